	.target	sm_80

	.elftype	@"ET_EXEC"


//--------------------- .note.nv.tkinfo           --------------------------
	.section	.note.nv.tkinfo,"",@"SHT_NOTE"
	.sectionflags	@"SHF_NOTE_NV_TKINFO"
	.tkinfo
        /*0018*/ 	.word	0x00000002
        /*0030*/ 	.string	""
        /*0030*/ 	.string	"ptxas"
        /*0030*/ 	.string	"Cuda compilation tools, release 13.0, V13.0.88"
        /*0030*/ 	.string	"Build cuda_13.0.r13.0/compiler.36424714_0"
        /*0030*/ 	.string	"-arch sm_80 -m 64 "



//--------------------- .note.nv.cuinfo           --------------------------
	.section	.note.nv.cuinfo,"",@"SHT_NOTE"
	.sectionflags	@"SHF_NOTE_NV_CUINFO"
        /*0018*/ 	.short	0x0002
        /*001a*/ 	.short	0x0050
        /*001c*/ 	.short	0x0082
	.zero		2


//--------------------- .nv.info                  --------------------------
	.section	.nv.info,"",@"SHT_CUDA_INFO"
	.align	4


	//----- nvinfo : EIATTR_REGCOUNT
	.align		4
        /*0000*/ 	.byte	0x04, 0x2f
        /*0002*/ 	.short	(.L_12 - .L_11)
	.align		4
.L_11:
        /*0004*/ 	.word	index@(_ZN7cutlass13device_kernelIN5flash22FlashAttnBwdPreprocessIN4cute5tupleIJNS3_1CILi64EEENS5_ILi192EEEEEENS_6half_tEfNS_4arch4Sm80ELb1ELb1EEEEEvNT_6ParamsE)
        /*0008*/ 	.word	0x0000004e


	//----- nvinfo : EIATTR_FRAME_SIZE
	.align		4
.L_12:
        /*000c*/ 	.byte	0x04, 0x11
        /*000e*/ 	.short	(.L_14 - .L_13)
	.align		4
.L_13:
        /*0010*/ 	.word	index@(_ZN7cutlass13device_kernelIN5flash22FlashAttnBwdPreprocessIN4cute5tupleIJNS3_1CILi64EEENS5_ILi192EEEEEENS_6half_tEfNS_4arch4Sm80ELb1ELb1EEEEEvNT_6ParamsE)
        /*0014*/ 	.word	0x00000000


	//----- nvinfo : EIATTR_REGCOUNT
	.align		4
.L_14:
        /*0018*/ 	.byte	0x04, 0x2f
        /*001a*/ 	.short	(.L_16 - .L_15)
	.align		4
.L_15:
        /*001c*/ 	.word	index@(_ZN7cutlass13device_kernelIN5flash19enable_sm80_to_sm89INS1_16FlashAttnBwdSm80INS1_25CollectiveMainloopBwdSm80ILi2ELi1EN4cute5tupleIJNS5_1CILi64EEENS7_ILi80EEENS7_ILi192EEEEEENS_6half_tEfNS_4arch4Sm80ELb1ELb0ELb1ELb1ELb1ELb0ELb1ELb0ELi2ELi4ELi2ELi2ELb0EEENS1_24CollectiveEpilogueBwdGQAISB_fSE_Li256ELb1ELb1EEENS1_25SingleTileBwdLPTSchedulerILb1ELi80ELb1EEEEEEEEEvNT_6ParamsE)
        /*0020*/ 	.word	0x000000ff


	//----- nvinfo : EIATTR_FRAME_SIZE
	.align		4
.L_16:
        /*0024*/ 	.byte	0x04, 0x11
        /*0026*/ 	.short	(.L_18 - .L_17)
	.align		4
.L_17:
        /*0028*/ 	.word	index@($__internal_11_$__cuda_sm70_warpsync)
        /*002c*/ 	.word	0x00000000


	//----- nvinfo : EIATTR_FRAME_SIZE
	.align		4
.L_18:
        /*0030*/ 	.byte	0x04, 0x11
        /*0032*/ 	.short	(.L_20 - .L_19)
	.align		4
.L_19:
        /*0034*/ 	.word	index@(_ZN7cutlass13device_kernelIN5flash19enable_sm80_to_sm89INS1_16FlashAttnBwdSm80INS1_25CollectiveMainloopBwdSm80ILi2ELi1EN4cute5tupleIJNS5_1CILi64EEENS7_ILi80EEENS7_ILi192EEEEEENS_6half_tEfNS_4arch4Sm80ELb1ELb0ELb1ELb1ELb1ELb0ELb1ELb0ELi2ELi4ELi2ELi2ELb0EEENS1_24CollectiveEpilogueBwdGQAISB_fSE_Li256ELb1ELb1EEENS1_25SingleTileBwdLPTSchedulerILb1ELi80ELb1EEEEEEEEEvNT_6ParamsE)
        /*0038*/ 	.word	0x00000010


	//----- nvinfo : EIATTR_REGCOUNT
	.align		4
.L_20:
        /*003c*/ 	.byte	0x04, 0x2f
        /*003e*/ 	.short	(.L_22 - .L_21)
	.align		4
.L_21:
        /*0040*/ 	.word	index@(_ZN7cutlass13device_kernelIN5flash32FlashAttnBwdPostprocessConvertdQIN4cute5tupleIJNS3_1CILi64EEENS5_ILi192EEEEEENS_6half_tEfNS_4arch4Sm80ELi256ENS3_8TiledMMAINS3_8MMA_AtomIJNS3_28SM80_16x8x16_F32F16F16F32_TNEEEENS3_6LayoutINS4_IJNS5_ILi2EEENS5_ILi4EEENS5_ILi1EEEEEENS4_IJSJ_SH_NS5_ILi0EEEEEEEENS4_IJNS5_ILi32EEES6_NS5_ILi16EEEEEEEELb0EEEEEvNT_6ParamsE)
        /*0044*/ 	.word	0x00000045


	//----- nvinfo : EIATTR_FRAME_SIZE
	.align		4
.L_22:
        /*0048*/ 	.byte	0x04, 0x11
        /*004a*/ 	.short	(.L_24 - .L_23)
	.align		4
.L_23:
        /*004c*/ 	.word	index@(_ZN7cutlass13device_kernelIN5flash32FlashAttnBwdPostprocessConvertdQIN4cute5tupleIJNS3_1CILi64EEENS5_ILi192EEEEEENS_6half_tEfNS_4arch4Sm80ELi256ENS3_8TiledMMAINS3_8MMA_AtomIJNS3_28SM80_16x8x16_F32F16F16F32_TNEEEENS3_6LayoutINS4_IJNS5_ILi2EEENS5_ILi4EEENS5_ILi1EEEEEENS4_IJSJ_SH_NS5_ILi0EEEEEEEENS4_IJNS5_ILi32EEES6_NS5_ILi16EEEEEEEELb0EEEEEvNT_6ParamsE)
        /*0050*/ 	.word	0x00000000


	//----- nvinfo : EIATTR_REGCOUNT
	.align		4
.L_24:
        /*0054*/ 	.byte	0x04, 0x2f
        /*0056*/ 	.short	(.L_26 - .L_25)
	.align		4
.L_25:
        /*0058*/ 	.word	index@(_ZN7cutlass13device_kernelIN5flash32FlashAttnBwdPostprocessConvertdQIN4cute5tupleIJNS3_1CILi80EEENS5_ILi192EEEEEENS_6half_tEfNS_4arch4Sm80ELi256ENS3_8TiledMMAINS3_8MMA_AtomIJNS3_28SM80_16x8x16_F32F16F16F32_TNEEEENS3_6LayoutINS4_IJNS5_ILi4EEENS5_ILi2EEENS5_ILi1EEEEEENS4_IJSJ_SH_NS5_ILi0EEEEEEEENS4_IJNS5_ILi64EEENS5_ILi16EEESP_EEEEELb1EEEEEvNT_6ParamsE)
        /*005c*/ 	.word	0x00000050


	//----- nvinfo : EIATTR_FRAME_SIZE
	.align		4
.L_26:
        /*0060*/ 	.byte	0x04, 0x11
        /*0062*/ 	.short	(.L_28 - .L_27)
	.align		4
.L_27:
        /*0064*/ 	.word	index@(_ZN7cutlass13device_kernelIN5flash32FlashAttnBwdPostprocessConvertdQIN4cute5tupleIJNS3_1CILi80EEENS5_ILi192EEEEEENS_6half_tEfNS_4arch4Sm80ELi256ENS3_8TiledMMAINS3_8MMA_AtomIJNS3_28SM80_16x8x16_F32F16F16F32_TNEEEENS3_6LayoutINS4_IJNS5_ILi4EEENS5_ILi2EEENS5_ILi1EEEEEENS4_IJSJ_SH_NS5_ILi0EEEEEEEENS4_IJNS5_ILi64EEENS5_ILi16EEESP_EEEEELb1EEEEEvNT_6ParamsE)
        /*0068*/ 	.word	0x00000000


	//----- nvinfo : EIATTR_REGCOUNT
	.align		4
.L_28:
        /*006c*/ 	.byte	0x04, 0x2f
        /*006e*/ 	.short	(.L_30 - .L_29)
	.align		4
.L_29:
        /*0070*/ 	.word	index@(_ZN7cutlass13device_kernelIN5flash19enable_sm80_to_sm89INS1_16FlashAttnBwdSm80INS1_25CollectiveMainloopBwdSm80ILi2ELi1EN4cute5tupleIJNS5_1CILi64EEENS7_ILi80EEENS7_ILi192EEEEEENS_6half_tEfNS_4arch4Sm80ELb1ELb0ELb1ELb1ELb0ELb0ELb1ELb0ELi2ELi4ELi2ELi2ELb0EEENS1_24CollectiveEpilogueBwdGQAISB_fSE_Li256ELb1ELb0EEENS1_25SingleTileBwdLPTSchedulerILb1ELi80ELb0EEEEEEEEEvNT_6ParamsE)
        /*0074*/ 	.word	0x000000ff


	//----- nvinfo : EIATTR_FRAME_SIZE
	.align		4
.L_30:
        /*0078*/ 	.byte	0x04, 0x11
        /*007a*/ 	.short	(.L_32 - .L_31)
	.align		4
.L_31:
        /*007c*/ 	.word	index@(_ZN7cutlass13device_kernelIN5flash19enable_sm80_to_sm89INS1_16FlashAttnBwdSm80INS1_25CollectiveMainloopBwdSm80ILi2ELi1EN4cute5tupleIJNS5_1CILi64EEENS7_ILi80EEENS7_ILi192EEEEEENS_6half_tEfNS_4arch4Sm80ELb1ELb0ELb1ELb1ELb0ELb0ELb1ELb0ELi2ELi4ELi2ELi2ELb0EEENS1_24CollectiveEpilogueBwdGQAISB_fSE_Li256ELb1ELb0EEENS1_25SingleTileBwdLPTSchedulerILb1ELi80ELb0EEEEEEEEEvNT_6ParamsE)
        /*0080*/ 	.word	0x00000000


	//----- nvinfo : EIATTR_REGCOUNT
	.align		4
.L_32:
        /*0084*/ 	.byte	0x04, 0x2f
        /*0086*/ 	.short	(.L_34 - .L_33)
	.align		4
.L_33:
        /*0088*/ 	.word	index@(_ZN7cutlass13device_kernelIN5flash19enable_sm80_to_sm89INS1_16FlashAttnBwdSm80INS1_25CollectiveMainloopBwdSm80ILi2ELi1EN4cute5tupleIJNS5_1CILi64EEENS7_ILi80EEENS7_ILi192EEEEEENS_6half_tEfNS_4arch4Sm80ELb1ELb0ELb1ELb1ELb1ELb0ELb1ELb0ELi2ELi4ELi2ELi2ELb0EEENS1_21CollectiveEpilogueBwdISB_SC_SE_Li256ELb1ELb1ELi4EEENS1_25SingleTileBwdLPTSchedulerILb1ELi80ELb1EEEEEEEEEvNT_6ParamsE)
        /*008c*/ 	.word	0x000000ff


	//----- nvinfo : EIATTR_FRAME_SIZE
	.align		4
.L_34:
        /*0090*/ 	.byte	0x04, 0x11
        /*0092*/ 	.short	(.L_36 - .L_35)
	.align		4
.L_35:
        /*0094*/ 	.word	index@(_ZN7cutlass13device_kernelIN5flash19enable_sm80_to_sm89INS1_16FlashAttnBwdSm80INS1_25CollectiveMainloopBwdSm80ILi2ELi1EN4cute5tupleIJNS5_1CILi64EEENS7_ILi80EEENS7_ILi192EEEEEENS_6half_tEfNS_4arch4Sm80ELb1ELb0ELb1ELb1ELb1ELb0ELb1ELb0ELi2ELi4ELi2ELi2ELb0EEENS1_21CollectiveEpilogueBwdISB_SC_SE_Li256ELb1ELb1ELi4EEENS1_25SingleTileBwdLPTSchedulerILb1ELi80ELb1EEEEEEEEEvNT_6ParamsE)
        /*0098*/ 	.word	0x00000010


	//----- nvinfo : EIATTR_REGCOUNT
	.align		4
.L_36:
        /*009c*/ 	.byte	0x04, 0x2f
        /*009e*/ 	.short	(.L_38 - .L_37)
	.align		4
.L_37:
        /*00a0*/ 	.word	index@(_ZN7cutlass13device_kernelIN5flash19enable_sm80_to_sm89INS1_16FlashAttnBwdSm80INS1_25CollectiveMainloopBwdSm80ILi2ELi1EN4cute5tupleIJNS5_1CILi64EEENS7_ILi80EEENS7_ILi192EEEEEENS_6half_tEfNS_4arch4Sm80ELb1ELb0ELb1ELb1ELb0ELb0ELb1ELb0ELi2ELi4ELi2ELi2ELb0EEENS1_21CollectiveEpilogueBwdISB_SC_SE_Li256ELb1ELb1ELi4EEENS1_25SingleTileBwdLPTSchedulerILb1ELi80ELb0EEEEEEEEEvNT_6ParamsE)
        /*00a4*/ 	.word	0x000000ff


	//----- nvinfo : EIATTR_FRAME_SIZE
	.align		4
.L_38:
        /*00a8*/ 	.byte	0x04, 0x11
        /*00aa*/ 	.short	(.L_40 - .L_39)
	.align		4
.L_39:
        /*00ac*/ 	.word	index@(_ZN7cutlass13device_kernelIN5flash19enable_sm80_to_sm89INS1_16FlashAttnBwdSm80INS1_25CollectiveMainloopBwdSm80ILi2ELi1EN4cute5tupleIJNS5_1CILi64EEENS7_ILi80EEENS7_ILi192EEEEEENS_6half_tEfNS_4arch4Sm80ELb1ELb0ELb1ELb1ELb0ELb0ELb1ELb0ELi2ELi4ELi2ELi2ELb0EEENS1_21CollectiveEpilogueBwdISB_SC_SE_Li256ELb1ELb1ELi4EEENS1_25SingleTileBwdLPTSchedulerILb1ELi80ELb0EEEEEEEEEvNT_6ParamsE)
        /*00b0*/ 	.word	0x00000000


	//----- nvinfo : EIATTR_REGCOUNT
	.align		4
.L_40:
        /*00b4*/ 	.byte	0x04, 0x2f
        /*00b6*/ 	.short	(.L_42 - .L_41)
	.align		4
.L_41:
        /*00b8*/ 	.word	index@(_ZN7cutlass13device_kernelIN5flash22FlashAttnBwdPreprocessIN4cute5tupleIJNS3_1CILi64EEENS5_ILi192EEEEEENS_6half_tEfNS_4arch4Sm80ELb1ELb0EEEEEvNT_6ParamsE)
        /*00bc*/ 	.word	0x0000004b


	//----- nvinfo : EIATTR_FRAME_SIZE
	.align		4
.L_42:
        /*00c0*/ 	.byte	0x04, 0x11
        /*00c2*/ 	.short	(.L_44 - .L_43)
	.align		4
.L_43:
        /*00c4*/ 	.word	index@(_ZN7cutlass13device_kernelIN5flash22FlashAttnBwdPreprocessIN4cute5tupleIJNS3_1CILi64EEENS5_ILi192EEEEEENS_6half_tEfNS_4arch4Sm80ELb1ELb0EEEEEvNT_6ParamsE)
        /*00c8*/ 	.word	0x00000000


	//----- nvinfo : EIATTR_REGCOUNT
	.align		4
.L_44:
        /*00cc*/ 	.byte	0x04, 0x2f
        /*00ce*/ 	.short	(.L_46 - .L_45)
	.align		4
.L_45:
        /*00d0*/ 	.word	index@(_ZN7cutlass13device_kernelIN5flash19enable_sm80_to_sm89INS1_16FlashAttnBwdSm80INS1_25CollectiveMainloopBwdSm80ILi2ELi1EN4cute5tupleIJNS5_1CILi64EEENS7_ILi80EEENS7_ILi192EEEEEENS_6half_tEfNS_4arch4Sm80ELb1ELb0ELb1ELb0ELb1ELb0ELb1ELb0ELi2ELi4ELi2ELi2ELb0EEENS1_24CollectiveEpilogueBwdGQAISB_fSE_Li256ELb0ELb1EEENS1_25SingleTileBwdLPTSchedulerILb0ELi80ELb1EEEEEEEEEvNT_6ParamsE)
        /*00d4*/ 	.word	0x000000ff


	//----- nvinfo : EIATTR_FRAME_SIZE
	.align		4
.L_46:
        /*00d8*/ 	.byte	0x04, 0x11
        /*00da*/ 	.short	(.L_48 - .L_47)
	.align		4
.L_47:
        /*00dc*/ 	.word	index@($__internal_10_$__cuda_sm70_warpsync)
        /*00e0*/ 	.word	0x00000000


	//----- nvinfo : EIATTR_FRAME_SIZE
	.align		4
.L_48:
        /*00e4*/ 	.byte	0x04, 0x11
        /*00e6*/ 	.short	(.L_50 - .L_49)
	.align		4
.L_49:
        /*00e8*/ 	.word	index@(_ZN7cutlass13device_kernelIN5flash19enable_sm80_to_sm89INS1_16FlashAttnBwdSm80INS1_25CollectiveMainloopBwdSm80ILi2ELi1EN4cute5tupleIJNS5_1CILi64EEENS7_ILi80EEENS7_ILi192EEEEEENS_6half_tEfNS_4arch4Sm80ELb1ELb0ELb1ELb0ELb1ELb0ELb1ELb0ELi2ELi4ELi2ELi2ELb0EEENS1_24CollectiveEpilogueBwdGQAISB_fSE_Li256ELb0ELb1EEENS1_25SingleTileBwdLPTSchedulerILb0ELi80ELb1EEEEEEEEEvNT_6ParamsE)
        /*00ec*/ 	.word	0x00000000


	//----- nvinfo : EIATTR_REGCOUNT
	.align		4
.L_50:
        /*00f0*/ 	.byte	0x04, 0x2f
        /*00f2*/ 	.short	(.L_52 - .L_51)
	.align		4
.L_51:
        /*00f4*/ 	.word	index@(_ZN7cutlass13device_kernelIN5flash19enable_sm80_to_sm89INS1_16FlashAttnBwdSm80INS1_25CollectiveMainloopBwdSm80ILi2ELi1EN4cute5tupleIJNS5_1CILi64EEENS7_ILi80EEENS7_ILi192EEEEEENS_6half_tEfNS_4arch4Sm80ELb1ELb0ELb1ELb0ELb0ELb0ELb1ELb0ELi2ELi4ELi2ELi2ELb0EEENS1_24CollectiveEpilogueBwdGQAISB_fSE_Li256ELb0ELb0EEENS1_25SingleTileBwdLPTSchedulerILb0ELi80ELb0EEEEEEEEEvNT_6ParamsE)
        /*00f8*/ 	.word	0x000000ff


	//----- nvinfo : EIATTR_FRAME_SIZE
	.align		4
.L_52:
        /*00fc*/ 	.byte	0x04, 0x11
        /*00fe*/ 	.short	(.L_54 - .L_53)
	.align		4
.L_53:
        /*0100*/ 	.word	index@(_ZN7cutlass13device_kernelIN5flash19enable_sm80_to_sm89INS1_16FlashAttnBwdSm80INS1_25CollectiveMainloopBwdSm80ILi2ELi1EN4cute5tupleIJNS5_1CILi64EEENS7_ILi80EEENS7_ILi192EEEEEENS_6half_tEfNS_4arch4Sm80ELb1ELb0ELb1ELb0ELb0ELb0ELb1ELb0ELi2ELi4ELi2ELi2ELb0EEENS1_24CollectiveEpilogueBwdGQAISB_fSE_Li256ELb0ELb0EEENS1_25SingleTileBwdLPTSchedulerILb0ELi80ELb0EEEEEEEEEvNT_6ParamsE)
        /*0104*/ 	.word	0x00000000


	//----- nvinfo : EIATTR_REGCOUNT
	.align		4
.L_54:
        /*0108*/ 	.byte	0x04, 0x2f
        /*010a*/ 	.short	(.L_56 - .L_55)
	.align		4
.L_55:
        /*010c*/ 	.word	index@(_ZN7cutlass13device_kernelIN5flash19enable_sm80_to_sm89INS1_16FlashAttnBwdSm80INS1_25CollectiveMainloopBwdSm80ILi2ELi1EN4cute5tupleIJNS5_1CILi64EEENS7_ILi80EEENS7_ILi192EEEEEENS_6half_tEfNS_4arch4Sm80ELb1ELb0ELb1ELb0ELb1ELb0ELb1ELb0ELi2ELi4ELi2ELi2ELb0EEENS1_21CollectiveEpilogueBwdISB_SC_SE_Li256ELb0ELb1ELi4EEENS1_25SingleTileBwdLPTSchedulerILb0ELi80ELb1EEEEEEEEEvNT_6ParamsE)
        /*0110*/ 	.word	0x000000ff


	//----- nvinfo : EIATTR_FRAME_SIZE
	.align		4
.L_56:
        /*0114*/ 	.byte	0x04, 0x11
        /*0116*/ 	.short	(.L_58 - .L_57)
	.align		4
.L_57:
        /*0118*/ 	.word	index@(_ZN7cutlass13device_kernelIN5flash19enable_sm80_to_sm89INS1_16FlashAttnBwdSm80INS1_25CollectiveMainloopBwdSm80ILi2ELi1EN4cute5tupleIJNS5_1CILi64EEENS7_ILi80EEENS7_ILi192EEEEEENS_6half_tEfNS_4arch4Sm80ELb1ELb0ELb1ELb0ELb1ELb0ELb1ELb0ELi2ELi4ELi2ELi2ELb0EEENS1_21CollectiveEpilogueBwdISB_SC_SE_Li256ELb0ELb1ELi4EEENS1_25SingleTileBwdLPTSchedulerILb0ELi80ELb1EEEEEEEEEvNT_6ParamsE)
        /*011c*/ 	.word	0x00000018


	//----- nvinfo : EIATTR_REGCOUNT
	.align		4
.L_58:
        /*0120*/ 	.byte	0x04, 0x2f
        /*0122*/ 	.short	(.L_60 - .L_59)
	.align		4
.L_59:
        /*0124*/ 	.word	index@(_ZN7cutlass13device_kernelIN5flash19enable_sm80_to_sm89INS1_16FlashAttnBwdSm80INS1_25CollectiveMainloopBwdSm80ILi2ELi1EN4cute5tupleIJNS5_1CILi64EEENS7_ILi80EEENS7_ILi192EEEEEENS_6half_tEfNS_4arch4Sm80ELb1ELb0ELb1ELb0ELb0ELb0ELb1ELb0ELi2ELi4ELi2ELi2ELb0EEENS1_21CollectiveEpilogueBwdISB_SC_SE_Li256ELb0ELb1ELi4EEENS1_25SingleTileBwdLPTSchedulerILb0ELi80ELb0EEEEEEEEEvNT_6ParamsE)
        /*0128*/ 	.word	0x000000ff


	//----- nvinfo : EIATTR_FRAME_SIZE
	.align		4
.L_60:
        /*012c*/ 	.byte	0x04, 0x11
        /*012e*/ 	.short	(.L_62 - .L_61)
	.align		4
.L_61:
        /*0130*/ 	.word	index@(_ZN7cutlass13device_kernelIN5flash19enable_sm80_to_sm89INS1_16FlashAttnBwdSm80INS1_25CollectiveMainloopBwdSm80ILi2ELi1EN4cute5tupleIJNS5_1CILi64EEENS7_ILi80EEENS7_ILi192EEEEEENS_6half_tEfNS_4arch4Sm80ELb1ELb0ELb1ELb0ELb0ELb0ELb1ELb0ELi2ELi4ELi2ELi2ELb0EEENS1_21CollectiveEpilogueBwdISB_SC_SE_Li256ELb0ELb1ELi4EEENS1_25SingleTileBwdLPTSchedulerILb0ELi80ELb0EEEEEEEEEvNT_6ParamsE)
        /*0134*/ 	.word	0x00000000


	//----- nvinfo : EIATTR_REGCOUNT
	.align		4
.L_62:
        /*0138*/ 	.byte	0x04, 0x2f
        /*013a*/ 	.short	(.L_64 - .L_63)
	.align		4
.L_63:
        /*013c*/ 	.word	index@(_ZN7cutlass13device_kernelIN5flash19enable_sm80_to_sm89INS1_16FlashAttnBwdSm80INS1_25CollectiveMainloopBwdSm80ILi2ELi1EN4cute5tupleIJNS5_1CILi64EEENS7_ILi80EEENS7_ILi192EEEEEENS_6half_tEfNS_4arch4Sm80ELb0ELb1ELb1ELb1ELb1ELb0ELb1ELb0ELi2ELi4ELi2ELi2ELb0EEENS1_24CollectiveEpilogueBwdGQAISB_fSE_Li256ELb1ELb1EEENS1_19SingleTileSchedulerILb1ELb0ELb0ELi80EEEEEEEEEvNT_6ParamsE)
        /*0140*/ 	.word	0x000000ff


	//----- nvinfo : EIATTR_FRAME_SIZE
	.align		4
.L_64:
        /*0144*/ 	.byte	0x04, 0x11
        /*0146*/ 	.short	(.L_66 - .L_65)
	.align		4
.L_65:
        /*0148*/ 	.word	index@($__internal_9_$__cuda_sm70_warpsync)
        /*014c*/ 	.word	0x00000000


	//----- nvinfo : EIATTR_FRAME_SIZE
	.align		4
.L_66:
        /*0150*/ 	.byte	0x04, 0x11
        /*0152*/ 	.short	(.L_68 - .L_67)
	.align		4
.L_67:
        /*0154*/ 	.word	index@(_ZN7cutlass13device_kernelIN5flash19enable_sm80_to_sm89INS1_16FlashAttnBwdSm80INS1_25CollectiveMainloopBwdSm80ILi2ELi1EN4cute5tupleIJNS5_1CILi64EEENS7_ILi80EEENS7_ILi192EEEEEENS_6half_tEfNS_4arch4Sm80ELb0ELb1ELb1ELb1ELb1ELb0ELb1ELb0ELi2ELi4ELi2ELi2ELb0EEENS1_24CollectiveEpilogueBwdGQAISB_fSE_Li256ELb1ELb1EEENS1_19SingleTileSchedulerILb1ELb0ELb0ELi80EEEEEEEEEvNT_6ParamsE)
        /*0158*/ 	.word	0x00000000


	//----- nvinfo : EIATTR_REGCOUNT
	.align		4
.L_68:
        /*015c*/ 	.byte	0x04, 0x2f
        /*015e*/ 	.short	(.L_70 - .L_69)
	.align		4
.L_69:
        /*0160*/ 	.word	index@(_ZN7cutlass13device_kernelIN5flash19enable_sm80_to_sm89INS1_16FlashAttnBwdSm80INS1_25CollectiveMainloopBwdSm80ILi2ELi1EN4cute5tupleIJNS5_1CILi64EEENS7_ILi80EEENS7_ILi192EEEEEENS_6half_tEfNS_4arch4Sm80ELb0ELb1ELb1ELb1ELb0ELb0ELb1ELb0ELi2ELi4ELi2ELi2ELb0EEENS1_24CollectiveEpilogueBwdGQAISB_fSE_Li256ELb1ELb0EEENS1_19SingleTileSchedulerILb1ELb0ELb0ELi80EEEEEEEEEvNT_6ParamsE)
        /*0164*/ 	.word	0x000000ff


	//----- nvinfo : EIATTR_FRAME_SIZE
	.align		4
.L_70:
        /*0168*/ 	.byte	0x04, 0x11
        /*016a*/ 	.short	(.L_72 - .L_71)
	.align		4
.L_71:
        /*016c*/ 	.word	index@(_ZN7cutlass13device_kernelIN5flash19enable_sm80_to_sm89INS1_16FlashAttnBwdSm80INS1_25CollectiveMainloopBwdSm80ILi2ELi1EN4cute5tupleIJNS5_1CILi64EEENS7_ILi80EEENS7_ILi192EEEEEENS_6half_tEfNS_4arch4Sm80ELb0ELb1ELb1ELb1ELb0ELb0ELb1ELb0ELi2ELi4ELi2ELi2ELb0EEENS1_24CollectiveEpilogueBwdGQAISB_fSE_Li256ELb1ELb0EEENS1_19SingleTileSchedulerILb1ELb0ELb0ELi80EEEEEEEEEvNT_6ParamsE)
        /*0170*/ 	.word	0x00000000


	//----- nvinfo : EIATTR_REGCOUNT
	.align		4
.L_72:
        /*0174*/ 	.byte	0x04, 0x2f
        /*0176*/ 	.short	(.L_74 - .L_73)
	.align		4
.L_73:
        /*0178*/ 	.word	index@(_ZN7cutlass13device_kernelIN5flash19enable_sm80_to_sm89INS1_16FlashAttnBwdSm80INS1_25CollectiveMainloopBwdSm80ILi2ELi1EN4cute5tupleIJNS5_1CILi64EEENS7_ILi80EEENS7_ILi192EEEEEENS_6half_tEfNS_4arch4Sm80ELb0ELb1ELb1ELb1ELb1ELb0ELb1ELb0ELi2ELi4ELi2ELi2ELb0EEENS1_21CollectiveEpilogueBwdISB_SC_SE_Li256ELb1ELb1ELi4EEENS1_19SingleTileSchedulerILb1ELb0ELb0ELi80EEEEEEEEEvNT_6ParamsE)
        /*017c*/ 	.word	0x000000ff


	//----- nvinfo : EIATTR_FRAME_SIZE
	.align		4
.L_74:
        /*0180*/ 	.byte	0x04, 0x11
        /*0182*/ 	.short	(.L_76 - .L_75)
	.align		4
.L_75:
        /*0184*/ 	.word	index@(_ZN7cutlass13device_kernelIN5flash19enable_sm80_to_sm89INS1_16FlashAttnBwdSm80INS1_25CollectiveMainloopBwdSm80ILi2ELi1EN4cute5tupleIJNS5_1CILi64EEENS7_ILi80EEENS7_ILi192EEEEEENS_6half_tEfNS_4arch4Sm80ELb0ELb1ELb1ELb1ELb1ELb0ELb1ELb0ELi2ELi4ELi2ELi2ELb0EEENS1_21CollectiveEpilogueBwdISB_SC_SE_Li256ELb1ELb1ELi4EEENS1_19SingleTileSchedulerILb1ELb0ELb0ELi80EEEEEEEEEvNT_6ParamsE)
        /*0188*/ 	.word	0x00000000


	//----- nvinfo : EIATTR_REGCOUNT
	.align		4
.L_76:
        /*018c*/ 	.byte	0x04, 0x2f
        /*018e*/ 	.short	(.L_78 - .L_77)
	.align		4
.L_77:
        /*0190*/ 	.word	index@(_ZN7cutlass13device_kernelIN5flash19enable_sm80_to_sm89INS1_16FlashAttnBwdSm80INS1_25CollectiveMainloopBwdSm80ILi2ELi1EN4cute5tupleIJNS5_1CILi64EEENS7_ILi80EEENS7_ILi192EEEEEENS_6half_tEfNS_4arch4Sm80ELb0ELb1ELb1ELb1ELb0ELb0ELb1ELb0ELi2ELi4ELi2ELi2ELb0EEENS1_21CollectiveEpilogueBwdISB_SC_SE_Li256ELb1ELb1ELi4EEENS1_19SingleTileSchedulerILb1ELb0ELb0ELi80EEEEEEEEEvNT_6ParamsE)
        /*0194*/ 	.word	0x000000ff


	//----- nvinfo : EIATTR_FRAME_SIZE
	.align		4
.L_78:
        /*0198*/ 	.byte	0x04, 0x11
        /*019a*/ 	.short	(.L_80 - .L_79)
	.align		4
.L_79:
        /*019c*/ 	.word	index@(_ZN7cutlass13device_kernelIN5flash19enable_sm80_to_sm89INS1_16FlashAttnBwdSm80INS1_25CollectiveMainloopBwdSm80ILi2ELi1EN4cute5tupleIJNS5_1CILi64EEENS7_ILi80EEENS7_ILi192EEEEEENS_6half_tEfNS_4arch4Sm80ELb0ELb1ELb1ELb1ELb0ELb0ELb1ELb0ELi2ELi4ELi2ELi2ELb0EEENS1_21CollectiveEpilogueBwdISB_SC_SE_Li256ELb1ELb1ELi4EEENS1_19SingleTileSchedulerILb1ELb0ELb0ELi80EEEEEEEEEvNT_6ParamsE)
        /*01a0*/ 	.word	0x00000000


	//----- nvinfo : EIATTR_REGCOUNT
	.align		4
.L_80:
        /*01a4*/ 	.byte	0x04, 0x2f
        /*01a6*/ 	.short	(.L_82 - .L_81)
	.align		4
.L_81:
        /*01a8*/ 	.word	index@(_ZN7cutlass13device_kernelIN5flash19enable_sm80_to_sm89INS1_16FlashAttnBwdSm80INS1_25CollectiveMainloopBwdSm80ILi2ELi1EN4cute5tupleIJNS5_1CILi64EEENS7_ILi80EEENS7_ILi192EEEEEENS_6half_tEfNS_4arch4Sm80ELb0ELb1ELb1ELb0ELb1ELb0ELb1ELb0ELi2ELi4ELi2ELi2ELb0EEENS1_24CollectiveEpilogueBwdGQAISB_fSE_Li256ELb0ELb1EEENS1_19SingleTileSchedulerILb0ELb0ELb0ELi80EEEEEEEEEvNT_6ParamsE)
        /*01ac*/ 	.word	0x000000ff


	//----- nvinfo : EIATTR_FRAME_SIZE
	.align		4
.L_82:
        /*01b0*/ 	.byte	0x04, 0x11
        /*01b2*/ 	.short	(.L_84 - .L_83)
	.align		4
.L_83:
        /*01b4*/ 	.word	index@($__internal_8_$__cuda_sm70_warpsync)
        /*01b8*/ 	.word	0x00000000


	//----- nvinfo : EIATTR_FRAME_SIZE
	.align		4
.L_84:
        /*01bc*/ 	.byte	0x04, 0x11
        /*01be*/ 	.short	(.L_86 - .L_85)
	.align		4
.L_85:
        /*01c0*/ 	.word	index@(_ZN7cutlass13device_kernelIN5flash19enable_sm80_to_sm89INS1_16FlashAttnBwdSm80INS1_25CollectiveMainloopBwdSm80ILi2ELi1EN4cute5tupleIJNS5_1CILi64EEENS7_ILi80EEENS7_ILi192EEEEEENS_6half_tEfNS_4arch4Sm80ELb0ELb1ELb1ELb0ELb1ELb0ELb1ELb0ELi2ELi4ELi2ELi2ELb0EEENS1_24CollectiveEpilogueBwdGQAISB_fSE_Li256ELb0ELb1EEENS1_19SingleTileSchedulerILb0ELb0ELb0ELi80EEEEEEEEEvNT_6ParamsE)
        /*01c4*/ 	.word	0x00000000


	//----- nvinfo : EIATTR_REGCOUNT
	.align		4
.L_86:
        /*01c8*/ 	.byte	0x04, 0x2f
        /*01ca*/ 	.short	(.L_88 - .L_87)
	.align		4
.L_87:
        /*01cc*/ 	.word	index@(_ZN7cutlass13device_kernelIN5flash19enable_sm80_to_sm89INS1_16FlashAttnBwdSm80INS1_25CollectiveMainloopBwdSm80ILi2ELi1EN4cute5tupleIJNS5_1CILi64EEENS7_ILi80EEENS7_ILi192EEEEEENS_6half_tEfNS_4arch4Sm80ELb0ELb1ELb1ELb0ELb0ELb0ELb1ELb0ELi2ELi4ELi2ELi2ELb0EEENS1_24CollectiveEpilogueBwdGQAISB_fSE_Li256ELb0ELb0EEENS1_19SingleTileSchedulerILb0ELb0ELb0ELi80EEEEEEEEEvNT_6ParamsE)
        /*01d0*/ 	.word	0x000000ff


	//----- nvinfo : EIATTR_FRAME_SIZE
	.align		4
.L_88:
        /*01d4*/ 	.byte	0x04, 0x11
        /*01d6*/ 	.short	(.L_90 - .L_89)
	.align		4
.L_89:
        /*01d8*/ 	.word	index@(_ZN7cutlass13device_kernelIN5flash19enable_sm80_to_sm89INS1_16FlashAttnBwdSm80INS1_25CollectiveMainloopBwdSm80ILi2ELi1EN4cute5tupleIJNS5_1CILi64EEENS7_ILi80EEENS7_ILi192EEEEEENS_6half_tEfNS_4arch4Sm80ELb0ELb1ELb1ELb0ELb0ELb0ELb1ELb0ELi2ELi4ELi2ELi2ELb0EEENS1_24CollectiveEpilogueBwdGQAISB_fSE_Li256ELb0ELb0EEENS1_19SingleTileSchedulerILb0ELb0ELb0ELi80EEEEEEEEEvNT_6ParamsE)
        /*01dc*/ 	.word	0x00000000


	//----- nvinfo : EIATTR_REGCOUNT
	.align		4
.L_90:
        /*01e0*/ 	.byte	0x04, 0x2f
        /*01e2*/ 	.short	(.L_92 - .L_91)
	.align		4
.L_91:
        /*01e4*/ 	.word	index@(_ZN7cutlass13device_kernelIN5flash19enable_sm80_to_sm89INS1_16FlashAttnBwdSm80INS1_25CollectiveMainloopBwdSm80ILi2ELi1EN4cute5tupleIJNS5_1CILi64EEENS7_ILi80EEENS7_ILi192EEEEEENS_6half_tEfNS_4arch4Sm80ELb0ELb1ELb1ELb0ELb1ELb0ELb1ELb0ELi2ELi4ELi2ELi2ELb0EEENS1_21CollectiveEpilogueBwdISB_SC_SE_Li256ELb0ELb1ELi4EEENS1_19SingleTileSchedulerILb0ELb0ELb0ELi80EEEEEEEEEvNT_6ParamsE)
        /*01e8*/ 	.word	0x000000ff


	//----- nvinfo : EIATTR_FRAME_SIZE
	.align		4
.L_92:
        /*01ec*/ 	.byte	0x04, 0x11
        /*01ee*/ 	.short	(.L_94 - .L_93)
	.align		4
.L_93:
        /*01f0*/ 	.word	index@(_ZN7cutlass13device_kernelIN5flash19enable_sm80_to_sm89INS1_16FlashAttnBwdSm80INS1_25CollectiveMainloopBwdSm80ILi2ELi1EN4cute5tupleIJNS5_1CILi64EEENS7_ILi80EEENS7_ILi192EEEEEENS_6half_tEfNS_4arch4Sm80ELb0ELb1ELb1ELb0ELb1ELb0ELb1ELb0ELi2ELi4ELi2ELi2ELb0EEENS1_21CollectiveEpilogueBwdISB_SC_SE_Li256ELb0ELb1ELi4EEENS1_19SingleTileSchedulerILb0ELb0ELb0ELi80EEEEEEEEEvNT_6ParamsE)
        /*01f4*/ 	.word	0x00000000


	//----- nvinfo : EIATTR_REGCOUNT
	.align		4
.L_94:
        /*01f8*/ 	.byte	0x04, 0x2f
        /*01fa*/ 	.short	(.L_96 - .L_95)
	.align		4
.L_95:
        /*01fc*/ 	.word	index@(_ZN7cutlass13device_kernelIN5flash19enable_sm80_to_sm89INS1_16FlashAttnBwdSm80INS1_25CollectiveMainloopBwdSm80ILi2ELi1EN4cute5tupleIJNS5_1CILi64EEENS7_ILi80EEENS7_ILi192EEEEEENS_6half_tEfNS_4arch4Sm80ELb0ELb1ELb1ELb0ELb0ELb0ELb1ELb0ELi2ELi4ELi2ELi2ELb0EEENS1_21CollectiveEpilogueBwdISB_SC_SE_Li256ELb0ELb1ELi4EEENS1_19SingleTileSchedulerILb0ELb0ELb0ELi80EEEEEEEEEvNT_6ParamsE)
        /*0200*/ 	.word	0x000000ff


	//----- nvinfo : EIATTR_FRAME_SIZE
	.align		4
.L_96:
        /*0204*/ 	.byte	0x04, 0x11
        /*0206*/ 	.short	(.L_98 - .L_97)
	.align		4
.L_97:
        /*0208*/ 	.word	index@(_ZN7cutlass13device_kernelIN5flash19enable_sm80_to_sm89INS1_16FlashAttnBwdSm80INS1_25CollectiveMainloopBwdSm80ILi2ELi1EN4cute5tupleIJNS5_1CILi64EEENS7_ILi80EEENS7_ILi192EEEEEENS_6half_tEfNS_4arch4Sm80ELb0ELb1ELb1ELb0ELb0ELb0ELb1ELb0ELi2ELi4ELi2ELi2ELb0EEENS1_21CollectiveEpilogueBwdISB_SC_SE_Li256ELb0ELb1ELi4EEENS1_19SingleTileSchedulerILb0ELb0ELb0ELi80EEEEEEEEEvNT_6ParamsE)
        /*020c*/ 	.word	0x00000000


	//----- nvinfo : EIATTR_REGCOUNT
	.align		4
.L_98:
        /*0210*/ 	.byte	0x04, 0x2f
        /*0212*/ 	.short	(.L_100 - .L_99)
	.align		4
.L_99:
        /*0214*/ 	.word	index@(_ZN7cutlass13device_kernelIN5flash19enable_sm80_to_sm89INS1_16FlashAttnBwdSm80INS1_25CollectiveMainloopBwdSm80ILi2ELi1EN4cute5tupleIJNS5_1CILi64EEENS7_ILi80EEENS7_ILi192EEEEEENS_6half_tEfNS_4arch4Sm80ELb0ELb0ELb1ELb1ELb1ELb0ELb1ELb0ELi2ELi4ELi2ELi2ELb0EEENS1_24CollectiveEpilogueBwdGQAISB_fSE_Li256ELb1ELb1EEENS1_19SingleTileSchedulerILb1ELb0ELb0ELi80EEEEEEEEEvNT_6ParamsE)
        /*0218*/ 	.word	0x000000fe


	//----- nvinfo : EIATTR_FRAME_SIZE
	.align		4
.L_100:
        /*021c*/ 	.byte	0x04, 0x11
        /*021e*/ 	.short	(.L_102 - .L_101)
	.align		4
.L_101:
        /*0220*/ 	.word	index@($__internal_7_$__cuda_sm70_warpsync)
        /*0224*/ 	.word	0x00000000


	//----- nvinfo : EIATTR_FRAME_SIZE
	.align		4
.L_102:
        /*0228*/ 	.byte	0x04, 0x11
        /*022a*/ 	.short	(.L_104 - .L_103)
	.align		4
.L_103:
        /*022c*/ 	.word	index@(_ZN7cutlass13device_kernelIN5flash19enable_sm80_to_sm89INS1_16FlashAttnBwdSm80INS1_25CollectiveMainloopBwdSm80ILi2ELi1EN4cute5tupleIJNS5_1CILi64EEENS7_ILi80EEENS7_ILi192EEEEEENS_6half_tEfNS_4arch4Sm80ELb0ELb0ELb1ELb1ELb1ELb0ELb1ELb0ELi2ELi4ELi2ELi2ELb0EEENS1_24CollectiveEpilogueBwdGQAISB_fSE_Li256ELb1ELb1EEENS1_19SingleTileSchedulerILb1ELb0ELb0ELi80EEEEEEEEEvNT_6ParamsE)
        /*0230*/ 	.word	0x00000000


	//----- nvinfo : EIATTR_REGCOUNT
	.align		4
.L_104:
        /*0234*/ 	.byte	0x04, 0x2f
        /*0236*/ 	.short	(.L_106 - .L_105)
	.align		4
.L_105:
        /*0238*/ 	.word	index@(_ZN7cutlass13device_kernelIN5flash19enable_sm80_to_sm89INS1_16FlashAttnBwdSm80INS1_25CollectiveMainloopBwdSm80ILi2ELi1EN4cute5tupleIJNS5_1CILi64EEENS7_ILi80EEENS7_ILi192EEEEEENS_6half_tEfNS_4arch4Sm80ELb0ELb0ELb1ELb1ELb0ELb0ELb1ELb0ELi2ELi4ELi2ELi2ELb0EEENS1_24CollectiveEpilogueBwdGQAISB_fSE_Li256ELb1ELb0EEENS1_19SingleTileSchedulerILb1ELb0ELb0ELi80EEEEEEEEEvNT_6ParamsE)
        /*023c*/ 	.word	0x000000ff


	//----- nvinfo : EIATTR_FRAME_SIZE
	.align		4
.L_106:
        /*0240*/ 	.byte	0x04, 0x11
        /*0242*/ 	.short	(.L_108 - .L_107)
	.align		4
.L_107:
        /*0244*/ 	.word	index@(_ZN7cutlass13device_kernelIN5flash19enable_sm80_to_sm89INS1_16FlashAttnBwdSm80INS1_25CollectiveMainloopBwdSm80ILi2ELi1EN4cute5tupleIJNS5_1CILi64EEENS7_ILi80EEENS7_ILi192EEEEEENS_6half_tEfNS_4arch4Sm80ELb0ELb0ELb1ELb1ELb0ELb0ELb1ELb0ELi2ELi4ELi2ELi2ELb0EEENS1_24CollectiveEpilogueBwdGQAISB_fSE_Li256ELb1ELb0EEENS1_19SingleTileSchedulerILb1ELb0ELb0ELi80EEEEEEEEEvNT_6ParamsE)
        /*0248*/ 	.word	0x00000000


	//----- nvinfo : EIATTR_REGCOUNT
	.align		4
.L_108:
        /*024c*/ 	.byte	0x04, 0x2f
        /*024e*/ 	.short	(.L_110 - .L_109)
	.align		4
.L_109:
        /*0250*/ 	.word	index@(_ZN7cutlass13device_kernelIN5flash19enable_sm80_to_sm89INS1_16FlashAttnBwdSm80INS1_25CollectiveMainloopBwdSm80ILi2ELi1EN4cute5tupleIJNS5_1CILi64EEENS7_ILi80EEENS7_ILi192EEEEEENS_6half_tEfNS_4arch4Sm80ELb0ELb0ELb1ELb1ELb1ELb0ELb1ELb0ELi2ELi4ELi2ELi2ELb0EEENS1_21CollectiveEpilogueBwdISB_SC_SE_Li256ELb1ELb1ELi4EEENS1_19SingleTileSchedulerILb1ELb0ELb0ELi80EEEEEEEEEvNT_6ParamsE)
        /*0254*/ 	.word	0x000000fe


	//----- nvinfo : EIATTR_FRAME_SIZE
	.align		4
.L_110:
        /*0258*/ 	.byte	0x04, 0x11
        /*025a*/ 	.short	(.L_112 - .L_111)
	.align		4
.L_111:
        /*025c*/ 	.word	index@(_ZN7cutlass13device_kernelIN5flash19enable_sm80_to_sm89INS1_16FlashAttnBwdSm80INS1_25CollectiveMainloopBwdSm80ILi2ELi1EN4cute5tupleIJNS5_1CILi64EEENS7_ILi80EEENS7_ILi192EEEEEENS_6half_tEfNS_4arch4Sm80ELb0ELb0ELb1ELb1ELb1ELb0ELb1ELb0ELi2ELi4ELi2ELi2ELb0EEENS1_21CollectiveEpilogueBwdISB_SC_SE_Li256ELb1ELb1ELi4EEENS1_19SingleTileSchedulerILb1ELb0ELb0ELi80EEEEEEEEEvNT_6ParamsE)
        /*0260*/ 	.word	0x00000000


	//----- nvinfo : EIATTR_REGCOUNT
	.align		4
.L_112:
        /*0264*/ 	.byte	0x04, 0x2f
        /*0266*/ 	.short	(.L_114 - .L_113)
	.align		4
.L_113:
        /*0268*/ 	.word	index@(_ZN7cutlass13device_kernelIN5flash19enable_sm80_to_sm89INS1_16FlashAttnBwdSm80INS1_25CollectiveMainloopBwdSm80ILi2ELi1EN4cute5tupleIJNS5_1CILi64EEENS7_ILi80EEENS7_ILi192EEEEEENS_6half_tEfNS_4arch4Sm80ELb0ELb0ELb1ELb1ELb0ELb0ELb1ELb0ELi2ELi4ELi2ELi2ELb0EEENS1_21CollectiveEpilogueBwdISB_SC_SE_Li256ELb1ELb1ELi4EEENS1_19SingleTileSchedulerILb1ELb0ELb0ELi80EEEEEEEEEvNT_6ParamsE)
        /*026c*/ 	.word	0x000000fe


	//----- nvinfo : EIATTR_FRAME_SIZE
	.align		4
.L_114:
        /*0270*/ 	.byte	0x04, 0x11
        /*0272*/ 	.short	(.L_116 - .L_115)
	.align		4
.L_115:
        /*0274*/ 	.word	index@(_ZN7cutlass13device_kernelIN5flash19enable_sm80_to_sm89INS1_16FlashAttnBwdSm80INS1_25CollectiveMainloopBwdSm80ILi2ELi1EN4cute5tupleIJNS5_1CILi64EEENS7_ILi80EEENS7_ILi192EEEEEENS_6half_tEfNS_4arch4Sm80ELb0ELb0ELb1ELb1ELb0ELb0ELb1ELb0ELi2ELi4ELi2ELi2ELb0EEENS1_21CollectiveEpilogueBwdISB_SC_SE_Li256ELb1ELb1ELi4EEENS1_19SingleTileSchedulerILb1ELb0ELb0ELi80EEEEEEEEEvNT_6ParamsE)
        /*0278*/ 	.word	0x00000000


	//----- nvinfo : EIATTR_REGCOUNT
	.align		4
.L_116:
        /*027c*/ 	.byte	0x04, 0x2f
        /*027e*/ 	.short	(.L_118 - .L_117)
	.align		4
.L_117:
        /*0280*/ 	.word	index@(_ZN7cutlass13device_kernelIN5flash19enable_sm80_to_sm89INS1_16FlashAttnBwdSm80INS1_25CollectiveMainloopBwdSm80ILi2ELi1EN4cute5tupleIJNS5_1CILi64EEENS7_ILi80EEENS7_ILi192EEEEEENS_6half_tEfNS_4arch4Sm80ELb0ELb0ELb1ELb0ELb1ELb0ELb1ELb0ELi2ELi4ELi2ELi2ELb0EEENS1_24CollectiveEpilogueBwdGQAISB_fSE_Li256ELb0ELb1EEENS1_19SingleTileSchedulerILb0ELb0ELb0ELi80EEEEEEEEEvNT_6ParamsE)
        /*0284*/ 	.word	0x000000ff


	//----- nvinfo : EIATTR_FRAME_SIZE
	.align		4
.L_118:
        /*0288*/ 	.byte	0x04, 0x11
        /*028a*/ 	.short	(.L_120 - .L_119)
	.align		4
.L_119:
        /*028c*/ 	.word	index@($__internal_6_$__cuda_sm70_warpsync)
        /*0290*/ 	.word	0x00000000


	//----- nvinfo : EIATTR_FRAME_SIZE
	.align		4
.L_120:
        /*0294*/ 	.byte	0x04, 0x11
        /*0296*/ 	.short	(.L_122 - .L_121)
	.align		4
.L_121:
        /*0298*/ 	.word	index@(_ZN7cutlass13device_kernelIN5flash19enable_sm80_to_sm89INS1_16FlashAttnBwdSm80INS1_25CollectiveMainloopBwdSm80ILi2ELi1EN4cute5tupleIJNS5_1CILi64EEENS7_ILi80EEENS7_ILi192EEEEEENS_6half_tEfNS_4arch4Sm80ELb0ELb0ELb1ELb0ELb1ELb0ELb1ELb0ELi2ELi4ELi2ELi2ELb0EEENS1_24CollectiveEpilogueBwdGQAISB_fSE_Li256ELb0ELb1EEENS1_19SingleTileSchedulerILb0ELb0ELb0ELi80EEEEEEEEEvNT_6ParamsE)
        /*029c*/ 	.word	0x00000020


	//----- nvinfo : EIATTR_REGCOUNT
	.align		4
.L_122:
        /*02a0*/ 	.byte	0x04, 0x2f
        /*02a2*/ 	.short	(.L_124 - .L_123)
	.align		4
.L_123:
        /*02a4*/ 	.word	index@(_ZN7cutlass13device_kernelIN5flash19enable_sm80_to_sm89INS1_16FlashAttnBwdSm80INS1_25CollectiveMainloopBwdSm80ILi2ELi1EN4cute5tupleIJNS5_1CILi64EEENS7_ILi80EEENS7_ILi192EEEEEENS_6half_tEfNS_4arch4Sm80ELb0ELb0ELb1ELb0ELb0ELb0ELb1ELb0ELi2ELi4ELi2ELi2ELb0EEENS1_24CollectiveEpilogueBwdGQAISB_fSE_Li256ELb0ELb0EEENS1_19SingleTileSchedulerILb0ELb0ELb0ELi80EEEEEEEEEvNT_6ParamsE)
        /*02a8*/ 	.word	0x000000ff


	//----- nvinfo : EIATTR_FRAME_SIZE
	.align		4
.L_124:
        /*02ac*/ 	.byte	0x04, 0x11
        /*02ae*/ 	.short	(.L_126 - .L_125)
	.align		4
.L_125:
        /*02b0*/ 	.word	index@(_ZN7cutlass13device_kernelIN5flash19enable_sm80_to_sm89INS1_16FlashAttnBwdSm80INS1_25CollectiveMainloopBwdSm80ILi2ELi1EN4cute5tupleIJNS5_1CILi64EEENS7_ILi80EEENS7_ILi192EEEEEENS_6half_tEfNS_4arch4Sm80ELb0ELb0ELb1ELb0ELb0ELb0ELb1ELb0ELi2ELi4ELi2ELi2ELb0EEENS1_24CollectiveEpilogueBwdGQAISB_fSE_Li256ELb0ELb0EEENS1_19SingleTileSchedulerILb0ELb0ELb0ELi80EEEEEEEEEvNT_6ParamsE)
        /*02b4*/ 	.word	0x00000020


	//----- nvinfo : EIATTR_REGCOUNT
	.align		4
.L_126:
        /*02b8*/ 	.byte	0x04, 0x2f
        /*02ba*/ 	.short	(.L_128 - .L_127)
	.align		4
.L_127:
        /*02bc*/ 	.word	index@(_ZN7cutlass13device_kernelIN5flash19enable_sm80_to_sm89INS1_16FlashAttnBwdSm80INS1_25CollectiveMainloopBwdSm80ILi2ELi1EN4cute5tupleIJNS5_1CILi64EEENS7_ILi80EEENS7_ILi192EEEEEENS_6half_tEfNS_4arch4Sm80ELb0ELb0ELb1ELb0ELb1ELb0ELb1ELb0ELi2ELi4ELi2ELi2ELb0EEENS1_21CollectiveEpilogueBwdISB_SC_SE_Li256ELb0ELb1ELi4EEENS1_19SingleTileSchedulerILb0ELb0ELb0ELi80EEEEEEEEEvNT_6ParamsE)
        /*02c0*/ 	.word	0x000000ff


	//----- nvinfo : EIATTR_FRAME_SIZE
	.align		4
.L_128:
        /*02c4*/ 	.byte	0x04, 0x11
        /*02c6*/ 	.short	(.L_130 - .L_129)
	.align		4
.L_129:
        /*02c8*/ 	.word	index@(_ZN7cutlass13device_kernelIN5flash19enable_sm80_to_sm89INS1_16FlashAttnBwdSm80INS1_25CollectiveMainloopBwdSm80ILi2ELi1EN4cute5tupleIJNS5_1CILi64EEENS7_ILi80EEENS7_ILi192EEEEEENS_6half_tEfNS_4arch4Sm80ELb0ELb0ELb1ELb0ELb1ELb0ELb1ELb0ELi2ELi4ELi2ELi2ELb0EEENS1_21CollectiveEpilogueBwdISB_SC_SE_Li256ELb0ELb1ELi4EEENS1_19SingleTileSchedulerILb0ELb0ELb0ELi80EEEEEEEEEvNT_6ParamsE)
        /*02cc*/ 	.word	0x00000018


	//----- nvinfo : EIATTR_REGCOUNT
	.align		4
.L_130:
        /*02d0*/ 	.byte	0x04, 0x2f
        /*02d2*/ 	.short	(.L_132 - .L_131)
	.align		4
.L_131:
        /*02d4*/ 	.word	index@(_ZN7cutlass13device_kernelIN5flash19enable_sm80_to_sm89INS1_16FlashAttnBwdSm80INS1_25CollectiveMainloopBwdSm80ILi2ELi1EN4cute5tupleIJNS5_1CILi64EEENS7_ILi80EEENS7_ILi192EEEEEENS_6half_tEfNS_4arch4Sm80ELb0ELb0ELb1ELb0ELb0ELb0ELb1ELb0ELi2ELi4ELi2ELi2ELb0EEENS1_21CollectiveEpilogueBwdISB_SC_SE_Li256ELb0ELb1ELi4EEENS1_19SingleTileSchedulerILb0ELb0ELb0ELi80EEEEEEEEEvNT_6ParamsE)
        /*02d8*/ 	.word	0x000000ff


	//----- nvinfo : EIATTR_FRAME_SIZE
	.align		4
.L_132:
        /*02dc*/ 	.byte	0x04, 0x11
        /*02de*/ 	.short	(.L_134 - .L_133)
	.align		4
.L_133:
        /*02e0*/ 	.word	index@(_ZN7cutlass13device_kernelIN5flash19enable_sm80_to_sm89INS1_16FlashAttnBwdSm80INS1_25CollectiveMainloopBwdSm80ILi2ELi1EN4cute5tupleIJNS5_1CILi64EEENS7_ILi80EEENS7_ILi192EEEEEENS_6half_tEfNS_4arch4Sm80ELb0ELb0ELb1ELb0ELb0ELb0ELb1ELb0ELi2ELi4ELi2ELi2ELb0EEENS1_21CollectiveEpilogueBwdISB_SC_SE_Li256ELb0ELb1ELi4EEENS1_19SingleTileSchedulerILb0ELb0ELb0ELi80EEEEEEEEEvNT_6ParamsE)
        /*02e4*/ 	.word	0x00000018


	//----- nvinfo : EIATTR_REGCOUNT
	.align		4
.L_134:
        /*02e8*/ 	.byte	0x04, 0x2f
        /*02ea*/ 	.short	(.L_136 - .L_135)
	.align		4
.L_135:
        /*02ec*/ 	.word	index@(_ZN7cutlass13device_kernelIN5flash19enable_sm80_to_sm89INS1_16FlashAttnBwdSm80INS1_25CollectiveMainloopBwdSm80ILi1ELi1EN4cute5tupleIJNS5_1CILi64EEES8_NS7_ILi192EEEEEENS_6half_tEfNS_4arch4Sm80ELb1ELb0ELb1ELb1ELb1ELb0ELb0ELb0ELi2ELi2ELi2ELi2ELb1EEENS1_24CollectiveEpilogueBwdGQAISA_fSD_Li256ELb1ELb1EEENS1_25SingleTileBwdLPTSchedulerILb1ELi64ELb1EEEEEEEEEvNT_6ParamsE)
        /*02f0*/ 	.word	0x000000ff


	//----- nvinfo : EIATTR_FRAME_SIZE
	.align		4
.L_136:
        /*02f4*/ 	.byte	0x04, 0x11
        /*02f6*/ 	.short	(.L_138 - .L_137)
	.align		4
.L_137:
        /*02f8*/ 	.word	index@($__internal_5_$__cuda_sm70_warpsync)
        /*02fc*/ 	.word	0x00000000


	//----- nvinfo : EIATTR_FRAME_SIZE
	.align		4
.L_138:
        /*0300*/ 	.byte	0x04, 0x11
        /*0302*/ 	.short	(.L_140 - .L_139)
	.align		4
.L_139:
        /*0304*/ 	.word	index@(_ZN7cutlass13device_kernelIN5flash19enable_sm80_to_sm89INS1_16FlashAttnBwdSm80INS1_25CollectiveMainloopBwdSm80ILi1ELi1EN4cute5tupleIJNS5_1CILi64EEES8_NS7_ILi192EEEEEENS_6half_tEfNS_4arch4Sm80ELb1ELb0ELb1ELb1ELb1ELb0ELb0ELb0ELi2ELi2ELi2ELi2ELb1EEENS1_24CollectiveEpilogueBwdGQAISA_fSD_Li256ELb1ELb1EEENS1_25SingleTileBwdLPTSchedulerILb1ELi64ELb1EEEEEEEEEvNT_6ParamsE)
        /*0308*/ 	.word	0x00000000


	//----- nvinfo : EIATTR_REGCOUNT
	.align		4
.L_140:
        /*030c*/ 	.byte	0x04, 0x2f
        /*030e*/ 	.short	(.L_142 - .L_141)
	.align		4
.L_141:
        /*0310*/ 	.word	index@(_ZN7cutlass13device_kernelIN5flash19enable_sm80_to_sm89INS1_16FlashAttnBwdSm80INS1_25CollectiveMainloopBwdSm80ILi1ELi1EN4cute5tupleIJNS5_1CILi64EEES8_NS7_ILi192EEEEEENS_6half_tEfNS_4arch4Sm80ELb1ELb0ELb1ELb1ELb0ELb0ELb0ELb0ELi2ELi2ELi2ELi2ELb1EEENS1_24CollectiveEpilogueBwdGQAISA_fSD_Li256ELb1ELb0EEENS1_25SingleTileBwdLPTSchedulerILb1ELi64ELb0EEEEEEEEEvNT_6ParamsE)
        /*0314*/ 	.word	0x000000ff


	//----- nvinfo : EIATTR_FRAME_SIZE
	.align		4
.L_142:
        /*0318*/ 	.byte	0x04, 0x11
        /*031a*/ 	.short	(.L_144 - .L_143)
	.align		4
.L_143:
        /*031c*/ 	.word	index@(_ZN7cutlass13device_kernelIN5flash19enable_sm80_to_sm89INS1_16FlashAttnBwdSm80INS1_25CollectiveMainloopBwdSm80ILi1ELi1EN4cute5tupleIJNS5_1CILi64EEES8_NS7_ILi192EEEEEENS_6half_tEfNS_4arch4Sm80ELb1ELb0ELb1ELb1ELb0ELb0ELb0ELb0ELi2ELi2ELi2ELi2ELb1EEENS1_24CollectiveEpilogueBwdGQAISA_fSD_Li256ELb1ELb0EEENS1_25SingleTileBwdLPTSchedulerILb1ELi64ELb0EEEEEEEEEvNT_6ParamsE)
        /*0320*/ 	.word	0x00000008


	//----- nvinfo : EIATTR_REGCOUNT
	.align		4
.L_144:
        /*0324*/ 	.byte	0x04, 0x2f
        /*0326*/ 	.short	(.L_146 - .L_145)
	.align		4
.L_145:
        /*0328*/ 	.word	index@(_ZN7cutlass13device_kernelIN5flash19enable_sm80_to_sm89INS1_16FlashAttnBwdSm80INS1_25CollectiveMainloopBwdSm80ILi1ELi1EN4cute5tupleIJNS5_1CILi64EEES8_NS7_ILi192EEEEEENS_6half_tEfNS_4arch4Sm80ELb1ELb0ELb1ELb1ELb1ELb0ELb0ELb0ELi2ELi2ELi2ELi2ELb1EEENS1_21CollectiveEpilogueBwdISA_SB_SD_Li256ELb1ELb0ELi4EEENS1_25SingleTileBwdLPTSchedulerILb1ELi64ELb1EEEEEEEEEvNT_6ParamsE)
        /*032c*/ 	.word	0x000000ff


	//----- nvinfo : EIATTR_FRAME_SIZE
	.align		4
.L_146:
        /*0330*/ 	.byte	0x04, 0x11
        /*0332*/ 	.short	(.L_148 - .L_147)
	.align		4
.L_147:
        /*0334*/ 	.word	index@(_ZN7cutlass13device_kernelIN5flash19enable_sm80_to_sm89INS1_16FlashAttnBwdSm80INS1_25CollectiveMainloopBwdSm80ILi1ELi1EN4cute5tupleIJNS5_1CILi64EEES8_NS7_ILi192EEEEEENS_6half_tEfNS_4arch4Sm80ELb1ELb0ELb1ELb1ELb1ELb0ELb0ELb0ELi2ELi2ELi2ELi2ELb1EEENS1_21CollectiveEpilogueBwdISA_SB_SD_Li256ELb1ELb0ELi4EEENS1_25SingleTileBwdLPTSchedulerILb1ELi64ELb1EEEEEEEEEvNT_6ParamsE)
        /*0338*/ 	.word	0x00000008


	//----- nvinfo : EIATTR_REGCOUNT
	.align		4
.L_148:
        /*033c*/ 	.byte	0x04, 0x2f
        /*033e*/ 	.short	(.L_150 - .L_149)
	.align		4
.L_149:
        /*0340*/ 	.word	index@(_ZN7cutlass13device_kernelIN5flash19enable_sm80_to_sm89INS1_16FlashAttnBwdSm80INS1_25CollectiveMainloopBwdSm80ILi1ELi1EN4cute5tupleIJNS5_1CILi64EEES8_NS7_ILi192EEEEEENS_6half_tEfNS_4arch4Sm80ELb1ELb0ELb1ELb1ELb0ELb0ELb0ELb0ELi2ELi2ELi2ELi2ELb1EEENS1_21CollectiveEpilogueBwdISA_SB_SD_Li256ELb1ELb0ELi4EEENS1_25SingleTileBwdLPTSchedulerILb1ELi64ELb0EEEEEEEEEvNT_6ParamsE)
        /*0344*/ 	.word	0x000000ff


	//----- nvinfo : EIATTR_FRAME_SIZE
	.align		4
.L_150:
        /*0348*/ 	.byte	0x04, 0x11
        /*034a*/ 	.short	(.L_152 - .L_151)
	.align		4
.L_151:
        /*034c*/ 	.word	index@(_ZN7cutlass13device_kernelIN5flash19enable_sm80_to_sm89INS1_16FlashAttnBwdSm80INS1_25CollectiveMainloopBwdSm80ILi1ELi1EN4cute5tupleIJNS5_1CILi64EEES8_NS7_ILi192EEEEEENS_6half_tEfNS_4arch4Sm80ELb1ELb0ELb1ELb1ELb0ELb0ELb0ELb0ELi2ELi2ELi2ELi2ELb1EEENS1_21CollectiveEpilogueBwdISA_SB_SD_Li256ELb1ELb0ELi4EEENS1_25SingleTileBwdLPTSchedulerILb1ELi64ELb0EEEEEEEEEvNT_6ParamsE)
        /*0350*/ 	.word	0x00000000


	//----- nvinfo : EIATTR_REGCOUNT
	.align		4
.L_152:
        /*0354*/ 	.byte	0x04, 0x2f
        /*0356*/ 	.short	(.L_154 - .L_153)
	.align		4
.L_153:
        /*0358*/ 	.word	index@(_ZN7cutlass13device_kernelIN5flash19enable_sm80_to_sm89INS1_16FlashAttnBwdSm80INS1_25CollectiveMainloopBwdSm80ILi1ELi1EN4cute5tupleIJNS5_1CILi64EEES8_NS7_ILi192EEEEEENS_6half_tEfNS_4arch4Sm80ELb1ELb0ELb1ELb0ELb1ELb0ELb0ELb0ELi2ELi2ELi2ELi2ELb1EEENS1_24CollectiveEpilogueBwdGQAISA_fSD_Li256ELb0ELb1EEENS1_25SingleTileBwdLPTSchedulerILb0ELi64ELb1EEEEEEEEEvNT_6ParamsE)
        /*035c*/ 	.word	0x000000ff


	//----- nvinfo : EIATTR_FRAME_SIZE
	.align		4
.L_154:
        /*0360*/ 	.byte	0x04, 0x11
        /*0362*/ 	.short	(.L_156 - .L_155)
	.align		4
.L_155:
        /*0364*/ 	.word	index@($__internal_4_$__cuda_sm70_warpsync)
        /*0368*/ 	.word	0x00000000


	//----- nvinfo : EIATTR_FRAME_SIZE
	.align		4
.L_156:
        /*036c*/ 	.byte	0x04, 0x11
        /*036e*/ 	.short	(.L_158 - .L_157)
	.align		4
.L_157:
        /*0370*/ 	.word	index@(_ZN7cutlass13device_kernelIN5flash19enable_sm80_to_sm89INS1_16FlashAttnBwdSm80INS1_25CollectiveMainloopBwdSm80ILi1ELi1EN4cute5tupleIJNS5_1CILi64EEES8_NS7_ILi192EEEEEENS_6half_tEfNS_4arch4Sm80ELb1ELb0ELb1ELb0ELb1ELb0ELb0ELb0ELi2ELi2ELi2ELi2ELb1EEENS1_24CollectiveEpilogueBwdGQAISA_fSD_Li256ELb0ELb1EEENS1_25SingleTileBwdLPTSchedulerILb0ELi64ELb1EEEEEEEEEvNT_6ParamsE)
        /*0374*/ 	.word	0x00000008


	//----- nvinfo : EIATTR_REGCOUNT
	.align		4
.L_158:
        /*0378*/ 	.byte	0x04, 0x2f
        /*037a*/ 	.short	(.L_160 - .L_159)
	.align		4
.L_159:
        /*037c*/ 	.word	index@(_ZN7cutlass13device_kernelIN5flash19enable_sm80_to_sm89INS1_16FlashAttnBwdSm80INS1_25CollectiveMainloopBwdSm80ILi1ELi1EN4cute5tupleIJNS5_1CILi64EEES8_NS7_ILi192EEEEEENS_6half_tEfNS_4arch4Sm80ELb1ELb0ELb1ELb0ELb0ELb0ELb0ELb0ELi2ELi2ELi2ELi2ELb1EEENS1_24CollectiveEpilogueBwdGQAISA_fSD_Li256ELb0ELb0EEENS1_25SingleTileBwdLPTSchedulerILb0ELi64ELb0EEEEEEEEEvNT_6ParamsE)
        /*0380*/ 	.word	0x000000ff


	//----- nvinfo : EIATTR_FRAME_SIZE
	.align		4
.L_160:
        /*0384*/ 	.byte	0x04, 0x11
        /*0386*/ 	.short	(.L_162 - .L_161)
	.align		4
.L_161:
        /*0388*/ 	.word	index@(_ZN7cutlass13device_kernelIN5flash19enable_sm80_to_sm89INS1_16FlashAttnBwdSm80INS1_25CollectiveMainloopBwdSm80ILi1ELi1EN4cute5tupleIJNS5_1CILi64EEES8_NS7_ILi192EEEEEENS_6half_tEfNS_4arch4Sm80ELb1ELb0ELb1ELb0ELb0ELb0ELb0ELb0ELi2ELi2ELi2ELi2ELb1EEENS1_24CollectiveEpilogueBwdGQAISA_fSD_Li256ELb0ELb0EEENS1_25SingleTileBwdLPTSchedulerILb0ELi64ELb0EEEEEEEEEvNT_6ParamsE)
        /*038c*/ 	.word	0x00000008


	//----- nvinfo : EIATTR_REGCOUNT
	.align		4
.L_162:
        /*0390*/ 	.byte	0x04, 0x2f
        /*0392*/ 	.short	(.L_164 - .L_163)
	.align		4
.L_163:
        /*0394*/ 	.word	index@(_ZN7cutlass13device_kernelIN5flash19enable_sm80_to_sm89INS1_16FlashAttnBwdSm80INS1_25CollectiveMainloopBwdSm80ILi1ELi1EN4cute5tupleIJNS5_1CILi64EEES8_NS7_ILi192EEEEEENS_6half_tEfNS_4arch4Sm80ELb1ELb0ELb1ELb0ELb1ELb0ELb0ELb0ELi2ELi2ELi2ELi2ELb1EEENS1_21CollectiveEpilogueBwdISA_SB_SD_Li256ELb0ELb0ELi4EEENS1_25SingleTileBwdLPTSchedulerILb0ELi64ELb1EEEEEEEEEvNT_6ParamsE)
        /*0398*/ 	.word	0x000000ff


	//----- nvinfo : EIATTR_FRAME_SIZE
	.align		4
.L_164:
        /*039c*/ 	.byte	0x04, 0x11
        /*039e*/ 	.short	(.L_166 - .L_165)
	.align		4
.L_165:
        /*03a0*/ 	.word	index@(_ZN7cutlass13device_kernelIN5flash19enable_sm80_to_sm89INS1_16FlashAttnBwdSm80INS1_25CollectiveMainloopBwdSm80ILi1ELi1EN4cute5tupleIJNS5_1CILi64EEES8_NS7_ILi192EEEEEENS_6half_tEfNS_4arch4Sm80ELb1ELb0ELb1ELb0ELb1ELb0ELb0ELb0ELi2ELi2ELi2ELi2ELb1EEENS1_21CollectiveEpilogueBwdISA_SB_SD_Li256ELb0ELb0ELi4EEENS1_25SingleTileBwdLPTSchedulerILb0ELi64ELb1EEEEEEEEEvNT_6ParamsE)
        /*03a4*/ 	.word	0x00000008


	//----- nvinfo : EIATTR_REGCOUNT
	.align		4
.L_166:
        /*03a8*/ 	.byte	0x04, 0x2f
        /*03aa*/ 	.short	(.L_168 - .L_167)
	.align		4
.L_167:
        /*03ac*/ 	.word	index@(_ZN7cutlass13device_kernelIN5flash19enable_sm80_to_sm89INS1_16FlashAttnBwdSm80INS1_25CollectiveMainloopBwdSm80ILi1ELi1EN4cute5tupleIJNS5_1CILi64EEES8_NS7_ILi192EEEEEENS_6half_tEfNS_4arch4Sm80ELb1ELb0ELb1ELb0ELb0ELb0ELb0ELb0ELi2ELi2ELi2ELi2ELb1EEENS1_21CollectiveEpilogueBwdISA_SB_SD_Li256ELb0ELb0ELi4EEENS1_25SingleTileBwdLPTSchedulerILb0ELi64ELb0EEEEEEEEEvNT_6ParamsE)
        /*03b0*/ 	.word	0x000000ff


	//----- nvinfo : EIATTR_FRAME_SIZE
	.align		4
.L_168:
        /*03b4*/ 	.byte	0x04, 0x11
        /*03b6*/ 	.short	(.L_170 - .L_169)
	.align		4
.L_169:
        /*03b8*/ 	.word	index@(_ZN7cutlass13device_kernelIN5flash19enable_sm80_to_sm89INS1_16FlashAttnBwdSm80INS1_25CollectiveMainloopBwdSm80ILi1ELi1EN4cute5tupleIJNS5_1CILi64EEES8_NS7_ILi192EEEEEENS_6half_tEfNS_4arch4Sm80ELb1ELb0ELb1ELb0ELb0ELb0ELb0ELb0ELi2ELi2ELi2ELi2ELb1EEENS1_21CollectiveEpilogueBwdISA_SB_SD_Li256ELb0ELb0ELi4EEENS1_25SingleTileBwdLPTSchedulerILb0ELi64ELb0EEEEEEEEEvNT_6ParamsE)
        /*03bc*/ 	.word	0x00000008


	//----- nvinfo : EIATTR_REGCOUNT
	.align		4
.L_170:
        /*03c0*/ 	.byte	0x04, 0x2f
        /*03c2*/ 	.short	(.L_172 - .L_171)
	.align		4
.L_171:
        /*03c4*/ 	.word	index@(_ZN7cutlass13device_kernelIN5flash19enable_sm80_to_sm89INS1_16FlashAttnBwdSm80INS1_25CollectiveMainloopBwdSm80ILi1ELi1EN4cute5tupleIJNS5_1CILi64EEES8_NS7_ILi192EEEEEENS_6half_tEfNS_4arch4Sm80ELb0ELb1ELb1ELb1ELb1ELb0ELb0ELb0ELi2ELi2ELi2ELi2ELb1EEENS1_24CollectiveEpilogueBwdGQAISA_fSD_Li256ELb1ELb1EEENS1_19SingleTileSchedulerILb1ELb0ELb0ELi64EEEEEEEEEvNT_6ParamsE)
        /*03c8*/ 	.word	0x000000ff


	//----- nvinfo : EIATTR_FRAME_SIZE
	.align		4
.L_172:
        /*03cc*/ 	.byte	0x04, 0x11
        /*03ce*/ 	.short	(.L_174 - .L_173)
	.align		4
.L_173:
        /*03d0*/ 	.word	index@($__internal_3_$__cuda_sm70_warpsync)
        /*03d4*/ 	.word	0x00000000


	//----- nvinfo : EIATTR_FRAME_SIZE
	.align		4
.L_174:
        /*03d8*/ 	.byte	0x04, 0x11
        /*03da*/ 	.short	(.L_176 - .L_175)
	.align		4
.L_175:
        /*03dc*/ 	.word	index@(_ZN7cutlass13device_kernelIN5flash19enable_sm80_to_sm89INS1_16FlashAttnBwdSm80INS1_25CollectiveMainloopBwdSm80ILi1ELi1EN4cute5tupleIJNS5_1CILi64EEES8_NS7_ILi192EEEEEENS_6half_tEfNS_4arch4Sm80ELb0ELb1ELb1ELb1ELb1ELb0ELb0ELb0ELi2ELi2ELi2ELi2ELb1EEENS1_24CollectiveEpilogueBwdGQAISA_fSD_Li256ELb1ELb1EEENS1_19SingleTileSchedulerILb1ELb0ELb0ELi64EEEEEEEEEvNT_6ParamsE)
        /*03e0*/ 	.word	0x00000020


	//----- nvinfo : EIATTR_REGCOUNT
	.align		4
.L_176:
        /*03e4*/ 	.byte	0x04, 0x2f
        /*03e6*/ 	.short	(.L_178 - .L_177)
	.align		4
.L_177:
        /*03e8*/ 	.word	index@(_ZN7cutlass13device_kernelIN5flash19enable_sm80_to_sm89INS1_16FlashAttnBwdSm80INS1_25CollectiveMainloopBwdSm80ILi1ELi1EN4cute5tupleIJNS5_1CILi64EEES8_NS7_ILi192EEEEEENS_6half_tEfNS_4arch4Sm80ELb0ELb1ELb1ELb1ELb0ELb0ELb0ELb0ELi2ELi2ELi2ELi2ELb1EEENS1_24CollectiveEpilogueBwdGQAISA_fSD_Li256ELb1ELb0EEENS1_19SingleTileSchedulerILb1ELb0ELb0ELi64EEEEEEEEEvNT_6ParamsE)
        /*03ec*/ 	.word	0x000000ff


	//----- nvinfo : EIATTR_FRAME_SIZE
	.align		4
.L_178:
        /*03f0*/ 	.byte	0x04, 0x11
        /*03f2*/ 	.short	(.L_180 - .L_179)
	.align		4
.L_179:
        /*03f4*/ 	.word	index@(_ZN7cutlass13device_kernelIN5flash19enable_sm80_to_sm89INS1_16FlashAttnBwdSm80INS1_25CollectiveMainloopBwdSm80ILi1ELi1EN4cute5tupleIJNS5_1CILi64EEES8_NS7_ILi192EEEEEENS_6half_tEfNS_4arch4Sm80ELb0ELb1ELb1ELb1ELb0ELb0ELb0ELb0ELi2ELi2ELi2ELi2ELb1EEENS1_24CollectiveEpilogueBwdGQAISA_fSD_Li256ELb1ELb0EEENS1_19SingleTileSchedulerILb1ELb0ELb0ELi64EEEEEEEEEvNT_6ParamsE)
        /*03f8*/ 	.word	0x00000020


	//----- nvinfo : EIATTR_REGCOUNT
	.align		4
.L_180:
        /*03fc*/ 	.byte	0x04, 0x2f
        /*03fe*/ 	.short	(.L_182 - .L_181)
	.align		4
.L_181:
        /*0400*/ 	.word	index@(_ZN7cutlass13device_kernelIN5flash19enable_sm80_to_sm89INS1_16FlashAttnBwdSm80INS1_25CollectiveMainloopBwdSm80ILi1ELi1EN4cute5tupleIJNS5_1CILi64EEES8_NS7_ILi192EEEEEENS_6half_tEfNS_4arch4Sm80ELb0ELb1ELb1ELb1ELb1ELb0ELb0ELb0ELi2ELi2ELi2ELi2ELb1EEENS1_21CollectiveEpilogueBwdISA_SB_SD_Li256ELb1ELb0ELi4EEENS1_19SingleTileSchedulerILb1ELb0ELb0ELi64EEEEEEEEEvNT_6ParamsE)
        /*0404*/ 	.word	0x000000ff


	//----- nvinfo : EIATTR_FRAME_SIZE
	.align		4
.L_182:
        /*0408*/ 	.byte	0x04, 0x11
        /*040a*/ 	.short	(.L_184 - .L_183)
	.align		4
.L_183:
        /*040c*/ 	.word	index@(_ZN7cutlass13device_kernelIN5flash19enable_sm80_to_sm89INS1_16FlashAttnBwdSm80INS1_25CollectiveMainloopBwdSm80ILi1ELi1EN4cute5tupleIJNS5_1CILi64EEES8_NS7_ILi192EEEEEENS_6half_tEfNS_4arch4Sm80ELb0ELb1ELb1ELb1ELb1ELb0ELb0ELb0ELi2ELi2ELi2ELi2ELb1EEENS1_21CollectiveEpilogueBwdISA_SB_SD_Li256ELb1ELb0ELi4EEENS1_19SingleTileSchedulerILb1ELb0ELb0ELi64EEEEEEEEEvNT_6ParamsE)
        /*0410*/ 	.word	0x00000020


	//----- nvinfo : EIATTR_REGCOUNT
	.align		4
.L_184:
        /*0414*/ 	.byte	0x04, 0x2f
        /*0416*/ 	.short	(.L_186 - .L_185)
	.align		4
.L_185:
        /*0418*/ 	.word	index@(_ZN7cutlass13device_kernelIN5flash19enable_sm80_to_sm89INS1_16FlashAttnBwdSm80INS1_25CollectiveMainloopBwdSm80ILi1ELi1EN4cute5tupleIJNS5_1CILi64EEES8_NS7_ILi192EEEEEENS_6half_tEfNS_4arch4Sm80ELb0ELb1ELb1ELb1ELb0ELb0ELb0ELb0ELi2ELi2ELi2ELi2ELb1EEENS1_21CollectiveEpilogueBwdISA_SB_SD_Li256ELb1ELb0ELi4EEENS1_19SingleTileSchedulerILb1ELb0ELb0ELi64EEEEEEEEEvNT_6ParamsE)
        /*041c*/ 	.word	0x000000ff


	//----- nvinfo : EIATTR_FRAME_SIZE
	.align		4
.L_186:
        /*0420*/ 	.byte	0x04, 0x11
        /*0422*/ 	.short	(.L_188 - .L_187)
	.align		4
.L_187:
        /*0424*/ 	.word	index@(_ZN7cutlass13device_kernelIN5flash19enable_sm80_to_sm89INS1_16FlashAttnBwdSm80INS1_25CollectiveMainloopBwdSm80ILi1ELi1EN4cute5tupleIJNS5_1CILi64EEES8_NS7_ILi192EEEEEENS_6half_tEfNS_4arch4Sm80ELb0ELb1ELb1ELb1ELb0ELb0ELb0ELb0ELi2ELi2ELi2ELi2ELb1EEENS1_21CollectiveEpilogueBwdISA_SB_SD_Li256ELb1ELb0ELi4EEENS1_19SingleTileSchedulerILb1ELb0ELb0ELi64EEEEEEEEEvNT_6ParamsE)
        /*0428*/ 	.word	0x00000020


	//----- nvinfo : EIATTR_REGCOUNT
	.align		4
.L_188:
        /*042c*/ 	.byte	0x04, 0x2f
        /*042e*/ 	.short	(.L_190 - .L_189)
	.align		4
.L_189:
        /*0430*/ 	.word	index@(_ZN7cutlass13device_kernelIN5flash19enable_sm80_to_sm89INS1_16FlashAttnBwdSm80INS1_25CollectiveMainloopBwdSm80ILi1ELi1EN4cute5tupleIJNS5_1CILi64EEES8_NS7_ILi192EEEEEENS_6half_tEfNS_4arch4Sm80ELb0ELb1ELb1ELb0ELb1ELb0ELb0ELb0ELi2ELi2ELi2ELi2ELb1EEENS1_24CollectiveEpilogueBwdGQAISA_fSD_Li256ELb0ELb1EEENS1_19SingleTileSchedulerILb0ELb0ELb0ELi64EEEEEEEEEvNT_6ParamsE)
        /*0434*/ 	.word	0x000000ff


	//----- nvinfo : EIATTR_FRAME_SIZE
	.align		4
.L_190:
        /*0438*/ 	.byte	0x04, 0x11
        /*043a*/ 	.short	(.L_192 - .L_191)
	.align		4
.L_191:
        /*043c*/ 	.word	index@($__internal_2_$__cuda_sm70_warpsync)
        /*0440*/ 	.word	0x00000000


	//----- nvinfo : EIATTR_FRAME_SIZE
	.align		4
.L_192:
        /*0444*/ 	.byte	0x04, 0x11
        /*0446*/ 	.short	(.L_194 - .L_193)
	.align		4
.L_193:
        /*0448*/ 	.word	index@(_ZN7cutlass13device_kernelIN5flash19enable_sm80_to_sm89INS1_16FlashAttnBwdSm80INS1_25CollectiveMainloopBwdSm80ILi1ELi1EN4cute5tupleIJNS5_1CILi64EEES8_NS7_ILi192EEEEEENS_6half_tEfNS_4arch4Sm80ELb0ELb1ELb1ELb0ELb1ELb0ELb0ELb0ELi2ELi2ELi2ELi2ELb1EEENS1_24CollectiveEpilogueBwdGQAISA_fSD_Li256ELb0ELb1EEENS1_19SingleTileSchedulerILb0ELb0ELb0ELi64EEEEEEEEEvNT_6ParamsE)
        /*044c*/ 	.word	0x00000000


	//----- nvinfo : EIATTR_REGCOUNT
	.align		4
.L_194:
        /*0450*/ 	.byte	0x04, 0x2f
        /*0452*/ 	.short	(.L_196 - .L_195)
	.align		4
.L_195:
        /*0454*/ 	.word	index@(_ZN7cutlass13device_kernelIN5flash19enable_sm80_to_sm89INS1_16FlashAttnBwdSm80INS1_25CollectiveMainloopBwdSm80ILi1ELi1EN4cute5tupleIJNS5_1CILi64EEES8_NS7_ILi192EEEEEENS_6half_tEfNS_4arch4Sm80ELb0ELb1ELb1ELb0ELb0ELb0ELb0ELb0ELi2ELi2ELi2ELi2ELb1EEENS1_24CollectiveEpilogueBwdGQAISA_fSD_Li256ELb0ELb0EEENS1_19SingleTileSchedulerILb0ELb0ELb0ELi64EEEEEEEEEvNT_6ParamsE)
        /*0458*/ 	.word	0x000000ff


	//----- nvinfo : EIATTR_FRAME_SIZE
	.align		4
.L_196:
        /*045c*/ 	.byte	0x04, 0x11
        /*045e*/ 	.short	(.L_198 - .L_197)
	.align		4
.L_197:
        /*0460*/ 	.word	index@(_ZN7cutlass13device_kernelIN5flash19enable_sm80_to_sm89INS1_16FlashAttnBwdSm80INS1_25CollectiveMainloopBwdSm80ILi1ELi1EN4cute5tupleIJNS5_1CILi64EEES8_NS7_ILi192EEEEEENS_6half_tEfNS_4arch4Sm80ELb0ELb1ELb1ELb0ELb0ELb0ELb0ELb0ELi2ELi2ELi2ELi2ELb1EEENS1_24CollectiveEpilogueBwdGQAISA_fSD_Li256ELb0ELb0EEENS1_19SingleTileSchedulerILb0ELb0ELb0ELi64EEEEEEEEEvNT_6ParamsE)
        /*0464*/ 	.word	0x00000000


	//----- nvinfo : EIATTR_REGCOUNT
	.align		4
.L_198:
        /*0468*/ 	.byte	0x04, 0x2f
        /*046a*/ 	.short	(.L_200 - .L_199)
	.align		4
.L_199:
        /*046c*/ 	.word	index@(_ZN7cutlass13device_kernelIN5flash19enable_sm80_to_sm89INS1_16FlashAttnBwdSm80INS1_25CollectiveMainloopBwdSm80ILi1ELi1EN4cute5tupleIJNS5_1CILi64EEES8_NS7_ILi192EEEEEENS_6half_tEfNS_4arch4Sm80ELb0ELb1ELb1ELb0ELb1ELb0ELb0ELb0ELi2ELi2ELi2ELi2ELb1EEENS1_21CollectiveEpilogueBwdISA_SB_SD_Li256ELb0ELb0ELi4EEENS1_19SingleTileSchedulerILb0ELb0ELb0ELi64EEEEEEEEEvNT_6ParamsE)
        /*0470*/ 	.word	0x000000ff


	//----- nvinfo : EIATTR_FRAME_SIZE
	.align		4
.L_200:
        /*0474*/ 	.byte	0x04, 0x11
        /*0476*/ 	.short	(.L_202 - .L_201)
	.align		4
.L_201:
        /*0478*/ 	.word	index@(_ZN7cutlass13device_kernelIN5flash19enable_sm80_to_sm89INS1_16FlashAttnBwdSm80INS1_25CollectiveMainloopBwdSm80ILi1ELi1EN4cute5tupleIJNS5_1CILi64EEES8_NS7_ILi192EEEEEENS_6half_tEfNS_4arch4Sm80ELb0ELb1ELb1ELb0ELb1ELb0ELb0ELb0ELi2ELi2ELi2ELi2ELb1EEENS1_21CollectiveEpilogueBwdISA_SB_SD_Li256ELb0ELb0ELi4EEENS1_19SingleTileSchedulerILb0ELb0ELb0ELi64EEEEEEEEEvNT_6ParamsE)
        /*047c*/ 	.word	0x00000000


	//----- nvinfo : EIATTR_REGCOUNT
	.align		4
.L_202:
        /*0480*/ 	.byte	0x04, 0x2f
        /*0482*/ 	.short	(.L_204 - .L_203)
	.align		4
.L_203:
        /*0484*/ 	.word	index@(_ZN7cutlass13device_kernelIN5flash19enable_sm80_to_sm89INS1_16FlashAttnBwdSm80INS1_25CollectiveMainloopBwdSm80ILi1ELi1EN4cute5tupleIJNS5_1CILi64EEES8_NS7_ILi192EEEEEENS_6half_tEfNS_4arch4Sm80ELb0ELb1ELb1ELb0ELb0ELb0ELb0ELb0ELi2ELi2ELi2ELi2ELb1EEENS1_21CollectiveEpilogueBwdISA_SB_SD_Li256ELb0ELb0ELi4EEENS1_19SingleTileSchedulerILb0ELb0ELb0ELi64EEEEEEEEEvNT_6ParamsE)
        /*0488*/ 	.word	0x000000ff


	//----- nvinfo : EIATTR_FRAME_SIZE
	.align		4
.L_204:
        /*048c*/ 	.byte	0x04, 0x11
        /*048e*/ 	.short	(.L_206 - .L_205)
	.align		4
.L_205:
        /*0490*/ 	.word	index@(_ZN7cutlass13device_kernelIN5flash19enable_sm80_to_sm89INS1_16FlashAttnBwdSm80INS1_25CollectiveMainloopBwdSm80ILi1ELi1EN4cute5tupleIJNS5_1CILi64EEES8_NS7_ILi192EEEEEENS_6half_tEfNS_4arch4Sm80ELb0ELb1ELb1ELb0ELb0ELb0ELb0ELb0ELi2ELi2ELi2ELi2ELb1EEENS1_21CollectiveEpilogueBwdISA_SB_SD_Li256ELb0ELb0ELi4EEENS1_19SingleTileSchedulerILb0ELb0ELb0ELi64EEEEEEEEEvNT_6ParamsE)
        /*0494*/ 	.word	0x00000000


	//----- nvinfo : EIATTR_REGCOUNT
	.align		4
.L_206:
        /*0498*/ 	.byte	0x04, 0x2f
        /*049a*/ 	.short	(.L_208 - .L_207)
	.align		4
.L_207:
        /*049c*/ 	.word	index@(_ZN7cutlass13device_kernelIN5flash19enable_sm80_to_sm89INS1_16FlashAttnBwdSm80INS1_25CollectiveMainloopBwdSm80ILi1ELi1EN4cute5tupleIJNS5_1CILi64EEES8_NS7_ILi192EEEEEENS_6half_tEfNS_4arch4Sm80ELb0ELb0ELb1ELb1ELb1ELb0ELb0ELb0ELi2ELi2ELi2ELi2ELb1EEENS1_24CollectiveEpilogueBwdGQAISA_fSD_Li256ELb1ELb1EEENS1_19SingleTileSchedulerILb1ELb0ELb0ELi64EEEEEEEEEvNT_6ParamsE)
        /*04a0*/ 	.word	0x000000ff


	//----- nvinfo : EIATTR_FRAME_SIZE
	.align		4
.L_208:
        /*04a4*/ 	.byte	0x04, 0x11
        /*04a6*/ 	.short	(.L_210 - .L_209)
	.align		4
.L_209:
        /*04a8*/ 	.word	index@($__internal_1_$__cuda_sm70_warpsync)
        /*04ac*/ 	.word	0x00000000


	//----- nvinfo : EIATTR_FRAME_SIZE
	.align		4
.L_210:
        /*04b0*/ 	.byte	0x04, 0x11
        /*04b2*/ 	.short	(.L_212 - .L_211)
	.align		4
.L_211:
        /*04b4*/ 	.word	index@(_ZN7cutlass13device_kernelIN5flash19enable_sm80_to_sm89INS1_16FlashAttnBwdSm80INS1_25CollectiveMainloopBwdSm80ILi1ELi1EN4cute5tupleIJNS5_1CILi64EEES8_NS7_ILi192EEEEEENS_6half_tEfNS_4arch4Sm80ELb0ELb0ELb1ELb1ELb1ELb0ELb0ELb0ELi2ELi2ELi2ELi2ELb1EEENS1_24CollectiveEpilogueBwdGQAISA_fSD_Li256ELb1ELb1EEENS1_19SingleTileSchedulerILb1ELb0ELb0ELi64EEEEEEEEEvNT_6ParamsE)
        /*04b8*/ 	.word	0x00000000


	//----- nvinfo : EIATTR_REGCOUNT
	.align		4
.L_212:
        /*04bc*/ 	.byte	0x04, 0x2f
        /*04be*/ 	.short	(.L_214 - .L_213)
	.align		4
.L_213:
        /*04c0*/ 	.word	index@(_ZN7cutlass13device_kernelIN5flash19enable_sm80_to_sm89INS1_16FlashAttnBwdSm80INS1_25CollectiveMainloopBwdSm80ILi1ELi1EN4cute5tupleIJNS5_1CILi64EEES8_NS7_ILi192EEEEEENS_6half_tEfNS_4arch4Sm80ELb0ELb0ELb1ELb1ELb0ELb0ELb0ELb0ELi2ELi2ELi2ELi2ELb1EEENS1_24CollectiveEpilogueBwdGQAISA_fSD_Li256ELb1ELb0EEENS1_19SingleTileSchedulerILb1ELb0ELb0ELi64EEEEEEEEEvNT_6ParamsE)
        /*04c4*/ 	.word	0x000000ff


	//----- nvinfo : EIATTR_FRAME_SIZE
	.align		4
.L_214:
        /*04c8*/ 	.byte	0x04, 0x11
        /*04ca*/ 	.short	(.L_216 - .L_215)
	.align		4
.L_215:
        /*04cc*/ 	.word	index@(_ZN7cutlass13device_kernelIN5flash19enable_sm80_to_sm89INS1_16FlashAttnBwdSm80INS1_25CollectiveMainloopBwdSm80ILi1ELi1EN4cute5tupleIJNS5_1CILi64EEES8_NS7_ILi192EEEEEENS_6half_tEfNS_4arch4Sm80ELb0ELb0ELb1ELb1ELb0ELb0ELb0ELb0ELi2ELi2ELi2ELi2ELb1EEENS1_24CollectiveEpilogueBwdGQAISA_fSD_Li256ELb1ELb0EEENS1_19SingleTileSchedulerILb1ELb0ELb0ELi64EEEEEEEEEvNT_6ParamsE)
        /*04d0*/ 	.word	0x00000000


	//----- nvinfo : EIATTR_REGCOUNT
	.align		4
.L_216:
        /*04d4*/ 	.byte	0x04, 0x2f
        /*04d6*/ 	.short	(.L_218 - .L_217)
	.align		4
.L_217:
        /*04d8*/ 	.word	index@(_ZN7cutlass13device_kernelIN5flash19enable_sm80_to_sm89INS1_16FlashAttnBwdSm80INS1_25CollectiveMainloopBwdSm80ILi1ELi1EN4cute5tupleIJNS5_1CILi64EEES8_NS7_ILi192EEEEEENS_6half_tEfNS_4arch4Sm80ELb0ELb0ELb1ELb1ELb1ELb0ELb0ELb0ELi2ELi2ELi2ELi2ELb1EEENS1_21CollectiveEpilogueBwdISA_SB_SD_Li256ELb1ELb0ELi4EEENS1_19SingleTileSchedulerILb1ELb0ELb0ELi64EEEEEEEEEvNT_6ParamsE)
        /*04dc*/ 	.word	0x000000ff


	//----- nvinfo : EIATTR_FRAME_SIZE
	.align		4
.L_218:
        /*04e0*/ 	.byte	0x04, 0x11
        /*04e2*/ 	.short	(.L_220 - .L_219)
	.align		4
.L_219:
        /*04e4*/ 	.word	index@(_ZN7cutlass13device_kernelIN5flash19enable_sm80_to_sm89INS1_16FlashAttnBwdSm80INS1_25CollectiveMainloopBwdSm80ILi1ELi1EN4cute5tupleIJNS5_1CILi64EEES8_NS7_ILi192EEEEEENS_6half_tEfNS_4arch4Sm80ELb0ELb0ELb1ELb1ELb1ELb0ELb0ELb0ELi2ELi2ELi2ELi2ELb1EEENS1_21CollectiveEpilogueBwdISA_SB_SD_Li256ELb1ELb0ELi4EEENS1_19SingleTileSchedulerILb1ELb0ELb0ELi64EEEEEEEEEvNT_6ParamsE)
        /*04e8*/ 	.word	0x00000000


	//----- nvinfo : EIATTR_REGCOUNT
	.align		4
.L_220:
        /*04ec*/ 	.byte	0x04, 0x2f
        /*04ee*/ 	.short	(.L_222 - .L_221)
	.align		4
.L_221:
        /*04f0*/ 	.word	index@(_ZN7cutlass13device_kernelIN5flash19enable_sm80_to_sm89INS1_16FlashAttnBwdSm80INS1_25CollectiveMainloopBwdSm80ILi1ELi1EN4cute5tupleIJNS5_1CILi64EEES8_NS7_ILi192EEEEEENS_6half_tEfNS_4arch4Sm80ELb0ELb0ELb1ELb1ELb0ELb0ELb0ELb0ELi2ELi2ELi2ELi2ELb1EEENS1_21CollectiveEpilogueBwdISA_SB_SD_Li256ELb1ELb0ELi4EEENS1_19SingleTileSchedulerILb1ELb0ELb0ELi64EEEEEEEEEvNT_6ParamsE)
        /*04f4*/ 	.word	0x000000ff


	//----- nvinfo : EIATTR_FRAME_SIZE
	.align		4
.L_222:
        /*04f8*/ 	.byte	0x04, 0x11
        /*04fa*/ 	.short	(.L_224 - .L_223)
	.align		4
.L_223:
        /*04fc*/ 	.word	index@(_ZN7cutlass13device_kernelIN5flash19enable_sm80_to_sm89INS1_16FlashAttnBwdSm80INS1_25CollectiveMainloopBwdSm80ILi1ELi1EN4cute5tupleIJNS5_1CILi64EEES8_NS7_ILi192EEEEEENS_6half_tEfNS_4arch4Sm80ELb0ELb0ELb1ELb1ELb0ELb0ELb0ELb0ELi2ELi2ELi2ELi2ELb1EEENS1_21CollectiveEpilogueBwdISA_SB_SD_Li256ELb1ELb0ELi4EEENS1_19SingleTileSchedulerILb1ELb0ELb0ELi64EEEEEEEEEvNT_6ParamsE)
        /*0500*/ 	.word	0x00000000


	//----- nvinfo : EIATTR_REGCOUNT
	.align		4
.L_224:
        /*0504*/ 	.byte	0x04, 0x2f
        /*0506*/ 	.short	(.L_226 - .L_225)
	.align		4
.L_225:
        /*0508*/ 	.word	index@(_ZN7cutlass13device_kernelIN5flash19enable_sm80_to_sm89INS1_16FlashAttnBwdSm80INS1_25CollectiveMainloopBwdSm80ILi1ELi1EN4cute5tupleIJNS5_1CILi64EEES8_NS7_ILi192EEEEEENS_6half_tEfNS_4arch4Sm80ELb0ELb0ELb1ELb0ELb1ELb0ELb0ELb0ELi2ELi2ELi2ELi2ELb1EEENS1_24CollectiveEpilogueBwdGQAISA_fSD_Li256ELb0ELb1EEENS1_19SingleTileSchedulerILb0ELb0ELb0ELi64EEEEEEEEEvNT_6ParamsE)
        /*050c*/ 	.word	0x000000ff


	//----- nvinfo : EIATTR_FRAME_SIZE
	.align		4
.L_226:
        /*0510*/ 	.byte	0x04, 0x11
        /*0512*/ 	.short	(.L_228 - .L_227)
	.align		4
.L_227:
        /*0514*/ 	.word	index@($__internal_0_$__cuda_sm70_warpsync)
        /*0518*/ 	.word	0x00000000


	//----- nvinfo : EIATTR_FRAME_SIZE
	.align		4
.L_228:
        /*051c*/ 	.byte	0x04, 0x11
        /*051e*/ 	.short	(.L_230 - .L_229)
	.align		4
.L_229:
        /*0520*/ 	.word	index@(_ZN7cutlass13device_kernelIN5flash19enable_sm80_to_sm89INS1_16FlashAttnBwdSm80INS1_25CollectiveMainloopBwdSm80ILi1ELi1EN4cute5tupleIJNS5_1CILi64EEES8_NS7_ILi192EEEEEENS_6half_tEfNS_4arch4Sm80ELb0ELb0ELb1ELb0ELb1ELb0ELb0ELb0ELi2ELi2ELi2ELi2ELb1EEENS1_24CollectiveEpilogueBwdGQAISA_fSD_Li256ELb0ELb1EEENS1_19SingleTileSchedulerILb0ELb0ELb0ELi64EEEEEEEEEvNT_6ParamsE)
        /*0524*/ 	.word	0x00000000


	//----- nvinfo : EIATTR_REGCOUNT
	.align		4
.L_230:
        /*0528*/ 	.byte	0x04, 0x2f
        /*052a*/ 	.short	(.L_232 - .L_231)
	.align		4
.L_231:
        /*052c*/ 	.word	index@(_ZN7cutlass13device_kernelIN5flash19enable_sm80_to_sm89INS1_16FlashAttnBwdSm80INS1_25CollectiveMainloopBwdSm80ILi1ELi1EN4cute5tupleIJNS5_1CILi64EEES8_NS7_ILi192EEEEEENS_6half_tEfNS_4arch4Sm80ELb0ELb0ELb1ELb0ELb0ELb0ELb0ELb0ELi2ELi2ELi2ELi2ELb1EEENS1_24CollectiveEpilogueBwdGQAISA_fSD_Li256ELb0ELb0EEENS1_19SingleTileSchedulerILb0ELb0ELb0ELi64EEEEEEEEEvNT_6ParamsE)
        /*0530*/ 	.word	0x000000ff


	//----- nvinfo : EIATTR_FRAME_SIZE
	.align		4
.L_232:
        /*0534*/ 	.byte	0x04, 0x11
        /*0536*/ 	.short	(.L_234 - .L_233)
	.align		4
.L_233:
        /*0538*/ 	.word	index@(_ZN7cutlass13device_kernelIN5flash19enable_sm80_to_sm89INS1_16FlashAttnBwdSm80INS1_25CollectiveMainloopBwdSm80ILi1ELi1EN4cute5tupleIJNS5_1CILi64EEES8_NS7_ILi192EEEEEENS_6half_tEfNS_4arch4Sm80ELb0ELb0ELb1ELb0ELb0ELb0ELb0ELb0ELi2ELi2ELi2ELi2ELb1EEENS1_24CollectiveEpilogueBwdGQAISA_fSD_Li256ELb0ELb0EEENS1_19SingleTileSchedulerILb0ELb0ELb0ELi64EEEEEEEEEvNT_6ParamsE)
        /*053c*/ 	.word	0x00000000


	//----- nvinfo : EIATTR_REGCOUNT
	.align		4
.L_234:
        /*0540*/ 	.byte	0x04, 0x2f
        /*0542*/ 	.short	(.L_236 - .L_235)
	.align		4
.L_235:
        /*0544*/ 	.word	index@(_ZN7cutlass13device_kernelIN5flash19enable_sm80_to_sm89INS1_16FlashAttnBwdSm80INS1_25CollectiveMainloopBwdSm80ILi1ELi1EN4cute5tupleIJNS5_1CILi64EEES8_NS7_ILi192EEEEEENS_6half_tEfNS_4arch4Sm80ELb0ELb0ELb1ELb0ELb1ELb0ELb0ELb0ELi2ELi2ELi2ELi2ELb1EEENS1_21CollectiveEpilogueBwdISA_SB_SD_Li256ELb0ELb0ELi4EEENS1_19SingleTileSchedulerILb0ELb0ELb0ELi64EEEEEEEEEvNT_6ParamsE)
        /*0548*/ 	.word	0x000000ff


	//----- nvinfo : EIATTR_FRAME_SIZE
	.align		4
.L_236:
        /*054c*/ 	.byte	0x04, 0x11
        /*054e*/ 	.short	(.L_238 - .L_237)
	.align		4
.L_237:
        /*0550*/ 	.word	index@(_ZN7cutlass13device_kernelIN5flash19enable_sm80_to_sm89INS1_16FlashAttnBwdSm80INS1_25CollectiveMainloopBwdSm80ILi1ELi1EN4cute5tupleIJNS5_1CILi64EEES8_NS7_ILi192EEEEEENS_6half_tEfNS_4arch4Sm80ELb0ELb0ELb1ELb0ELb1ELb0ELb0ELb0ELi2ELi2ELi2ELi2ELb1EEENS1_21CollectiveEpilogueBwdISA_SB_SD_Li256ELb0ELb0ELi4EEENS1_19SingleTileSchedulerILb0ELb0ELb0ELi64EEEEEEEEEvNT_6ParamsE)
        /*0554*/ 	.word	0x00000010


	//----- nvinfo : EIATTR_REGCOUNT
	.align		4
.L_238:
        /*0558*/ 	.byte	0x04, 0x2f
        /*055a*/ 	.short	(.L_240 - .L_239)
	.align		4
.L_239:
        /*055c*/ 	.word	index@(_ZN7cutlass13device_kernelIN5flash19enable_sm80_to_sm89INS1_16FlashAttnBwdSm80INS1_25CollectiveMainloopBwdSm80ILi1ELi1EN4cute5tupleIJNS5_1CILi64EEES8_NS7_ILi192EEEEEENS_6half_tEfNS_4arch4Sm80ELb0ELb0ELb1ELb0ELb0ELb0ELb0ELb0ELi2ELi2ELi2ELi2ELb1EEENS1_21CollectiveEpilogueBwdISA_SB_SD_Li256ELb0ELb0ELi4EEENS1_19SingleTileSchedulerILb0ELb0ELb0ELi64EEEEEEEEEvNT_6ParamsE)
        /*0560*/ 	.word	0x000000ff


	//----- nvinfo : EIATTR_FRAME_SIZE
	.align		4
.L_240:
        /*0564*/ 	.byte	0x04, 0x11
        /*0566*/ 	.short	(.L_242 - .L_241)
	.align		4
.L_241:
        /*0568*/ 	.word	index@(_ZN7cutlass13device_kernelIN5flash19enable_sm80_to_sm89INS1_16FlashAttnBwdSm80INS1_25CollectiveMainloopBwdSm80ILi1ELi1EN4cute5tupleIJNS5_1CILi64EEES8_NS7_ILi192EEEEEENS_6half_tEfNS_4arch4Sm80ELb0ELb0ELb1ELb0ELb0ELb0ELb0ELb0ELi2ELi2ELi2ELi2ELb1EEENS1_21CollectiveEpilogueBwdISA_SB_SD_Li256ELb0ELb0ELi4EEENS1_19SingleTileSchedulerILb0ELb0ELb0ELi64EEEEEEEEEvNT_6ParamsE)
        /*056c*/ 	.word	0x00000010


	//----- nvinfo : EIATTR_MIN_STACK_SIZE
	.align		4
.L_242:
        /*0570*/ 	.byte	0x04, 0x12
        /*0572*/ 	.short	(.L_244 - .L_243)
	.align		4
.L_243:
        /*0574*/ 	.word	index@(_ZN7cutlass13device_kernelIN5flash19enable_sm80_to_sm89INS1_16FlashAttnBwdSm80INS1_25CollectiveMainloopBwdSm80ILi1ELi1EN4cute5tupleIJNS5_1CILi64EEES8_NS7_ILi192EEEEEENS_6half_tEfNS_4arch4Sm80ELb0ELb0ELb1ELb0ELb0ELb0ELb0ELb0ELi2ELi2ELi2ELi2ELb1EEENS1_21CollectiveEpilogueBwdISA_SB_SD_Li256ELb0ELb0ELi4EEENS1_19SingleTileSchedulerILb0ELb0ELb0ELi64EEEEEEEEEvNT_6ParamsE)
        /*0578*/ 	.word	0x00000010


	//----- nvinfo : EIATTR_MIN_STACK_SIZE
	.align		4
.L_244:
        /*057c*/ 	.byte	0x04, 0x12
        /*057e*/ 	.short	(.L_246 - .L_245)
	.align		4
.L_245:
        /*0580*/ 	.word	index@(_ZN7cutlass13device_kernelIN5flash19enable_sm80_to_sm89INS1_16FlashAttnBwdSm80INS1_25CollectiveMainloopBwdSm80ILi1ELi1EN4cute5tupleIJNS5_1CILi64EEES8_NS7_ILi192EEEEEENS_6half_tEfNS_4arch4Sm80ELb0ELb0ELb1ELb0ELb1ELb0ELb0ELb0ELi2ELi2ELi2ELi2ELb1EEENS1_21CollectiveEpilogueBwdISA_SB_SD_Li256ELb0ELb0ELi4EEENS1_19SingleTileSchedulerILb0ELb0ELb0ELi64EEEEEEEEEvNT_6ParamsE)
        /*0584*/ 	.word	0x00000010


	//----- nvinfo : EIATTR_MIN_STACK_SIZE
	.align		4
.L_246:
        /*0588*/ 	.byte	0x04, 0x12
        /*058a*/ 	.short	(.L_248 - .L_247)
	.align		4
.L_247:
        /*058c*/ 	.word	index@(_ZN7cutlass13device_kernelIN5flash19enable_sm80_to_sm89INS1_16FlashAttnBwdSm80INS1_25CollectiveMainloopBwdSm80ILi1ELi1EN4cute5tupleIJNS5_1CILi64EEES8_NS7_ILi192EEEEEENS_6half_tEfNS_4arch4Sm80ELb0ELb0ELb1ELb0ELb0ELb0ELb0ELb0ELi2ELi2ELi2ELi2ELb1EEENS1_24CollectiveEpilogueBwdGQAISA_fSD_Li256ELb0ELb0EEENS1_19SingleTileSchedulerILb0ELb0ELb0ELi64EEEEEEEEEvNT_6ParamsE)
        /*0590*/ 	.word	0x00000000


	//----- nvinfo : EIATTR_MIN_STACK_SIZE
	.align		4
.L_248:
        /*0594*/ 	.byte	0x04, 0x12
        /*0596*/ 	.short	(.L_250 - .L_249)
	.align		4
.L_249:
        /*0598*/ 	.word	index@(_ZN7cutlass13device_kernelIN5flash19enable_sm80_to_sm89INS1_16FlashAttnBwdSm80INS1_25CollectiveMainloopBwdSm80ILi1ELi1EN4cute5tupleIJNS5_1CILi64EEES8_NS7_ILi192EEEEEENS_6half_tEfNS_4arch4Sm80ELb0ELb0ELb1ELb0ELb1ELb0ELb0ELb0ELi2ELi2ELi2ELi2ELb1EEENS1_24CollectiveEpilogueBwdGQAISA_fSD_Li256ELb0ELb1EEENS1_19SingleTileSchedulerILb0ELb0ELb0ELi64EEEEEEEEEvNT_6ParamsE)
        /*059c*/ 	.word	0x00000000


	//----- nvinfo : EIATTR_MIN_STACK_SIZE
	.align		4
.L_250:
        /*05a0*/ 	.byte	0x04, 0x12
        /*05a2*/ 	.short	(.L_252 - .L_251)
	.align		4
.L_251:
        /*05a4*/ 	.word	index@(_ZN7cutlass13device_kernelIN5flash19enable_sm80_to_sm89INS1_16FlashAttnBwdSm80INS1_25CollectiveMainloopBwdSm80ILi1ELi1EN4cute5tupleIJNS5_1CILi64EEES8_NS7_ILi192EEEEEENS_6half_tEfNS_4arch4Sm80ELb0ELb0ELb1ELb1ELb0ELb0ELb0ELb0ELi2ELi2ELi2ELi2ELb1EEENS1_21CollectiveEpilogueBwdISA_SB_SD_Li256ELb1ELb0ELi4EEENS1_19SingleTileSchedulerILb1ELb0ELb0ELi64EEEEEEEEEvNT_6ParamsE)
        /*05a8*/ 	.word	0x00000000


	//----- nvinfo : EIATTR_MIN_STACK_SIZE
	.align		4
.L_252:
        /*05ac*/ 	.byte	0x04, 0x12
        /*05ae*/ 	.short	(.L_254 - .L_253)
	.align		4
.L_253:
        /*05b0*/ 	.word	index@(_ZN7cutlass13device_kernelIN5flash19enable_sm80_to_sm89INS1_16FlashAttnBwdSm80INS1_25CollectiveMainloopBwdSm80ILi1ELi1EN4cute5tupleIJNS5_1CILi64EEES8_NS7_ILi192EEEEEENS_6half_tEfNS_4arch4Sm80ELb0ELb0ELb1ELb1ELb1ELb0ELb0ELb0ELi2ELi2ELi2ELi2ELb1EEENS1_21CollectiveEpilogueBwdISA_SB_SD_Li256ELb1ELb0ELi4EEENS1_19SingleTileSchedulerILb1ELb0ELb0ELi64EEEEEEEEEvNT_6ParamsE)
        /*05b4*/ 	.word	0x00000000


	//----- nvinfo : EIATTR_MIN_STACK_SIZE
	.align		4
.L_254:
        /*05b8*/ 	.byte	0x04, 0x12
        /*05ba*/ 	.short	(.L_256 - .L_255)
	.align		4
.L_255:
        /*05bc*/ 	.word	index@(_ZN7cutlass13device_kernelIN5flash19enable_sm80_to_sm89INS1_16FlashAttnBwdSm80INS1_25CollectiveMainloopBwdSm80ILi1ELi1EN4cute5tupleIJNS5_1CILi64EEES8_NS7_ILi192EEEEEENS_6half_tEfNS_4arch4Sm80ELb0ELb0ELb1ELb1ELb0ELb0ELb0ELb0ELi2ELi2ELi2ELi2ELb1EEENS1_24CollectiveEpilogueBwdGQAISA_fSD_Li256ELb1ELb0EEENS1_19SingleTileSchedulerILb1ELb0ELb0ELi64EEEEEEEEEvNT_6ParamsE)
        /*05c0*/ 	.word	0x00000000


	//----- nvinfo : EIATTR_MIN_STACK_SIZE
	.align		4
.L_256:
        /*05c4*/ 	.byte	0x04, 0x12
        /*05c6*/ 	.short	(.L_258 - .L_257)
	.align		4
.L_257:
        /*05c8*/ 	.word	index@(_ZN7cutlass13device_kernelIN5flash19enable_sm80_to_sm89INS1_16FlashAttnBwdSm80INS1_25CollectiveMainloopBwdSm80ILi1ELi1EN4cute5tupleIJNS5_1CILi64EEES8_NS7_ILi192EEEEEENS_6half_tEfNS_4arch4Sm80ELb0ELb0ELb1ELb1ELb1ELb0ELb0ELb0ELi2ELi2ELi2ELi2ELb1EEENS1_24CollectiveEpilogueBwdGQAISA_fSD_Li256ELb1ELb1EEENS1_19SingleTileSchedulerILb1ELb0ELb0ELi64EEEEEEEEEvNT_6ParamsE)
        /*05cc*/ 	.word	0x00000000


	//----- nvinfo : EIATTR_MIN_STACK_SIZE
	.align		4
.L_258:
        /*05d0*/ 	.byte	0x04, 0x12
        /*05d2*/ 	.short	(.L_260 - .L_259)
	.align		4
.L_259:
        /*05d4*/ 	.word	index@(_ZN7cutlass13device_kernelIN5flash19enable_sm80_to_sm89INS1_16FlashAttnBwdSm80INS1_25CollectiveMainloopBwdSm80ILi1ELi1EN4cute5tupleIJNS5_1CILi64EEES8_NS7_ILi192EEEEEENS_6half_tEfNS_4arch4Sm80ELb0ELb1ELb1ELb0ELb0ELb0ELb0ELb0ELi2ELi2ELi2ELi2ELb1EEENS1_21CollectiveEpilogueBwdISA_SB_SD_Li256ELb0ELb0ELi4EEENS1_19SingleTileSchedulerILb0ELb0ELb0ELi64EEEEEEEEEvNT_6ParamsE)
        /*05d8*/ 	.word	0x00000000


	//----- nvinfo : EIATTR_MIN_STACK_SIZE
	.align		4
.L_260:
        /*05dc*/ 	.byte	0x04, 0x12
        /*05de*/ 	.short	(.L_262 - .L_261)
	.align		4
.L_261:
        /*05e0*/ 	.word	index@(_ZN7cutlass13device_kernelIN5flash19enable_sm80_to_sm89INS1_16FlashAttnBwdSm80INS1_25CollectiveMainloopBwdSm80ILi1ELi1EN4cute5tupleIJNS5_1CILi64EEES8_NS7_ILi192EEEEEENS_6half_tEfNS_4arch4Sm80ELb0ELb1ELb1ELb0ELb1ELb0ELb0ELb0ELi2ELi2ELi2ELi2ELb1EEENS1_21CollectiveEpilogueBwdISA_SB_SD_Li256ELb0ELb0ELi4EEENS1_19SingleTileSchedulerILb0ELb0ELb0ELi64EEEEEEEEEvNT_6ParamsE)
        /*05e4*/ 	.word	0x00000000


	//----- nvinfo : EIATTR_MIN_STACK_SIZE
	.align		4
.L_262:
        /*05e8*/ 	.byte	0x04, 0x12
        /*05ea*/ 	.short	(.L_264 - .L_263)
	.align		4
.L_263:
        /*05ec*/ 	.word	index@(_ZN7cutlass13device_kernelIN5flash19enable_sm80_to_sm89INS1_16FlashAttnBwdSm80INS1_25CollectiveMainloopBwdSm80ILi1ELi1EN4cute5tupleIJNS5_1CILi64EEES8_NS7_ILi192EEEEEENS_6half_tEfNS_4arch4Sm80ELb0ELb1ELb1ELb0ELb0ELb0ELb0ELb0ELi2ELi2ELi2ELi2ELb1EEENS1_24CollectiveEpilogueBwdGQAISA_fSD_Li256ELb0ELb0EEENS1_19SingleTileSchedulerILb0ELb0ELb0ELi64EEEEEEEEEvNT_6ParamsE)
        /*05f0*/ 	.word	0x00000000


	//----- nvinfo : EIATTR_MIN_STACK_SIZE
	.align		4
.L_264:
        /*05f4*/ 	.byte	0x04, 0x12
        /*05f6*/ 	.short	(.L_266 - .L_265)
	.align		4
.L_265:
        /*05f8*/ 	.word	index@(_ZN7cutlass13device_kernelIN5flash19enable_sm80_to_sm89INS1_16FlashAttnBwdSm80INS1_25CollectiveMainloopBwdSm80ILi1ELi1EN4cute5tupleIJNS5_1CILi64EEES8_NS7_ILi192EEEEEENS_6half_tEfNS_4arch4Sm80ELb0ELb1ELb1ELb0ELb1ELb0ELb0ELb0ELi2ELi2ELi2ELi2ELb1EEENS1_24CollectiveEpilogueBwdGQAISA_fSD_Li256ELb0ELb1EEENS1_19SingleTileSchedulerILb0ELb0ELb0ELi64EEEEEEEEEvNT_6ParamsE)
        /*05fc*/ 	.word	0x00000000


	//----- nvinfo : EIATTR_MIN_STACK_SIZE
	.align		4
.L_266:
        /*0600*/ 	.byte	0x04, 0x12
        /*0602*/ 	.short	(.L_268 - .L_267)
	.align		4
.L_267:
        /*0604*/ 	.word	index@(_ZN7cutlass13device_kernelIN5flash19enable_sm80_to_sm89INS1_16FlashAttnBwdSm80INS1_25CollectiveMainloopBwdSm80ILi1ELi1EN4cute5tupleIJNS5_1CILi64EEES8_NS7_ILi192EEEEEENS_6half_tEfNS_4arch4Sm80ELb0ELb1ELb1ELb1ELb0ELb0ELb0ELb0ELi2ELi2ELi2ELi2ELb1EEENS1_21CollectiveEpilogueBwdISA_SB_SD_Li256ELb1ELb0ELi4EEENS1_19SingleTileSchedulerILb1ELb0ELb0ELi64EEEEEEEEEvNT_6ParamsE)
        /*0608*/ 	.word	0x00000020


	//----- nvinfo : EIATTR_MIN_STACK_SIZE
	.align		4
.L_268:
        /*060c*/ 	.byte	0x04, 0x12
        /*060e*/ 	.short	(.L_270 - .L_269)
	.align		4
.L_269:
        /*0610*/ 	.word	index@(_ZN7cutlass13device_kernelIN5flash19enable_sm80_to_sm89INS1_16FlashAttnBwdSm80INS1_25CollectiveMainloopBwdSm80ILi1ELi1EN4cute5tupleIJNS5_1CILi64EEES8_NS7_ILi192EEEEEENS_6half_tEfNS_4arch4Sm80ELb0ELb1ELb1ELb1ELb1ELb0ELb0ELb0ELi2ELi2ELi2ELi2ELb1EEENS1_21CollectiveEpilogueBwdISA_SB_SD_Li256ELb1ELb0ELi4EEENS1_19SingleTileSchedulerILb1ELb0ELb0ELi64EEEEEEEEEvNT_6ParamsE)
        /*0614*/ 	.word	0x00000020


	//----- nvinfo : EIATTR_MIN_STACK_SIZE
	.align		4
.L_270:
        /*0618*/ 	.byte	0x04, 0x12
        /*061a*/ 	.short	(.L_272 - .L_271)
	.align		4
.L_271:
        /*061c*/ 	.word	index@(_ZN7cutlass13device_kernelIN5flash19enable_sm80_to_sm89INS1_16FlashAttnBwdSm80INS1_25CollectiveMainloopBwdSm80ILi1ELi1EN4cute5tupleIJNS5_1CILi64EEES8_NS7_ILi192EEEEEENS_6half_tEfNS_4arch4Sm80ELb0ELb1ELb1ELb1ELb0ELb0ELb0ELb0ELi2ELi2ELi2ELi2ELb1EEENS1_24CollectiveEpilogueBwdGQAISA_fSD_Li256ELb1ELb0EEENS1_19SingleTileSchedulerILb1ELb0ELb0ELi64EEEEEEEEEvNT_6ParamsE)
        /*0620*/ 	.word	0x00000020


	//----- nvinfo : EIATTR_MIN_STACK_SIZE
	.align		4
.L_272:
        /*0624*/ 	.byte	0x04, 0x12
        /*0626*/ 	.short	(.L_274 - .L_273)
	.align		4
.L_273:
        /*0628*/ 	.word	index@(_ZN7cutlass13device_kernelIN5flash19enable_sm80_to_sm89INS1_16FlashAttnBwdSm80INS1_25CollectiveMainloopBwdSm80ILi1ELi1EN4cute5tupleIJNS5_1CILi64EEES8_NS7_ILi192EEEEEENS_6half_tEfNS_4arch4Sm80ELb0ELb1ELb1ELb1ELb1ELb0ELb0ELb0ELi2ELi2ELi2ELi2ELb1EEENS1_24CollectiveEpilogueBwdGQAISA_fSD_Li256ELb1ELb1EEENS1_19SingleTileSchedulerILb1ELb0ELb0ELi64EEEEEEEEEvNT_6ParamsE)
        /*062c*/ 	.word	0x00000020


	//----- nvinfo : EIATTR_MIN_STACK_SIZE
	.align		4
.L_274:
        /*0630*/ 	.byte	0x04, 0x12
        /*0632*/ 	.short	(.L_276 - .L_275)
	.align		4
.L_275:
        /*0634*/ 	.word	index@(_ZN7cutlass13device_kernelIN5flash19enable_sm80_to_sm89INS1_16FlashAttnBwdSm80INS1_25CollectiveMainloopBwdSm80ILi1ELi1EN4cute5tupleIJNS5_1CILi64EEES8_NS7_ILi192EEEEEENS_6half_tEfNS_4arch4Sm80ELb1ELb0ELb1ELb0ELb0ELb0ELb0ELb0ELi2ELi2ELi2ELi2ELb1EEENS1_21CollectiveEpilogueBwdISA_SB_SD_Li256ELb0ELb0ELi4EEENS1_25SingleTileBwdLPTSchedulerILb0ELi64ELb0EEEEEEEEEvNT_6ParamsE)
        /*0638*/ 	.word	0x00000008


	//----- nvinfo : EIATTR_MIN_STACK_SIZE
	.align		4
.L_276:
        /*063c*/ 	.byte	0x04, 0x12
        /*063e*/ 	.short	(.L_278 - .L_277)
	.align		4
.L_277:
        /*0640*/ 	.word	index@(_ZN7cutlass13device_kernelIN5flash19enable_sm80_to_sm89INS1_16FlashAttnBwdSm80INS1_25CollectiveMainloopBwdSm80ILi1ELi1EN4cute5tupleIJNS5_1CILi64EEES8_NS7_ILi192EEEEEENS_6half_tEfNS_4arch4Sm80ELb1ELb0ELb1ELb0ELb1ELb0ELb0ELb0ELi2ELi2ELi2ELi2ELb1EEENS1_21CollectiveEpilogueBwdISA_SB_SD_Li256ELb0ELb0ELi4EEENS1_25SingleTileBwdLPTSchedulerILb0ELi64ELb1EEEEEEEEEvNT_6ParamsE)
        /*0644*/ 	.word	0x00000008


	//----- nvinfo : EIATTR_MIN_STACK_SIZE
	.align		4
.L_278:
        /*0648*/ 	.byte	0x04, 0x12
        /*064a*/ 	.short	(.L_280 - .L_279)
	.align		4
.L_279:
        /*064c*/ 	.word	index@(_ZN7cutlass13device_kernelIN5flash19enable_sm80_to_sm89INS1_16FlashAttnBwdSm80INS1_25CollectiveMainloopBwdSm80ILi1ELi1EN4cute5tupleIJNS5_1CILi64EEES8_NS7_ILi192EEEEEENS_6half_tEfNS_4arch4Sm80ELb1ELb0ELb1ELb0ELb0ELb0ELb0ELb0ELi2ELi2ELi2ELi2ELb1EEENS1_24CollectiveEpilogueBwdGQAISA_fSD_Li256ELb0ELb0EEENS1_25SingleTileBwdLPTSchedulerILb0ELi64ELb0EEEEEEEEEvNT_6ParamsE)
        /*0650*/ 	.word	0x00000008


	//----- nvinfo : EIATTR_MIN_STACK_SIZE
	.align		4
.L_280:
        /*0654*/ 	.byte	0x04, 0x12
        /*0656*/ 	.short	(.L_282 - .L_281)
	.align		4
.L_281:
        /*0658*/ 	.word	index@(_ZN7cutlass13device_kernelIN5flash19enable_sm80_to_sm89INS1_16FlashAttnBwdSm80INS1_25CollectiveMainloopBwdSm80ILi1ELi1EN4cute5tupleIJNS5_1CILi64EEES8_NS7_ILi192EEEEEENS_6half_tEfNS_4arch4Sm80ELb1ELb0ELb1ELb0ELb1ELb0ELb0ELb0ELi2ELi2ELi2ELi2ELb1EEENS1_24CollectiveEpilogueBwdGQAISA_fSD_Li256ELb0ELb1EEENS1_25SingleTileBwdLPTSchedulerILb0ELi64ELb1EEEEEEEEEvNT_6ParamsE)
        /*065c*/ 	.word	0x00000008


	//----- nvinfo : EIATTR_MIN_STACK_SIZE
	.align		4
.L_282:
        /*0660*/ 	.byte	0x04, 0x12
        /*0662*/ 	.short	(.L_284 - .L_283)
	.align		4
.L_283:
        /*0664*/ 	.word	index@(_ZN7cutlass13device_kernelIN5flash19enable_sm80_to_sm89INS1_16FlashAttnBwdSm80INS1_25CollectiveMainloopBwdSm80ILi1ELi1EN4cute5tupleIJNS5_1CILi64EEES8_NS7_ILi192EEEEEENS_6half_tEfNS_4arch4Sm80ELb1ELb0ELb1ELb1ELb0ELb0ELb0ELb0ELi2ELi2ELi2ELi2ELb1EEENS1_21CollectiveEpilogueBwdISA_SB_SD_Li256ELb1ELb0ELi4EEENS1_25SingleTileBwdLPTSchedulerILb1ELi64ELb0EEEEEEEEEvNT_6ParamsE)
        /*0668*/ 	.word	0x00000000


	//----- nvinfo : EIATTR_MIN_STACK_SIZE
	.align		4
.L_284:
        /*066c*/ 	.byte	0x04, 0x12
        /*066e*/ 	.short	(.L_286 - .L_285)
	.align		4
.L_285:
        /*0670*/ 	.word	index@(_ZN7cutlass13device_kernelIN5flash19enable_sm80_to_sm89INS1_16FlashAttnBwdSm80INS1_25CollectiveMainloopBwdSm80ILi1ELi1EN4cute5tupleIJNS5_1CILi64EEES8_NS7_ILi192EEEEEENS_6half_tEfNS_4arch4Sm80ELb1ELb0ELb1ELb1ELb1ELb0ELb0ELb0ELi2ELi2ELi2ELi2ELb1EEENS1_21CollectiveEpilogueBwdISA_SB_SD_Li256ELb1ELb0ELi4EEENS1_25SingleTileBwdLPTSchedulerILb1ELi64ELb1EEEEEEEEEvNT_6ParamsE)
        /*0674*/ 	.word	0x00000008


	//----- nvinfo : EIATTR_MIN_STACK_SIZE
	.align		4
.L_286:
        /*0678*/ 	.byte	0x04, 0x12
        /*067a*/ 	.short	(.L_288 - .L_287)
	.align		4
.L_287:
        /*067c*/ 	.word	index@(_ZN7cutlass13device_kernelIN5flash19enable_sm80_to_sm89INS1_16FlashAttnBwdSm80INS1_25CollectiveMainloopBwdSm80ILi1ELi1EN4cute5tupleIJNS5_1CILi64EEES8_NS7_ILi192EEEEEENS_6half_tEfNS_4arch4Sm80ELb1ELb0ELb1ELb1ELb0ELb0ELb0ELb0ELi2ELi2ELi2ELi2ELb1EEENS1_24CollectiveEpilogueBwdGQAISA_fSD_Li256ELb1ELb0EEENS1_25SingleTileBwdLPTSchedulerILb1ELi64ELb0EEEEEEEEEvNT_6ParamsE)
        /*0680*/ 	.word	0x00000008


	//----- nvinfo : EIATTR_MIN_STACK_SIZE
	.align		4
.L_288:
        /*0684*/ 	.byte	0x04, 0x12
        /*0686*/ 	.short	(.L_290 - .L_289)
	.align		4
.L_289:
        /*0688*/ 	.word	index@(_ZN7cutlass13device_kernelIN5flash19enable_sm80_to_sm89INS1_16FlashAttnBwdSm80INS1_25CollectiveMainloopBwdSm80ILi1ELi1EN4cute5tupleIJNS5_1CILi64EEES8_NS7_ILi192EEEEEENS_6half_tEfNS_4arch4Sm80ELb1ELb0ELb1ELb1ELb1ELb0ELb0ELb0ELi2ELi2ELi2ELi2ELb1EEENS1_24CollectiveEpilogueBwdGQAISA_fSD_Li256ELb1ELb1EEENS1_25SingleTileBwdLPTSchedulerILb1ELi64ELb1EEEEEEEEEvNT_6ParamsE)
        /*068c*/ 	.word	0x00000000


	//----- nvinfo : EIATTR_MIN_STACK_SIZE
	.align		4
.L_290:
        /*0690*/ 	.byte	0x04, 0x12
        /*0692*/ 	.short	(.L_292 - .L_291)
	.align		4
.L_291:
        /*0694*/ 	.word	index@(_ZN7cutlass13device_kernelIN5flash19enable_sm80_to_sm89INS1_16FlashAttnBwdSm80INS1_25CollectiveMainloopBwdSm80ILi2ELi1EN4cute5tupleIJNS5_1CILi64EEENS7_ILi80EEENS7_ILi192EEEEEENS_6half_tEfNS_4arch4Sm80ELb0ELb0ELb1ELb0ELb0ELb0ELb1ELb0ELi2ELi4ELi2ELi2ELb0EEENS1_21CollectiveEpilogueBwdISB_SC_SE_Li256ELb0ELb1ELi4EEENS1_19SingleTileSchedulerILb0ELb0ELb0ELi80EEEEEEEEEvNT_6ParamsE)
        /*0698*/ 	.word	0x00000018


	//----- nvinfo : EIATTR_MIN_STACK_SIZE
	.align		4
.L_292:
        /*069c*/ 	.byte	0x04, 0x12
        /*069e*/ 	.short	(.L_294 - .L_293)
	.align		4
.L_293:
        /*06a0*/ 	.word	index@(_ZN7cutlass13device_kernelIN5flash19enable_sm80_to_sm89INS1_16FlashAttnBwdSm80INS1_25CollectiveMainloopBwdSm80ILi2ELi1EN4cute5tupleIJNS5_1CILi64EEENS7_ILi80EEENS7_ILi192EEEEEENS_6half_tEfNS_4arch4Sm80ELb0ELb0ELb1ELb0ELb1ELb0ELb1ELb0ELi2ELi4ELi2ELi2ELb0EEENS1_21CollectiveEpilogueBwdISB_SC_SE_Li256ELb0ELb1ELi4EEENS1_19SingleTileSchedulerILb0ELb0ELb0ELi80EEEEEEEEEvNT_6ParamsE)
        /*06a4*/ 	.word	0x00000018


	//----- nvinfo : EIATTR_MIN_STACK_SIZE
	.align		4
.L_294:
        /*06a8*/ 	.byte	0x04, 0x12
        /*06aa*/ 	.short	(.L_296 - .L_295)
	.align		4
.L_295:
        /*06ac*/ 	.word	index@(_ZN7cutlass13device_kernelIN5flash19enable_sm80_to_sm89INS1_16FlashAttnBwdSm80INS1_25CollectiveMainloopBwdSm80ILi2ELi1EN4cute5tupleIJNS5_1CILi64EEENS7_ILi80EEENS7_ILi192EEEEEENS_6half_tEfNS_4arch4Sm80ELb0ELb0ELb1ELb0ELb0ELb0ELb1ELb0ELi2ELi4ELi2ELi2ELb0EEENS1_24CollectiveEpilogueBwdGQAISB_fSE_Li256ELb0ELb0EEENS1_19SingleTileSchedulerILb0ELb0ELb0ELi80EEEEEEEEEvNT_6ParamsE)
        /*06b0*/ 	.word	0x00000020


	//----- nvinfo : EIATTR_MIN_STACK_SIZE
	.align		4
.L_296:
        /*06b4*/ 	.byte	0x04, 0x12
        /*06b6*/ 	.short	(.L_298 - .L_297)
	.align		4
.L_297:
        /*06b8*/ 	.word	index@(_ZN7cutlass13device_kernelIN5flash19enable_sm80_to_sm89INS1_16FlashAttnBwdSm80INS1_25CollectiveMainloopBwdSm80ILi2ELi1EN4cute5tupleIJNS5_1CILi64EEENS7_ILi80EEENS7_ILi192EEEEEENS_6half_tEfNS_4arch4Sm80ELb0ELb0ELb1ELb0ELb1ELb0ELb1ELb0ELi2ELi4ELi2ELi2ELb0EEENS1_24CollectiveEpilogueBwdGQAISB_fSE_Li256ELb0ELb1EEENS1_19SingleTileSchedulerILb0ELb0ELb0ELi80EEEEEEEEEvNT_6ParamsE)
        /*06bc*/ 	.word	0x00000020


	//----- nvinfo : EIATTR_MIN_STACK_SIZE
	.align		4
.L_298:
        /*06c0*/ 	.byte	0x04, 0x12
        /*06c2*/ 	.short	(.L_300 - .L_299)
	.align		4
.L_299:
        /*06c4*/ 	.word	index@(_ZN7cutlass13device_kernelIN5flash19enable_sm80_to_sm89INS1_16FlashAttnBwdSm80INS1_25CollectiveMainloopBwdSm80ILi2ELi1EN4cute5tupleIJNS5_1CILi64EEENS7_ILi80EEENS7_ILi192EEEEEENS_6half_tEfNS_4arch4Sm80ELb0ELb0ELb1ELb1ELb0ELb0ELb1ELb0ELi2ELi4ELi2ELi2ELb0EEENS1_21CollectiveEpilogueBwdISB_SC_SE_Li256ELb1ELb1ELi4EEENS1_19SingleTileSchedulerILb1ELb0ELb0ELi80EEEEEEEEEvNT_6ParamsE)
        /*06c8*/ 	.word	0x00000000


	//----- nvinfo : EIATTR_MIN_STACK_SIZE
	.align		4
.L_300:
        /*06cc*/ 	.byte	0x04, 0x12
        /*06ce*/ 	.short	(.L_302 - .L_301)
	.align		4
.L_301:
        /*06d0*/ 	.word	index@(_ZN7cutlass13device_kernelIN5flash19enable_sm80_to_sm89INS1_16FlashAttnBwdSm80INS1_25CollectiveMainloopBwdSm80ILi2ELi1EN4cute5tupleIJNS5_1CILi64EEENS7_ILi80EEENS7_ILi192EEEEEENS_6half_tEfNS_4arch4Sm80ELb0ELb0ELb1ELb1ELb1ELb0ELb1ELb0ELi2ELi4ELi2ELi2ELb0EEENS1_21CollectiveEpilogueBwdISB_SC_SE_Li256ELb1ELb1ELi4EEENS1_19SingleTileSchedulerILb1ELb0ELb0ELi80EEEEEEEEEvNT_6ParamsE)
        /*06d4*/ 	.word	0x00000000


	//----- nvinfo : EIATTR_MIN_STACK_SIZE
	.align		4
.L_302:
        /*06d8*/ 	.byte	0x04, 0x12
        /*06da*/ 	.short	(.L_304 - .L_303)
	.align		4
.L_303:
        /*06dc*/ 	.word	index@(_ZN7cutlass13device_kernelIN5flash19enable_sm80_to_sm89INS1_16FlashAttnBwdSm80INS1_25CollectiveMainloopBwdSm80ILi2ELi1EN4cute5tupleIJNS5_1CILi64EEENS7_ILi80EEENS7_ILi192EEEEEENS_6half_tEfNS_4arch4Sm80ELb0ELb0ELb1ELb1ELb0ELb0ELb1ELb0ELi2ELi4ELi2ELi2ELb0EEENS1_24CollectiveEpilogueBwdGQAISB_fSE_Li256ELb1ELb0EEENS1_19SingleTileSchedulerILb1ELb0ELb0ELi80EEEEEEEEEvNT_6ParamsE)
        /*06e0*/ 	.word	0x00000000


	//----- nvinfo : EIATTR_MIN_STACK_SIZE
	.align		4
.L_304:
        /*06e4*/ 	.byte	0x04, 0x12
        /*06e6*/ 	.short	(.L_306 - .L_305)
	.align		4
.L_305:
        /*06e8*/ 	.word	index@(_ZN7cutlass13device_kernelIN5flash19enable_sm80_to_sm89INS1_16FlashAttnBwdSm80INS1_25CollectiveMainloopBwdSm80ILi2ELi1EN4cute5tupleIJNS5_1CILi64EEENS7_ILi80EEENS7_ILi192EEEEEENS_6half_tEfNS_4arch4Sm80ELb0ELb0ELb1ELb1ELb1ELb0ELb1ELb0ELi2ELi4ELi2ELi2ELb0EEENS1_24CollectiveEpilogueBwdGQAISB_fSE_Li256ELb1ELb1EEENS1_19SingleTileSchedulerILb1ELb0ELb0ELi80EEEEEEEEEvNT_6ParamsE)
        /*06ec*/ 	.word	0x00000000


	//----- nvinfo : EIATTR_MIN_STACK_SIZE
	.align		4
.L_306:
        /*06f0*/ 	.byte	0x04, 0x12
        /*06f2*/ 	.short	(.L_308 - .L_307)
	.align		4
.L_307:
        /*06f4*/ 	.word	index@(_ZN7cutlass13device_kernelIN5flash19enable_sm80_to_sm89INS1_16FlashAttnBwdSm80INS1_25CollectiveMainloopBwdSm80ILi2ELi1EN4cute5tupleIJNS5_1CILi64EEENS7_ILi80EEENS7_ILi192EEEEEENS_6half_tEfNS_4arch4Sm80ELb0ELb1ELb1ELb0ELb0ELb0ELb1ELb0ELi2ELi4ELi2ELi2ELb0EEENS1_21CollectiveEpilogueBwdISB_SC_SE_Li256ELb0ELb1ELi4EEENS1_19SingleTileSchedulerILb0ELb0ELb0ELi80EEEEEEEEEvNT_6ParamsE)
        /*06f8*/ 	.word	0x00000000


	//----- nvinfo : EIATTR_MIN_STACK_SIZE
	.align		4
.L_308:
        /*06fc*/ 	.byte	0x04, 0x12
        /*06fe*/ 	.short	(.L_310 - .L_309)
	.align		4
.L_309:
        /*0700*/ 	.word	index@(_ZN7cutlass13device_kernelIN5flash19enable_sm80_to_sm89INS1_16FlashAttnBwdSm80INS1_25CollectiveMainloopBwdSm80ILi2ELi1EN4cute5tupleIJNS5_1CILi64EEENS7_ILi80EEENS7_ILi192EEEEEENS_6half_tEfNS_4arch4Sm80ELb0ELb1ELb1ELb0ELb1ELb0ELb1ELb0ELi2ELi4ELi2ELi2ELb0EEENS1_21CollectiveEpilogueBwdISB_SC_SE_Li256ELb0ELb1ELi4EEENS1_19SingleTileSchedulerILb0ELb0ELb0ELi80EEEEEEEEEvNT_6ParamsE)
        /*0704*/ 	.word	0x00000000


	//----- nvinfo : EIATTR_MIN_STACK_SIZE
	.align		4
.L_310:
        /*0708*/ 	.byte	0x04, 0x12
        /*070a*/ 	.short	(.L_312 - .L_311)
	.align		4
.L_311:
        /*070c*/ 	.word	index@(_ZN7cutlass13device_kernelIN5flash19enable_sm80_to_sm89INS1_16FlashAttnBwdSm80INS1_25CollectiveMainloopBwdSm80ILi2ELi1EN4cute5tupleIJNS5_1CILi64EEENS7_ILi80EEENS7_ILi192EEEEEENS_6half_tEfNS_4arch4Sm80ELb0ELb1ELb1ELb0ELb0ELb0ELb1ELb0ELi2ELi4ELi2ELi2ELb0EEENS1_24CollectiveEpilogueBwdGQAISB_fSE_Li256ELb0ELb0EEENS1_19SingleTileSchedulerILb0ELb0ELb0ELi80EEEEEEEEEvNT_6ParamsE)
        /*0710*/ 	.word	0x00000000


	//----- nvinfo : EIATTR_MIN_STACK_SIZE
	.align		4
.L_312:
        /*0714*/ 	.byte	0x04, 0x12
        /*0716*/ 	.short	(.L_314 - .L_313)
	.align		4
.L_313:
        /*0718*/ 	.word	index@(_ZN7cutlass13device_kernelIN5flash19enable_sm80_to_sm89INS1_16FlashAttnBwdSm80INS1_25CollectiveMainloopBwdSm80ILi2ELi1EN4cute5tupleIJNS5_1CILi64EEENS7_ILi80EEENS7_ILi192EEEEEENS_6half_tEfNS_4arch4Sm80ELb0ELb1ELb1ELb0ELb1ELb0ELb1ELb0ELi2ELi4ELi2ELi2ELb0EEENS1_24CollectiveEpilogueBwdGQAISB_fSE_Li256ELb0ELb1EEENS1_19SingleTileSchedulerILb0ELb0ELb0ELi80EEEEEEEEEvNT_6ParamsE)
        /*071c*/ 	.word	0x00000000


	//----- nvinfo : EIATTR_MIN_STACK_SIZE
	.align		4
.L_314:
        /*0720*/ 	.byte	0x04, 0x12
        /*0722*/ 	.short	(.L_316 - .L_315)
	.align		4
.L_315:
        /*0724*/ 	.word	index@(_ZN7cutlass13device_kernelIN5flash19enable_sm80_to_sm89INS1_16FlashAttnBwdSm80INS1_25CollectiveMainloopBwdSm80ILi2ELi1EN4cute5tupleIJNS5_1CILi64EEENS7_ILi80EEENS7_ILi192EEEEEENS_6half_tEfNS_4arch4Sm80ELb0ELb1ELb1ELb1ELb0ELb0ELb1ELb0ELi2ELi4ELi2ELi2ELb0EEENS1_21CollectiveEpilogueBwdISB_SC_SE_Li256ELb1ELb1ELi4EEENS1_19SingleTileSchedulerILb1ELb0ELb0ELi80EEEEEEEEEvNT_6ParamsE)
        /*0728*/ 	.word	0x00000000


	//----- nvinfo : EIATTR_MIN_STACK_SIZE
	.align		4
.L_316:
        /*072c*/ 	.byte	0x04, 0x12
        /*072e*/ 	.short	(.L_318 - .L_317)
	.align		4
.L_317:
        /*0730*/ 	.word	index@(_ZN7cutlass13device_kernelIN5flash19enable_sm80_to_sm89INS1_16FlashAttnBwdSm80INS1_25CollectiveMainloopBwdSm80ILi2ELi1EN4cute5tupleIJNS5_1CILi64EEENS7_ILi80EEENS7_ILi192EEEEEENS_6half_tEfNS_4arch4Sm80ELb0ELb1ELb1ELb1ELb1ELb0ELb1ELb0ELi2ELi4ELi2ELi2ELb0EEENS1_21CollectiveEpilogueBwdISB_SC_SE_Li256ELb1ELb1ELi4EEENS1_19SingleTileSchedulerILb1ELb0ELb0ELi80EEEEEEEEEvNT_6ParamsE)
        /*0734*/ 	.word	0x00000000


	//----- nvinfo : EIATTR_MIN_STACK_SIZE
	.align		4
.L_318:
        /*0738*/ 	.byte	0x04, 0x12
        /*073a*/ 	.short	(.L_320 - .L_319)
	.align		4
.L_319:
        /*073c*/ 	.word	index@(_ZN7cutlass13device_kernelIN5flash19enable_sm80_to_sm89INS1_16FlashAttnBwdSm80INS1_25CollectiveMainloopBwdSm80ILi2ELi1EN4cute5tupleIJNS5_1CILi64EEENS7_ILi80EEENS7_ILi192EEEEEENS_6half_tEfNS_4arch4Sm80ELb0ELb1ELb1ELb1ELb0ELb0ELb1ELb0ELi2ELi4ELi2ELi2ELb0EEENS1_24CollectiveEpilogueBwdGQAISB_fSE_Li256ELb1ELb0EEENS1_19SingleTileSchedulerILb1ELb0ELb0ELi80EEEEEEEEEvNT_6ParamsE)
        /*0740*/ 	.word	0x00000000


	//----- nvinfo : EIATTR_MIN_STACK_SIZE
	.align		4
.L_320:
        /*0744*/ 	.byte	0x04, 0x12
        /*0746*/ 	.short	(.L_322 - .L_321)
	.align		4
.L_321:
        /*0748*/ 	.word	index@(_ZN7cutlass13device_kernelIN5flash19enable_sm80_to_sm89INS1_16FlashAttnBwdSm80INS1_25CollectiveMainloopBwdSm80ILi2ELi1EN4cute5tupleIJNS5_1CILi64EEENS7_ILi80EEENS7_ILi192EEEEEENS_6half_tEfNS_4arch4Sm80ELb0ELb1ELb1ELb1ELb1ELb0ELb1ELb0ELi2ELi4ELi2ELi2ELb0EEENS1_24CollectiveEpilogueBwdGQAISB_fSE_Li256ELb1ELb1EEENS1_19SingleTileSchedulerILb1ELb0ELb0ELi80EEEEEEEEEvNT_6ParamsE)
        /*074c*/ 	.word	0x00000000


	//----- nvinfo : EIATTR_MIN_STACK_SIZE
	.align		4
.L_322:
        /*0750*/ 	.byte	0x04, 0x12
        /*0752*/ 	.short	(.L_324 - .L_323)
	.align		4
.L_323:
        /*0754*/ 	.word	index@(_ZN7cutlass13device_kernelIN5flash19enable_sm80_to_sm89INS1_16FlashAttnBwdSm80INS1_25CollectiveMainloopBwdSm80ILi2ELi1EN4cute5tupleIJNS5_1CILi64EEENS7_ILi80EEENS7_ILi192EEEEEENS_6half_tEfNS_4arch4Sm80ELb1ELb0ELb1ELb0ELb0ELb0ELb1ELb0ELi2ELi4ELi2ELi2ELb0EEENS1_21CollectiveEpilogueBwdISB_SC_SE_Li256ELb0ELb1ELi4EEENS1_25SingleTileBwdLPTSchedulerILb0ELi80ELb0EEEEEEEEEvNT_6ParamsE)
        /*0758*/ 	.word	0x00000000


	//----- nvinfo : EIATTR_MIN_STACK_SIZE
	.align		4
.L_324:
        /*075c*/ 	.byte	0x04, 0x12
        /*075e*/ 	.short	(.L_326 - .L_325)
	.align		4
.L_325:
        /*0760*/ 	.word	index@(_ZN7cutlass13device_kernelIN5flash19enable_sm80_to_sm89INS1_16FlashAttnBwdSm80INS1_25CollectiveMainloopBwdSm80ILi2ELi1EN4cute5tupleIJNS5_1CILi64EEENS7_ILi80EEENS7_ILi192EEEEEENS_6half_tEfNS_4arch4Sm80ELb1ELb0ELb1ELb0ELb1ELb0ELb1ELb0ELi2ELi4ELi2ELi2ELb0EEENS1_21CollectiveEpilogueBwdISB_SC_SE_Li256ELb0ELb1ELi4EEENS1_25SingleTileBwdLPTSchedulerILb0ELi80ELb1EEEEEEEEEvNT_6ParamsE)
        /*0764*/ 	.word	0x00000018


	//----- nvinfo : EIATTR_MIN_STACK_SIZE
	.align		4
.L_326:
        /*0768*/ 	.byte	0x04, 0x12
        /*076a*/ 	.short	(.L_328 - .L_327)
	.align		4
.L_327:
        /*076c*/ 	.word	index@(_ZN7cutlass13device_kernelIN5flash19enable_sm80_to_sm89INS1_16FlashAttnBwdSm80INS1_25CollectiveMainloopBwdSm80ILi2ELi1EN4cute5tupleIJNS5_1CILi64EEENS7_ILi80EEENS7_ILi192EEEEEENS_6half_tEfNS_4arch4Sm80ELb1ELb0ELb1ELb0ELb0ELb0ELb1ELb0ELi2ELi4ELi2ELi2ELb0EEENS1_24CollectiveEpilogueBwdGQAISB_fSE_Li256ELb0ELb0EEENS1_25SingleTileBwdLPTSchedulerILb0ELi80ELb0EEEEEEEEEvNT_6ParamsE)
        /*0770*/ 	.word	0x00000000


	//----- nvinfo : EIATTR_MIN_STACK_SIZE
	.align		4
.L_328:
        /*0774*/ 	.byte	0x04, 0x12
        /*0776*/ 	.short	(.L_330 - .L_329)
	.align		4
.L_329:
        /*0778*/ 	.word	index@(_ZN7cutlass13device_kernelIN5flash19enable_sm80_to_sm89INS1_16FlashAttnBwdSm80INS1_25CollectiveMainloopBwdSm80ILi2ELi1EN4cute5tupleIJNS5_1CILi64EEENS7_ILi80EEENS7_ILi192EEEEEENS_6half_tEfNS_4arch4Sm80ELb1ELb0ELb1ELb0ELb1ELb0ELb1ELb0ELi2ELi4ELi2ELi2ELb0EEENS1_24CollectiveEpilogueBwdGQAISB_fSE_Li256ELb0ELb1EEENS1_25SingleTileBwdLPTSchedulerILb0ELi80ELb1EEEEEEEEEvNT_6ParamsE)
        /*077c*/ 	.word	0x00000000


	//----- nvinfo : EIATTR_MIN_STACK_SIZE
	.align		4
.L_330:
        /*0780*/ 	.byte	0x04, 0x12
        /*0782*/ 	.short	(.L_332 - .L_331)
	.align		4
.L_331:
        /*0784*/ 	.word	index@(_ZN7cutlass13device_kernelIN5flash22FlashAttnBwdPreprocessIN4cute5tupleIJNS3_1CILi64EEENS5_ILi192EEEEEENS_6half_tEfNS_4arch4Sm80ELb1ELb0EEEEEvNT_6ParamsE)
        /*0788*/ 	.word	0x00000000


	//----- nvinfo : EIATTR_MIN_STACK_SIZE
	.align		4
.L_332:
        /*078c*/ 	.byte	0x04, 0x12
        /*078e*/ 	.short	(.L_334 - .L_333)
	.align		4
.L_333:
        /*0790*/ 	.word	index@(_ZN7cutlass13device_kernelIN5flash19enable_sm80_to_sm89INS1_16FlashAttnBwdSm80INS1_25CollectiveMainloopBwdSm80ILi2ELi1EN4cute5tupleIJNS5_1CILi64EEENS7_ILi80EEENS7_ILi192EEEEEENS_6half_tEfNS_4arch4Sm80ELb1ELb0ELb1ELb1ELb0ELb0ELb1ELb0ELi2ELi4ELi2ELi2ELb0EEENS1_21CollectiveEpilogueBwdISB_SC_SE_Li256ELb1ELb1ELi4EEENS1_25SingleTileBwdLPTSchedulerILb1ELi80ELb0EEEEEEEEEvNT_6ParamsE)
        /*0794*/ 	.word	0x00000000


	//----- nvinfo : EIATTR_MIN_STACK_SIZE
	.align		4
.L_334:
        /*0798*/ 	.byte	0x04, 0x12
        /*079a*/ 	.short	(.L_336 - .L_335)
	.align		4
.L_335:
        /*079c*/ 	.word	index@(_ZN7cutlass13device_kernelIN5flash19enable_sm80_to_sm89INS1_16FlashAttnBwdSm80INS1_25CollectiveMainloopBwdSm80ILi2ELi1EN4cute5tupleIJNS5_1CILi64EEENS7_ILi80EEENS7_ILi192EEEEEENS_6half_tEfNS_4arch4Sm80ELb1ELb0ELb1ELb1ELb1ELb0ELb1ELb0ELi2ELi4ELi2ELi2ELb0EEENS1_21CollectiveEpilogueBwdISB_SC_SE_Li256ELb1ELb1ELi4EEENS1_25SingleTileBwdLPTSchedulerILb1ELi80ELb1EEEEEEEEEvNT_6ParamsE)
        /*07a0*/ 	.word	0x00000010


	//----- nvinfo : EIATTR_MIN_STACK_SIZE
	.align		4
.L_336:
        /*07a4*/ 	.byte	0x04, 0x12
        /*07a6*/ 	.short	(.L_338 - .L_337)
	.align		4
.L_337:
        /*07a8*/ 	.word	index@(_ZN7cutlass13device_kernelIN5flash19enable_sm80_to_sm89INS1_16FlashAttnBwdSm80INS1_25CollectiveMainloopBwdSm80ILi2ELi1EN4cute5tupleIJNS5_1CILi64EEENS7_ILi80EEENS7_ILi192EEEEEENS_6half_tEfNS_4arch4Sm80ELb1ELb0ELb1ELb1ELb0ELb0ELb1ELb0ELi2ELi4ELi2ELi2ELb0EEENS1_24CollectiveEpilogueBwdGQAISB_fSE_Li256ELb1ELb0EEENS1_25SingleTileBwdLPTSchedulerILb1ELi80ELb0EEEEEEEEEvNT_6ParamsE)
        /*07ac*/ 	.word	0x00000000


	//----- nvinfo : EIATTR_MIN_STACK_SIZE
	.align		4
.L_338:
        /*07b0*/ 	.byte	0x04, 0x12
        /*07b2*/ 	.short	(.L_340 - .L_339)
	.align		4
.L_339:
        /*07b4*/ 	.word	index@(_ZN7cutlass13device_kernelIN5flash32FlashAttnBwdPostprocessConvertdQIN4cute5tupleIJNS3_1CILi80EEENS5_ILi192EEEEEENS_6half_tEfNS_4arch4Sm80ELi256ENS3_8TiledMMAINS3_8MMA_AtomIJNS3_28SM80_16x8x16_F32F16F16F32_TNEEEENS3_6LayoutINS4_IJNS5_ILi4EEENS5_ILi2EEENS5_ILi1EEEEEENS4_IJSJ_SH_NS5_ILi0EEEEEEEENS4_IJNS5_ILi64EEENS5_ILi16EEESP_EEEEELb1EEEEEvNT_6ParamsE)
        /*07b8*/ 	.word	0x00000000


	//----- nvinfo : EIATTR_MIN_STACK_SIZE
	.align		4
.L_340:
        /*07bc*/ 	.byte	0x04, 0x12
        /*07be*/ 	.short	(.L_342 - .L_341)
	.align		4
.L_341:
        /*07c0*/ 	.word	index@(_ZN7cutlass13device_kernelIN5flash32FlashAttnBwdPostprocessConvertdQIN4cute5tupleIJNS3_1CILi64EEENS5_ILi192EEEEEENS_6half_tEfNS_4arch4Sm80ELi256ENS3_8TiledMMAINS3_8MMA_AtomIJNS3_28SM80_16x8x16_F32F16F16F32_TNEEEENS3_6LayoutINS4_IJNS5_ILi2EEENS5_ILi4EEENS5_ILi1EEEEEENS4_IJSJ_SH_NS5_ILi0EEEEEEEENS4_IJNS5_ILi32EEES6_NS5_ILi16EEEEEEEELb0EEEEEvNT_6ParamsE)
        /*07c4*/ 	.word	0x00000000


	//----- nvinfo : EIATTR_MIN_STACK_SIZE
	.align		4
.L_342:
        /*07c8*/ 	.byte	0x04, 0x12
        /*07ca*/ 	.short	(.L_344 - .L_343)
	.align		4
.L_343:
        /*07cc*/ 	.word	index@(_ZN7cutlass13device_kernelIN5flash19enable_sm80_to_sm89INS1_16FlashAttnBwdSm80INS1_25CollectiveMainloopBwdSm80ILi2ELi1EN4cute5tupleIJNS5_1CILi64EEENS7_ILi80EEENS7_ILi192EEEEEENS_6half_tEfNS_4arch4Sm80ELb1ELb0ELb1ELb1ELb1ELb0ELb1ELb0ELi2ELi4ELi2ELi2ELb0EEENS1_24CollectiveEpilogueBwdGQAISB_fSE_Li256ELb1ELb1EEENS1_25SingleTileBwdLPTSchedulerILb1ELi80ELb1EEEEEEEEEvNT_6ParamsE)
        /*07d0*/ 	.word	0x00000010


	//----- nvinfo : EIATTR_MIN_STACK_SIZE
	.align		4
.L_344:
        /*07d4*/ 	.byte	0x04, 0x12
        /*07d6*/ 	.short	(.L_346 - .L_345)
	.align		4
.L_345:
        /*07d8*/ 	.word	index@(_ZN7cutlass13device_kernelIN5flash22FlashAttnBwdPreprocessIN4cute5tupleIJNS3_1CILi64EEENS5_ILi192EEEEEENS_6half_tEfNS_4arch4Sm80ELb1ELb1EEEEEvNT_6ParamsE)
        /*07dc*/ 	.word	0x00000000
.L_346:


//--------------------- .nv.info._ZN7cutlass13device_kernelIN5flash19enable_sm80_to_sm89INS1_16FlashAttnBwdSm80INS1_25CollectiveMainloopBwdSm80ILi1ELi1EN4cute5tupleIJNS5_1CILi64EEES8_NS7_ILi192EEEEEENS_6half_tEfNS_4arch4Sm80ELb0ELb0ELb1ELb0ELb0ELb0ELb0ELb0ELi2ELi2ELi2ELi2ELb1EEENS1_21CollectiveEpilogueBwdISA_SB_SD_Li256ELb0ELb0ELi4EEENS1_19SingleTileSchedulerILb0ELb0ELb0ELi64EEEEEEEEEvNT_6ParamsE --------------------------
	.section	.nv.info._ZN7cutlass13device_kernelIN5flash19enable_sm80_to_sm89INS1_16FlashAttnBwdSm80INS1_25CollectiveMainloopBwdSm80ILi1ELi1EN4cute5tupleIJNS5_1CILi64EEES8_NS7_ILi192EEEEEENS_6half_tEfNS_4arch4Sm80ELb0ELb0ELb1ELb0ELb0ELb0ELb0ELb0ELi2ELi2ELi2ELi2ELb1EEENS1_21CollectiveEpilogueBwdISA_SB_SD_Li256ELb0ELb0ELi4EEENS1_19SingleTileSchedulerILb0ELb0ELb0ELi64EEEEEEEEEvNT_6ParamsE,"",@"SHT_CUDA_INFO"
	.sectionflags	@""
	.align	4


	//----- nvinfo : EIATTR_CUDA_API_VERSION
	.align		4
        /*0000*/ 	.byte	0x04, 0x37
        /*0002*/ 	.short	(.L_348 - .L_347)
.L_347:
        /*0004*/ 	.word	0x00000082


	//----- nvinfo : EIATTR_SW2861232_WAR
	.align		4
.L_348:
        /*0008*/ 	.byte	0x01, 0x35
	.zero		2


	//----- nvinfo : EIATTR_PARAM_CBANK
	.align		4
        /*000c*/ 	.byte	0x04, 0x0a
        /*000e*/ 	.short	(.L_350 - .L_349)
	.align		4
.L_349:
        /*0010*/ 	.word	index@(.nv.constant0._ZN7cutlass13device_kernelIN5flash19enable_sm80_to_sm89INS1_16FlashAttnBwdSm80INS1_25CollectiveMainloopBwdSm80ILi1ELi1EN4cute5tupleIJNS5_1CILi64EEES8_NS7_ILi192EEEEEENS_6half_tEfNS_4arch4Sm80ELb0ELb0ELb1ELb0ELb0ELb0ELb0ELb0ELi2ELi2ELi2ELi2ELb1EEENS1_21CollectiveEpilogueBwdISA_SB_SD_Li256ELb0ELb0ELi4EEENS1_19SingleTileSchedulerILb0ELb0ELb0ELi64EEEEEEEEEvNT_6ParamsE)
        /*0014*/ 	.short	0x0160
        /*0016*/ 	.short	0x0270


	//----- nvinfo : EIATTR_CBANK_PARAM_SIZE
	.align		4
.L_350:
        /*0018*/ 	.byte	0x03, 0x19
        /*001a*/ 	.short	0x0270


	//----- nvinfo : EIATTR_KPARAM_INFO
	.align		4
        /*001c*/ 	.byte	0x04, 0x17
        /*001e*/ 	.short	(.L_352 - .L_351)
.L_351:
        /*0020*/ 	.word	0x00000000
        /*0024*/ 	.short	0x0000
        /*0026*/ 	.short	0x0000
        /*0028*/ 	.byte	0x00, 0xf0, 0xc1, 0x09


	//----- nvinfo : EIATTR_MAXREG_COUNT
	.align		4
.L_352:
        /*002c*/ 	.byte	0x03, 0x1b
        /*002e*/ 	.short	0x00ff


	//----- nvinfo : EIATTR_NUM_BARRIERS
	.align		4
        /*0030*/ 	.byte	0x02, 0x4c
        /*0032*/ 	.byte	0x02
	.zero		1


	//----- nvinfo : EIATTR_ANNOTATIONS
	.align		4
        /*0034*/ 	.byte	0x04, 0x55
        /*0036*/ 	.short	(.L_354 - .L_353)


	//   ....[0]....
.L_353:
        /*0038*/ 	.word	0x00000001
        /*003c*/ 	.byte	0xa0, 0x05, 0x00, 0x00, 0x01, 0x00, 0x00, 0x00, 0xf0, 0x1a, 0x00, 0x00, 0x01, 0x00, 0x00, 0x00
        /*004c*/ 	.byte	0x50, 0x43, 0x00, 0x00, 0x01, 0x00, 0x00, 0x00, 0xf0, 0x47, 0x00, 0x00


	//----- nvinfo : EIATTR_MERCURY_ISA_VERSION
	.align		4
.L_354:
        /*0058*/ 	.byte	0x03, 0x5f
        /*005a*/ 	.short	0x0000


	//----- nvinfo : EIATTR_EXIT_INSTR_OFFSETS
	.align		4
        /*005c*/ 	.byte	0x04, 0x1c
        /*005e*/ 	.short	(.L_356 - .L_355)


	//   ....[0]....
.L_355:
        /*0060*/ 	.word	0x00000040


	//   ....[1]....
        /*0064*/ 	.word	0x00005fd0


	//   ....[2]....
        /*0068*/ 	.word	0x000060c0


	//   ....[3]....
        /*006c*/ 	.word	0x000060e0


	//----- nvinfo : EIATTR_CTAIDZ_USED
	.align		4
.L_356:
        /*0070*/ 	.byte	0x01, 0x04
	.zero		2


	//----- nvinfo : EIATTR_MAX_THREADS
	.align		4
        /*0074*/ 	.byte	0x04, 0x05
        /*0076*/ 	.short	(.L_358 - .L_357)
.L_357:
        /*0078*/ 	.word	0x00000100
        /*007c*/ 	.word	0x00000001
        /*0080*/ 	.word	0x00000001


	//----- nvinfo : EIATTR_CRS_STACK_SIZE
	.align		4
.L_358:
        /*0084*/ 	.byte	0x04, 0x1e
        /*0086*/ 	.short	(.L_360 - .L_359)
.L_359:
        /*0088*/ 	.word	0x00000000
.L_360:


//--------------------- .nv.info._ZN7cutlass13device_kernelIN5flash19enable_sm80_to_sm89INS1_16FlashAttnBwdSm80INS1_25CollectiveMainloopBwdSm80ILi1ELi1EN4cute5tupleIJNS5_1CILi64EEES8_NS7_ILi192EEEEEENS_6half_tEfNS_4arch4Sm80ELb0ELb0ELb1ELb0ELb1ELb0ELb0ELb0ELi2ELi2ELi2ELi2ELb1EEENS1_21CollectiveEpilogueBwdISA_SB_SD_Li256ELb0ELb0ELi4EEENS1_19SingleTileSchedulerILb0ELb0ELb0ELi64EEEEEEEEEvNT_6ParamsE --------------------------
	.section	.nv.info._ZN7cutlass13device_kernelIN5flash19enable_sm80_to_sm89INS1_16FlashAttnBwdSm80INS1_25CollectiveMainloopBwdSm80ILi1ELi1EN4cute5tupleIJNS5_1CILi64EEES8_NS7_ILi192EEEEEENS_6half_tEfNS_4arch4Sm80ELb0ELb0ELb1ELb0ELb1ELb0ELb0ELb0ELi2ELi2ELi2ELi2ELb1EEENS1_21CollectiveEpilogueBwdISA_SB_SD_Li256ELb0ELb0ELi4EEENS1_19SingleTileSchedulerILb0ELb0ELb0ELi64EEEEEEEEEvNT_6ParamsE,"",@"SHT_CUDA_INFO"
	.sectionflags	@""
	.align	4


	//----- nvinfo : EIATTR_CUDA_API_VERSION
	.align		4
        /*0000*/ 	.byte	0x04, 0x37
        /*0002*/ 	.short	(.L_362 - .L_361)
.L_361:
        /*0004*/ 	.word	0x00000082


	//----- nvinfo : EIATTR_SW2861232_WAR
	.align		4
.L_362:
        /*0008*/ 	.byte	0x01, 0x35
	.zero		2


	//----- nvinfo : EIATTR_PARAM_CBANK
	.align		4
        /*000c*/ 	.byte	0x04, 0x0a
        /*000e*/ 	.short	(.L_364 - .L_363)
	.align		4
.L_363:
        /*0010*/ 	.word	index@(.nv.constant0._ZN7cutlass13device_kernelIN5flash19enable_sm80_to_sm89INS1_16FlashAttnBwdSm80INS1_25CollectiveMainloopBwdSm80ILi1ELi1EN4cute5tupleIJNS5_1CILi64EEES8_NS7_ILi192EEEEEENS_6half_tEfNS_4arch4Sm80ELb0ELb0ELb1ELb0ELb1ELb0ELb0ELb0ELi2ELi2ELi2ELi2ELb1EEENS1_21CollectiveEpilogueBwdISA_SB_SD_Li256ELb0ELb0ELi4EEENS1_19SingleTileSchedulerILb0ELb0ELb0ELi64EEEEEEEEEvNT_6ParamsE)
        /*0014*/ 	.short	0x0160
        /*0016*/ 	.short	0x0270


	//----- nvinfo : EIATTR_CBANK_PARAM_SIZE
	.align		4
.L_364:
        /*0018*/ 	.byte	0x03, 0x19
        /*001a*/ 	.short	0x0270


	//----- nvinfo : EIATTR_KPARAM_INFO
	.align		4
        /*001c*/ 	.byte	0x04, 0x17
        /*001e*/ 	.short	(.L_366 - .L_365)
.L_365:
        /*0020*/ 	.word	0x00000000
        /*0024*/ 	.short	0x0000
        /*0026*/ 	.short	0x0000
        /*0028*/ 	.byte	0x00, 0xf0, 0xc1, 0x09


	//----- nvinfo : EIATTR_MAXREG_COUNT
	.align		4
.L_366:
        /*002c*/ 	.byte	0x03, 0x1b
        /*002e*/ 	.short	0x00ff


	//----- nvinfo : EIATTR_NUM_BARRIERS
	.align		4
        /*0030*/ 	.byte	0x02, 0x4c
        /*0032*/ 	.byte	0x02
	.zero		1


	//----- nvinfo : EIATTR_ANNOTATIONS
	.align		4
        /*0034*/ 	.byte	0x04, 0x55
        /*0036*/ 	.short	(.L_368 - .L_367)


	//   ....[0]....
.L_367:
        /*0038*/ 	.word	0x00000001
        /*003c*/ 	.byte	0xa0, 0x05, 0x00, 0x00, 0x01, 0x00, 0x00, 0x00, 0xf0, 0x1a, 0x00, 0x00, 0x01, 0x00, 0x00, 0x00
        /*004c*/ 	.byte	0x50, 0x43, 0x00, 0x00, 0x01, 0x00, 0x00, 0x00, 0xf0, 0x47, 0x00, 0x00


	//----- nvinfo : EIATTR_MERCURY_ISA_VERSION
	.align		4
.L_368:
        /*0058*/ 	.byte	0x03, 0x5f
        /*005a*/ 	.short	0x0000


	//----- nvinfo : EIATTR_EXIT_INSTR_OFFSETS
	.align		4
        /*005c*/ 	.byte	0x04, 0x1c
        /*005e*/ 	.short	(.L_370 - .L_369)


	//   ....[0]....
.L_369:
        /*0060*/ 	.word	0x00000040


	//   ....[1]....
        /*0064*/ 	.word	0x00005fd0


	//   ....[2]....
        /*0068*/ 	.word	0x000060c0


	//   ....[3]....
        /*006c*/ 	.word	0x000060e0


	//----- nvinfo : EIATTR_CTAIDZ_USED
	.align		4
.L_370:
        /*0070*/ 	.byte	0x01, 0x04
	.zero		2


	//----- nvinfo : EIATTR_MAX_THREADS
	.align		4
        /*0074*/ 	.byte	0x04, 0x05
        /*0076*/ 	.short	(.L_372 - .L_371)
.L_371:
        /*0078*/ 	.word	0x00000100
        /*007c*/ 	.word	0x00000001
        /*0080*/ 	.word	0x00000001


	//----- nvinfo : EIATTR_CRS_STACK_SIZE
	.align		4
.L_372:
        /*0084*/ 	.byte	0x04, 0x1e
        /*0086*/ 	.short	(.L_374 - .L_373)
.L_373:
        /*0088*/ 	.word	0x00000000
.L_374:


//--------------------- .nv.info._ZN7cutlass13device_kernelIN5flash19enable_sm80_to_sm89INS1_16FlashAttnBwdSm80INS1_25CollectiveMainloopBwdSm80ILi1ELi1EN4cute5tupleIJNS5_1CILi64EEES8_NS7_ILi192EEEEEENS_6half_tEfNS_4arch4Sm80ELb0ELb0ELb1ELb0ELb0ELb0ELb0ELb0ELi2ELi2ELi2ELi2ELb1EEENS1_24CollectiveEpilogueBwdGQAISA_fSD_Li256ELb0ELb0EEENS1_19SingleTileSchedulerILb0ELb0ELb0ELi64EEEEEEEEEvNT_6ParamsE --------------------------
	.section	.nv.info._ZN7cutlass13device_kernelIN5flash19enable_sm80_to_sm89INS1_16FlashAttnBwdSm80INS1_25CollectiveMainloopBwdSm80ILi1ELi1EN4cute5tupleIJNS5_1CILi64EEES8_NS7_ILi192EEEEEENS_6half_tEfNS_4arch4Sm80ELb0ELb0ELb1ELb0ELb0ELb0ELb0ELb0ELi2ELi2ELi2ELi2ELb1EEENS1_24CollectiveEpilogueBwdGQAISA_fSD_Li256ELb0ELb0EEENS1_19SingleTileSchedulerILb0ELb0ELb0ELi64EEEEEEEEEvNT_6ParamsE,"",@"SHT_CUDA_INFO"
	.sectionflags	@""
	.align	4


	//----- nvinfo : EIATTR_CUDA_API_VERSION
	.align		4
        /*0000*/ 	.byte	0x04, 0x37
        /*0002*/ 	.short	(.L_376 - .L_375)
.L_375:
        /*0004*/ 	.word	0x00000082


	//----- nvinfo : EIATTR_SW2861232_WAR
	.align		4
.L_376:
        /*0008*/ 	.byte	0x01, 0x35
	.zero		2


	//----- nvinfo : EIATTR_PARAM_CBANK
	.align		4
        /*000c*/ 	.byte	0x04, 0x0a
        /*000e*/ 	.short	(.L_378 - .L_377)
	.align		4
.L_377:
        /*0010*/ 	.word	index@(.nv.constant0._ZN7cutlass13device_kernelIN5flash19enable_sm80_to_sm89INS1_16FlashAttnBwdSm80INS1_25CollectiveMainloopBwdSm80ILi1ELi1EN4cute5tupleIJNS5_1CILi64EEES8_NS7_ILi192EEEEEENS_6half_tEfNS_4arch4Sm80ELb0ELb0ELb1ELb0ELb0ELb0ELb0ELb0ELi2ELi2ELi2ELi2ELb1EEENS1_24CollectiveEpilogueBwdGQAISA_fSD_Li256ELb0ELb0EEENS1_19SingleTileSchedulerILb0ELb0ELb0ELi64EEEEEEEEEvNT_6ParamsE)
        /*0014*/ 	.short	0x0160
        /*0016*/ 	.short	0x0278


	//----- nvinfo : EIATTR_CBANK_PARAM_SIZE
	.align		4
.L_378:
        /*0018*/ 	.byte	0x03, 0x19
        /*001a*/ 	.short	0x0278


	//----- nvinfo : EIATTR_KPARAM_INFO
	.align		4
        /*001c*/ 	.byte	0x04, 0x17
        /*001e*/ 	.short	(.L_380 - .L_379)
.L_379:
        /*0020*/ 	.word	0x00000000
        /*0024*/ 	.short	0x0000
        /*0026*/ 	.short	0x0000
        /*0028*/ 	.byte	0x00, 0xf0, 0xe1, 0x09


	//----- nvinfo : EIATTR_MAXREG_COUNT
	.align		4
.L_380:
        /*002c*/ 	.byte	0x03, 0x1b
        /*002e*/ 	.short	0x00ff


	//----- nvinfo : EIATTR_NUM_BARRIERS
	.align		4
        /*0030*/ 	.byte	0x02, 0x4c
        /*0032*/ 	.byte	0x02
	.zero		1


	//----- nvinfo : EIATTR_MERCURY_ISA_VERSION
	.align		4
        /*0034*/ 	.byte	0x03, 0x5f
        /*0036*/ 	.short	0x0000


	//----- nvinfo : EIATTR_EXIT_INSTR_OFFSETS
	.align		4
        /*0038*/ 	.byte	0x04, 0x1c
        /*003a*/ 	.short	(.L_382 - .L_381)


	//   ....[0]....
.L_381:
        /*003c*/ 	.word	0x00000030


	//   ....[1]....
        /*0040*/ 	.word	0x000058f0


	//----- nvinfo : EIATTR_CTAIDZ_USED
	.align		4
.L_382:
        /*0044*/ 	.byte	0x01, 0x04
	.zero		2


	//----- nvinfo : EIATTR_MAX_THREADS
	.align		4
        /*0048*/ 	.byte	0x04, 0x05
        /*004a*/ 	.short	(.L_384 - .L_383)
.L_383:
        /*004c*/ 	.word	0x00000100
        /*0050*/ 	.word	0x00000001
        /*0054*/ 	.word	0x00000001
.L_384:


//--------------------- .nv.info._ZN7cutlass13device_kernelIN5flash19enable_sm80_to_sm89INS1_16FlashAttnBwdSm80INS1_25CollectiveMainloopBwdSm80ILi1ELi1EN4cute5tupleIJNS5_1CILi64EEES8_NS7_ILi192EEEEEENS_6half_tEfNS_4arch4Sm80ELb0ELb0ELb1ELb0ELb1ELb0ELb0ELb0ELi2ELi2ELi2ELi2ELb1EEENS1_24CollectiveEpilogueBwdGQAISA_fSD_Li256ELb0ELb1EEENS1_19SingleTileSchedulerILb0ELb0ELb0ELi64EEEEEEEEEvNT_6ParamsE --------------------------
	.section	.nv.info._ZN7cutlass13device_kernelIN5flash19enable_sm80_to_sm89INS1_16FlashAttnBwdSm80INS1_25CollectiveMainloopBwdSm80ILi1ELi1EN4cute5tupleIJNS5_1CILi64EEES8_NS7_ILi192EEEEEENS_6half_tEfNS_4arch4Sm80ELb0ELb0ELb1ELb0ELb1ELb0ELb0ELb0ELi2ELi2ELi2ELi2ELb1EEENS1_24CollectiveEpilogueBwdGQAISA_fSD_Li256ELb0ELb1EEENS1_19SingleTileSchedulerILb0ELb0ELb0ELi64EEEEEEEEEvNT_6ParamsE,"",@"SHT_CUDA_INFO"
	.sectionflags	@""
	.align	4


	//----- nvinfo : EIATTR_CUDA_API_VERSION
	.align		4
        /*0000*/ 	.byte	0x04, 0x37
        /*0002*/ 	.short	(.L_386 - .L_385)
.L_385:
        /*0004*/ 	.word	0x00000082


	//----- nvinfo : EIATTR_SW2861232_WAR
	.align		4
.L_386:
        /*0008*/ 	.byte	0x01, 0x35
	.zero		2


	//----- nvinfo : EIATTR_PARAM_CBANK
	.align		4
        /*000c*/ 	.byte	0x04, 0x0a
        /*000e*/ 	.short	(.L_388 - .L_387)
	.align		4
.L_387:
        /*0010*/ 	.word	index@(.nv.constant0._ZN7cutlass13device_kernelIN5flash19enable_sm80_to_sm89INS1_16FlashAttnBwdSm80INS1_25CollectiveMainloopBwdSm80ILi1ELi1EN4cute5tupleIJNS5_1CILi64EEES8_NS7_ILi192EEEEEENS_6half_tEfNS_4arch4Sm80ELb0ELb0ELb1ELb0ELb1ELb0ELb0ELb0ELi2ELi2ELi2ELi2ELb1EEENS1_24CollectiveEpilogueBwdGQAISA_fSD_Li256ELb0ELb1EEENS1_19SingleTileSchedulerILb0ELb0ELb0ELi64EEEEEEEEEvNT_6ParamsE)
        /*0014*/ 	.short	0x0160
        /*0016*/ 	.short	0x0278


	//----- nvinfo : EIATTR_CBANK_PARAM_SIZE
	.align		4
.L_388:
        /*0018*/ 	.byte	0x03, 0x19
        /*001a*/ 	.short	0x0278


	//----- nvinfo : EIATTR_KPARAM_INFO
	.align		4
        /*001c*/ 	.byte	0x04, 0x17
        /*001e*/ 	.short	(.L_390 - .L_389)
.L_389:
        /*0020*/ 	.word	0x00000000
        /*0024*/ 	.short	0x0000
        /*0026*/ 	.short	0x0000
        /*0028*/ 	.byte	0x00, 0xf0, 0xe1, 0x09


	//----- nvinfo : EIATTR_MAXREG_COUNT
	.align		4
.L_390:
        /*002c*/ 	.byte	0x03, 0x1b
        /*002e*/ 	.short	0x00ff


	//----- nvinfo : EIATTR_NUM_BARRIERS
	.align		4
        /*0030*/ 	.byte	0x02, 0x4c
        /*0032*/ 	.byte	0x02
	.zero		1


	//----- nvinfo : EIATTR_MERCURY_ISA_VERSION
	.align		4
        /*0034*/ 	.byte	0x03, 0x5f
        /*0036*/ 	.short	0x0000


	//----- nvinfo : EIATTR_COOP_GROUP_MASK_REGIDS
	.align		4
        /*0038*/ 	.byte	0x04, 0x29
        /*003a*/ 	.short	(.L_392 - .L_391)


	//   ....[0]....
.L_391:
        /*003c*/ 	.word	0xffffffff


	//   ....[1]....
        /*0040*/ 	.word	0xffffffff


	//   ....[2]....
        /*0044*/ 	.word	0xffffffff


	//   ....[3]....
        /*0048*/ 	.word	0xffffffff


	//   ....[4]....
        /*004c*/ 	.word	0xffffffff


	//   ....[5]....
        /*0050*/ 	.word	0xffffffff


	//   ....[6]....
        /*0054*/ 	.word	0xffffffff


	//   ....[7]....
        /*0058*/ 	.word	0xffffffff


	//----- nvinfo : EIATTR_COOP_GROUP_INSTR_OFFSETS
	.align		4
.L_392:
        /*005c*/ 	.byte	0x04, 0x28
        /*005e*/ 	.short	(.L_394 - .L_393)


	//   ....[0]....
.L_393:
        /*0060*/ 	.word	0x00005280


	//   ....[1]....
        /*0064*/ 	.word	0x000052c0


	//   ....[2]....
        /*0068*/ 	.word	0x000056f0


	//   ....[3]....
        /*006c*/ 	.word	0x00005700


	//   ....[4]....
        /*0070*/ 	.word	0x000058c0


	//   ....[5]....
        /*0074*/ 	.word	0x000059b0


	//   ....[6]....
        /*0078*/ 	.word	0x00005ce0


	//   ....[7]....
        /*007c*/ 	.word	0x00005cf0


	//----- nvinfo : EIATTR_EXIT_INSTR_OFFSETS
	.align		4
.L_394:
        /*0080*/ 	.byte	0x04, 0x1c
        /*0082*/ 	.short	(.L_396 - .L_395)


	//   ....[0]....
.L_395:
        /*0084*/ 	.word	0x00000030


	//   ....[1]....
        /*0088*/ 	.word	0x00005d00


	//   ....[2]....
        /*008c*/ 	.word	0x00005da0


	//----- nvinfo : EIATTR_CTAIDZ_USED
	.align		4
.L_396:
        /*0090*/ 	.byte	0x01, 0x04
	.zero		2


	//----- nvinfo : EIATTR_MAX_THREADS
	.align		4
        /*0094*/ 	.byte	0x04, 0x05
        /*0096*/ 	.short	(.L_398 - .L_397)
.L_397:
        /*0098*/ 	.word	0x00000100
        /*009c*/ 	.word	0x00000001
        /*00a0*/ 	.word	0x00000001


	//----- nvinfo : EIATTR_CRS_STACK_SIZE
	.align		4
.L_398:
        /*00a4*/ 	.byte	0x04, 0x1e
        /*00a6*/ 	.short	(.L_400 - .L_399)
.L_399:
        /*00a8*/ 	.word	0x00000000
.L_400:


//--------------------- .nv.info._ZN7cutlass13device_kernelIN5flash19enable_sm80_to_sm89INS1_16FlashAttnBwdSm80INS1_25CollectiveMainloopBwdSm80ILi1ELi1EN4cute5tupleIJNS5_1CILi64EEES8_NS7_ILi192EEEEEENS_6half_tEfNS_4arch4Sm80ELb0ELb0ELb1ELb1ELb0ELb0ELb0ELb0ELi2ELi2ELi2ELi2ELb1EEENS1_21CollectiveEpilogueBwdISA_SB_SD_Li256ELb1ELb0ELi4EEENS1_19SingleTileSchedulerILb1ELb0ELb0ELi64EEEEEEEEEvNT_6ParamsE --------------------------
	.section	.nv.info._ZN7cutlass13device_kernelIN5flash19enable_sm80_to_sm89INS1_16FlashAttnBwdSm80INS1_25CollectiveMainloopBwdSm80ILi1ELi1EN4cute5tupleIJNS5_1CILi64EEES8_NS7_ILi192EEEEEENS_6half_tEfNS_4arch4Sm80ELb0ELb0ELb1ELb1ELb0ELb0ELb0ELb0ELi2ELi2ELi2ELi2ELb1EEENS1_21CollectiveEpilogueBwdISA_SB_SD_Li256ELb1ELb0ELi4EEENS1_19SingleTileSchedulerILb1ELb0ELb0ELi64EEEEEEEEEvNT_6ParamsE,"",@"SHT_CUDA_INFO"
	.sectionflags	@""
	.align	4


	//----- nvinfo : EIATTR_CUDA_API_VERSION
	.align		4
        /*0000*/ 	.byte	0x04, 0x37
        /*0002*/ 	.short	(.L_402 - .L_401)
.L_401:
        /*0004*/ 	.word	0x00000082


	//----- nvinfo : EIATTR_SW2861232_WAR
	.align		4
.L_402:
        /*0008*/ 	.byte	0x01, 0x35
	.zero		2


	//----- nvinfo : EIATTR_PARAM_CBANK
	.align		4
        /*000c*/ 	.byte	0x04, 0x0a
        /*000e*/ 	.short	(.L_404 - .L_403)
	.align		4
.L_403:
        /*0010*/ 	.word	index@(.nv.constant0._ZN7cutlass13device_kernelIN5flash19enable_sm80_to_sm89INS1_16FlashAttnBwdSm80INS1_25CollectiveMainloopBwdSm80ILi1ELi1EN4cute5tupleIJNS5_1CILi64EEES8_NS7_ILi192EEEEEENS_6half_tEfNS_4arch4Sm80ELb0ELb0ELb1ELb1ELb0ELb0ELb0ELb0ELi2ELi2ELi2ELi2ELb1EEENS1_21CollectiveEpilogueBwdISA_SB_SD_Li256ELb1ELb0ELi4EEENS1_19SingleTileSchedulerILb1ELb0ELb0ELi64EEEEEEEEEvNT_6ParamsE)
        /*0014*/ 	.short	0x0160
        /*0016*/ 	.short	0x0270


	//----- nvinfo : EIATTR_CBANK_PARAM_SIZE
	.align		4
.L_404:
        /*0018*/ 	.byte	0x03, 0x19
        /*001a*/ 	.short	0x0270


	//----- nvinfo : EIATTR_KPARAM_INFO
	.align		4
        /*001c*/ 	.byte	0x04, 0x17
        /*001e*/ 	.short	(.L_406 - .L_405)
.L_405:
        /*0020*/ 	.word	0x00000000
        /*0024*/ 	.short	0x0000
        /*0026*/ 	.short	0x0000
        /*0028*/ 	.byte	0x00, 0xf0, 0xc1, 0x09


	//----- nvinfo : EIATTR_MAXREG_COUNT
	.align		4
.L_406:
        /*002c*/ 	.byte	0x03, 0x1b
        /*002e*/ 	.short	0x00ff


	//----- nvinfo : EIATTR_NUM_BARRIERS
	.align		4
        /*0030*/ 	.byte	0x02, 0x4c
        /*0032*/ 	.byte	0x02
	.zero		1


	//----- nvinfo : EIATTR_MERCURY_ISA_VERSION
	.align		4
        /*0034*/ 	.byte	0x03, 0x5f
        /*0036*/ 	.short	0x0000


	//----- nvinfo : EIATTR_COOP_GROUP_MASK_REGIDS
	.align		4
        /*0038*/ 	.byte	0x04, 0x29
        /*003a*/ 	.short	(.L_408 - .L_407)


	//   ....[0]....
.L_407:
        /*003c*/ 	.word	0xffffffff


	//----- nvinfo : EIATTR_COOP_GROUP_INSTR_OFFSETS
	.align		4
.L_408:
        /*0040*/ 	.byte	0x04, 0x28
        /*0042*/ 	.short	(.L_410 - .L_409)


	//   ....[0]....
.L_409:
        /*0044*/ 	.word	0x00000090


	//----- nvinfo : EIATTR_EXIT_INSTR_OFFSETS
	.align		4
.L_410:
        /*0048*/ 	.byte	0x04, 0x1c
        /*004a*/ 	.short	(.L_412 - .L_411)


	//   ....[0]....
.L_411:
        /*004c*/ 	.word	0x00000300


	//   ....[1]....
        /*0050*/ 	.word	0x00006430


	//   ....[2]....
        /*0054*/ 	.word	0x00006530


	//   ....[3]....
        /*0058*/ 	.word	0x00006550


	//   ....[4]....
        /*005c*/ 	.word	0x00006c00


	//   ....[5]....
        /*0060*/ 	.word	0x00006cf0


	//   ....[6]....
        /*0064*/ 	.word	0x00006d10


	//----- nvinfo : EIATTR_CTAIDZ_USED
	.align		4
.L_412:
        /*0068*/ 	.byte	0x01, 0x04
	.zero		2


	//----- nvinfo : EIATTR_MAX_THREADS
	.align		4
        /*006c*/ 	.byte	0x04, 0x05
        /*006e*/ 	.short	(.L_414 - .L_413)
.L_413:
        /*0070*/ 	.word	0x00000100
        /*0074*/ 	.word	0x00000001
        /*0078*/ 	.word	0x00000001


	//----- nvinfo : EIATTR_CRS_STACK_SIZE
	.align		4
.L_414:
        /*007c*/ 	.byte	0x04, 0x1e
        /*007e*/ 	.short	(.L_416 - .L_415)
.L_415:
        /*0080*/ 	.word	0x00000000
.L_416:


//--------------------- .nv.info._ZN7cutlass13device_kernelIN5flash19enable_sm80_to_sm89INS1_16FlashAttnBwdSm80INS1_25CollectiveMainloopBwdSm80ILi1ELi1EN4cute5tupleIJNS5_1CILi64EEES8_NS7_ILi192EEEEEENS_6half_tEfNS_4arch4Sm80ELb0ELb0ELb1ELb1ELb1ELb0ELb0ELb0ELi2ELi2ELi2ELi2ELb1EEENS1_21CollectiveEpilogueBwdISA_SB_SD_Li256ELb1ELb0ELi4EEENS1_19SingleTileSchedulerILb1ELb0ELb0ELi64EEEEEEEEEvNT_6ParamsE --------------------------
	.section	.nv.info._ZN7cutlass13device_kernelIN5flash19enable_sm80_to_sm89INS1_16FlashAttnBwdSm80INS1_25CollectiveMainloopBwdSm80ILi1ELi1EN4cute5tupleIJNS5_1CILi64EEES8_NS7_ILi192EEEEEENS_6half_tEfNS_4arch4Sm80ELb0ELb0ELb1ELb1ELb1ELb0ELb0ELb0ELi2ELi2ELi2ELi2ELb1EEENS1_21CollectiveEpilogueBwdISA_SB_SD_Li256ELb1ELb0ELi4EEENS1_19SingleTileSchedulerILb1ELb0ELb0ELi64EEEEEEEEEvNT_6ParamsE,"",@"SHT_CUDA_INFO"
	.sectionflags	@""
	.align	4


	//----- nvinfo : EIATTR_CUDA_API_VERSION
	.align		4
        /*0000*/ 	.byte	0x04, 0x37
        /*0002*/ 	.short	(.L_418 - .L_417)
.L_417:
        /*0004*/ 	.word	0x00000082


	//----- nvinfo : EIATTR_SW2861232_WAR
	.align		4
.L_418:
        /*0008*/ 	.byte	0x01, 0x35
	.zero		2


	//----- nvinfo : EIATTR_PARAM_CBANK
	.align		4
        /*000c*/ 	.byte	0x04, 0x0a
        /*000e*/ 	.short	(.L_420 - .L_419)
	.align		4
.L_419:
        /*0010*/ 	.word	index@(.nv.constant0._ZN7cutlass13device_kernelIN5flash19enable_sm80_to_sm89INS1_16FlashAttnBwdSm80INS1_25CollectiveMainloopBwdSm80ILi1ELi1EN4cute5tupleIJNS5_1CILi64EEES8_NS7_ILi192EEEEEENS_6half_tEfNS_4arch4Sm80ELb0ELb0ELb1ELb1ELb1ELb0ELb0ELb0ELi2ELi2ELi2ELi2ELb1EEENS1_21CollectiveEpilogueBwdISA_SB_SD_Li256ELb1ELb0ELi4EEENS1_19SingleTileSchedulerILb1ELb0ELb0ELi64EEEEEEEEEvNT_6ParamsE)
        /*0014*/ 	.short	0x0160
        /*0016*/ 	.short	0x0270


	//----- nvinfo : EIATTR_CBANK_PARAM_SIZE
	.align		4
.L_420:
        /*0018*/ 	.byte	0x03, 0x19
        /*001a*/ 	.short	0x0270


	//----- nvinfo : EIATTR_KPARAM_INFO
	.align		4
        /*001c*/ 	.byte	0x04, 0x17
        /*001e*/ 	.short	(.L_422 - .L_421)
.L_421:
        /*0020*/ 	.word	0x00000000
        /*0024*/ 	.short	0x0000
        /*0026*/ 	.short	0x0000
        /*0028*/ 	.byte	0x00, 0xf0, 0xc1, 0x09


	//----- nvinfo : EIATTR_MAXREG_COUNT
	.align		4
.L_422:
        /*002c*/ 	.byte	0x03, 0x1b
        /*002e*/ 	.short	0x00ff


	//----- nvinfo : EIATTR_NUM_BARRIERS
	.align		4
        /*0030*/ 	.byte	0x02, 0x4c
        /*0032*/ 	.byte	0x02
	.zero		1


	//----- nvinfo : EIATTR_MERCURY_ISA_VERSION
	.align		4
        /*0034*/ 	.byte	0x03, 0x5f
        /*0036*/ 	.short	0x0000


	//----- nvinfo : EIATTR_COOP_GROUP_MASK_REGIDS
	.align		4
        /*0038*/ 	.byte	0x04, 0x29
        /*003a*/ 	.short	(.L_424 - .L_423)


	//   ....[0]....
.L_423:
        /*003c*/ 	.word	0xffffffff


	//----- nvinfo : EIATTR_COOP_GROUP_INSTR_OFFSETS
	.align		4
.L_424:
        /*0040*/ 	.byte	0x04, 0x28
        /*0042*/ 	.short	(.L_426 - .L_425)


	//   ....[0]....
.L_425:
        /*0044*/ 	.word	0x00000090


	//----- nvinfo : EIATTR_EXIT_INSTR_OFFSETS
	.align		4
.L_426:
        /*0048*/ 	.byte	0x04, 0x1c
        /*004a*/ 	.short	(.L_428 - .L_427)


	//   ....[0]....
.L_427:
        /*004c*/ 	.word	0x00000300


	//   ....[1]....
        /*0050*/ 	.word	0x00006430


	//   ....[2]....
        /*0054*/ 	.word	0x00006530


	//   ....[3]....
        /*0058*/ 	.word	0x00006550


	//   ....[4]....
        /*005c*/ 	.word	0x00006c00


	//   ....[5]....
        /*0060*/ 	.word	0x00006cf0


	//   ....[6]....
        /*0064*/ 	.word	0x00006d10


	//----- nvinfo : EIATTR_CTAIDZ_USED
	.align		4
.L_428:
        /*0068*/ 	.byte	0x01, 0x04
	.zero		2


	//----- nvinfo : EIATTR_MAX_THREADS
	.align		4
        /*006c*/ 	.byte	0x04, 0x05
        /*006e*/ 	.short	(.L_430 - .L_429)
.L_429:
        /*0070*/ 	.word	0x00000100
        /*0074*/ 	.word	0x00000001
        /*0078*/ 	.word	0x00000001


	//----- nvinfo : EIATTR_CRS_STACK_SIZE
	.align		4
.L_430:
        /*007c*/ 	.byte	0x04, 0x1e
        /*007e*/ 	.short	(.L_432 - .L_431)
.L_431:
        /*0080*/ 	.word	0x00000000
.L_432:


//--------------------- .nv.info._ZN7cutlass13device_kernelIN5flash19enable_sm80_to_sm89INS1_16FlashAttnBwdSm80INS1_25CollectiveMainloopBwdSm80ILi1ELi1EN4cute5tupleIJNS5_1CILi64EEES8_NS7_ILi192EEEEEENS_6half_tEfNS_4arch4Sm80ELb0ELb0ELb1ELb1ELb0ELb0ELb0ELb0ELi2ELi2ELi2ELi2ELb1EEENS1_24CollectiveEpilogueBwdGQAISA_fSD_Li256ELb1ELb0EEENS1_19SingleTileSchedulerILb1ELb0ELb0ELi64EEEEEEEEEvNT_6ParamsE --------------------------
	.section	.nv.info._ZN7cutlass13device_kernelIN5flash19enable_sm80_to_sm89INS1_16FlashAttnBwdSm80INS1_25CollectiveMainloopBwdSm80ILi1ELi1EN4cute5tupleIJNS5_1CILi64EEES8_NS7_ILi192EEEEEENS_6half_tEfNS_4arch4Sm80ELb0ELb0ELb1ELb1ELb0ELb0ELb0ELb0ELi2ELi2ELi2ELi2ELb1EEENS1_24CollectiveEpilogueBwdGQAISA_fSD_Li256ELb1ELb0EEENS1_19SingleTileSchedulerILb1ELb0ELb0ELi64EEEEEEEEEvNT_6ParamsE,"",@"SHT_CUDA_INFO"
	.sectionflags	@""
	.align	4


	//----- nvinfo : EIATTR_CUDA_API_VERSION
	.align		4
        /*0000*/ 	.byte	0x04, 0x37
        /*0002*/ 	.short	(.L_434 - .L_433)
.L_433:
        /*0004*/ 	.word	0x00000082


	//----- nvinfo : EIATTR_SW2861232_WAR
	.align		4
.L_434:
        /*0008*/ 	.byte	0x01, 0x35
	.zero		2


	//----- nvinfo : EIATTR_PARAM_CBANK
	.align		4
        /*000c*/ 	.byte	0x04, 0x0a
        /*000e*/ 	.short	(.L_436 - .L_435)
	.align		4
.L_435:
        /*0010*/ 	.word	index@(.nv.constant0._ZN7cutlass13device_kernelIN5flash19enable_sm80_to_sm89INS1_16FlashAttnBwdSm80INS1_25CollectiveMainloopBwdSm80ILi1ELi1EN4cute5tupleIJNS5_1CILi64EEES8_NS7_ILi192EEEEEENS_6half_tEfNS_4arch4Sm80ELb0ELb0ELb1ELb1ELb0ELb0ELb0ELb0ELi2ELi2ELi2ELi2ELb1EEENS1_24CollectiveEpilogueBwdGQAISA_fSD_Li256ELb1ELb0EEENS1_19SingleTileSchedulerILb1ELb0ELb0ELi64EEEEEEEEEvNT_6ParamsE)
        /*0014*/ 	.short	0x0160
        /*0016*/ 	.short	0x0278


	//----- nvinfo : EIATTR_CBANK_PARAM_SIZE
	.align		4
.L_436:
        /*0018*/ 	.byte	0x03, 0x19
        /*001a*/ 	.short	0x0278


	//----- nvinfo : EIATTR_KPARAM_INFO
	.align		4
        /*001c*/ 	.byte	0x04, 0x17
        /*001e*/ 	.short	(.L_438 - .L_437)
.L_437:
        /*0020*/ 	.word	0x00000000
        /*0024*/ 	.short	0x0000
        /*0026*/ 	.short	0x0000
        /*0028*/ 	.byte	0x00, 0xf0, 0xe1, 0x09


	//----- nvinfo : EIATTR_MAXREG_COUNT
	.align		4
.L_438:
        /*002c*/ 	.byte	0x03, 0x1b
        /*002e*/ 	.short	0x00ff


	//----- nvinfo : EIATTR_NUM_BARRIERS
	.align		4
        /*0030*/ 	.byte	0x02, 0x4c
        /*0032*/ 	.byte	0x02
	.zero		1


	//----- nvinfo : EIATTR_MERCURY_ISA_VERSION
	.align		4
        /*0034*/ 	.byte	0x03, 0x5f
        /*0036*/ 	.short	0x0000


	//----- nvinfo : EIATTR_COOP_GROUP_MASK_REGIDS
	.align		4
        /*0038*/ 	.byte	0x04, 0x29
        /*003a*/ 	.short	(.L_440 - .L_439)


	//   ....[0]....
.L_439:
        /*003c*/ 	.word	0xffffffff


	//----- nvinfo : EIATTR_COOP_GROUP_INSTR_OFFSETS
	.align		4
.L_440:
        /*0040*/ 	.byte	0x04, 0x28
        /*0042*/ 	.short	(.L_442 - .L_441)


	//   ....[0]....
.L_441:
        /*0044*/ 	.word	0x00000090


	//----- nvinfo : EIATTR_EXIT_INSTR_OFFSETS
	.align		4
.L_442:
        /*0048*/ 	.byte	0x04, 0x1c
        /*004a*/ 	.short	(.L_444 - .L_443)


	//   ....[0]....
.L_443:
        /*004c*/ 	.word	0x00000300


	//   ....[1]....
        /*0050*/ 	.word	0x00005410


	//   ....[2]....
        /*0054*/ 	.word	0x00005d30


	//----- nvinfo : EIATTR_CTAIDZ_USED
	.align		4
.L_444:
        /*0058*/ 	.byte	0x01, 0x04
	.zero		2


	//----- nvinfo : EIATTR_MAX_THREADS
	.align		4
        /*005c*/ 	.byte	0x04, 0x05
        /*005e*/ 	.short	(.L_446 - .L_445)
.L_445:
        /*0060*/ 	.word	0x00000100
        /*0064*/ 	.word	0x00000001
        /*0068*/ 	.word	0x00000001
.L_446:


//--------------------- .nv.info._ZN7cutlass13device_kernelIN5flash19enable_sm80_to_sm89INS1_16FlashAttnBwdSm80INS1_25CollectiveMainloopBwdSm80ILi1ELi1EN4cute5tupleIJNS5_1CILi64EEES8_NS7_ILi192EEEEEENS_6half_tEfNS_4arch4Sm80ELb0ELb0ELb1ELb1ELb1ELb0ELb0ELb0ELi2ELi2ELi2ELi2ELb1EEENS1_24CollectiveEpilogueBwdGQAISA_fSD_Li256ELb1ELb1EEENS1_19SingleTileSchedulerILb1ELb0ELb0ELi64EEEEEEEEEvNT_6ParamsE --------------------------
	.section	.nv.info._ZN7cutlass13device_kernelIN5flash19enable_sm80_to_sm89INS1_16FlashAttnBwdSm80INS1_25CollectiveMainloopBwdSm80ILi1ELi1EN4cute5tupleIJNS5_1CILi64EEES8_NS7_ILi192EEEEEENS_6half_tEfNS_4arch4Sm80ELb0ELb0ELb1ELb1ELb1ELb0ELb0ELb0ELi2ELi2ELi2ELi2ELb1EEENS1_24CollectiveEpilogueBwdGQAISA_fSD_Li256ELb1ELb1EEENS1_19SingleTileSchedulerILb1ELb0ELb0ELi64EEEEEEEEEvNT_6ParamsE,"",@"SHT_CUDA_INFO"
	.sectionflags	@""
	.align	4


	//----- nvinfo : EIATTR_CUDA_API_VERSION
	.align		4
        /*0000*/ 	.byte	0x04, 0x37
        /*0002*/ 	.short	(.L_448 - .L_447)
.L_447:
        /*0004*/ 	.word	0x00000082


	//----- nvinfo : EIATTR_SW2861232_WAR
	.align		4
.L_448:
        /*0008*/ 	.byte	0x01, 0x35
	.zero		2


	//----- nvinfo : EIATTR_PARAM_CBANK
	.align		4
        /*000c*/ 	.byte	0x04, 0x0a
        /*000e*/ 	.short	(.L_450 - .L_449)
	.align		4
.L_449:
        /*0010*/ 	.word	index@(.nv.constant0._ZN7cutlass13device_kernelIN5flash19enable_sm80_to_sm89INS1_16FlashAttnBwdSm80INS1_25CollectiveMainloopBwdSm80ILi1ELi1EN4cute5tupleIJNS5_1CILi64EEES8_NS7_ILi192EEEEEENS_6half_tEfNS_4arch4Sm80ELb0ELb0ELb1ELb1ELb1ELb0ELb0ELb0ELi2ELi2ELi2ELi2ELb1EEENS1_24CollectiveEpilogueBwdGQAISA_fSD_Li256ELb1ELb1EEENS1_19SingleTileSchedulerILb1ELb0ELb0ELi64EEEEEEEEEvNT_6ParamsE)
        /*0014*/ 	.short	0x0160
        /*0016*/ 	.short	0x0278


	//----- nvinfo : EIATTR_CBANK_PARAM_SIZE
	.align		4
.L_450:
        /*0018*/ 	.byte	0x03, 0x19
        /*001a*/ 	.short	0x0278


	//----- nvinfo : EIATTR_KPARAM_INFO
	.align		4
        /*001c*/ 	.byte	0x04, 0x17
        /*001e*/ 	.short	(.L_452 - .L_451)
.L_451:
        /*0020*/ 	.word	0x00000000
        /*0024*/ 	.short	0x0000
        /*0026*/ 	.short	0x0000
        /*0028*/ 	.byte	0x00, 0xf0, 0xe1, 0x09


	//----- nvinfo : EIATTR_MAXREG_COUNT
	.align		4
.L_452:
        /*002c*/ 	.byte	0x03, 0x1b
        /*002e*/ 	.short	0x00ff


	//----- nvinfo : EIATTR_NUM_BARRIERS
	.align		4
        /*0030*/ 	.byte	0x02, 0x4c
        /*0032*/ 	.byte	0x02
	.zero		1


	//----- nvinfo : EIATTR_MERCURY_ISA_VERSION
	.align		4
        /*0034*/ 	.byte	0x03, 0x5f
        /*0036*/ 	.short	0x0000


	//----- nvinfo : EIATTR_COOP_GROUP_MASK_REGIDS
	.align		4
        /*0038*/ 	.byte	0x04, 0x29
        /*003a*/ 	.short	(.L_454 - .L_453)


	//   ....[0]....
.L_453:
        /*003c*/ 	.word	0xffffffff


	//   ....[1]....
        /*0040*/ 	.word	0xffffffff


	//   ....[2]....
        /*0044*/ 	.word	0xffffffff


	//   ....[3]....
        /*0048*/ 	.word	0xffffffff


	//   ....[4]....
        /*004c*/ 	.word	0xffffffff


	//   ....[5]....
        /*0050*/ 	.word	0xffffffff


	//   ....[6]....
        /*0054*/ 	.word	0xffffffff


	//   ....[7]....
        /*0058*/ 	.word	0xffffffff


	//   ....[8]....
        /*005c*/ 	.word	0xffffffff


	//----- nvinfo : EIATTR_COOP_GROUP_INSTR_OFFSETS
	.align		4
.L_454:
        /*0060*/ 	.byte	0x04, 0x28
        /*0062*/ 	.short	(.L_456 - .L_455)


	//   ....[0]....
.L_455:
        /*0064*/ 	.word	0x00000090


	//   ....[1]....
        /*0068*/ 	.word	0x00005750


	//   ....[2]....
        /*006c*/ 	.word	0x00005790


	//   ....[3]....
        /*0070*/ 	.word	0x00005b80


	//   ....[4]....
        /*0074*/ 	.word	0x00005b90


	//   ....[5]....
        /*0078*/ 	.word	0x00005d20


	//   ....[6]....
        /*007c*/ 	.word	0x00005d70


	//   ....[7]....
        /*0080*/ 	.word	0x00006120


	//   ....[8]....
        /*0084*/ 	.word	0x00006130


	//----- nvinfo : EIATTR_EXIT_INSTR_OFFSETS
	.align		4
.L_456:
        /*0088*/ 	.byte	0x04, 0x1c
        /*008a*/ 	.short	(.L_458 - .L_457)


	//   ....[0]....
.L_457:
        /*008c*/ 	.word	0x00000300


	//   ....[1]....
        /*0090*/ 	.word	0x00005410


	//   ....[2]....
        /*0094*/ 	.word	0x00006140


	//   ....[3]....
        /*0098*/ 	.word	0x000061e0


	//----- nvinfo : EIATTR_CTAIDZ_USED
	.align		4
.L_458:
        /*009c*/ 	.byte	0x01, 0x04
	.zero		2


	//----- nvinfo : EIATTR_MAX_THREADS
	.align		4
        /*00a0*/ 	.byte	0x04, 0x05
        /*00a2*/ 	.short	(.L_460 - .L_459)
.L_459:
        /*00a4*/ 	.word	0x00000100
        /*00a8*/ 	.word	0x00000001
        /*00ac*/ 	.word	0x00000001


	//----- nvinfo : EIATTR_CRS_STACK_SIZE
	.align		4
.L_460:
        /*00b0*/ 	.byte	0x04, 0x1e
        /*00b2*/ 	.short	(.L_462 - .L_461)
.L_461:
        /*00b4*/ 	.word	0x00000000
.L_462:


//--------------------- .nv.info._ZN7cutlass13device_kernelIN5flash19enable_sm80_to_sm89INS1_16FlashAttnBwdSm80INS1_25CollectiveMainloopBwdSm80ILi1ELi1EN4cute5tupleIJNS5_1CILi64EEES8_NS7_ILi192EEEEEENS_6half_tEfNS_4arch4Sm80ELb0ELb1ELb1ELb0ELb0ELb0ELb0ELb0ELi2ELi2ELi2ELi2ELb1EEENS1_21CollectiveEpilogueBwdISA_SB_SD_Li256ELb0ELb0ELi4EEENS1_19SingleTileSchedulerILb0ELb0ELb0ELi64EEEEEEEEEvNT_6ParamsE --------------------------
	.section	.nv.info._ZN7cutlass13device_kernelIN5flash19enable_sm80_to_sm89INS1_16FlashAttnBwdSm80INS1_25CollectiveMainloopBwdSm80ILi1ELi1EN4cute5tupleIJNS5_1CILi64EEES8_NS7_ILi192EEEEEENS_6half_tEfNS_4arch4Sm80ELb0ELb1ELb1ELb0ELb0ELb0ELb0ELb0ELi2ELi2ELi2ELi2ELb1EEENS1_21CollectiveEpilogueBwdISA_SB_SD_Li256ELb0ELb0ELi4EEENS1_19SingleTileSchedulerILb0ELb0ELb0ELi64EEEEEEEEEvNT_6ParamsE,"",@"SHT_CUDA_INFO"
	.sectionflags	@""
	.align	4


	//----- nvinfo : EIATTR_CUDA_API_VERSION
	.align		4
        /*0000*/ 	.byte	0x04, 0x37
        /*0002*/ 	.short	(.L_464 - .L_463)
.L_463:
        /*0004*/ 	.word	0x00000082


	//----- nvinfo : EIATTR_SW2861232_WAR
	.align		4
.L_464:
        /*0008*/ 	.byte	0x01, 0x35
	.zero		2


	//----- nvinfo : EIATTR_PARAM_CBANK
	.align		4
        /*000c*/ 	.byte	0x04, 0x0a
        /*000e*/ 	.short	(.L_466 - .L_465)
	.align		4
.L_465:
        /*0010*/ 	.word	index@(.nv.constant0._ZN7cutlass13device_kernelIN5flash19enable_sm80_to_sm89INS1_16FlashAttnBwdSm80INS1_25CollectiveMainloopBwdSm80ILi1ELi1EN4cute5tupleIJNS5_1CILi64EEES8_NS7_ILi192EEEEEENS_6half_tEfNS_4arch4Sm80ELb0ELb1ELb1ELb0ELb0ELb0ELb0ELb0ELi2ELi2ELi2ELi2ELb1EEENS1_21CollectiveEpilogueBwdISA_SB_SD_Li256ELb0ELb0ELi4EEENS1_19SingleTileSchedulerILb0ELb0ELb0ELi64EEEEEEEEEvNT_6ParamsE)
        /*0014*/ 	.short	0x0160
        /*0016*/ 	.short	0x0270


	//----- nvinfo : EIATTR_CBANK_PARAM_SIZE
	.align		4
.L_466:
        /*0018*/ 	.byte	0x03, 0x19
        /*001a*/ 	.short	0x0270


	//----- nvinfo : EIATTR_KPARAM_INFO
	.align		4
        /*001c*/ 	.byte	0x04, 0x17
        /*001e*/ 	.short	(.L_468 - .L_467)
.L_467:
        /*0020*/ 	.word	0x00000000
        /*0024*/ 	.short	0x0000
        /*0026*/ 	.short	0x0000
        /*0028*/ 	.byte	0x00, 0xf0, 0xc1, 0x09


	//----- nvinfo : EIATTR_MAXREG_COUNT
	.align		4
.L_468:
        /*002c*/ 	.byte	0x03, 0x1b
        /*002e*/ 	.short	0x00ff


	//----- nvinfo : EIATTR_NUM_BARRIERS
	.align		4
        /*0030*/ 	.byte	0x02, 0x4c
        /*0032*/ 	.byte	0x02
	.zero		1


	//----- nvinfo : EIATTR_MERCURY_ISA_VERSION
	.align		4
        /*0034*/ 	.byte	0x03, 0x5f
        /*0036*/ 	.short	0x0000


	//----- nvinfo : EIATTR_EXIT_INSTR_OFFSETS
	.align		4
        /*0038*/ 	.byte	0x04, 0x1c
        /*003a*/ 	.short	(.L_470 - .L_469)


	//   ....[0]....
.L_469:
        /*003c*/ 	.word	0x00000030


	//   ....[1]....
        /*0040*/ 	.word	0x00006b90


	//   ....[2]....
        /*0044*/ 	.word	0x00006c90


	//   ....[3]....
        /*0048*/ 	.word	0x00006cb0


	//   ....[4]....
        /*004c*/ 	.word	0x00007230


	//   ....[5]....
        /*0050*/ 	.word	0x00007320


	//   ....[6]....
        /*0054*/ 	.word	0x00007340


	//----- nvinfo : EIATTR_CTAIDZ_USED
	.align		4
.L_470:
        /*0058*/ 	.byte	0x01, 0x04
	.zero		2


	//----- nvinfo : EIATTR_MAX_THREADS
	.align		4
        /*005c*/ 	.byte	0x04, 0x05
        /*005e*/ 	.short	(.L_472 - .L_471)
.L_471:
        /*0060*/ 	.word	0x00000100
        /*0064*/ 	.word	0x00000001
        /*0068*/ 	.word	0x00000001


	//----- nvinfo : EIATTR_CRS_STACK_SIZE
	.align		4
.L_472:
        /*006c*/ 	.byte	0x04, 0x1e
        /*006e*/ 	.short	(.L_474 - .L_473)
.L_473:
        /*0070*/ 	.word	0x00000000
.L_474:


//--------------------- .nv.info._ZN7cutlass13device_kernelIN5flash19enable_sm80_to_sm89INS1_16FlashAttnBwdSm80INS1_25CollectiveMainloopBwdSm80ILi1ELi1EN4cute5tupleIJNS5_1CILi64EEES8_NS7_ILi192EEEEEENS_6half_tEfNS_4arch4Sm80ELb0ELb1ELb1ELb0ELb1ELb0ELb0ELb0ELi2ELi2ELi2ELi2ELb1EEENS1_21CollectiveEpilogueBwdISA_SB_SD_Li256ELb0ELb0ELi4EEENS1_19SingleTileSchedulerILb0ELb0ELb0ELi64EEEEEEEEEvNT_6ParamsE --------------------------
	.section	.nv.info._ZN7cutlass13device_kernelIN5flash19enable_sm80_to_sm89INS1_16FlashAttnBwdSm80INS1_25CollectiveMainloopBwdSm80ILi1ELi1EN4cute5tupleIJNS5_1CILi64EEES8_NS7_ILi192EEEEEENS_6half_tEfNS_4arch4Sm80ELb0ELb1ELb1ELb0ELb1ELb0ELb0ELb0ELi2ELi2ELi2ELi2ELb1EEENS1_21CollectiveEpilogueBwdISA_SB_SD_Li256ELb0ELb0ELi4EEENS1_19SingleTileSchedulerILb0ELb0ELb0ELi64EEEEEEEEEvNT_6ParamsE,"",@"SHT_CUDA_INFO"
	.sectionflags	@""
	.align	4


	//----- nvinfo : EIATTR_CUDA_API_VERSION
	.align		4
        /*0000*/ 	.byte	0x04, 0x37
        /*0002*/ 	.short	(.L_476 - .L_475)
.L_475:
        /*0004*/ 	.word	0x00000082


	//----- nvinfo : EIATTR_SW2861232_WAR
	.align		4
.L_476:
        /*0008*/ 	.byte	0x01, 0x35
	.zero		2


	//----- nvinfo : EIATTR_PARAM_CBANK
	.align		4
        /*000c*/ 	.byte	0x04, 0x0a
        /*000e*/ 	.short	(.L_478 - .L_477)
	.align		4
.L_477:
        /*0010*/ 	.word	index@(.nv.constant0._ZN7cutlass13device_kernelIN5flash19enable_sm80_to_sm89INS1_16FlashAttnBwdSm80INS1_25CollectiveMainloopBwdSm80ILi1ELi1EN4cute5tupleIJNS5_1CILi64EEES8_NS7_ILi192EEEEEENS_6half_tEfNS_4arch4Sm80ELb0ELb1ELb1ELb0ELb1ELb0ELb0ELb0ELi2ELi2ELi2ELi2ELb1EEENS1_21CollectiveEpilogueBwdISA_SB_SD_Li256ELb0ELb0ELi4EEENS1_19SingleTileSchedulerILb0ELb0ELb0ELi64EEEEEEEEEvNT_6ParamsE)
        /*0014*/ 	.short	0x0160
        /*0016*/ 	.short	0x0270


	//----- nvinfo : EIATTR_CBANK_PARAM_SIZE
	.align		4
.L_478:
        /*0018*/ 	.byte	0x03, 0x19
        /*001a*/ 	.short	0x0270


	//----- nvinfo : EIATTR_KPARAM_INFO
	.align		4
        /*001c*/ 	.byte	0x04, 0x17
        /*001e*/ 	.short	(.L_480 - .L_479)
.L_479:
        /*0020*/ 	.word	0x00000000
        /*0024*/ 	.short	0x0000
        /*0026*/ 	.short	0x0000
        /*0028*/ 	.byte	0x00, 0xf0, 0xc1, 0x09


	//----- nvinfo : EIATTR_MAXREG_COUNT
	.align		4
.L_480:
        /*002c*/ 	.byte	0x03, 0x1b
        /*002e*/ 	.short	0x00ff


	//----- nvinfo : EIATTR_NUM_BARRIERS
	.align		4
        /*0030*/ 	.byte	0x02, 0x4c
        /*0032*/ 	.byte	0x02
	.zero		1


	//----- nvinfo : EIATTR_MERCURY_ISA_VERSION
	.align		4
        /*0034*/ 	.byte	0x03, 0x5f
        /*0036*/ 	.short	0x0000


	//----- nvinfo : EIATTR_EXIT_INSTR_OFFSETS
	.align		4
        /*0038*/ 	.byte	0x04, 0x1c
        /*003a*/ 	.short	(.L_482 - .L_481)


	//   ....[0]....
.L_481:
        /*003c*/ 	.word	0x00000030


	//   ....[1]....
        /*0040*/ 	.word	0x00006b90


	//   ....[2]....
        /*0044*/ 	.word	0x00006c90


	//   ....[3]....
        /*0048*/ 	.word	0x00006cb0


	//   ....[4]....
        /*004c*/ 	.word	0x00007230


	//   ....[5]....
        /*0050*/ 	.word	0x00007320


	//   ....[6]....
        /*0054*/ 	.word	0x00007340


	//----- nvinfo : EIATTR_CTAIDZ_USED
	.align		4
.L_482:
        /*0058*/ 	.byte	0x01, 0x04
	.zero		2


	//----- nvinfo : EIATTR_MAX_THREADS
	.align		4
        /*005c*/ 	.byte	0x04, 0x05
        /*005e*/ 	.short	(.L_484 - .L_483)
.L_483:
        /*0060*/ 	.word	0x00000100
        /*0064*/ 	.word	0x00000001
        /*0068*/ 	.word	0x00000001


	//----- nvinfo : EIATTR_CRS_STACK_SIZE
	.align		4
.L_484:
        /*006c*/ 	.byte	0x04, 0x1e
        /*006e*/ 	.short	(.L_486 - .L_485)
.L_485:
        /*0070*/ 	.word	0x00000000
.L_486:


//--------------------- .nv.info._ZN7cutlass13device_kernelIN5flash19enable_sm80_to_sm89INS1_16FlashAttnBwdSm80INS1_25CollectiveMainloopBwdSm80ILi1ELi1EN4cute5tupleIJNS5_1CILi64EEES8_NS7_ILi192EEEEEENS_6half_tEfNS_4arch4Sm80ELb0ELb1ELb1ELb0ELb0ELb0ELb0ELb0ELi2ELi2ELi2ELi2ELb1EEENS1_24CollectiveEpilogueBwdGQAISA_fSD_Li256ELb0ELb0EEENS1_19SingleTileSchedulerILb0ELb0ELb0ELi64EEEEEEEEEvNT_6ParamsE --------------------------
	.section	.nv.info._ZN7cutlass13device_kernelIN5flash19enable_sm80_to_sm89INS1_16FlashAttnBwdSm80INS1_25CollectiveMainloopBwdSm80ILi1ELi1EN4cute5tupleIJNS5_1CILi64EEES8_NS7_ILi192EEEEEENS_6half_tEfNS_4arch4Sm80ELb0ELb1ELb1ELb0ELb0ELb0ELb0ELb0ELi2ELi2ELi2ELi2ELb1EEENS1_24CollectiveEpilogueBwdGQAISA_fSD_Li256ELb0ELb0EEENS1_19SingleTileSchedulerILb0ELb0ELb0ELi64EEEEEEEEEvNT_6ParamsE,"",@"SHT_CUDA_INFO"
	.sectionflags	@""
	.align	4


	//----- nvinfo : EIATTR_CUDA_API_VERSION
	.align		4
        /*0000*/ 	.byte	0x04, 0x37
        /*0002*/ 	.short	(.L_488 - .L_487)
.L_487:
        /*0004*/ 	.word	0x00000082


	//----- nvinfo : EIATTR_SW2861232_WAR
	.align		4
.L_488:
        /*0008*/ 	.byte	0x01, 0x35
	.zero		2


	//----- nvinfo : EIATTR_PARAM_CBANK
	.align		4
        /*000c*/ 	.byte	0x04, 0x0a
        /*000e*/ 	.short	(.L_490 - .L_489)
	.align		4
.L_489:
        /*0010*/ 	.word	index@(.nv.constant0._ZN7cutlass13device_kernelIN5flash19enable_sm80_to_sm89INS1_16FlashAttnBwdSm80INS1_25CollectiveMainloopBwdSm80ILi1ELi1EN4cute5tupleIJNS5_1CILi64EEES8_NS7_ILi192EEEEEENS_6half_tEfNS_4arch4Sm80ELb0ELb1ELb1ELb0ELb0ELb0ELb0ELb0ELi2ELi2ELi2ELi2ELb1EEENS1_24CollectiveEpilogueBwdGQAISA_fSD_Li256ELb0ELb0EEENS1_19SingleTileSchedulerILb0ELb0ELb0ELi64EEEEEEEEEvNT_6ParamsE)
        /*0014*/ 	.short	0x0160
        /*0016*/ 	.short	0x0278


	//----- nvinfo : EIATTR_CBANK_PARAM_SIZE
	.align		4
.L_490:
        /*0018*/ 	.byte	0x03, 0x19
        /*001a*/ 	.short	0x0278


	//----- nvinfo : EIATTR_KPARAM_INFO
	.align		4
        /*001c*/ 	.byte	0x04, 0x17
        /*001e*/ 	.short	(.L_492 - .L_491)
.L_491:
        /*0020*/ 	.word	0x00000000
        /*0024*/ 	.short	0x0000
        /*0026*/ 	.short	0x0000
        /*0028*/ 	.byte	0x00, 0xf0, 0xe1, 0x09


	//----- nvinfo : EIATTR_MAXREG_COUNT
	.align		4
.L_492:
        /*002c*/ 	.byte	0x03, 0x1b
        /*002e*/ 	.short	0x00ff


	//----- nvinfo : EIATTR_NUM_BARRIERS
	.align		4
        /*0030*/ 	.byte	0x02, 0x4c
        /*0032*/ 	.byte	0x02
	.zero		1


	//----- nvinfo : EIATTR_MERCURY_ISA_VERSION
	.align		4
        /*0034*/ 	.byte	0x03, 0x5f
        /*0036*/ 	.short	0x0000


	//----- nvinfo : EIATTR_EXIT_INSTR_OFFSETS
	.align		4
        /*0038*/ 	.byte	0x04, 0x1c
        /*003a*/ 	.short	(.L_494 - .L_493)


	//   ....[0]....
.L_493:
        /*003c*/ 	.word	0x00000030


	//   ....[1]....
        /*0040*/ 	.word	0x00005c60


	//   ....[2]....
        /*0044*/ 	.word	0x00006480


	//----- nvinfo : EIATTR_CTAIDZ_USED
	.align		4
.L_494:
        /*0048*/ 	.byte	0x01, 0x04
	.zero		2


	//----- nvinfo : EIATTR_MAX_THREADS
	.align		4
        /*004c*/ 	.byte	0x04, 0x05
        /*004e*/ 	.short	(.L_496 - .L_495)
.L_495:
        /*0050*/ 	.word	0x00000100
        /*0054*/ 	.word	0x00000001
        /*0058*/ 	.word	0x00000001


	//----- nvinfo : EIATTR_CRS_STACK_SIZE
	.align		4
.L_496:
        /*005c*/ 	.byte	0x04, 0x1e
        /*005e*/ 	.short	(.L_498 - .L_497)
.L_497:
        /*0060*/ 	.word	0x00000000
.L_498:


//--------------------- .nv.info._ZN7cutlass13device_kernelIN5flash19enable_sm80_to_sm89INS1_16FlashAttnBwdSm80INS1_25CollectiveMainloopBwdSm80ILi1ELi1EN4cute5tupleIJNS5_1CILi64EEES8_NS7_ILi192EEEEEENS_6half_tEfNS_4arch4Sm80ELb0ELb1ELb1ELb0ELb1ELb0ELb0ELb0ELi2ELi2ELi2ELi2ELb1EEENS1_24CollectiveEpilogueBwdGQAISA_fSD_Li256ELb0ELb1EEENS1_19SingleTileSchedulerILb0ELb0ELb0ELi64EEEEEEEEEvNT_6ParamsE --------------------------
	.section	.nv.info._ZN7cutlass13device_kernelIN5flash19enable_sm80_to_sm89INS1_16FlashAttnBwdSm80INS1_25CollectiveMainloopBwdSm80ILi1ELi1EN4cute5tupleIJNS5_1CILi64EEES8_NS7_ILi192EEEEEENS_6half_tEfNS_4arch4Sm80ELb0ELb1ELb1ELb0ELb1ELb0ELb0ELb0ELi2ELi2ELi2ELi2ELb1EEENS1_24CollectiveEpilogueBwdGQAISA_fSD_Li256ELb0ELb1EEENS1_19SingleTileSchedulerILb0ELb0ELb0ELi64EEEEEEEEEvNT_6ParamsE,"",@"SHT_CUDA_INFO"
	.sectionflags	@""
	.align	4


	//----- nvinfo : EIATTR_CUDA_API_VERSION
	.align		4
        /*0000*/ 	.byte	0x04, 0x37
        /*0002*/ 	.short	(.L_500 - .L_499)
.L_499:
        /*0004*/ 	.word	0x00000082


	//----- nvinfo : EIATTR_SW2861232_WAR
	.align		4
.L_500:
        /*0008*/ 	.byte	0x01, 0x35
	.zero		2


	//----- nvinfo : EIATTR_PARAM_CBANK
	.align		4
        /*000c*/ 	.byte	0x04, 0x0a
        /*000e*/ 	.short	(.L_502 - .L_501)
	.align		4
.L_501:
        /*0010*/ 	.word	index@(.nv.constant0._ZN7cutlass13device_kernelIN5flash19enable_sm80_to_sm89INS1_16FlashAttnBwdSm80INS1_25CollectiveMainloopBwdSm80ILi1ELi1EN4cute5tupleIJNS5_1CILi64EEES8_NS7_ILi192EEEEEENS_6half_tEfNS_4arch4Sm80ELb0ELb1ELb1ELb0ELb1ELb0ELb0ELb0ELi2ELi2ELi2ELi2ELb1EEENS1_24CollectiveEpilogueBwdGQAISA_fSD_Li256ELb0ELb1EEENS1_19SingleTileSchedulerILb0ELb0ELb0ELi64EEEEEEEEEvNT_6ParamsE)
        /*0014*/ 	.short	0x0160
        /*0016*/ 	.short	0x0278


	//----- nvinfo : EIATTR_CBANK_PARAM_SIZE
	.align		4
.L_502:
        /*0018*/ 	.byte	0x03, 0x19
        /*001a*/ 	.short	0x0278


	//----- nvinfo : EIATTR_KPARAM_INFO
	.align		4
        /*001c*/ 	.byte	0x04, 0x17
        /*001e*/ 	.short	(.L_504 - .L_503)
.L_503:
        /*0020*/ 	.word	0x00000000
        /*0024*/ 	.short	0x0000
        /*0026*/ 	.short	0x0000
        /*0028*/ 	.byte	0x00, 0xf0, 0xe1, 0x09


	//----- nvinfo : EIATTR_MAXREG_COUNT
	.align		4
.L_504:
        /*002c*/ 	.byte	0x03, 0x1b
        /*002e*/ 	.short	0x00ff


	//----- nvinfo : EIATTR_NUM_BARRIERS
	.align		4
        /*0030*/ 	.byte	0x02, 0x4c
        /*0032*/ 	.byte	0x02
	.zero		1


	//----- nvinfo : EIATTR_MERCURY_ISA_VERSION
	.align		4
        /*0034*/ 	.byte	0x03, 0x5f
        /*0036*/ 	.short	0x0000


	//----- nvinfo : EIATTR_COOP_GROUP_MASK_REGIDS
	.align		4
        /*0038*/ 	.byte	0x04, 0x29
        /*003a*/ 	.short	(.L_506 - .L_505)


	//   ....[0]....
.L_505:
        /*003c*/ 	.word	0xffffffff


	//   ....[1]....
        /*0040*/ 	.word	0xffffffff


	//   ....[2]....
        /*0044*/ 	.word	0xffffffff


	//   ....[3]....
        /*0048*/ 	.word	0xffffffff


	//   ....[4]....
        /*004c*/ 	.word	0xffffffff


	//   ....[5]....
        /*0050*/ 	.word	0xffffffff


	//   ....[6]....
        /*0054*/ 	.word	0xffffffff


	//   ....[7]....
        /*0058*/ 	.word	0xffffffff


	//----- nvinfo : EIATTR_COOP_GROUP_INSTR_OFFSETS
	.align		4
.L_506:
        /*005c*/ 	.byte	0x04, 0x28
        /*005e*/ 	.short	(.L_508 - .L_507)


	//   ....[0]....
.L_507:
        /*0060*/ 	.word	0x00005ec0


	//   ....[1]....
        /*0064*/ 	.word	0x00005ef0


	//   ....[2]....
        /*0068*/ 	.word	0x000062e0


	//   ....[3]....
        /*006c*/ 	.word	0x000062f0


	//   ....[4]....
        /*0070*/ 	.word	0x00006480


	//   ....[5]....
        /*0074*/ 	.word	0x000064d0


	//   ....[6]....
        /*0078*/ 	.word	0x00006880


	//   ....[7]....
        /*007c*/ 	.word	0x00006890


	//----- nvinfo : EIATTR_EXIT_INSTR_OFFSETS
	.align		4
.L_508:
        /*0080*/ 	.byte	0x04, 0x1c
        /*0082*/ 	.short	(.L_510 - .L_509)


	//   ....[0]....
.L_509:
        /*0084*/ 	.word	0x00000030


	//   ....[1]....
        /*0088*/ 	.word	0x00005c60


	//   ....[2]....
        /*008c*/ 	.word	0x000068a0


	//   ....[3]....
        /*0090*/ 	.word	0x00006940


	//----- nvinfo : EIATTR_CTAIDZ_USED
	.align		4
.L_510:
        /*0094*/ 	.byte	0x01, 0x04
	.zero		2


	//----- nvinfo : EIATTR_MAX_THREADS
	.align		4
        /*0098*/ 	.byte	0x04, 0x05
        /*009a*/ 	.short	(.L_512 - .L_511)
.L_511:
        /*009c*/ 	.word	0x00000100
        /*00a0*/ 	.word	0x00000001
        /*00a4*/ 	.word	0x00000001


	//----- nvinfo : EIATTR_CRS_STACK_SIZE
	.align		4
.L_512:
        /*00a8*/ 	.byte	0x04, 0x1e
        /*00aa*/ 	.short	(.L_514 - .L_513)
.L_513:
        /*00ac*/ 	.word	0x00000000
.L_514:


//--------------------- .nv.info._ZN7cutlass13device_kernelIN5flash19enable_sm80_to_sm89INS1_16FlashAttnBwdSm80INS1_25CollectiveMainloopBwdSm80ILi1ELi1EN4cute5tupleIJNS5_1CILi64EEES8_NS7_ILi192EEEEEENS_6half_tEfNS_4arch4Sm80ELb0ELb1ELb1ELb1ELb0ELb0ELb0ELb0ELi2ELi2ELi2ELi2ELb1EEENS1_21CollectiveEpilogueBwdISA_SB_SD_Li256ELb1ELb0ELi4EEENS1_19SingleTileSchedulerILb1ELb0ELb0ELi64EEEEEEEEEvNT_6ParamsE --------------------------
	.section	.nv.info._ZN7cutlass13device_kernelIN5flash19enable_sm80_to_sm89INS1_16FlashAttnBwdSm80INS1_25CollectiveMainloopBwdSm80ILi1ELi1EN4cute5tupleIJNS5_1CILi64EEES8_NS7_ILi192EEEEEENS_6half_tEfNS_4arch4Sm80ELb0ELb1ELb1ELb1ELb0ELb0ELb0ELb0ELi2ELi2ELi2ELi2ELb1EEENS1_21CollectiveEpilogueBwdISA_SB_SD_Li256ELb1ELb0ELi4EEENS1_19SingleTileSchedulerILb1ELb0ELb0ELi64EEEEEEEEEvNT_6ParamsE,"",@"SHT_CUDA_INFO"
	.sectionflags	@""
	.align	4


	//----- nvinfo : EIATTR_CUDA_API_VERSION
	.align		4
        /*0000*/ 	.byte	0x04, 0x37
        /*0002*/ 	.short	(.L_516 - .L_515)
.L_515:
        /*0004*/ 	.word	0x00000082


	//----- nvinfo : EIATTR_SW2861232_WAR
	.align		4
.L_516:
        /*0008*/ 	.byte	0x01, 0x35
	.zero		2


	//----- nvinfo : EIATTR_PARAM_CBANK
	.align		4
        /*000c*/ 	.byte	0x04, 0x0a
        /*000e*/ 	.short	(.L_518 - .L_517)
	.align		4
.L_517:
        /*0010*/ 	.word	index@(.nv.constant0._ZN7cutlass13device_kernelIN5flash19enable_sm80_to_sm89INS1_16FlashAttnBwdSm80INS1_25CollectiveMainloopBwdSm80ILi1ELi1EN4cute5tupleIJNS5_1CILi64EEES8_NS7_ILi192EEEEEENS_6half_tEfNS_4arch4Sm80ELb0ELb1ELb1ELb1ELb0ELb0ELb0ELb0ELi2ELi2ELi2ELi2ELb1EEENS1_21CollectiveEpilogueBwdISA_SB_SD_Li256ELb1ELb0ELi4EEENS1_19SingleTileSchedulerILb1ELb0ELb0ELi64EEEEEEEEEvNT_6ParamsE)
        /*0014*/ 	.short	0x0160
        /*0016*/ 	.short	0x0270


	//----- nvinfo : EIATTR_CBANK_PARAM_SIZE
	.align		4
.L_518:
        /*0018*/ 	.byte	0x03, 0x19
        /*001a*/ 	.short	0x0270


	//----- nvinfo : EIATTR_KPARAM_INFO
	.align		4
        /*001c*/ 	.byte	0x04, 0x17
        /*001e*/ 	.short	(.L_520 - .L_519)
.L_519:
        /*0020*/ 	.word	0x00000000
        /*0024*/ 	.short	0x0000
        /*0026*/ 	.short	0x0000
        /*0028*/ 	.byte	0x00, 0xf0, 0xc1, 0x09


	//----- nvinfo : EIATTR_MAXREG_COUNT
	.align		4
.L_520:
        /*002c*/ 	.byte	0x03, 0x1b
        /*002e*/ 	.short	0x00ff


	//----- nvinfo : EIATTR_NUM_BARRIERS
	.align		4
        /*0030*/ 	.byte	0x02, 0x4c
        /*0032*/ 	.byte	0x02
	.zero		1


	//----- nvinfo : EIATTR_ANNOTATIONS
	.align		4
        /*0034*/ 	.byte	0x04, 0x55
        /*0036*/ 	.short	(.L_522 - .L_521)


	//   ....[0]....
.L_521:
        /*0038*/ 	.word	0x00000001
        /*003c*/ 	.byte	0x30, 0x1f, 0x00, 0x00, 0x01, 0x00, 0x00, 0x00, 0x40, 0x1f, 0x00, 0x00, 0x01, 0x00, 0x00, 0x00
        /*004c*/ 	.byte	0x30, 0x24, 0x00, 0x00, 0x01, 0x00, 0x00, 0x00, 0x00, 0x25, 0x00, 0x00, 0x01, 0x00, 0x00, 0x00
        /*005c*/ 	.byte	0xc0, 0x4b, 0x00, 0x00, 0x01, 0x00, 0x00, 0x00, 0xf0, 0x4b, 0x00, 0x00, 0x01, 0x00, 0x00, 0x00
        /*006c*/ 	.byte	0x40, 0x53, 0x00, 0x00, 0x01, 0x00, 0x00, 0x00, 0xf0, 0x58, 0x00, 0x00


	//----- nvinfo : EIATTR_MERCURY_ISA_VERSION
	.align		4
.L_522:
        /*0078*/ 	.byte	0x03, 0x5f
        /*007a*/ 	.short	0x0000


	//----- nvinfo : EIATTR_COOP_GROUP_MASK_REGIDS
	.align		4
        /*007c*/ 	.byte	0x04, 0x29
        /*007e*/ 	.short	(.L_524 - .L_523)


	//   ....[0]....
.L_523:
        /*0080*/ 	.word	0xffffffff


	//----- nvinfo : EIATTR_COOP_GROUP_INSTR_OFFSETS
	.align		4
.L_524:
        /*0084*/ 	.byte	0x04, 0x28
        /*0086*/ 	.short	(.L_526 - .L_525)


	//   ....[0]....
.L_525:
        /*0088*/ 	.word	0x000000a0


	//----- nvinfo : EIATTR_EXIT_INSTR_OFFSETS
	.align		4
.L_526:
        /*008c*/ 	.byte	0x04, 0x1c
        /*008e*/ 	.short	(.L_528 - .L_527)


	//   ....[0]....
.L_527:
        /*0090*/ 	.word	0x00000310


	//   ....[1]....
        /*0094*/ 	.word	0x00007080


	//   ....[2]....
        /*0098*/ 	.word	0x00007190


	//   ....[3]....
        /*009c*/ 	.word	0x000071b0


	//   ....[4]....
        /*00a0*/ 	.word	0x00007880


	//   ....[5]....
        /*00a4*/ 	.word	0x00007970


	//   ....[6]....
        /*00a8*/ 	.word	0x00007990


	//----- nvinfo : EIATTR_CTAIDZ_USED
	.align		4
.L_528:
        /*00ac*/ 	.byte	0x01, 0x04
	.zero		2


	//----- nvinfo : EIATTR_MAX_THREADS
	.align		4
        /*00b0*/ 	.byte	0x04, 0x05
        /*00b2*/ 	.short	(.L_530 - .L_529)
.L_529:
        /*00b4*/ 	.word	0x00000100
        /*00b8*/ 	.word	0x00000001
        /*00bc*/ 	.word	0x00000001


	//----- nvinfo : EIATTR_CRS_STACK_SIZE
	.align		4
.L_530:
        /*00c0*/ 	.byte	0x04, 0x1e
        /*00c2*/ 	.short	(.L_532 - .L_531)
.L_531:
        /*00c4*/ 	.word	0x00000000
.L_532:


//--------------------- .nv.info._ZN7cutlass13device_kernelIN5flash19enable_sm80_to_sm89INS1_16FlashAttnBwdSm80INS1_25CollectiveMainloopBwdSm80ILi1ELi1EN4cute5tupleIJNS5_1CILi64EEES8_NS7_ILi192EEEEEENS_6half_tEfNS_4arch4Sm80ELb0ELb1ELb1ELb1ELb1ELb0ELb0ELb0ELi2ELi2ELi2ELi2ELb1EEENS1_21CollectiveEpilogueBwdISA_SB_SD_Li256ELb1ELb0ELi4EEENS1_19SingleTileSchedulerILb1ELb0ELb0ELi64EEEEEEEEEvNT_6ParamsE --------------------------
	.section	.nv.info._ZN7cutlass13device_kernelIN5flash19enable_sm80_to_sm89INS1_16FlashAttnBwdSm80INS1_25CollectiveMainloopBwdSm80ILi1ELi1EN4cute5tupleIJNS5_1CILi64EEES8_NS7_ILi192EEEEEENS_6half_tEfNS_4arch4Sm80ELb0ELb1ELb1ELb1ELb1ELb0ELb0ELb0ELi2ELi2ELi2ELi2ELb1EEENS1_21CollectiveEpilogueBwdISA_SB_SD_Li256ELb1ELb0ELi4EEENS1_19SingleTileSchedulerILb1ELb0ELb0ELi64EEEEEEEEEvNT_6ParamsE,"",@"SHT_CUDA_INFO"
	.sectionflags	@""
	.align	4


	//----- nvinfo : EIATTR_CUDA_API_VERSION
	.align		4
        /*0000*/ 	.byte	0x04, 0x37
        /*0002*/ 	.short	(.L_534 - .L_533)
.L_533:
        /*0004*/ 	.word	0x00000082


	//----- nvinfo : EIATTR_SW2861232_WAR
	.align		4
.L_534:
        /*0008*/ 	.byte	0x01, 0x35
	.zero		2


	//----- nvinfo : EIATTR_PARAM_CBANK
	.align		4
        /*000c*/ 	.byte	0x04, 0x0a
        /*000e*/ 	.short	(.L_536 - .L_535)
	.align		4
.L_535:
        /*0010*/ 	.word	index@(.nv.constant0._ZN7cutlass13device_kernelIN5flash19enable_sm80_to_sm89INS1_16FlashAttnBwdSm80INS1_25CollectiveMainloopBwdSm80ILi1ELi1EN4cute5tupleIJNS5_1CILi64EEES8_NS7_ILi192EEEEEENS_6half_tEfNS_4arch4Sm80ELb0ELb1ELb1ELb1ELb1ELb0ELb0ELb0ELi2ELi2ELi2ELi2ELb1EEENS1_21CollectiveEpilogueBwdISA_SB_SD_Li256ELb1ELb0ELi4EEENS1_19SingleTileSchedulerILb1ELb0ELb0ELi64EEEEEEEEEvNT_6ParamsE)
        /*0014*/ 	.short	0x0160
        /*0016*/ 	.short	0x0270


	//----- nvinfo : EIATTR_CBANK_PARAM_SIZE
	.align		4
.L_536:
        /*0018*/ 	.byte	0x03, 0x19
        /*001a*/ 	.short	0x0270


	//----- nvinfo : EIATTR_KPARAM_INFO
	.align		4
        /*001c*/ 	.byte	0x04, 0x17
        /*001e*/ 	.short	(.L_538 - .L_537)
.L_537:
        /*0020*/ 	.word	0x00000000
        /*0024*/ 	.short	0x0000
        /*0026*/ 	.short	0x0000
        /*0028*/ 	.byte	0x00, 0xf0, 0xc1, 0x09


	//----- nvinfo : EIATTR_MAXREG_COUNT
	.align		4
.L_538:
        /*002c*/ 	.byte	0x03, 0x1b
        /*002e*/ 	.short	0x00ff


	//----- nvinfo : EIATTR_NUM_BARRIERS
	.align		4
        /*0030*/ 	.byte	0x02, 0x4c
        /*0032*/ 	.byte	0x02
	.zero		1


	//----- nvinfo : EIATTR_ANNOTATIONS
	.align		4
        /*0034*/ 	.byte	0x04, 0x55
        /*0036*/ 	.short	(.L_540 - .L_539)


	//   ....[0]....
.L_539:
        /*0038*/ 	.word	0x00000001
        /*003c*/ 	.byte	0x30, 0x1f, 0x00, 0x00, 0x01, 0x00, 0x00, 0x00, 0x40, 0x1f, 0x00, 0x00, 0x01, 0x00, 0x00, 0x00
        /*004c*/ 	.byte	0x30, 0x24, 0x00, 0x00, 0x01, 0x00, 0x00, 0x00, 0x00, 0x25, 0x00, 0x00, 0x01, 0x00, 0x00, 0x00
        /*005c*/ 	.byte	0xc0, 0x4b, 0x00, 0x00, 0x01, 0x00, 0x00, 0x00, 0xf0, 0x4b, 0x00, 0x00, 0x01, 0x00, 0x00, 0x00
        /*006c*/ 	.byte	0x40, 0x53, 0x00, 0x00, 0x01, 0x00, 0x00, 0x00, 0xf0, 0x58, 0x00, 0x00


	//----- nvinfo : EIATTR_MERCURY_ISA_VERSION
	.align		4
.L_540:
        /*0078*/ 	.byte	0x03, 0x5f
        /*007a*/ 	.short	0x0000


	//----- nvinfo : EIATTR_COOP_GROUP_MASK_REGIDS
	.align		4
        /*007c*/ 	.byte	0x04, 0x29
        /*007e*/ 	.short	(.L_542 - .L_541)


	//   ....[0]....
.L_541:
        /*0080*/ 	.word	0xffffffff


	//----- nvinfo : EIATTR_COOP_GROUP_INSTR_OFFSETS
	.align		4
.L_542:
        /*0084*/ 	.byte	0x04, 0x28
        /*0086*/ 	.short	(.L_544 - .L_543)


	//   ....[0]....
.L_543:
        /*0088*/ 	.word	0x000000a0


	//----- nvinfo : EIATTR_EXIT_INSTR_OFFSETS
	.align		4
.L_544:
        /*008c*/ 	.byte	0x04, 0x1c
        /*008e*/ 	.short	(.L_546 - .L_545)


	//   ....[0]....
.L_545:
        /*0090*/ 	.word	0x00000310


	//   ....[1]....
        /*0094*/ 	.word	0x00007080


	//   ....[2]....
        /*0098*/ 	.word	0x00007190


	//   ....[3]....
        /*009c*/ 	.word	0x000071b0


	//   ....[4]....
        /*00a0*/ 	.word	0x00007880


	//   ....[5]....
        /*00a4*/ 	.word	0x00007970


	//   ....[6]....
        /*00a8*/ 	.word	0x00007990


	//----- nvinfo : EIATTR_CTAIDZ_USED
	.align		4
.L_546:
        /*00ac*/ 	.byte	0x01, 0x04
	.zero		2


	//----- nvinfo : EIATTR_MAX_THREADS
	.align		4
        /*00b0*/ 	.byte	0x04, 0x05
        /*00b2*/ 	.short	(.L_548 - .L_547)
.L_547:
        /*00b4*/ 	.word	0x00000100
        /*00b8*/ 	.word	0x00000001
        /*00bc*/ 	.word	0x00000001


	//----- nvinfo : EIATTR_CRS_STACK_SIZE
	.align		4
.L_548:
        /*00c0*/ 	.byte	0x04, 0x1e
        /*00c2*/ 	.short	(.L_550 - .L_549)
.L_549:
        /*00c4*/ 	.word	0x00000000
.L_550:


//--------------------- .nv.info._ZN7cutlass13device_kernelIN5flash19enable_sm80_to_sm89INS1_16FlashAttnBwdSm80INS1_25CollectiveMainloopBwdSm80ILi1ELi1EN4cute5tupleIJNS5_1CILi64EEES8_NS7_ILi192EEEEEENS_6half_tEfNS_4arch4Sm80ELb0ELb1ELb1ELb1ELb0ELb0ELb0ELb0ELi2ELi2ELi2ELi2ELb1EEENS1_24CollectiveEpilogueBwdGQAISA_fSD_Li256ELb1ELb0EEENS1_19SingleTileSchedulerILb1ELb0ELb0ELi64EEEEEEEEEvNT_6ParamsE --------------------------
	.section	.nv.info._ZN7cutlass13device_kernelIN5flash19enable_sm80_to_sm89INS1_16FlashAttnBwdSm80INS1_25CollectiveMainloopBwdSm80ILi1ELi1EN4cute5tupleIJNS5_1CILi64EEES8_NS7_ILi192EEEEEENS_6half_tEfNS_4arch4Sm80ELb0ELb1ELb1ELb1ELb0ELb0ELb0ELb0ELi2ELi2ELi2ELi2ELb1EEENS1_24CollectiveEpilogueBwdGQAISA_fSD_Li256ELb1ELb0EEENS1_19SingleTileSchedulerILb1ELb0ELb0ELi64EEEEEEEEEvNT_6ParamsE,"",@"SHT_CUDA_INFO"
	.sectionflags	@""
	.align	4


	//----- nvinfo : EIATTR_CUDA_API_VERSION
	.align		4
        /*0000*/ 	.byte	0x04, 0x37
        /*0002*/ 	.short	(.L_552 - .L_551)
.L_551:
        /*0004*/ 	.word	0x00000082


	//----- nvinfo : EIATTR_SW2861232_WAR
	.align		4
.L_552:
        /*0008*/ 	.byte	0x01, 0x35
	.zero		2


	//----- nvinfo : EIATTR_PARAM_CBANK
	.align		4
        /*000c*/ 	.byte	0x04, 0x0a
        /*000e*/ 	.short	(.L_554 - .L_553)
	.align		4
.L_553:
        /*0010*/ 	.word	index@(.nv.constant0._ZN7cutlass13device_kernelIN5flash19enable_sm80_to_sm89INS1_16FlashAttnBwdSm80INS1_25CollectiveMainloopBwdSm80ILi1ELi1EN4cute5tupleIJNS5_1CILi64EEES8_NS7_ILi192EEEEEENS_6half_tEfNS_4arch4Sm80ELb0ELb1ELb1ELb1ELb0ELb0ELb0ELb0ELi2ELi2ELi2ELi2ELb1EEENS1_24CollectiveEpilogueBwdGQAISA_fSD_Li256ELb1ELb0EEENS1_19SingleTileSchedulerILb1ELb0ELb0ELi64EEEEEEEEEvNT_6ParamsE)
        /*0014*/ 	.short	0x0160
        /*0016*/ 	.short	0x0278


	//----- nvinfo : EIATTR_CBANK_PARAM_SIZE
	.align		4
.L_554:
        /*0018*/ 	.byte	0x03, 0x19
        /*001a*/ 	.short	0x0278


	//----- nvinfo : EIATTR_KPARAM_INFO
	.align		4
        /*001c*/ 	.byte	0x04, 0x17
        /*001e*/ 	.short	(.L_556 - .L_555)
.L_555:
        /*0020*/ 	.word	0x00000000
        /*0024*/ 	.short	0x0000
        /*0026*/ 	.short	0x0000
        /*0028*/ 	.byte	0x00, 0xf0, 0xe1, 0x09


	//----- nvinfo : EIATTR_MAXREG_COUNT
	.align		4
.L_556:
        /*002c*/ 	.byte	0x03, 0x1b
        /*002e*/ 	.short	0x00ff


	//----- nvinfo : EIATTR_NUM_BARRIERS
	.align		4
        /*0030*/ 	.byte	0x02, 0x4c
        /*0032*/ 	.byte	0x02
	.zero		1


	//----- nvinfo : EIATTR_ANNOTATIONS
	.align		4
        /*0034*/ 	.byte	0x04, 0x55
        /*0036*/ 	.short	(.L_558 - .L_557)


	//   ....[0]....
.L_557:
        /*0038*/ 	.word	0x00000001
        /*003c*/ 	.byte	0x70, 0x1b, 0x00, 0x00, 0x01, 0x00, 0x00, 0x00, 0x50, 0x20, 0x00, 0x00, 0x01, 0x00, 0x00, 0x00
        /*004c*/ 	.byte	0x70, 0x25, 0x00, 0x00, 0x01, 0x00, 0x00, 0x00, 0xb0, 0x25, 0x00, 0x00, 0x01, 0x00, 0x00, 0x00
        /*005c*/ 	.byte	0x00, 0x4c, 0x00, 0x00, 0x01, 0x00, 0x00, 0x00, 0x30, 0x4c, 0x00, 0x00, 0x01, 0x00, 0x00, 0x00
        /*006c*/ 	.byte	0x80, 0x53, 0x00, 0x00, 0x01, 0x00, 0x00, 0x00, 0x30, 0x59, 0x00, 0x00


	//----- nvinfo : EIATTR_MERCURY_ISA_VERSION
	.align		4
.L_558:
        /*0078*/ 	.byte	0x03, 0x5f
        /*007a*/ 	.short	0x0000


	//----- nvinfo : EIATTR_COOP_GROUP_MASK_REGIDS
	.align		4
        /*007c*/ 	.byte	0x04, 0x29
        /*007e*/ 	.short	(.L_560 - .L_559)


	//   ....[0]....
.L_559:
        /*0080*/ 	.word	0xffffffff


	//----- nvinfo : EIATTR_COOP_GROUP_INSTR_OFFSETS
	.align		4
.L_560:
        /*0084*/ 	.byte	0x04, 0x28
        /*0086*/ 	.short	(.L_562 - .L_561)


	//   ....[0]....
.L_561:
        /*0088*/ 	.word	0x000000a0


	//----- nvinfo : EIATTR_EXIT_INSTR_OFFSETS
	.align		4
.L_562:
        /*008c*/ 	.byte	0x04, 0x1c
        /*008e*/ 	.short	(.L_564 - .L_563)


	//   ....[0]....
.L_563:
        /*0090*/ 	.word	0x00000310


	//   ....[1]....
        /*0094*/ 	.word	0x000060c0


	//   ....[2]....
        /*0098*/ 	.word	0x000069c0


	//----- nvinfo : EIATTR_CTAIDZ_USED
	.align		4
.L_564:
        /*009c*/ 	.byte	0x01, 0x04
	.zero		2


	//----- nvinfo : EIATTR_MAX_THREADS
	.align		4
        /*00a0*/ 	.byte	0x04, 0x05
        /*00a2*/ 	.short	(.L_566 - .L_565)
.L_565:
        /*00a4*/ 	.word	0x00000100
        /*00a8*/ 	.word	0x00000001
        /*00ac*/ 	.word	0x00000001


	//----- nvinfo : EIATTR_CRS_STACK_SIZE
	.align		4
.L_566:
        /*00b0*/ 	.byte	0x04, 0x1e
        /*00b2*/ 	.short	(.L_568 - .L_567)
.L_567:
        /*00b4*/ 	.word	0x00000000
.L_568:


//--------------------- .nv.info._ZN7cutlass13device_kernelIN5flash19enable_sm80_to_sm89INS1_16FlashAttnBwdSm80INS1_25CollectiveMainloopBwdSm80ILi1ELi1EN4cute5tupleIJNS5_1CILi64EEES8_NS7_ILi192EEEEEENS_6half_tEfNS_4arch4Sm80ELb0ELb1ELb1ELb1ELb1ELb0ELb0ELb0ELi2ELi2ELi2ELi2ELb1EEENS1_24CollectiveEpilogueBwdGQAISA_fSD_Li256ELb1ELb1EEENS1_19SingleTileSchedulerILb1ELb0ELb0ELi64EEEEEEEEEvNT_6ParamsE --------------------------
	.section	.nv.info._ZN7cutlass13device_kernelIN5flash19enable_sm80_to_sm89INS1_16FlashAttnBwdSm80INS1_25CollectiveMainloopBwdSm80ILi1ELi1EN4cute5tupleIJNS5_1CILi64EEES8_NS7_ILi192EEEEEENS_6half_tEfNS_4arch4Sm80ELb0ELb1ELb1ELb1ELb1ELb0ELb0ELb0ELi2ELi2ELi2ELi2ELb1EEENS1_24CollectiveEpilogueBwdGQAISA_fSD_Li256ELb1ELb1EEENS1_19SingleTileSchedulerILb1ELb0ELb0ELi64EEEEEEEEEvNT_6ParamsE,"",@"SHT_CUDA_INFO"
	.sectionflags	@""
	.align	4


	//----- nvinfo : EIATTR_CUDA_API_VERSION
	.align		4
        /*0000*/ 	.byte	0x04, 0x37
        /*0002*/ 	.short	(.L_570 - .L_569)
.L_569:
        /*0004*/ 	.word	0x00000082


	//----- nvinfo : EIATTR_SW2861232_WAR
	.align		4
.L_570:
        /*0008*/ 	.byte	0x01, 0x35
	.zero		2


	//----- nvinfo : EIATTR_PARAM_CBANK
	.align		4
        /*000c*/ 	.byte	0x04, 0x0a
        /*000e*/ 	.short	(.L_572 - .L_571)
	.align		4
.L_571:
        /*0010*/ 	.word	index@(.nv.constant0._ZN7cutlass13device_kernelIN5flash19enable_sm80_to_sm89INS1_16FlashAttnBwdSm80INS1_25CollectiveMainloopBwdSm80ILi1ELi1EN4cute5tupleIJNS5_1CILi64EEES8_NS7_ILi192EEEEEENS_6half_tEfNS_4arch4Sm80ELb0ELb1ELb1ELb1ELb1ELb0ELb0ELb0ELi2ELi2ELi2ELi2ELb1EEENS1_24CollectiveEpilogueBwdGQAISA_fSD_Li256ELb1ELb1EEENS1_19SingleTileSchedulerILb1ELb0ELb0ELi64EEEEEEEEEvNT_6ParamsE)
        /*0014*/ 	.short	0x0160
        /*0016*/ 	.short	0x0278


	//----- nvinfo : EIATTR_CBANK_PARAM_SIZE
	.align		4
.L_572:
        /*0018*/ 	.byte	0x03, 0x19
        /*001a*/ 	.short	0x0278


	//----- nvinfo : EIATTR_KPARAM_INFO
	.align		4
        /*001c*/ 	.byte	0x04, 0x17
        /*001e*/ 	.short	(.L_574 - .L_573)
.L_573:
        /*0020*/ 	.word	0x00000000
        /*0024*/ 	.short	0x0000
        /*0026*/ 	.short	0x0000
        /*0028*/ 	.byte	0x00, 0xf0, 0xe1, 0x09


	//----- nvinfo : EIATTR_MAXREG_COUNT
	.align		4
.L_574:
        /*002c*/ 	.byte	0x03, 0x1b
        /*002e*/ 	.short	0x00ff


	//----- nvinfo : EIATTR_NUM_BARRIERS
	.align		4
        /*0030*/ 	.byte	0x02, 0x4c
        /*0032*/ 	.byte	0x02
	.zero		1


	//----- nvinfo : EIATTR_ANNOTATIONS
	.align		4
        /*0034*/ 	.byte	0x04, 0x55
        /*0036*/ 	.short	(.L_576 - .L_575)


	//   ....[0]....
.L_575:
        /*0038*/ 	.word	0x00000001
        /*003c*/ 	.byte	0x70, 0x1b, 0x00, 0x00, 0x01, 0x00, 0x00, 0x00, 0x50, 0x20, 0x00, 0x00, 0x01, 0x00, 0x00, 0x00
        /*004c*/ 	.byte	0x70, 0x25, 0x00, 0x00, 0x01, 0x00, 0x00, 0x00, 0xb0, 0x25, 0x00, 0x00, 0x01, 0x00, 0x00, 0x00
        /*005c*/ 	.byte	0x00, 0x4c, 0x00, 0x00, 0x01, 0x00, 0x00, 0x00, 0x30, 0x4c, 0x00, 0x00, 0x01, 0x00, 0x00, 0x00
        /*006c*/ 	.byte	0x80, 0x53, 0x00, 0x00, 0x01, 0x00, 0x00, 0x00, 0x30, 0x59, 0x00, 0x00


	//----- nvinfo : EIATTR_MERCURY_ISA_VERSION
	.align		4
.L_576:
        /*0078*/ 	.byte	0x03, 0x5f
        /*007a*/ 	.short	0x0000


	//----- nvinfo : EIATTR_COOP_GROUP_MASK_REGIDS
	.align		4
        /*007c*/ 	.byte	0x04, 0x29
        /*007e*/ 	.short	(.L_578 - .L_577)


	//   ....[0]....
.L_577:
        /*0080*/ 	.word	0xffffffff


	//   ....[1]....
        /*0084*/ 	.word	0xffffffff


	//   ....[2]....
        /*0088*/ 	.word	0xffffffff


	//   ....[3]....
        /*008c*/ 	.word	0xffffffff


	//   ....[4]....
        /*0090*/ 	.word	0xffffffff


	//   ....[5]....
        /*0094*/ 	.word	0xffffffff


	//   ....[6]....
        /*0098*/ 	.word	0xffffffff


	//   ....[7]....
        /*009c*/ 	.word	0xffffffff


	//   ....[8]....
        /*00a0*/ 	.word	0xffffffff


	//----- nvinfo : EIATTR_COOP_GROUP_INSTR_OFFSETS
	.align		4
.L_578:
        /*00a4*/ 	.byte	0x04, 0x28
        /*00a6*/ 	.short	(.L_580 - .L_579)


	//   ....[0]....
.L_579:
        /*00a8*/ 	.word	0x000000a0


	//   ....[1]....
        /*00ac*/ 	.word	0x00006400


	//   ....[2]....
        /*00b0*/ 	.word	0x00006440


	//   ....[3]....
        /*00b4*/ 	.word	0x00006830


	//   ....[4]....
        /*00b8*/ 	.word	0x00006840


	//   ....[5]....
        /*00bc*/ 	.word	0x000069d0


	//   ....[6]....
        /*00c0*/ 	.word	0x00006a20


	//   ....[7]....
        /*00c4*/ 	.word	0x00006dd0


	//   ....[8]....
        /*00c8*/ 	.word	0x00006de0


	//----- nvinfo : EIATTR_EXIT_INSTR_OFFSETS
	.align		4
.L_580:
        /*00cc*/ 	.byte	0x04, 0x1c
        /*00ce*/ 	.short	(.L_582 - .L_581)


	//   ....[0]....
.L_581:
        /*00d0*/ 	.word	0x00000310


	//   ....[1]....
        /*00d4*/ 	.word	0x000060c0


	//   ....[2]....
        /*00d8*/ 	.word	0x00006df0


	//   ....[3]....
        /*00dc*/ 	.word	0x00006e90


	//----- nvinfo : EIATTR_CTAIDZ_USED
	.align		4
.L_582:
        /*00e0*/ 	.byte	0x01, 0x04
	.zero		2


	//----- nvinfo : EIATTR_MAX_THREADS
	.align		4
        /*00e4*/ 	.byte	0x04, 0x05
        /*00e6*/ 	.short	(.L_584 - .L_583)
.L_583:
        /*00e8*/ 	.word	0x00000100
        /*00ec*/ 	.word	0x00000001
        /*00f0*/ 	.word	0x00000001


	//----- nvinfo : EIATTR_CRS_STACK_SIZE
	.align		4
.L_584:
        /*00f4*/ 	.byte	0x04, 0x1e
        /*00f6*/ 	.short	(.L_586 - .L_585)
.L_585:
        /*00f8*/ 	.word	0x00000000
.L_586:


//--------------------- .nv.info._ZN7cutlass13device_kernelIN5flash19enable_sm80_to_sm89INS1_16FlashAttnBwdSm80INS1_25CollectiveMainloopBwdSm80ILi1ELi1EN4cute5tupleIJNS5_1CILi64EEES8_NS7_ILi192EEEEEENS_6half_tEfNS_4arch4Sm80ELb1ELb0ELb1ELb0ELb0ELb0ELb0ELb0ELi2ELi2ELi2ELi2ELb1EEENS1_21CollectiveEpilogueBwdISA_SB_SD_Li256ELb0ELb0ELi4EEENS1_25SingleTileBwdLPTSchedulerILb0ELi64ELb0EEEEEEEEEvNT_6ParamsE --------------------------
	.section	.nv.info._ZN7cutlass13device_kernelIN5flash19enable_sm80_to_sm89INS1_16FlashAttnBwdSm80INS1_25CollectiveMainloopBwdSm80ILi1ELi1EN4cute5tupleIJNS5_1CILi64EEES8_NS7_ILi192EEEEEENS_6half_tEfNS_4arch4Sm80ELb1ELb0ELb1ELb0ELb0ELb0ELb0ELb0ELi2ELi2ELi2ELi2ELb1EEENS1_21CollectiveEpilogueBwdISA_SB_SD_Li256ELb0ELb0ELi4EEENS1_25SingleTileBwdLPTSchedulerILb0ELi64ELb0EEEEEEEEEvNT_6ParamsE,"",@"SHT_CUDA_INFO"
	.sectionflags	@""
	.align	4


	//----- nvinfo : EIATTR_CUDA_API_VERSION
	.align		4
        /*0000*/ 	.byte	0x04, 0x37
        /*0002*/ 	.short	(.L_588 - .L_587)
.L_587:
        /*0004*/ 	.word	0x00000082


	//----- nvinfo : EIATTR_SW2861232_WAR
	.align		4
.L_588:
        /*0008*/ 	.byte	0x01, 0x35
	.zero		2


	//----- nvinfo : EIATTR_PARAM_CBANK
	.align		4
        /*000c*/ 	.byte	0x04, 0x0a
        /*000e*/ 	.short	(.L_590 - .L_589)
	.align		4
.L_589:
        /*0010*/ 	.word	index@(.nv.constant0._ZN7cutlass13device_kernelIN5flash19enable_sm80_to_sm89INS1_16FlashAttnBwdSm80INS1_25CollectiveMainloopBwdSm80ILi1ELi1EN4cute5tupleIJNS5_1CILi64EEES8_NS7_ILi192EEEEEENS_6half_tEfNS_4arch4Sm80ELb1ELb0ELb1ELb0ELb0ELb0ELb0ELb0ELi2ELi2ELi2ELi2ELb1EEENS1_21CollectiveEpilogueBwdISA_SB_SD_Li256ELb0ELb0ELi4EEENS1_25SingleTileBwdLPTSchedulerILb0ELi64ELb0EEEEEEEEEvNT_6ParamsE)
        /*0014*/ 	.short	0x0160
        /*0016*/ 	.short	0x0288


	//----- nvinfo : EIATTR_CBANK_PARAM_SIZE
	.align		4
.L_590:
        /*0018*/ 	.byte	0x03, 0x19
        /*001a*/ 	.short	0x0288


	//----- nvinfo : EIATTR_KPARAM_INFO
	.align		4
        /*001c*/ 	.byte	0x04, 0x17
        /*001e*/ 	.short	(.L_592 - .L_591)
.L_591:
        /*0020*/ 	.word	0x00000000
        /*0024*/ 	.short	0x0000
        /*0026*/ 	.short	0x0000
        /*0028*/ 	.byte	0x00, 0xf0, 0x21, 0x0a


	//----- nvinfo : EIATTR_MAXREG_COUNT
	.align		4
.L_592:
        /*002c*/ 	.byte	0x03, 0x1b
        /*002e*/ 	.short	0x00ff


	//----- nvinfo : EIATTR_NUM_BARRIERS
	.align		4
        /*0030*/ 	.byte	0x02, 0x4c
        /*0032*/ 	.byte	0x02
	.zero		1


	//----- nvinfo : EIATTR_ANNOTATIONS
	.align		4
        /*0034*/ 	.byte	0x04, 0x55
        /*0036*/ 	.short	(.L_594 - .L_593)


	//   ....[0]....
.L_593:
        /*0038*/ 	.word	0x00000001
        /*003c*/ 	.byte	0xf0, 0x1d, 0x00, 0x00, 0x01, 0x00, 0x00, 0x00, 0x80, 0x4f, 0x00, 0x00


	//----- nvinfo : EIATTR_MERCURY_ISA_VERSION
	.align		4
.L_594:
        /*0048*/ 	.byte	0x03, 0x5f
        /*004a*/ 	.short	0x0000


	//----- nvinfo : EIATTR_COOP_GROUP_MASK_REGIDS
	.align		4
        /*004c*/ 	.byte	0x04, 0x29
        /*004e*/ 	.short	(.L_596 - .L_595)


	//   ....[0]....
.L_595:
        /*0050*/ 	.word	0xffffffff


	//----- nvinfo : EIATTR_COOP_GROUP_INSTR_OFFSETS
	.align		4
.L_596:
        /*0054*/ 	.byte	0x04, 0x28
        /*0056*/ 	.short	(.L_598 - .L_597)


	//   ....[0]....
.L_597:
        /*0058*/ 	.word	0x00000050


	//----- nvinfo : EIATTR_EXIT_INSTR_OFFSETS
	.align		4
.L_598:
        /*005c*/ 	.byte	0x04, 0x1c
        /*005e*/ 	.short	(.L_600 - .L_599)


	//   ....[0]....
.L_599:
        /*0060*/ 	.word	0x00000540


	//   ....[1]....
        /*0064*/ 	.word	0x00006760


	//   ....[2]....
        /*0068*/ 	.word	0x00006860


	//   ....[3]....
        /*006c*/ 	.word	0x00006880


	//   ....[4]....
        /*0070*/ 	.word	0x00006e60


	//   ....[5]....
        /*0074*/ 	.word	0x00006f50


	//   ....[6]....
        /*0078*/ 	.word	0x00006f70


	//----- nvinfo : EIATTR_MAX_THREADS
	.align		4
.L_600:
        /*007c*/ 	.byte	0x04, 0x05
        /*007e*/ 	.short	(.L_602 - .L_601)
.L_601:
        /*0080*/ 	.word	0x00000100
        /*0084*/ 	.word	0x00000001
        /*0088*/ 	.word	0x00000001


	//----- nvinfo : EIATTR_CRS_STACK_SIZE
	.align		4
.L_602:
        /*008c*/ 	.byte	0x04, 0x1e
        /*008e*/ 	.short	(.L_604 - .L_603)
.L_603:
        /*0090*/ 	.word	0x00000000
.L_604:


//--------------------- .nv.info._ZN7cutlass13device_kernelIN5flash19enable_sm80_to_sm89INS1_16FlashAttnBwdSm80INS1_25CollectiveMainloopBwdSm80ILi1ELi1EN4cute5tupleIJNS5_1CILi64EEES8_NS7_ILi192EEEEEENS_6half_tEfNS_4arch4Sm80ELb1ELb0ELb1ELb0ELb1ELb0ELb0ELb0ELi2ELi2ELi2ELi2ELb1EEENS1_21CollectiveEpilogueBwdISA_SB_SD_Li256ELb0ELb0ELi4EEENS1_25SingleTileBwdLPTSchedulerILb0ELi64ELb1EEEEEEEEEvNT_6ParamsE --------------------------
	.section	.nv.info._ZN7cutlass13device_kernelIN5flash19enable_sm80_to_sm89INS1_16FlashAttnBwdSm80INS1_25CollectiveMainloopBwdSm80ILi1ELi1EN4cute5tupleIJNS5_1CILi64EEES8_NS7_ILi192EEEEEENS_6half_tEfNS_4arch4Sm80ELb1ELb0ELb1ELb0ELb1ELb0ELb0ELb0ELi2ELi2ELi2ELi2ELb1EEENS1_21CollectiveEpilogueBwdISA_SB_SD_Li256ELb0ELb0ELi4EEENS1_25SingleTileBwdLPTSchedulerILb0ELi64ELb1EEEEEEEEEvNT_6ParamsE,"",@"SHT_CUDA_INFO"
	.sectionflags	@""
	.align	4


	//----- nvinfo : EIATTR_CUDA_API_VERSION
	.align		4
        /*0000*/ 	.byte	0x04, 0x37
        /*0002*/ 	.short	(.L_606 - .L_605)
.L_605:
        /*0004*/ 	.word	0x00000082


	//----- nvinfo : EIATTR_SW2861232_WAR
	.align		4
.L_606:
        /*0008*/ 	.byte	0x01, 0x35
	.zero		2


	//----- nvinfo : EIATTR_PARAM_CBANK
	.align		4
        /*000c*/ 	.byte	0x04, 0x0a
        /*000e*/ 	.short	(.L_608 - .L_607)
	.align		4
.L_607:
        /*0010*/ 	.word	index@(.nv.constant0._ZN7cutlass13device_kernelIN5flash19enable_sm80_to_sm89INS1_16FlashAttnBwdSm80INS1_25CollectiveMainloopBwdSm80ILi1ELi1EN4cute5tupleIJNS5_1CILi64EEES8_NS7_ILi192EEEEEENS_6half_tEfNS_4arch4Sm80ELb1ELb0ELb1ELb0ELb1ELb0ELb0ELb0ELi2ELi2ELi2ELi2ELb1EEENS1_21CollectiveEpilogueBwdISA_SB_SD_Li256ELb0ELb0ELi4EEENS1_25SingleTileBwdLPTSchedulerILb0ELi64ELb1EEEEEEEEEvNT_6ParamsE)
        /*0014*/ 	.short	0x0160
        /*0016*/ 	.short	0x0288


	//----- nvinfo : EIATTR_CBANK_PARAM_SIZE
	.align		4
.L_608:
        /*0018*/ 	.byte	0x03, 0x19
        /*001a*/ 	.short	0x0288


	//----- nvinfo : EIATTR_KPARAM_INFO
	.align		4
        /*001c*/ 	.byte	0x04, 0x17
        /*001e*/ 	.short	(.L_610 - .L_609)
.L_609:
        /*0020*/ 	.word	0x00000000
        /*0024*/ 	.short	0x0000
        /*0026*/ 	.short	0x0000
        /*0028*/ 	.byte	0x00, 0xf0, 0x21, 0x0a


	//----- nvinfo : EIATTR_MAXREG_COUNT
	.align		4
.L_610:
        /*002c*/ 	.byte	0x03, 0x1b
        /*002e*/ 	.short	0x00ff


	//----- nvinfo : EIATTR_NUM_BARRIERS
	.align		4
        /*0030*/ 	.byte	0x02, 0x4c
        /*0032*/ 	.byte	0x02
	.zero		1


	//----- nvinfo : EIATTR_ANNOTATIONS
	.align		4
        /*0034*/ 	.byte	0x04, 0x55
        /*0036*/ 	.short	(.L_612 - .L_611)


	//   ....[0]....
.L_611:
        /*0038*/ 	.word	0x00000001
        /*003c*/ 	.byte	0x50, 0x1e, 0x00, 0x00, 0x01, 0x00, 0x00, 0x00, 0xe0, 0x4f, 0x00, 0x00


	//----- nvinfo : EIATTR_MERCURY_ISA_VERSION
	.align		4
.L_612:
        /*0048*/ 	.byte	0x03, 0x5f
        /*004a*/ 	.short	0x0000


	//----- nvinfo : EIATTR_COOP_GROUP_MASK_REGIDS
	.align		4
        /*004c*/ 	.byte	0x04, 0x29
        /*004e*/ 	.short	(.L_614 - .L_613)


	//   ....[0]....
.L_613:
        /*0050*/ 	.word	0xffffffff


	//----- nvinfo : EIATTR_COOP_GROUP_INSTR_OFFSETS
	.align		4
.L_614:
        /*0054*/ 	.byte	0x04, 0x28
        /*0056*/ 	.short	(.L_616 - .L_615)


	//   ....[0]....
.L_615:
        /*0058*/ 	.word	0x00000050


	//----- nvinfo : EIATTR_EXIT_INSTR_OFFSETS
	.align		4
.L_616:
        /*005c*/ 	.byte	0x04, 0x1c
        /*005e*/ 	.short	(.L_618 - .L_617)


	//   ....[0]....
.L_617:
        /*0060*/ 	.word	0x000005a0


	//   ....[1]....
        /*0064*/ 	.word	0x000067c0


	//   ....[2]....
        /*0068*/ 	.word	0x000068c0


	//   ....[3]....
        /*006c*/ 	.word	0x000068e0


	//   ....[4]....
        /*0070*/ 	.word	0x00006ec0


	//   ....[5]....
        /*0074*/ 	.word	0x00006fb0


	//   ....[6]....
        /*0078*/ 	.word	0x00006fd0


	//----- nvinfo : EIATTR_MAX_THREADS
	.align		4
.L_618:
        /*007c*/ 	.byte	0x04, 0x05
        /*007e*/ 	.short	(.L_620 - .L_619)
.L_619:
        /*0080*/ 	.word	0x00000100
        /*0084*/ 	.word	0x00000001
        /*0088*/ 	.word	0x00000001


	//----- nvinfo : EIATTR_CRS_STACK_SIZE
	.align		4
.L_620:
        /*008c*/ 	.byte	0x04, 0x1e
        /*008e*/ 	.short	(.L_622 - .L_621)
.L_621:
        /*0090*/ 	.word	0x00000000
.L_622:


//--------------------- .nv.info._ZN7cutlass13device_kernelIN5flash19enable_sm80_to_sm89INS1_16FlashAttnBwdSm80INS1_25CollectiveMainloopBwdSm80ILi1ELi1EN4cute5tupleIJNS5_1CILi64EEES8_NS7_ILi192EEEEEENS_6half_tEfNS_4arch4Sm80ELb1ELb0ELb1ELb0ELb0ELb0ELb0ELb0ELi2ELi2ELi2ELi2ELb1EEENS1_24CollectiveEpilogueBwdGQAISA_fSD_Li256ELb0ELb0EEENS1_25SingleTileBwdLPTSchedulerILb0ELi64ELb0EEEEEEEEEvNT_6ParamsE --------------------------
	.section	.nv.info._ZN7cutlass13device_kernelIN5flash19enable_sm80_to_sm89INS1_16FlashAttnBwdSm80INS1_25CollectiveMainloopBwdSm80ILi1ELi1EN4cute5tupleIJNS5_1CILi64EEES8_NS7_ILi192EEEEEENS_6half_tEfNS_4arch4Sm80ELb1ELb0ELb1ELb0ELb0ELb0ELb0ELb0ELi2ELi2ELi2ELi2ELb1EEENS1_24CollectiveEpilogueBwdGQAISA_fSD_Li256ELb0ELb0EEENS1_25SingleTileBwdLPTSchedulerILb0ELi64ELb0EEEEEEEEEvNT_6ParamsE,"",@"SHT_CUDA_INFO"
	.sectionflags	@""
	.align	4


	//----- nvinfo : EIATTR_CUDA_API_VERSION
	.align		4
        /*0000*/ 	.byte	0x04, 0x37
        /*0002*/ 	.short	(.L_624 - .L_623)
.L_623:
        /*0004*/ 	.word	0x00000082


	//----- nvinfo : EIATTR_SW2861232_WAR
	.align		4
.L_624:
        /*0008*/ 	.byte	0x01, 0x35
	.zero		2


	//----- nvinfo : EIATTR_PARAM_CBANK
	.align		4
        /*000c*/ 	.byte	0x04, 0x0a
        /*000e*/ 	.short	(.L_626 - .L_625)
	.align		4
.L_625:
        /*0010*/ 	.word	index@(.nv.constant0._ZN7cutlass13device_kernelIN5flash19enable_sm80_to_sm89INS1_16FlashAttnBwdSm80INS1_25CollectiveMainloopBwdSm80ILi1ELi1EN4cute5tupleIJNS5_1CILi64EEES8_NS7_ILi192EEEEEENS_6half_tEfNS_4arch4Sm80ELb1ELb0ELb1ELb0ELb0ELb0ELb0ELb0ELi2ELi2ELi2ELi2ELb1EEENS1_24CollectiveEpilogueBwdGQAISA_fSD_Li256ELb0ELb0EEENS1_25SingleTileBwdLPTSchedulerILb0ELi64ELb0EEEEEEEEEvNT_6ParamsE)
        /*0014*/ 	.short	0x0160
        /*0016*/ 	.short	0x0290


	//----- nvinfo : EIATTR_CBANK_PARAM_SIZE
	.align		4
.L_626:
        /*0018*/ 	.byte	0x03, 0x19
        /*001a*/ 	.short	0x0290


	//----- nvinfo : EIATTR_KPARAM_INFO
	.align		4
        /*001c*/ 	.byte	0x04, 0x17
        /*001e*/ 	.short	(.L_628 - .L_627)
.L_627:
        /*0020*/ 	.word	0x00000000
        /*0024*/ 	.short	0x0000
        /*0026*/ 	.short	0x0000
        /*0028*/ 	.byte	0x00, 0xf0, 0x41, 0x0a


	//----- nvinfo : EIATTR_MAXREG_COUNT
	.align		4
.L_628:
        /*002c*/ 	.byte	0x03, 0x1b
        /*002e*/ 	.short	0x00ff


	//----- nvinfo : EIATTR_NUM_BARRIERS
	.align		4
        /*0030*/ 	.byte	0x02, 0x4c
        /*0032*/ 	.byte	0x02
	.zero		1


	//----- nvinfo : EIATTR_ANNOTATIONS
	.align		4
        /*0034*/ 	.byte	0x04, 0x55
        /*0036*/ 	.short	(.L_630 - .L_629)


	//   ....[0]....
.L_629:
        /*0038*/ 	.word	0x00000001
        /*003c*/ 	.byte	0x40, 0x1d, 0x00, 0x00, 0x01, 0x00, 0x00, 0x00, 0xd0, 0x4e, 0x00, 0x00


	//----- nvinfo : EIATTR_MERCURY_ISA_VERSION
	.align		4
.L_630:
        /*0048*/ 	.byte	0x03, 0x5f
        /*004a*/ 	.short	0x0000


	//----- nvinfo : EIATTR_COOP_GROUP_MASK_REGIDS
	.align		4
        /*004c*/ 	.byte	0x04, 0x29
        /*004e*/ 	.short	(.L_632 - .L_631)


	//   ....[0]....
.L_631:
        /*0050*/ 	.word	0xffffffff


	//----- nvinfo : EIATTR_COOP_GROUP_INSTR_OFFSETS
	.align		4
.L_632:
        /*0054*/ 	.byte	0x04, 0x28
        /*0056*/ 	.short	(.L_634 - .L_633)


	//   ....[0]....
.L_633:
        /*0058*/ 	.word	0x00000050


	//----- nvinfo : EIATTR_EXIT_INSTR_OFFSETS
	.align		4
.L_634:
        /*005c*/ 	.byte	0x04, 0x1c
        /*005e*/ 	.short	(.L_636 - .L_635)


	//   ....[0]....
.L_635:
        /*0060*/ 	.word	0x00000540


	//   ....[1]....
        /*0064*/ 	.word	0x00005780


	//   ....[2]....
        /*0068*/ 	.word	0x00006010


	//----- nvinfo : EIATTR_MAX_THREADS
	.align		4
.L_636:
        /*006c*/ 	.byte	0x04, 0x05
        /*006e*/ 	.short	(.L_638 - .L_637)
.L_637:
        /*0070*/ 	.word	0x00000100
        /*0074*/ 	.word	0x00000001
        /*0078*/ 	.word	0x00000001
.L_638:


//--------------------- .nv.info._ZN7cutlass13device_kernelIN5flash19enable_sm80_to_sm89INS1_16FlashAttnBwdSm80INS1_25CollectiveMainloopBwdSm80ILi1ELi1EN4cute5tupleIJNS5_1CILi64EEES8_NS7_ILi192EEEEEENS_6half_tEfNS_4arch4Sm80ELb1ELb0ELb1ELb0ELb1ELb0ELb0ELb0ELi2ELi2ELi2ELi2ELb1EEENS1_24CollectiveEpilogueBwdGQAISA_fSD_Li256ELb0ELb1EEENS1_25SingleTileBwdLPTSchedulerILb0ELi64ELb1EEEEEEEEEvNT_6ParamsE --------------------------
	.section	.nv.info._ZN7cutlass13device_kernelIN5flash19enable_sm80_to_sm89INS1_16FlashAttnBwdSm80INS1_25CollectiveMainloopBwdSm80ILi1ELi1EN4cute5tupleIJNS5_1CILi64EEES8_NS7_ILi192EEEEEENS_6half_tEfNS_4arch4Sm80ELb1ELb0ELb1ELb0ELb1ELb0ELb0ELb0ELi2ELi2ELi2ELi2ELb1EEENS1_24CollectiveEpilogueBwdGQAISA_fSD_Li256ELb0ELb1EEENS1_25SingleTileBwdLPTSchedulerILb0ELi64ELb1EEEEEEEEEvNT_6ParamsE,"",@"SHT_CUDA_INFO"
	.sectionflags	@""
	.align	4


	//----- nvinfo : EIATTR_CUDA_API_VERSION
	.align		4
        /*0000*/ 	.byte	0x04, 0x37
        /*0002*/ 	.short	(.L_640 - .L_639)
.L_639:
        /*0004*/ 	.word	0x00000082


	//----- nvinfo : EIATTR_SW2861232_WAR
	.align		4
.L_640:
        /*0008*/ 	.byte	0x01, 0x35
	.zero		2


	//----- nvinfo : EIATTR_PARAM_CBANK
	.align		4
        /*000c*/ 	.byte	0x04, 0x0a
        /*000e*/ 	.short	(.L_642 - .L_641)
	.align		4
.L_641:
        /*0010*/ 	.word	index@(.nv.constant0._ZN7cutlass13device_kernelIN5flash19enable_sm80_to_sm89INS1_16FlashAttnBwdSm80INS1_25CollectiveMainloopBwdSm80ILi1ELi1EN4cute5tupleIJNS5_1CILi64EEES8_NS7_ILi192EEEEEENS_6half_tEfNS_4arch4Sm80ELb1ELb0ELb1ELb0ELb1ELb0ELb0ELb0ELi2ELi2ELi2ELi2ELb1EEENS1_24CollectiveEpilogueBwdGQAISA_fSD_Li256ELb0ELb1EEENS1_25SingleTileBwdLPTSchedulerILb0ELi64ELb1EEEEEEEEEvNT_6ParamsE)
        /*0014*/ 	.short	0x0160
        /*0016*/ 	.short	0x0290


	//----- nvinfo : EIATTR_CBANK_PARAM_SIZE
	.align		4
.L_642:
        /*0018*/ 	.byte	0x03, 0x19
        /*001a*/ 	.short	0x0290


	//----- nvinfo : EIATTR_KPARAM_INFO
	.align		4
        /*001c*/ 	.byte	0x04, 0x17
        /*001e*/ 	.short	(.L_644 - .L_643)
.L_643:
        /*0020*/ 	.word	0x00000000
        /*0024*/ 	.short	0x0000
        /*0026*/ 	.short	0x0000
        /*0028*/ 	.byte	0x00, 0xf0, 0x41, 0x0a


	//----- nvinfo : EIATTR_MAXREG_COUNT
	.align		4
.L_644:
        /*002c*/ 	.byte	0x03, 0x1b
        /*002e*/ 	.short	0x00ff


	//----- nvinfo : EIATTR_NUM_BARRIERS
	.align		4
        /*0030*/ 	.byte	0x02, 0x4c
        /*0032*/ 	.byte	0x02
	.zero		1


	//----- nvinfo : EIATTR_ANNOTATIONS
	.align		4
        /*0034*/ 	.byte	0x04, 0x55
        /*0036*/ 	.short	(.L_646 - .L_645)


	//   ....[0]....
.L_645:
        /*0038*/ 	.word	0x00000001
        /*003c*/ 	.byte	0xa0, 0x1d, 0x00, 0x00, 0x01, 0x00, 0x00, 0x00, 0x30, 0x4f, 0x00, 0x00


	//----- nvinfo : EIATTR_MERCURY_ISA_VERSION
	.align		4
.L_646:
        /*0048*/ 	.byte	0x03, 0x5f
        /*004a*/ 	.short	0x0000


	//----- nvinfo : EIATTR_COOP_GROUP_MASK_REGIDS
	.align		4
        /*004c*/ 	.byte	0x04, 0x29
        /*004e*/ 	.short	(.L_648 - .L_647)


	//   ....[0]....
.L_647:
        /*0050*/ 	.word	0xffffffff


	//   ....[1]....
        /*0054*/ 	.word	0xffffffff


	//   ....[2]....
        /*0058*/ 	.word	0xffffffff


	//   ....[3]....
        /*005c*/ 	.word	0xffffffff


	//   ....[4]....
        /*0060*/ 	.word	0xffffffff


	//   ....[5]....
        /*0064*/ 	.word	0xffffffff


	//   ....[6]....
        /*0068*/ 	.word	0xffffffff


	//   ....[7]....
        /*006c*/ 	.word	0xffffffff


	//   ....[8]....
        /*0070*/ 	.word	0xffffffff


	//----- nvinfo : EIATTR_COOP_GROUP_INSTR_OFFSETS
	.align		4
.L_648:
        /*0074*/ 	.byte	0x04, 0x28
        /*0076*/ 	.short	(.L_650 - .L_649)


	//   ....[0]....
.L_649:
        /*0078*/ 	.word	0x00000050


	//   ....[1]....
        /*007c*/ 	.word	0x00005a60


	//   ....[2]....
        /*0080*/ 	.word	0x00005a90


	//   ....[3]....
        /*0084*/ 	.word	0x00005ec0


	//   ....[4]....
        /*0088*/ 	.word	0x00005ed0


	//   ....[5]....
        /*008c*/ 	.word	0x00006090


	//   ....[6]....
        /*0090*/ 	.word	0x000061a0


	//   ....[7]....
        /*0094*/ 	.word	0x000064d0


	//   ....[8]....
        /*0098*/ 	.word	0x000064e0


	//----- nvinfo : EIATTR_EXIT_INSTR_OFFSETS
	.align		4
.L_650:
        /*009c*/ 	.byte	0x04, 0x1c
        /*009e*/ 	.short	(.L_652 - .L_651)


	//   ....[0]....
.L_651:
        /*00a0*/ 	.word	0x000005a0


	//   ....[1]....
        /*00a4*/ 	.word	0x000057e0


	//   ....[2]....
        /*00a8*/ 	.word	0x000064f0


	//   ....[3]....
        /*00ac*/ 	.word	0x00006590


	//----- nvinfo : EIATTR_MAX_THREADS
	.align		4
.L_652:
        /*00b0*/ 	.byte	0x04, 0x05
        /*00b2*/ 	.short	(.L_654 - .L_653)
.L_653:
        /*00b4*/ 	.word	0x00000100
        /*00b8*/ 	.word	0x00000001
        /*00bc*/ 	.word	0x00000001


	//----- nvinfo : EIATTR_CRS_STACK_SIZE
	.align		4
.L_654:
        /*00c0*/ 	.byte	0x04, 0x1e
        /*00c2*/ 	.short	(.L_656 - .L_655)
.L_655:
        /*00c4*/ 	.word	0x00000000
.L_656:


//--------------------- .nv.info._ZN7cutlass13device_kernelIN5flash19enable_sm80_to_sm89INS1_16FlashAttnBwdSm80INS1_25CollectiveMainloopBwdSm80ILi1ELi1EN4cute5tupleIJNS5_1CILi64EEES8_NS7_ILi192EEEEEENS_6half_tEfNS_4arch4Sm80ELb1ELb0ELb1ELb1ELb0ELb0ELb0ELb0ELi2ELi2ELi2ELi2ELb1EEENS1_21CollectiveEpilogueBwdISA_SB_SD_Li256ELb1ELb0ELi4EEENS1_25SingleTileBwdLPTSchedulerILb1ELi64ELb0EEEEEEEEEvNT_6ParamsE --------------------------
	.section	.nv.info._ZN7cutlass13device_kernelIN5flash19enable_sm80_to_sm89INS1_16FlashAttnBwdSm80INS1_25CollectiveMainloopBwdSm80ILi1ELi1EN4cute5tupleIJNS5_1CILi64EEES8_NS7_ILi192EEEEEENS_6half_tEfNS_4arch4Sm80ELb1ELb0ELb1ELb1ELb0ELb0ELb0ELb0ELi2ELi2ELi2ELi2ELb1EEENS1_21CollectiveEpilogueBwdISA_SB_SD_Li256ELb1ELb0ELi4EEENS1_25SingleTileBwdLPTSchedulerILb1ELi64ELb0EEEEEEEEEvNT_6ParamsE,"",@"SHT_CUDA_INFO"
	.sectionflags	@""
	.align	4


	//----- nvinfo : EIATTR_CUDA_API_VERSION
	.align		4
        /*0000*/ 	.byte	0x04, 0x37
        /*0002*/ 	.short	(.L_658 - .L_657)
.L_657:
        /*0004*/ 	.word	0x00000082


	//----- nvinfo : EIATTR_SW2861232_WAR
	.align		4
.L_658:
        /*0008*/ 	.byte	0x01, 0x35
	.zero		2


	//----- nvinfo : EIATTR_PARAM_CBANK
	.align		4
        /*000c*/ 	.byte	0x04, 0x0a
        /*000e*/ 	.short	(.L_660 - .L_659)
	.align		4
.L_659:
        /*0010*/ 	.word	index@(.nv.constant0._ZN7cutlass13device_kernelIN5flash19enable_sm80_to_sm89INS1_16FlashAttnBwdSm80INS1_25CollectiveMainloopBwdSm80ILi1ELi1EN4cute5tupleIJNS5_1CILi64EEES8_NS7_ILi192EEEEEENS_6half_tEfNS_4arch4Sm80ELb1ELb0ELb1ELb1ELb0ELb0ELb0ELb0ELi2ELi2ELi2ELi2ELb1EEENS1_21CollectiveEpilogueBwdISA_SB_SD_Li256ELb1ELb0ELi4EEENS1_25SingleTileBwdLPTSchedulerILb1ELi64ELb0EEEEEEEEEvNT_6ParamsE)
        /*0014*/ 	.short	0x0160
        /*0016*/ 	.short	0x0288


	//----- nvinfo : EIATTR_CBANK_PARAM_SIZE
	.align		4
.L_660:
        /*0018*/ 	.byte	0x03, 0x19
        /*001a*/ 	.short	0x0288


	//----- nvinfo : EIATTR_KPARAM_INFO
	.align		4
        /*001c*/ 	.byte	0x04, 0x17
        /*001e*/ 	.short	(.L_662 - .L_661)
.L_661:
        /*0020*/ 	.word	0x00000000
        /*0024*/ 	.short	0x0000
        /*0026*/ 	.short	0x0000
        /*0028*/ 	.byte	0x00, 0xf0, 0x21, 0x0a


	//----- nvinfo : EIATTR_MAXREG_COUNT
	.align		4
.L_662:
        /*002c*/ 	.byte	0x03, 0x1b
        /*002e*/ 	.short	0x00ff


	//----- nvinfo : EIATTR_NUM_BARRIERS
	.align		4
        /*0030*/ 	.byte	0x02, 0x4c
        /*0032*/ 	.byte	0x02
	.zero		1


	//----- nvinfo : EIATTR_MERCURY_ISA_VERSION
	.align		4
        /*0034*/ 	.byte	0x03, 0x5f
        /*0036*/ 	.short	0x0000


	//----- nvinfo : EIATTR_COOP_GROUP_MASK_REGIDS
	.align		4
        /*0038*/ 	.byte	0x04, 0x29
        /*003a*/ 	.short	(.L_664 - .L_663)


	//   ....[0]....
.L_663:
        /*003c*/ 	.word	0xffffffff


	//----- nvinfo : EIATTR_COOP_GROUP_INSTR_OFFSETS
	.align		4
.L_664:
        /*0040*/ 	.byte	0x04, 0x28
        /*0042*/ 	.short	(.L_666 - .L_665)


	//   ....[0]....
.L_665:
        /*0044*/ 	.word	0x00000050


	//----- nvinfo : EIATTR_EXIT_INSTR_OFFSETS
	.align		4
.L_666:
        /*0048*/ 	.byte	0x04, 0x1c
        /*004a*/ 	.short	(.L_668 - .L_667)


	//   ....[0]....
.L_667:
        /*004c*/ 	.word	0x000009c0


	//   ....[1]....
        /*0050*/ 	.word	0x00007250


	//   ....[2]....
        /*0054*/ 	.word	0x00007350


	//   ....[3]....
        /*0058*/ 	.word	0x00007370


	//   ....[4]....
        /*005c*/ 	.word	0x00007b60


	//   ....[5]....
        /*0060*/ 	.word	0x00007c50


	//   ....[6]....
        /*0064*/ 	.word	0x00007c70


	//----- nvinfo : EIATTR_MAX_THREADS
	.align		4
.L_668:
        /*0068*/ 	.byte	0x04, 0x05
        /*006a*/ 	.short	(.L_670 - .L_669)
.L_669:
        /*006c*/ 	.word	0x00000100
        /*0070*/ 	.word	0x00000001
        /*0074*/ 	.word	0x00000001


	//----- nvinfo : EIATTR_CRS_STACK_SIZE
	.align		4
.L_670:
        /*0078*/ 	.byte	0x04, 0x1e
        /*007a*/ 	.short	(.L_672 - .L_671)
.L_671:
        /*007c*/ 	.word	0x00000000
.L_672:


//--------------------- .nv.info._ZN7cutlass13device_kernelIN5flash19enable_sm80_to_sm89INS1_16FlashAttnBwdSm80INS1_25CollectiveMainloopBwdSm80ILi1ELi1EN4cute5tupleIJNS5_1CILi64EEES8_NS7_ILi192EEEEEENS_6half_tEfNS_4arch4Sm80ELb1ELb0ELb1ELb1ELb1ELb0ELb0ELb0ELi2ELi2ELi2ELi2ELb1EEENS1_21CollectiveEpilogueBwdISA_SB_SD_Li256ELb1ELb0ELi4EEENS1_25SingleTileBwdLPTSchedulerILb1ELi64ELb1EEEEEEEEEvNT_6ParamsE --------------------------
	.section	.nv.info._ZN7cutlass13device_kernelIN5flash19enable_sm80_to_sm89INS1_16FlashAttnBwdSm80INS1_25CollectiveMainloopBwdSm80ILi1ELi1EN4cute5tupleIJNS5_1CILi64EEES8_NS7_ILi192EEEEEENS_6half_tEfNS_4arch4Sm80ELb1ELb0ELb1ELb1ELb1ELb0ELb0ELb0ELi2ELi2ELi2ELi2ELb1EEENS1_21CollectiveEpilogueBwdISA_SB_SD_Li256ELb1ELb0ELi4EEENS1_25SingleTileBwdLPTSchedulerILb1ELi64ELb1EEEEEEEEEvNT_6ParamsE,"",@"SHT_CUDA_INFO"
	.sectionflags	@""
	.align	4


	//----- nvinfo : EIATTR_CUDA_API_VERSION
	.align		4
        /*0000*/ 	.byte	0x04, 0x37
        /*0002*/ 	.short	(.L_674 - .L_673)
.L_673:
        /*0004*/ 	.word	0x00000082


	//----- nvinfo : EIATTR_SW2861232_WAR
	.align		4
.L_674:
        /*0008*/ 	.byte	0x01, 0x35
	.zero		2


	//----- nvinfo : EIATTR_PARAM_CBANK
	.align		4
        /*000c*/ 	.byte	0x04, 0x0a
        /*000e*/ 	.short	(.L_676 - .L_675)
	.align		4
.L_675:
        /*0010*/ 	.word	index@(.nv.constant0._ZN7cutlass13device_kernelIN5flash19enable_sm80_to_sm89INS1_16FlashAttnBwdSm80INS1_25CollectiveMainloopBwdSm80ILi1ELi1EN4cute5tupleIJNS5_1CILi64EEES8_NS7_ILi192EEEEEENS_6half_tEfNS_4arch4Sm80ELb1ELb0ELb1ELb1ELb1ELb0ELb0ELb0ELi2ELi2ELi2ELi2ELb1EEENS1_21CollectiveEpilogueBwdISA_SB_SD_Li256ELb1ELb0ELi4EEENS1_25SingleTileBwdLPTSchedulerILb1ELi64ELb1EEEEEEEEEvNT_6ParamsE)
        /*0014*/ 	.short	0x0160
        /*0016*/ 	.short	0x0288


	//----- nvinfo : EIATTR_CBANK_PARAM_SIZE
	.align		4
.L_676:
        /*0018*/ 	.byte	0x03, 0x19
        /*001a*/ 	.short	0x0288


	//----- nvinfo : EIATTR_KPARAM_INFO
	.align		4
        /*001c*/ 	.byte	0x04, 0x17
        /*001e*/ 	.short	(.L_678 - .L_677)
.L_677:
        /*0020*/ 	.word	0x00000000
        /*0024*/ 	.short	0x0000
        /*0026*/ 	.short	0x0000
        /*0028*/ 	.byte	0x00, 0xf0, 0x21, 0x0a


	//----- nvinfo : EIATTR_MAXREG_COUNT
	.align		4
.L_678:
        /*002c*/ 	.byte	0x03, 0x1b
        /*002e*/ 	.short	0x00ff


	//----- nvinfo : EIATTR_NUM_BARRIERS
	.align		4
        /*0030*/ 	.byte	0x02, 0x4c
        /*0032*/ 	.byte	0x02
	.zero		1


	//----- nvinfo : EIATTR_ANNOTATIONS
	.align		4
        /*0034*/ 	.byte	0x04, 0x55
        /*0036*/ 	.short	(.L_680 - .L_679)


	//   ....[0]....
.L_679:
        /*0038*/ 	.word	0x00000001
        /*003c*/ 	.byte	0xb0, 0x2e, 0x00, 0x00, 0x01, 0x00, 0x00, 0x00, 0x90, 0x57, 0x00, 0x00


	//----- nvinfo : EIATTR_MERCURY_ISA_VERSION
	.align		4
.L_680:
        /*0048*/ 	.byte	0x03, 0x5f
        /*004a*/ 	.short	0x0000


	//----- nvinfo : EIATTR_COOP_GROUP_MASK_REGIDS
	.align		4
        /*004c*/ 	.byte	0x04, 0x29
        /*004e*/ 	.short	(.L_682 - .L_681)


	//   ....[0]....
.L_681:
        /*0050*/ 	.word	0xffffffff


	//----- nvinfo : EIATTR_COOP_GROUP_INSTR_OFFSETS
	.align		4
.L_682:
        /*0054*/ 	.byte	0x04, 0x28
        /*0056*/ 	.short	(.L_684 - .L_683)


	//   ....[0]....
.L_683:
        /*0058*/ 	.word	0x00000060


	//----- nvinfo : EIATTR_EXIT_INSTR_OFFSETS
	.align		4
.L_684:
        /*005c*/ 	.byte	0x04, 0x1c
        /*005e*/ 	.short	(.L_686 - .L_685)


	//   ....[0]....
.L_685:
        /*0060*/ 	.word	0x000009f0


	//   ....[1]....
        /*0064*/ 	.word	0x00007130


	//   ....[2]....
        /*0068*/ 	.word	0x00007230


	//   ....[3]....
        /*006c*/ 	.word	0x00007250


	//   ....[4]....
        /*0070*/ 	.word	0x00007a00


	//   ....[5]....
        /*0074*/ 	.word	0x00007af0


	//   ....[6]....
        /*0078*/ 	.word	0x00007b10


	//----- nvinfo : EIATTR_MAX_THREADS
	.align		4
.L_686:
        /*007c*/ 	.byte	0x04, 0x05
        /*007e*/ 	.short	(.L_688 - .L_687)
.L_687:
        /*0080*/ 	.word	0x00000100
        /*0084*/ 	.word	0x00000001
        /*0088*/ 	.word	0x00000001


	//----- nvinfo : EIATTR_CRS_STACK_SIZE
	.align		4
.L_688:
        /*008c*/ 	.byte	0x04, 0x1e
        /*008e*/ 	.short	(.L_690 - .L_689)
.L_689:
        /*0090*/ 	.word	0x00000000
.L_690:


//--------------------- .nv.info._ZN7cutlass13device_kernelIN5flash19enable_sm80_to_sm89INS1_16FlashAttnBwdSm80INS1_25CollectiveMainloopBwdSm80ILi1ELi1EN4cute5tupleIJNS5_1CILi64EEES8_NS7_ILi192EEEEEENS_6half_tEfNS_4arch4Sm80ELb1ELb0ELb1ELb1ELb0ELb0ELb0ELb0ELi2ELi2ELi2ELi2ELb1EEENS1_24CollectiveEpilogueBwdGQAISA_fSD_Li256ELb1ELb0EEENS1_25SingleTileBwdLPTSchedulerILb1ELi64ELb0EEEEEEEEEvNT_6ParamsE --------------------------
	.section	.nv.info._ZN7cutlass13device_kernelIN5flash19enable_sm80_to_sm89INS1_16FlashAttnBwdSm80INS1_25CollectiveMainloopBwdSm80ILi1ELi1EN4cute5tupleIJNS5_1CILi64EEES8_NS7_ILi192EEEEEENS_6half_tEfNS_4arch4Sm80ELb1ELb0ELb1ELb1ELb0ELb0ELb0ELb0ELi2ELi2ELi2ELi2ELb1EEENS1_24CollectiveEpilogueBwdGQAISA_fSD_Li256ELb1ELb0EEENS1_25SingleTileBwdLPTSchedulerILb1ELi64ELb0EEEEEEEEEvNT_6ParamsE,"",@"SHT_CUDA_INFO"
	.sectionflags	@""
	.align	4


	//----- nvinfo : EIATTR_CUDA_API_VERSION
	.align		4
        /*0000*/ 	.byte	0x04, 0x37
        /*0002*/ 	.short	(.L_692 - .L_691)
.L_691:
        /*0004*/ 	.word	0x00000082


	//----- nvinfo : EIATTR_SW2861232_WAR
	.align		4
.L_692:
        /*0008*/ 	.byte	0x01, 0x35
	.zero		2


	//----- nvinfo : EIATTR_PARAM_CBANK
	.align		4
        /*000c*/ 	.byte	0x04, 0x0a
        /*000e*/ 	.short	(.L_694 - .L_693)
	.align		4
.L_693:
        /*0010*/ 	.word	index@(.nv.constant0._ZN7cutlass13device_kernelIN5flash19enable_sm80_to_sm89INS1_16FlashAttnBwdSm80INS1_25CollectiveMainloopBwdSm80ILi1ELi1EN4cute5tupleIJNS5_1CILi64EEES8_NS7_ILi192EEEEEENS_6half_tEfNS_4arch4Sm80ELb1ELb0ELb1ELb1ELb0ELb0ELb0ELb0ELi2ELi2ELi2ELi2ELb1EEENS1_24CollectiveEpilogueBwdGQAISA_fSD_Li256ELb1ELb0EEENS1_25SingleTileBwdLPTSchedulerILb1ELi64ELb0EEEEEEEEEvNT_6ParamsE)
        /*0014*/ 	.short	0x0160
        /*0016*/ 	.short	0x0290


	//----- nvinfo : EIATTR_CBANK_PARAM_SIZE
	.align		4
.L_694:
        /*0018*/ 	.byte	0x03, 0x19
        /*001a*/ 	.short	0x0290


	//----- nvinfo : EIATTR_KPARAM_INFO
	.align		4
        /*001c*/ 	.byte	0x04, 0x17
        /*001e*/ 	.short	(.L_696 - .L_695)
.L_695:
        /*0020*/ 	.word	0x00000000
        /*0024*/ 	.short	0x0000
        /*0026*/ 	.short	0x0000
        /*0028*/ 	.byte	0x00, 0xf0, 0x41, 0x0a


	//----- nvinfo : EIATTR_MAXREG_COUNT
	.align		4
.L_696:
        /*002c*/ 	.byte	0x03, 0x1b
        /*002e*/ 	.short	0x00ff


	//----- nvinfo : EIATTR_NUM_BARRIERS
	.align		4
        /*0030*/ 	.byte	0x02, 0x4c
        /*0032*/ 	.byte	0x02
	.zero		1


	//----- nvinfo : EIATTR_ANNOTATIONS
	.align		4
        /*0034*/ 	.byte	0x04, 0x55
        /*0036*/ 	.short	(.L_698 - .L_697)


	//   ....[0]....
.L_697:
        /*0038*/ 	.word	0x00000001
        /*003c*/ 	.byte	0x20, 0x05, 0x00, 0x00, 0x01, 0x00, 0x00, 0x00, 0xd0, 0x09, 0x00, 0x00, 0x01, 0x00, 0x00, 0x00
        /*004c*/ 	.byte	0xe0, 0x09, 0x00, 0x00, 0x01, 0x00, 0x00, 0x00, 0x50, 0x5f, 0x00, 0x00


	//----- nvinfo : EIATTR_MERCURY_ISA_VERSION
	.align		4
.L_698:
        /*0058*/ 	.byte	0x03, 0x5f
        /*005a*/ 	.short	0x0000


	//----- nvinfo : EIATTR_COOP_GROUP_MASK_REGIDS
	.align		4
        /*005c*/ 	.byte	0x04, 0x29
        /*005e*/ 	.short	(.L_700 - .L_699)


	//   ....[0]....
.L_699:
        /*0060*/ 	.word	0xffffffff


	//----- nvinfo : EIATTR_COOP_GROUP_INSTR_OFFSETS
	.align		4
.L_700:
        /*0064*/ 	.byte	0x04, 0x28
        /*0066*/ 	.short	(.L_702 - .L_701)


	//   ....[0]....
.L_701:
        /*0068*/ 	.word	0x00000060


	//----- nvinfo : EIATTR_EXIT_INSTR_OFFSETS
	.align		4
.L_702:
        /*006c*/ 	.byte	0x04, 0x1c
        /*006e*/ 	.short	(.L_704 - .L_703)


	//   ....[0]....
.L_703:
        /*0070*/ 	.word	0x00000a00


	//   ....[1]....
        /*0074*/ 	.word	0x00005f40


	//   ....[2]....
        /*0078*/ 	.word	0x000068b0


	//----- nvinfo : EIATTR_MAX_THREADS
	.align		4
.L_704:
        /*007c*/ 	.byte	0x04, 0x05
        /*007e*/ 	.short	(.L_706 - .L_705)
.L_705:
        /*0080*/ 	.word	0x00000100
        /*0084*/ 	.word	0x00000001
        /*0088*/ 	.word	0x00000001
.L_706:


//--------------------- .nv.info._ZN7cutlass13device_kernelIN5flash19enable_sm80_to_sm89INS1_16FlashAttnBwdSm80INS1_25CollectiveMainloopBwdSm80ILi1ELi1EN4cute5tupleIJNS5_1CILi64EEES8_NS7_ILi192EEEEEENS_6half_tEfNS_4arch4Sm80ELb1ELb0ELb1ELb1ELb1ELb0ELb0ELb0ELi2ELi2ELi2ELi2ELb1EEENS1_24CollectiveEpilogueBwdGQAISA_fSD_Li256ELb1ELb1EEENS1_25SingleTileBwdLPTSchedulerILb1ELi64ELb1EEEEEEEEEvNT_6ParamsE --------------------------
	.section	.nv.info._ZN7cutlass13device_kernelIN5flash19enable_sm80_to_sm89INS1_16FlashAttnBwdSm80INS1_25CollectiveMainloopBwdSm80ILi1ELi1EN4cute5tupleIJNS5_1CILi64EEES8_NS7_ILi192EEEEEENS_6half_tEfNS_4arch4Sm80ELb1ELb0ELb1ELb1ELb1ELb0ELb0ELb0ELi2ELi2ELi2ELi2ELb1EEENS1_24CollectiveEpilogueBwdGQAISA_fSD_Li256ELb1ELb1EEENS1_25SingleTileBwdLPTSchedulerILb1ELi64ELb1EEEEEEEEEvNT_6ParamsE,"",@"SHT_CUDA_INFO"
	.sectionflags	@""
	.align	4


	//----- nvinfo : EIATTR_CUDA_API_VERSION
	.align		4
        /*0000*/ 	.byte	0x04, 0x37
        /*0002*/ 	.short	(.L_708 - .L_707)
.L_707:
        /*0004*/ 	.word	0x00000082


	//----- nvinfo : EIATTR_SW2861232_WAR
	.align		4
.L_708:
        /*0008*/ 	.byte	0x01, 0x35
	.zero		2


	//----- nvinfo : EIATTR_PARAM_CBANK
	.align		4
        /*000c*/ 	.byte	0x04, 0x0a
        /*000e*/ 	.short	(.L_710 - .L_709)
	.align		4
.L_709:
        /*0010*/ 	.word	index@(.nv.constant0._ZN7cutlass13device_kernelIN5flash19enable_sm80_to_sm89INS1_16FlashAttnBwdSm80INS1_25CollectiveMainloopBwdSm80ILi1ELi1EN4cute5tupleIJNS5_1CILi64EEES8_NS7_ILi192EEEEEENS_6half_tEfNS_4arch4Sm80ELb1ELb0ELb1ELb1ELb1ELb0ELb0ELb0ELi2ELi2ELi2ELi2ELb1EEENS1_24CollectiveEpilogueBwdGQAISA_fSD_Li256ELb1ELb1EEENS1_25SingleTileBwdLPTSchedulerILb1ELi64ELb1EEEEEEEEEvNT_6ParamsE)
        /*0014*/ 	.short	0x0160
        /*0016*/ 	.short	0x0290


	//----- nvinfo : EIATTR_CBANK_PARAM_SIZE
	.align		4
.L_710:
        /*0018*/ 	.byte	0x03, 0x19
        /*001a*/ 	.short	0x0290


	//----- nvinfo : EIATTR_KPARAM_INFO
	.align		4
        /*001c*/ 	.byte	0x04, 0x17
        /*001e*/ 	.short	(.L_712 - .L_711)
.L_711:
        /*0020*/ 	.word	0x00000000
        /*0024*/ 	.short	0x0000
        /*0026*/ 	.short	0x0000
        /*0028*/ 	.byte	0x00, 0xf0, 0x41, 0x0a


	//----- nvinfo : EIATTR_MAXREG_COUNT
	.align		4
.L_712:
        /*002c*/ 	.byte	0x03, 0x1b
        /*002e*/ 	.short	0x00ff


	//----- nvinfo : EIATTR_NUM_BARRIERS
	.align		4
        /*0030*/ 	.byte	0x02, 0x4c
        /*0032*/ 	.byte	0x02
	.zero		1


	//----- nvinfo : EIATTR_MERCURY_ISA_VERSION
	.align		4
        /*0034*/ 	.byte	0x03, 0x5f
        /*0036*/ 	.short	0x0000


	//----- nvinfo : EIATTR_COOP_GROUP_MASK_REGIDS
	.align		4
        /*0038*/ 	.byte	0x04, 0x29
        /*003a*/ 	.short	(.L_714 - .L_713)


	//   ....[0]....
.L_713:
        /*003c*/ 	.word	0xffffffff


	//   ....[1]....
        /*0040*/ 	.word	0xffffffff


	//   ....[2]....
        /*0044*/ 	.word	0xffffffff


	//   ....[3]....
        /*0048*/ 	.word	0xffffffff


	//   ....[4]....
        /*004c*/ 	.word	0xffffffff


	//   ....[5]....
        /*0050*/ 	.word	0xffffffff


	//   ....[6]....
        /*0054*/ 	.word	0xffffffff


	//   ....[7]....
        /*0058*/ 	.word	0xffffffff


	//   ....[8]....
        /*005c*/ 	.word	0xffffffff


	//----- nvinfo : EIATTR_COOP_GROUP_INSTR_OFFSETS
	.align		4
.L_714:
        /*0060*/ 	.byte	0x04, 0x28
        /*0062*/ 	.short	(.L_716 - .L_715)


	//   ....[0]....
.L_715:
        /*0064*/ 	.word	0x00000050


	//   ....[1]....
        /*0068*/ 	.word	0x00006510


	//   ....[2]....
        /*006c*/ 	.word	0x00006550


	//   ....[3]....
        /*0070*/ 	.word	0x000069b0


	//   ....[4]....
        /*0074*/ 	.word	0x000069c0


	//   ....[5]....
        /*0078*/ 	.word	0x00006b80


	//   ....[6]....
        /*007c*/ 	.word	0x00006c80


	//   ....[7]....
        /*0080*/ 	.word	0x00006fb0


	//   ....[8]....
        /*0084*/ 	.word	0x00006fc0


	//----- nvinfo : EIATTR_EXIT_INSTR_OFFSETS
	.align		4
.L_716:
        /*0088*/ 	.byte	0x04, 0x1c
        /*008a*/ 	.short	(.L_718 - .L_717)


	//   ....[0]....
.L_717:
        /*008c*/ 	.word	0x000009c0


	//   ....[1]....
        /*0090*/ 	.word	0x00006120


	//   ....[2]....
        /*0094*/ 	.word	0x00006fd0


	//   ....[3]....
        /*0098*/ 	.word	0x00007070


	//----- nvinfo : EIATTR_MAX_THREADS
	.align		4
.L_718:
        /*009c*/ 	.byte	0x04, 0x05
        /*009e*/ 	.short	(.L_720 - .L_719)
.L_719:
        /*00a0*/ 	.word	0x00000100
        /*00a4*/ 	.word	0x00000001
        /*00a8*/ 	.word	0x00000001


	//----- nvinfo : EIATTR_CRS_STACK_SIZE
	.align		4
.L_720:
        /*00ac*/ 	.byte	0x04, 0x1e
        /*00ae*/ 	.short	(.L_722 - .L_721)
.L_721:
        /*00b0*/ 	.word	0x00000000
.L_722:


//--------------------- .nv.info._ZN7cutlass13device_kernelIN5flash19enable_sm80_to_sm89INS1_16FlashAttnBwdSm80INS1_25CollectiveMainloopBwdSm80ILi2ELi1EN4cute5tupleIJNS5_1CILi64EEENS7_ILi80EEENS7_ILi192EEEEEENS_6half_tEfNS_4arch4Sm80ELb0ELb0ELb1ELb0ELb0ELb0ELb1ELb0ELi2ELi4ELi2ELi2ELb0EEENS1_21CollectiveEpilogueBwdISB_SC_SE_Li256ELb0ELb1ELi4EEENS1_19SingleTileSchedulerILb0ELb0ELb0ELi80EEEEEEEEEvNT_6ParamsE --------------------------
	.section	.nv.info._ZN7cutlass13device_kernelIN5flash19enable_sm80_to_sm89INS1_16FlashAttnBwdSm80INS1_25CollectiveMainloopBwdSm80ILi2ELi1EN4cute5tupleIJNS5_1CILi64EEENS7_ILi80EEENS7_ILi192EEEEEENS_6half_tEfNS_4arch4Sm80ELb0ELb0ELb1ELb0ELb0ELb0ELb1ELb0ELi2ELi4ELi2ELi2ELb0EEENS1_21CollectiveEpilogueBwdISB_SC_SE_Li256ELb0ELb1ELi4EEENS1_19SingleTileSchedulerILb0ELb0ELb0ELi80EEEEEEEEEvNT_6ParamsE,"",@"SHT_CUDA_INFO"
	.sectionflags	@""
	.align	4


	//----- nvinfo : EIATTR_CUDA_API_VERSION
	.align		4
        /*0000*/ 	.byte	0x04, 0x37
        /*0002*/ 	.short	(.L_724 - .L_723)
.L_723:
        /*0004*/ 	.word	0x00000082


	//----- nvinfo : EIATTR_SW2861232_WAR
	.align		4
.L_724:
        /*0008*/ 	.byte	0x01, 0x35
	.zero		2


	//----- nvinfo : EIATTR_PARAM_CBANK
	.align		4
        /*000c*/ 	.byte	0x04, 0x0a
        /*000e*/ 	.short	(.L_726 - .L_725)
	.align		4
.L_725:
        /*0010*/ 	.word	index@(.nv.constant0._ZN7cutlass13device_kernelIN5flash19enable_sm80_to_sm89INS1_16FlashAttnBwdSm80INS1_25CollectiveMainloopBwdSm80ILi2ELi1EN4cute5tupleIJNS5_1CILi64EEENS7_ILi80EEENS7_ILi192EEEEEENS_6half_tEfNS_4arch4Sm80ELb0ELb0ELb1ELb0ELb0ELb0ELb1ELb0ELi2ELi4ELi2ELi2ELb0EEENS1_21CollectiveEpilogueBwdISB_SC_SE_Li256ELb0ELb1ELi4EEENS1_19SingleTileSchedulerILb0ELb0ELb0ELi80EEEEEEEEEvNT_6ParamsE)
        /*0014*/ 	.short	0x0160
        /*0016*/ 	.short	0x0270


	//----- nvinfo : EIATTR_CBANK_PARAM_SIZE
	.align		4
.L_726:
        /*0018*/ 	.byte	0x03, 0x19
        /*001a*/ 	.short	0x0270


	//----- nvinfo : EIATTR_KPARAM_INFO
	.align		4
        /*001c*/ 	.byte	0x04, 0x17
        /*001e*/ 	.short	(.L_728 - .L_727)
.L_727:
        /*0020*/ 	.word	0x00000000
        /*0024*/ 	.short	0x0000
        /*0026*/ 	.short	0x0000
        /*0028*/ 	.byte	0x00, 0xf0, 0xc1, 0x09


	//----- nvinfo : EIATTR_MAXREG_COUNT
	.align		4
.L_728:
        /*002c*/ 	.byte	0x03, 0x1b
        /*002e*/ 	.short	0x00ff


	//----- nvinfo : EIATTR_NUM_BARRIERS
	.align		4
        /*0030*/ 	.byte	0x02, 0x4c
        /*0032*/ 	.byte	0x02
	.zero		1


	//----- nvinfo : EIATTR_ANNOTATIONS
	.align		4
        /*0034*/ 	.byte	0x04, 0x55
        /*0036*/ 	.short	(.L_730 - .L_729)


	//   ....[0]....
.L_729:
        /*0038*/ 	.word	0x00000001
        /*003c*/ 	.byte	0xa0, 0x09, 0x00, 0x00, 0x01, 0x00, 0x00, 0x00, 0x90, 0x1c, 0x00, 0x00, 0x01, 0x00, 0x00, 0x00
        /*004c*/ 	.byte	0xf0, 0x1c, 0x00, 0x00, 0x01, 0x00, 0x00, 0x00, 0x40, 0x30, 0x00, 0x00, 0x01, 0x00, 0x00, 0x00
        /*005c*/ 	.byte	0x50, 0x54, 0x00, 0x00, 0x01, 0x00, 0x00, 0x00, 0xc0, 0x57, 0x00, 0x00


	//----- nvinfo : EIATTR_MERCURY_ISA_VERSION
	.align		4
.L_730:
        /*0068*/ 	.byte	0x03, 0x5f
        /*006a*/ 	.short	0x0000


	//----- nvinfo : EIATTR_EXIT_INSTR_OFFSETS
	.align		4
        /*006c*/ 	.byte	0x04, 0x1c
        /*006e*/ 	.short	(.L_732 - .L_731)


	//   ....[0]....
.L_731:
        /*0070*/ 	.word	0x00000040


	//   ....[1]....
        /*0074*/ 	.word	0x000098c0


	//   ....[2]....
        /*0078*/ 	.word	0x000099c0


	//   ....[3]....
        /*007c*/ 	.word	0x000099e0


	//----- nvinfo : EIATTR_CTAIDZ_USED
	.align		4
.L_732:
        /*0080*/ 	.byte	0x01, 0x04
	.zero		2


	//----- nvinfo : EIATTR_MAX_THREADS
	.align		4
        /*0084*/ 	.byte	0x04, 0x05
        /*0086*/ 	.short	(.L_734 - .L_733)
.L_733:
        /*0088*/ 	.word	0x00000100
        /*008c*/ 	.word	0x00000001
        /*0090*/ 	.word	0x00000001


	//----- nvinfo : EIATTR_CRS_STACK_SIZE
	.align		4
.L_734:
        /*0094*/ 	.byte	0x04, 0x1e
        /*0096*/ 	.short	(.L_736 - .L_735)
.L_735:
        /*0098*/ 	.word	0x00000000
.L_736:


//--------------------- .nv.info._ZN7cutlass13device_kernelIN5flash19enable_sm80_to_sm89INS1_16FlashAttnBwdSm80INS1_25CollectiveMainloopBwdSm80ILi2ELi1EN4cute5tupleIJNS5_1CILi64EEENS7_ILi80EEENS7_ILi192EEEEEENS_6half_tEfNS_4arch4Sm80ELb0ELb0ELb1ELb0ELb1ELb0ELb1ELb0ELi2ELi4ELi2ELi2ELb0EEENS1_21CollectiveEpilogueBwdISB_SC_SE_Li256ELb0ELb1ELi4EEENS1_19SingleTileSchedulerILb0ELb0ELb0ELi80EEEEEEEEEvNT_6ParamsE --------------------------
	.section	.nv.info._ZN7cutlass13device_kernelIN5flash19enable_sm80_to_sm89INS1_16FlashAttnBwdSm80INS1_25CollectiveMainloopBwdSm80ILi2ELi1EN4cute5tupleIJNS5_1CILi64EEENS7_ILi80EEENS7_ILi192EEEEEENS_6half_tEfNS_4arch4Sm80ELb0ELb0ELb1ELb0ELb1ELb0ELb1ELb0ELi2ELi4ELi2ELi2ELb0EEENS1_21CollectiveEpilogueBwdISB_SC_SE_Li256ELb0ELb1ELi4EEENS1_19SingleTileSchedulerILb0ELb0ELb0ELi80EEEEEEEEEvNT_6ParamsE,"",@"SHT_CUDA_INFO"
	.sectionflags	@""
	.align	4


	//----- nvinfo : EIATTR_CUDA_API_VERSION
	.align		4
        /*0000*/ 	.byte	0x04, 0x37
        /*0002*/ 	.short	(.L_738 - .L_737)
.L_737:
        /*0004*/ 	.word	0x00000082


	//----- nvinfo : EIATTR_SW2861232_WAR
	.align		4
.L_738:
        /*0008*/ 	.byte	0x01, 0x35
	.zero		2


	//----- nvinfo : EIATTR_PARAM_CBANK
	.align		4
        /*000c*/ 	.byte	0x04, 0x0a
        /*000e*/ 	.short	(.L_740 - .L_739)
	.align		4
.L_739:
        /*0010*/ 	.word	index@(.nv.constant0._ZN7cutlass13device_kernelIN5flash19enable_sm80_to_sm89INS1_16FlashAttnBwdSm80INS1_25CollectiveMainloopBwdSm80ILi2ELi1EN4cute5tupleIJNS5_1CILi64EEENS7_ILi80EEENS7_ILi192EEEEEENS_6half_tEfNS_4arch4Sm80ELb0ELb0ELb1ELb0ELb1ELb0ELb1ELb0ELi2ELi4ELi2ELi2ELb0EEENS1_21CollectiveEpilogueBwdISB_SC_SE_Li256ELb0ELb1ELi4EEENS1_19SingleTileSchedulerILb0ELb0ELb0ELi80EEEEEEEEEvNT_6ParamsE)
        /*0014*/ 	.short	0x0160
        /*0016*/ 	.short	0x0270


	//----- nvinfo : EIATTR_CBANK_PARAM_SIZE
	.align		4
.L_740:
        /*0018*/ 	.byte	0x03, 0x19
        /*001a*/ 	.short	0x0270


	//----- nvinfo : EIATTR_KPARAM_INFO
	.align		4
        /*001c*/ 	.byte	0x04, 0x17
        /*001e*/ 	.short	(.L_742 - .L_741)
.L_741:
        /*0020*/ 	.word	0x00000000
        /*0024*/ 	.short	0x0000
        /*0026*/ 	.short	0x0000
        /*0028*/ 	.byte	0x00, 0xf0, 0xc1, 0x09


	//----- nvinfo : EIATTR_MAXREG_COUNT
	.align		4
.L_742:
        /*002c*/ 	.byte	0x03, 0x1b
        /*002e*/ 	.short	0x00ff


	//----- nvinfo : EIATTR_NUM_BARRIERS
	.align		4
        /*0030*/ 	.byte	0x02, 0x4c
        /*0032*/ 	.byte	0x02
	.zero		1


	//----- nvinfo : EIATTR_ANNOTATIONS
	.align		4
        /*0034*/ 	.byte	0x04, 0x55
        /*0036*/ 	.short	(.L_744 - .L_743)


	//   ....[0]....
.L_743:
        /*0038*/ 	.word	0x00000001
        /*003c*/ 	.byte	0xa0, 0x09, 0x00, 0x00, 0x01, 0x00, 0x00, 0x00, 0x90, 0x1c, 0x00, 0x00, 0x01, 0x00, 0x00, 0x00
        /*004c*/ 	.byte	0xf0, 0x1c, 0x00, 0x00, 0x01, 0x00, 0x00, 0x00, 0x40, 0x30, 0x00, 0x00, 0x01, 0x00, 0x00, 0x00
        /*005c*/ 	.byte	0x50, 0x54, 0x00, 0x00, 0x01, 0x00, 0x00, 0x00, 0xc0, 0x57, 0x00, 0x00


	//----- nvinfo : EIATTR_MERCURY_ISA_VERSION
	.align		4
.L_744:
        /*0068*/ 	.byte	0x03, 0x5f
        /*006a*/ 	.short	0x0000


	//----- nvinfo : EIATTR_EXIT_INSTR_OFFSETS
	.align		4
        /*006c*/ 	.byte	0x04, 0x1c
        /*006e*/ 	.short	(.L_746 - .L_745)


	//   ....[0]....
.L_745:
        /*0070*/ 	.word	0x00000040


	//   ....[1]....
        /*0074*/ 	.word	0x000098c0


	//   ....[2]....
        /*0078*/ 	.word	0x000099c0


	//   ....[3]....
        /*007c*/ 	.word	0x000099e0


	//----- nvinfo : EIATTR_CTAIDZ_USED
	.align		4
.L_746:
        /*0080*/ 	.byte	0x01, 0x04
	.zero		2


	//----- nvinfo : EIATTR_MAX_THREADS
	.align		4
        /*0084*/ 	.byte	0x04, 0x05
        /*0086*/ 	.short	(.L_748 - .L_747)
.L_747:
        /*0088*/ 	.word	0x00000100
        /*008c*/ 	.word	0x00000001
        /*0090*/ 	.word	0x00000001


	//----- nvinfo : EIATTR_CRS_STACK_SIZE
	.align		4
.L_748:
        /*0094*/ 	.byte	0x04, 0x1e
        /*0096*/ 	.short	(.L_750 - .L_749)
.L_749:
        /*0098*/ 	.word	0x00000000
.L_750:


//--------------------- .nv.info._ZN7cutlass13device_kernelIN5flash19enable_sm80_to_sm89INS1_16FlashAttnBwdSm80INS1_25CollectiveMainloopBwdSm80ILi2ELi1EN4cute5tupleIJNS5_1CILi64EEENS7_ILi80EEENS7_ILi192EEEEEENS_6half_tEfNS_4arch4Sm80ELb0ELb0ELb1ELb0ELb0ELb0ELb1ELb0ELi2ELi4ELi2ELi2ELb0EEENS1_24CollectiveEpilogueBwdGQAISB_fSE_Li256ELb0ELb0EEENS1_19SingleTileSchedulerILb0ELb0ELb0ELi80EEEEEEEEEvNT_6ParamsE --------------------------
	.section	.nv.info._ZN7cutlass13device_kernelIN5flash19enable_sm80_to_sm89INS1_16FlashAttnBwdSm80INS1_25CollectiveMainloopBwdSm80ILi2ELi1EN4cute5tupleIJNS5_1CILi64EEENS7_ILi80EEENS7_ILi192EEEEEENS_6half_tEfNS_4arch4Sm80ELb0ELb0ELb1ELb0ELb0ELb0ELb1ELb0ELi2ELi4ELi2ELi2ELb0EEENS1_24CollectiveEpilogueBwdGQAISB_fSE_Li256ELb0ELb0EEENS1_19SingleTileSchedulerILb0ELb0ELb0ELi80EEEEEEEEEvNT_6ParamsE,"",@"SHT_CUDA_INFO"
	.sectionflags	@""
	.align	4


	//----- nvinfo : EIATTR_CUDA_API_VERSION
	.align		4
        /*0000*/ 	.byte	0x04, 0x37
        /*0002*/ 	.short	(.L_752 - .L_751)
.L_751:
        /*0004*/ 	.word	0x00000082


	//----- nvinfo : EIATTR_SW2861232_WAR
	.align		4
.L_752:
        /*0008*/ 	.byte	0x01, 0x35
	.zero		2


	//----- nvinfo : EIATTR_PARAM_CBANK
	.align		4
        /*000c*/ 	.byte	0x04, 0x0a
        /*000e*/ 	.short	(.L_754 - .L_753)
	.align		4
.L_753:
        /*0010*/ 	.word	index@(.nv.constant0._ZN7cutlass13device_kernelIN5flash19enable_sm80_to_sm89INS1_16FlashAttnBwdSm80INS1_25CollectiveMainloopBwdSm80ILi2ELi1EN4cute5tupleIJNS5_1CILi64EEENS7_ILi80EEENS7_ILi192EEEEEENS_6half_tEfNS_4arch4Sm80ELb0ELb0ELb1ELb0ELb0ELb0ELb1ELb0ELi2ELi4ELi2ELi2ELb0EEENS1_24CollectiveEpilogueBwdGQAISB_fSE_Li256ELb0ELb0EEENS1_19SingleTileSchedulerILb0ELb0ELb0ELi80EEEEEEEEEvNT_6ParamsE)
        /*0014*/ 	.short	0x0160
        /*0016*/ 	.short	0x0278


	//----- nvinfo : EIATTR_CBANK_PARAM_SIZE
	.align		4
.L_754:
        /*0018*/ 	.byte	0x03, 0x19
        /*001a*/ 	.short	0x0278


	//----- nvinfo : EIATTR_KPARAM_INFO
	.align		4
        /*001c*/ 	.byte	0x04, 0x17
        /*001e*/ 	.short	(.L_756 - .L_755)
.L_755:
        /*0020*/ 	.word	0x00000000
        /*0024*/ 	.short	0x0000
        /*0026*/ 	.short	0x0000
        /*0028*/ 	.byte	0x00, 0xf0, 0xe1, 0x09


	//----- nvinfo : EIATTR_MAXREG_COUNT
	.align		4
.L_756:
        /*002c*/ 	.byte	0x03, 0x1b
        /*002e*/ 	.short	0x00ff


	//----- nvinfo : EIATTR_NUM_BARRIERS
	.align		4
        /*0030*/ 	.byte	0x02, 0x4c
        /*0032*/ 	.byte	0x02
	.zero		1


	//----- nvinfo : EIATTR_ANNOTATIONS
	.align		4
        /*0034*/ 	.byte	0x04, 0x55
        /*0036*/ 	.short	(.L_758 - .L_757)


	//   ....[0]....
.L_757:
        /*0038*/ 	.word	0x00000001
        /*003c*/ 	.byte	0x80, 0x08, 0x00, 0x00, 0x01, 0x00, 0x00, 0x00, 0x00, 0x11, 0x00, 0x00, 0x01, 0x00, 0x00, 0x00
        /*004c*/ 	.byte	0x90, 0x1d, 0x00, 0x00, 0x01, 0x00, 0x00, 0x00, 0x00, 0x1e, 0x00, 0x00, 0x01, 0x00, 0x00, 0x00
        /*005c*/ 	.byte	0x20, 0x30, 0x00, 0x00, 0x01, 0x00, 0x00, 0x00, 0x80, 0x30, 0x00, 0x00, 0x01, 0x00, 0x00, 0x00
        /*006c*/ 	.byte	0x50, 0x4f, 0x00, 0x00, 0x01, 0x00, 0x00, 0x00, 0x30, 0x54, 0x00, 0x00


	//----- nvinfo : EIATTR_MERCURY_ISA_VERSION
	.align		4
.L_758:
        /*0078*/ 	.byte	0x03, 0x5f
        /*007a*/ 	.short	0x0000


	//----- nvinfo : EIATTR_EXIT_INSTR_OFFSETS
	.align		4
        /*007c*/ 	.byte	0x04, 0x1c
        /*007e*/ 	.short	(.L_760 - .L_759)


	//   ....[0]....
.L_759:
        /*0080*/ 	.word	0x00000040


	//   ....[1]....
        /*0084*/ 	.word	0x000070c0


	//----- nvinfo : EIATTR_CTAIDZ_USED
	.align		4
.L_760:
        /*0088*/ 	.byte	0x01, 0x04
	.zero		2


	//----- nvinfo : EIATTR_MAX_THREADS
	.align		4
        /*008c*/ 	.byte	0x04, 0x05
        /*008e*/ 	.short	(.L_762 - .L_761)
.L_761:
        /*0090*/ 	.word	0x00000100
        /*0094*/ 	.word	0x00000001
        /*0098*/ 	.word	0x00000001
.L_762:


//--------------------- .nv.info._ZN7cutlass13device_kernelIN5flash19enable_sm80_to_sm89INS1_16FlashAttnBwdSm80INS1_25CollectiveMainloopBwdSm80ILi2ELi1EN4cute5tupleIJNS5_1CILi64EEENS7_ILi80EEENS7_ILi192EEEEEENS_6half_tEfNS_4arch4Sm80ELb0ELb0ELb1ELb0ELb1ELb0ELb1ELb0ELi2ELi4ELi2ELi2ELb0EEENS1_24CollectiveEpilogueBwdGQAISB_fSE_Li256ELb0ELb1EEENS1_19SingleTileSchedulerILb0ELb0ELb0ELi80EEEEEEEEEvNT_6ParamsE --------------------------
	.section	.nv.info._ZN7cutlass13device_kernelIN5flash19enable_sm80_to_sm89INS1_16FlashAttnBwdSm80INS1_25CollectiveMainloopBwdSm80ILi2ELi1EN4cute5tupleIJNS5_1CILi64EEENS7_ILi80EEENS7_ILi192EEEEEENS_6half_tEfNS_4arch4Sm80ELb0ELb0ELb1ELb0ELb1ELb0ELb1ELb0ELi2ELi4ELi2ELi2ELb0EEENS1_24CollectiveEpilogueBwdGQAISB_fSE_Li256ELb0ELb1EEENS1_19SingleTileSchedulerILb0ELb0ELb0ELi80EEEEEEEEEvNT_6ParamsE,"",@"SHT_CUDA_INFO"
	.sectionflags	@""
	.align	4


	//----- nvinfo : EIATTR_CUDA_API_VERSION
	.align		4
        /*0000*/ 	.byte	0x04, 0x37
        /*0002*/ 	.short	(.L_764 - .L_763)
.L_763:
        /*0004*/ 	.word	0x00000082


	//----- nvinfo : EIATTR_SW2861232_WAR
	.align		4
.L_764:
        /*0008*/ 	.byte	0x01, 0x35
	.zero		2


	//----- nvinfo : EIATTR_PARAM_CBANK
	.align		4
        /*000c*/ 	.byte	0x04, 0x0a
        /*000e*/ 	.short	(.L_766 - .L_765)
	.align		4
.L_765:
        /*0010*/ 	.word	index@(.nv.constant0._ZN7cutlass13device_kernelIN5flash19enable_sm80_to_sm89INS1_16FlashAttnBwdSm80INS1_25CollectiveMainloopBwdSm80ILi2ELi1EN4cute5tupleIJNS5_1CILi64EEENS7_ILi80EEENS7_ILi192EEEEEENS_6half_tEfNS_4arch4Sm80ELb0ELb0ELb1ELb0ELb1ELb0ELb1ELb0ELi2ELi4ELi2ELi2ELb0EEENS1_24CollectiveEpilogueBwdGQAISB_fSE_Li256ELb0ELb1EEENS1_19SingleTileSchedulerILb0ELb0ELb0ELi80EEEEEEEEEvNT_6ParamsE)
        /*0014*/ 	.short	0x0160
        /*0016*/ 	.short	0x0278


	//----- nvinfo : EIATTR_CBANK_PARAM_SIZE
	.align		4
.L_766:
        /*0018*/ 	.byte	0x03, 0x19
        /*001a*/ 	.short	0x0278


	//----- nvinfo : EIATTR_KPARAM_INFO
	.align		4
        /*001c*/ 	.byte	0x04, 0x17
        /*001e*/ 	.short	(.L_768 - .L_767)
.L_767:
        /*0020*/ 	.word	0x00000000
        /*0024*/ 	.short	0x0000
        /*0026*/ 	.short	0x0000
        /*0028*/ 	.byte	0x00, 0xf0, 0xe1, 0x09


	//----- nvinfo : EIATTR_MAXREG_COUNT
	.align		4
.L_768:
        /*002c*/ 	.byte	0x03, 0x1b
        /*002e*/ 	.short	0x00ff


	//----- nvinfo : EIATTR_NUM_BARRIERS
	.align		4
        /*0030*/ 	.byte	0x02, 0x4c
        /*0032*/ 	.byte	0x02
	.zero		1


	//----- nvinfo : EIATTR_ANNOTATIONS
	.align		4
        /*0034*/ 	.byte	0x04, 0x55
        /*0036*/ 	.short	(.L_770 - .L_769)


	//   ....[0]....
.L_769:
        /*0038*/ 	.word	0x00000001
        /*003c*/ 	.byte	0x80, 0x08, 0x00, 0x00, 0x01, 0x00, 0x00, 0x00, 0xd0, 0x0d, 0x00, 0x00, 0x01, 0x00, 0x00, 0x00
        /*004c*/ 	.byte	0xd0, 0x0f, 0x00, 0x00, 0x01, 0x00, 0x00, 0x00, 0x20, 0x1d, 0x00, 0x00, 0x01, 0x00, 0x00, 0x00
        /*005c*/ 	.byte	0xf0, 0x2f, 0x00, 0x00, 0x01, 0x00, 0x00, 0x00, 0x50, 0x30, 0x00, 0x00, 0x01, 0x00, 0x00, 0x00
        /*006c*/ 	.byte	0x10, 0x4f, 0x00, 0x00, 0x01, 0x00, 0x00, 0x00, 0xd0, 0x53, 0x00, 0x00


	//----- nvinfo : EIATTR_MERCURY_ISA_VERSION
	.align		4
.L_770:
        /*0078*/ 	.byte	0x03, 0x5f
        /*007a*/ 	.short	0x0000


	//----- nvinfo : EIATTR_COOP_GROUP_MASK_REGIDS
	.align		4
        /*007c*/ 	.byte	0x04, 0x29
        /*007e*/ 	.short	(.L_772 - .L_771)


	//   ....[0]....
.L_771:
        /*0080*/ 	.word	0xffffffff


	//   ....[1]....
        /*0084*/ 	.word	0xffffffff


	//   ....[2]....
        /*0088*/ 	.word	0xffffffff


	//   ....[3]....
        /*008c*/ 	.word	0xffffffff


	//   ....[4]....
        /*0090*/ 	.word	0xffffffff


	//   ....[5]....
        /*0094*/ 	.word	0xffffffff


	//   ....[6]....
        /*0098*/ 	.word	0xffffffff


	//   ....[7]....
        /*009c*/ 	.word	0xffffffff


	//----- nvinfo : EIATTR_COOP_GROUP_INSTR_OFFSETS
	.align		4
.L_772:
        /*00a0*/ 	.byte	0x04, 0x28
        /*00a2*/ 	.short	(.L_774 - .L_773)


	//   ....[0]....
.L_773:
        /*00a4*/ 	.word	0x00006920


	//   ....[1]....
        /*00a8*/ 	.word	0x00006960


	//   ....[2]....
        /*00ac*/ 	.word	0x00006e50


	//   ....[3]....
        /*00b0*/ 	.word	0x00006e60


	//   ....[4]....
        /*00b4*/ 	.word	0x00007020


	//   ....[5]....
        /*00b8*/ 	.word	0x00007110


	//   ....[6]....
        /*00bc*/ 	.word	0x00007500


	//   ....[7]....
        /*00c0*/ 	.word	0x00007510


	//----- nvinfo : EIATTR_EXIT_INSTR_OFFSETS
	.align		4
.L_774:
        /*00c4*/ 	.byte	0x04, 0x1c
        /*00c6*/ 	.short	(.L_776 - .L_775)


	//   ....[0]....
.L_775:
        /*00c8*/ 	.word	0x00000040


	//   ....[1]....
        /*00cc*/ 	.word	0x00007520


	//   ....[2]....
        /*00d0*/ 	.word	0x000075c0


	//----- nvinfo : EIATTR_CTAIDZ_USED
	.align		4
.L_776:
        /*00d4*/ 	.byte	0x01, 0x04
	.zero		2


	//----- nvinfo : EIATTR_MAX_THREADS
	.align		4
        /*00d8*/ 	.byte	0x04, 0x05
        /*00da*/ 	.short	(.L_778 - .L_777)
.L_777:
        /*00dc*/ 	.word	0x00000100
        /*00e0*/ 	.word	0x00000001
        /*00e4*/ 	.word	0x00000001


	//----- nvinfo : EIATTR_CRS_STACK_SIZE
	.align		4
.L_778:
        /*00e8*/ 	.byte	0x04, 0x1e
        /*00ea*/ 	.short	(.L_780 - .L_779)
.L_779:
        /*00ec*/ 	.word	0x00000000
.L_780:


//--------------------- .nv.info._ZN7cutlass13device_kernelIN5flash19enable_sm80_to_sm89INS1_16FlashAttnBwdSm80INS1_25CollectiveMainloopBwdSm80ILi2ELi1EN4cute5tupleIJNS5_1CILi64EEENS7_ILi80EEENS7_ILi192EEEEEENS_6half_tEfNS_4arch4Sm80ELb0ELb0ELb1ELb1ELb0ELb0ELb1ELb0ELi2ELi4ELi2ELi2ELb0EEENS1_21CollectiveEpilogueBwdISB_SC_SE_Li256ELb1ELb1ELi4EEENS1_19SingleTileSchedulerILb1ELb0ELb0ELi80EEEEEEEEEvNT_6ParamsE --------------------------
	.section	.nv.info._ZN7cutlass13device_kernelIN5flash19enable_sm80_to_sm89INS1_16FlashAttnBwdSm80INS1_25CollectiveMainloopBwdSm80ILi2ELi1EN4cute5tupleIJNS5_1CILi64EEENS7_ILi80EEENS7_ILi192EEEEEENS_6half_tEfNS_4arch4Sm80ELb0ELb0ELb1ELb1ELb0ELb0ELb1ELb0ELi2ELi4ELi2ELi2ELb0EEENS1_21CollectiveEpilogueBwdISB_SC_SE_Li256ELb1ELb1ELi4EEENS1_19SingleTileSchedulerILb1ELb0ELb0ELi80EEEEEEEEEvNT_6ParamsE,"",@"SHT_CUDA_INFO"
	.sectionflags	@""
	.align	4


	//----- nvinfo : EIATTR_CUDA_API_VERSION
	.align		4
        /*0000*/ 	.byte	0x04, 0x37
        /*0002*/ 	.short	(.L_782 - .L_781)
.L_781:
        /*0004*/ 	.word	0x00000082


	//----- nvinfo : EIATTR_SW2861232_WAR
	.align		4
.L_782:
        /*0008*/ 	.byte	0x01, 0x35
	.zero		2


	//----- nvinfo : EIATTR_PARAM_CBANK
	.align		4
        /*000c*/ 	.byte	0x04, 0x0a
        /*000e*/ 	.short	(.L_784 - .L_783)
	.align		4
.L_783:
        /*0010*/ 	.word	index@(.nv.constant0._ZN7cutlass13device_kernelIN5flash19enable_sm80_to_sm89INS1_16FlashAttnBwdSm80INS1_25CollectiveMainloopBwdSm80ILi2ELi1EN4cute5tupleIJNS5_1CILi64EEENS7_ILi80EEENS7_ILi192EEEEEENS_6half_tEfNS_4arch4Sm80ELb0ELb0ELb1ELb1ELb0ELb0ELb1ELb0ELi2ELi4ELi2ELi2ELb0EEENS1_21CollectiveEpilogueBwdISB_SC_SE_Li256ELb1ELb1ELi4EEENS1_19SingleTileSchedulerILb1ELb0ELb0ELi80EEEEEEEEEvNT_6ParamsE)
        /*0014*/ 	.short	0x0160
        /*0016*/ 	.short	0x0270


	//----- nvinfo : EIATTR_CBANK_PARAM_SIZE
	.align		4
.L_784:
        /*0018*/ 	.byte	0x03, 0x19
        /*001a*/ 	.short	0x0270


	//----- nvinfo : EIATTR_KPARAM_INFO
	.align		4
        /*001c*/ 	.byte	0x04, 0x17
        /*001e*/ 	.short	(.L_786 - .L_785)
.L_785:
        /*0020*/ 	.word	0x00000000
        /*0024*/ 	.short	0x0000
        /*0026*/ 	.short	0x0000
        /*0028*/ 	.byte	0x00, 0xf0, 0xc1, 0x09


	//----- nvinfo : EIATTR_MAXREG_COUNT
	.align		4
.L_786:
        /*002c*/ 	.byte	0x03, 0x1b
        /*002e*/ 	.short	0x00ff


	//----- nvinfo : EIATTR_NUM_BARRIERS
	.align		4
        /*0030*/ 	.byte	0x02, 0x4c
        /*0032*/ 	.byte	0x02
	.zero		1


	//----- nvinfo : EIATTR_MERCURY_ISA_VERSION
	.align		4
        /*0034*/ 	.byte	0x03, 0x5f
        /*0036*/ 	.short	0x0000


	//----- nvinfo : EIATTR_COOP_GROUP_MASK_REGIDS
	.align		4
        /*0038*/ 	.byte	0x04, 0x29
        /*003a*/ 	.short	(.L_788 - .L_787)


	//   ....[0]....
.L_787:
        /*003c*/ 	.word	0xffffffff


	//----- nvinfo : EIATTR_COOP_GROUP_INSTR_OFFSETS
	.align		4
.L_788:
        /*0040*/ 	.byte	0x04, 0x28
        /*0042*/ 	.short	(.L_790 - .L_789)


	//   ....[0]....
.L_789:
        /*0044*/ 	.word	0x00000090


	//----- nvinfo : EIATTR_EXIT_INSTR_OFFSETS
	.align		4
.L_790:
        /*0048*/ 	.byte	0x04, 0x1c
        /*004a*/ 	.short	(.L_792 - .L_791)


	//   ....[0]....
.L_791:
        /*004c*/ 	.word	0x00000300


	//   ....[1]....
        /*0050*/ 	.word	0x00009b80


	//   ....[2]....
        /*0054*/ 	.word	0x00009c80


	//   ....[3]....
        /*0058*/ 	.word	0x00009ca0


	//   ....[4]....
        /*005c*/ 	.word	0x0000a5f0


	//   ....[5]....
        /*0060*/ 	.word	0x0000a6e0


	//   ....[6]....
        /*0064*/ 	.word	0x0000a700


	//----- nvinfo : EIATTR_CTAIDZ_USED
	.align		4
.L_792:
        /*0068*/ 	.byte	0x01, 0x04
	.zero		2


	//----- nvinfo : EIATTR_MAX_THREADS
	.align		4
        /*006c*/ 	.byte	0x04, 0x05
        /*006e*/ 	.short	(.L_794 - .L_793)
.L_793:
        /*0070*/ 	.word	0x00000100
        /*0074*/ 	.word	0x00000001
        /*0078*/ 	.word	0x00000001


	//----- nvinfo : EIATTR_CRS_STACK_SIZE
	.align		4
.L_794:
        /*007c*/ 	.byte	0x04, 0x1e
        /*007e*/ 	.short	(.L_796 - .L_795)
.L_795:
        /*0080*/ 	.word	0x00000000
.L_796:


//--------------------- .nv.info._ZN7cutlass13device_kernelIN5flash19enable_sm80_to_sm89INS1_16FlashAttnBwdSm80INS1_25CollectiveMainloopBwdSm80ILi2ELi1EN4cute5tupleIJNS5_1CILi64EEENS7_ILi80EEENS7_ILi192EEEEEENS_6half_tEfNS_4arch4Sm80ELb0ELb0ELb1ELb1ELb1ELb0ELb1ELb0ELi2ELi4ELi2ELi2ELb0EEENS1_21CollectiveEpilogueBwdISB_SC_SE_Li256ELb1ELb1ELi4EEENS1_19SingleTileSchedulerILb1ELb0ELb0ELi80EEEEEEEEEvNT_6ParamsE --------------------------
	.section	.nv.info._ZN7cutlass13device_kernelIN5flash19enable_sm80_to_sm89INS1_16FlashAttnBwdSm80INS1_25CollectiveMainloopBwdSm80ILi2ELi1EN4cute5tupleIJNS5_1CILi64EEENS7_ILi80EEENS7_ILi192EEEEEENS_6half_tEfNS_4arch4Sm80ELb0ELb0ELb1ELb1ELb1ELb0ELb1ELb0ELi2ELi4ELi2ELi2ELb0EEENS1_21CollectiveEpilogueBwdISB_SC_SE_Li256ELb1ELb1ELi4EEENS1_19SingleTileSchedulerILb1ELb0ELb0ELi80EEEEEEEEEvNT_6ParamsE,"",@"SHT_CUDA_INFO"
	.sectionflags	@""
	.align	4


	//----- nvinfo : EIATTR_CUDA_API_VERSION
	.align		4
        /*0000*/ 	.byte	0x04, 0x37
        /*0002*/ 	.short	(.L_798 - .L_797)
.L_797:
        /*0004*/ 	.word	0x00000082


	//----- nvinfo : EIATTR_SW2861232_WAR
	.align		4
.L_798:
        /*0008*/ 	.byte	0x01, 0x35
	.zero		2


	//----- nvinfo : EIATTR_PARAM_CBANK
	.align		4
        /*000c*/ 	.byte	0x04, 0x0a
        /*000e*/ 	.short	(.L_800 - .L_799)
	.align		4
.L_799:
        /*0010*/ 	.word	index@(.nv.constant0._ZN7cutlass13device_kernelIN5flash19enable_sm80_to_sm89INS1_16FlashAttnBwdSm80INS1_25CollectiveMainloopBwdSm80ILi2ELi1EN4cute5tupleIJNS5_1CILi64EEENS7_ILi80EEENS7_ILi192EEEEEENS_6half_tEfNS_4arch4Sm80ELb0ELb0ELb1ELb1ELb1ELb0ELb1ELb0ELi2ELi4ELi2ELi2ELb0EEENS1_21CollectiveEpilogueBwdISB_SC_SE_Li256ELb1ELb1ELi4EEENS1_19SingleTileSchedulerILb1ELb0ELb0ELi80EEEEEEEEEvNT_6ParamsE)
        /*0014*/ 	.short	0x0160
        /*0016*/ 	.short	0x0270


	//----- nvinfo : EIATTR_CBANK_PARAM_SIZE
	.align		4
.L_800:
        /*0018*/ 	.byte	0x03, 0x19
        /*001a*/ 	.short	0x0270


	//----- nvinfo : EIATTR_KPARAM_INFO
	.align		4
        /*001c*/ 	.byte	0x04, 0x17
        /*001e*/ 	.short	(.L_802 - .L_801)
.L_801:
        /*0020*/ 	.word	0x00000000
        /*0024*/ 	.short	0x0000
        /*0026*/ 	.short	0x0000
        /*0028*/ 	.byte	0x00, 0xf0, 0xc1, 0x09


	//----- nvinfo : EIATTR_MAXREG_COUNT
	.align		4
.L_802:
        /*002c*/ 	.byte	0x03, 0x1b
        /*002e*/ 	.short	0x00ff


	//----- nvinfo : EIATTR_NUM_BARRIERS
	.align		4
        /*0030*/ 	.byte	0x02, 0x4c
        /*0032*/ 	.byte	0x02
	.zero		1


	//----- nvinfo : EIATTR_MERCURY_ISA_VERSION
	.align		4
        /*0034*/ 	.byte	0x03, 0x5f
        /*0036*/ 	.short	0x0000


	//----- nvinfo : EIATTR_COOP_GROUP_MASK_REGIDS
	.align		4
        /*0038*/ 	.byte	0x04, 0x29
        /*003a*/ 	.short	(.L_804 - .L_803)


	//   ....[0]....
.L_803:
        /*003c*/ 	.word	0xffffffff


	//----- nvinfo : EIATTR_COOP_GROUP_INSTR_OFFSETS
	.align		4
.L_804:
        /*0040*/ 	.byte	0x04, 0x28
        /*0042*/ 	.short	(.L_806 - .L_805)


	//   ....[0]....
.L_805:
        /*0044*/ 	.word	0x00000090


	//----- nvinfo : EIATTR_EXIT_INSTR_OFFSETS
	.align		4
.L_806:
        /*0048*/ 	.byte	0x04, 0x1c
        /*004a*/ 	.short	(.L_808 - .L_807)


	//   ....[0]....
.L_807:
        /*004c*/ 	.word	0x00000300


	//   ....[1]....
        /*0050*/ 	.word	0x00009b80


	//   ....[2]....
        /*0054*/ 	.word	0x00009c80


	//   ....[3]....
        /*0058*/ 	.word	0x00009ca0


	//   ....[4]....
        /*005c*/ 	.word	0x0000a5f0


	//   ....[5]....
        /*0060*/ 	.word	0x0000a6e0


	//   ....[6]....
        /*0064*/ 	.word	0x0000a700


	//----- nvinfo : EIATTR_CTAIDZ_USED
	.align		4
.L_808:
        /*0068*/ 	.byte	0x01, 0x04
	.zero		2


	//----- nvinfo : EIATTR_MAX_THREADS
	.align		4
        /*006c*/ 	.byte	0x04, 0x05
        /*006e*/ 	.short	(.L_810 - .L_809)
.L_809:
        /*0070*/ 	.word	0x00000100
        /*0074*/ 	.word	0x00000001
        /*0078*/ 	.word	0x00000001


	//----- nvinfo : EIATTR_CRS_STACK_SIZE
	.align		4
.L_810:
        /*007c*/ 	.byte	0x04, 0x1e
        /*007e*/ 	.short	(.L_812 - .L_811)
.L_811:
        /*0080*/ 	.word	0x00000000
.L_812:


//--------------------- .nv.info._ZN7cutlass13device_kernelIN5flash19enable_sm80_to_sm89INS1_16FlashAttnBwdSm80INS1_25CollectiveMainloopBwdSm80ILi2ELi1EN4cute5tupleIJNS5_1CILi64EEENS7_ILi80EEENS7_ILi192EEEEEENS_6half_tEfNS_4arch4Sm80ELb0ELb0ELb1ELb1ELb0ELb0ELb1ELb0ELi2ELi4ELi2ELi2ELb0EEENS1_24CollectiveEpilogueBwdGQAISB_fSE_Li256ELb1ELb0EEENS1_19SingleTileSchedulerILb1ELb0ELb0ELi80EEEEEEEEEvNT_6ParamsE --------------------------
	.section	.nv.info._ZN7cutlass13device_kernelIN5flash19enable_sm80_to_sm89INS1_16FlashAttnBwdSm80INS1_25CollectiveMainloopBwdSm80ILi2ELi1EN4cute5tupleIJNS5_1CILi64EEENS7_ILi80EEENS7_ILi192EEEEEENS_6half_tEfNS_4arch4Sm80ELb0ELb0ELb1ELb1ELb0ELb0ELb1ELb0ELi2ELi4ELi2ELi2ELb0EEENS1_24CollectiveEpilogueBwdGQAISB_fSE_Li256ELb1ELb0EEENS1_19SingleTileSchedulerILb1ELb0ELb0ELi80EEEEEEEEEvNT_6ParamsE,"",@"SHT_CUDA_INFO"
	.sectionflags	@""
	.align	4


	//----- nvinfo : EIATTR_CUDA_API_VERSION
	.align		4
        /*0000*/ 	.byte	0x04, 0x37
        /*0002*/ 	.short	(.L_814 - .L_813)
.L_813:
        /*0004*/ 	.word	0x00000082


	//----- nvinfo : EIATTR_SW2861232_WAR
	.align		4
.L_814:
        /*0008*/ 	.byte	0x01, 0x35
	.zero		2


	//----- nvinfo : EIATTR_PARAM_CBANK
	.align		4
        /*000c*/ 	.byte	0x04, 0x0a
        /*000e*/ 	.short	(.L_816 - .L_815)
	.align		4
.L_815:
        /*0010*/ 	.word	index@(.nv.constant0._ZN7cutlass13device_kernelIN5flash19enable_sm80_to_sm89INS1_16FlashAttnBwdSm80INS1_25CollectiveMainloopBwdSm80ILi2ELi1EN4cute5tupleIJNS5_1CILi64EEENS7_ILi80EEENS7_ILi192EEEEEENS_6half_tEfNS_4arch4Sm80ELb0ELb0ELb1ELb1ELb0ELb0ELb1ELb0ELi2ELi4ELi2ELi2ELb0EEENS1_24CollectiveEpilogueBwdGQAISB_fSE_Li256ELb1ELb0EEENS1_19SingleTileSchedulerILb1ELb0ELb0ELi80EEEEEEEEEvNT_6ParamsE)
        /*0014*/ 	.short	0x0160
        /*0016*/ 	.short	0x0278


	//----- nvinfo : EIATTR_CBANK_PARAM_SIZE
	.align		4
.L_816:
        /*0018*/ 	.byte	0x03, 0x19
        /*001a*/ 	.short	0x0278


	//----- nvinfo : EIATTR_KPARAM_INFO
	.align		4
        /*001c*/ 	.byte	0x04, 0x17
        /*001e*/ 	.short	(.L_818 - .L_817)
.L_817:
        /*0020*/ 	.word	0x00000000
        /*0024*/ 	.short	0x0000
        /*0026*/ 	.short	0x0000
        /*0028*/ 	.byte	0x00, 0xf0, 0xe1, 0x09


	//----- nvinfo : EIATTR_MAXREG_COUNT
	.align		4
.L_818:
        /*002c*/ 	.byte	0x03, 0x1b
        /*002e*/ 	.short	0x00ff


	//----- nvinfo : EIATTR_NUM_BARRIERS
	.align		4
        /*0030*/ 	.byte	0x02, 0x4c
        /*0032*/ 	.byte	0x02
	.zero		1


	//----- nvinfo : EIATTR_MERCURY_ISA_VERSION
	.align		4
        /*0034*/ 	.byte	0x03, 0x5f
        /*0036*/ 	.short	0x0000


	//----- nvinfo : EIATTR_COOP_GROUP_MASK_REGIDS
	.align		4
        /*0038*/ 	.byte	0x04, 0x29
        /*003a*/ 	.short	(.L_820 - .L_819)


	//   ....[0]....
.L_819:
        /*003c*/ 	.word	0xffffffff


	//----- nvinfo : EIATTR_COOP_GROUP_INSTR_OFFSETS
	.align		4
.L_820:
        /*0040*/ 	.byte	0x04, 0x28
        /*0042*/ 	.short	(.L_822 - .L_821)


	//   ....[0]....
.L_821:
        /*0044*/ 	.word	0x00000090


	//----- nvinfo : EIATTR_EXIT_INSTR_OFFSETS
	.align		4
.L_822:
        /*0048*/ 	.byte	0x04, 0x1c
        /*004a*/ 	.short	(.L_824 - .L_823)


	//   ....[0]....
.L_823:
        /*004c*/ 	.word	0x00000300


	//   ....[1]....
        /*0050*/ 	.word	0x000067e0


	//   ....[2]....
        /*0054*/ 	.word	0x00007290


	//----- nvinfo : EIATTR_CTAIDZ_USED
	.align		4
.L_824:
        /*0058*/ 	.byte	0x01, 0x04
	.zero		2


	//----- nvinfo : EIATTR_MAX_THREADS
	.align		4
        /*005c*/ 	.byte	0x04, 0x05
        /*005e*/ 	.short	(.L_826 - .L_825)
.L_825:
        /*0060*/ 	.word	0x00000100
        /*0064*/ 	.word	0x00000001
        /*0068*/ 	.word	0x00000001
.L_826:


//--------------------- .nv.info._ZN7cutlass13device_kernelIN5flash19enable_sm80_to_sm89INS1_16FlashAttnBwdSm80INS1_25CollectiveMainloopBwdSm80ILi2ELi1EN4cute5tupleIJNS5_1CILi64EEENS7_ILi80EEENS7_ILi192EEEEEENS_6half_tEfNS_4arch4Sm80ELb0ELb0ELb1ELb1ELb1ELb0ELb1ELb0ELi2ELi4ELi2ELi2ELb0EEENS1_24CollectiveEpilogueBwdGQAISB_fSE_Li256ELb1ELb1EEENS1_19SingleTileSchedulerILb1ELb0ELb0ELi80EEEEEEEEEvNT_6ParamsE --------------------------
	.section	.nv.info._ZN7cutlass13device_kernelIN5flash19enable_sm80_to_sm89INS1_16FlashAttnBwdSm80INS1_25CollectiveMainloopBwdSm80ILi2ELi1EN4cute5tupleIJNS5_1CILi64EEENS7_ILi80EEENS7_ILi192EEEEEENS_6half_tEfNS_4arch4Sm80ELb0ELb0ELb1ELb1ELb1ELb0ELb1ELb0ELi2ELi4ELi2ELi2ELb0EEENS1_24CollectiveEpilogueBwdGQAISB_fSE_Li256ELb1ELb1EEENS1_19SingleTileSchedulerILb1ELb0ELb0ELi80EEEEEEEEEvNT_6ParamsE,"",@"SHT_CUDA_INFO"
	.sectionflags	@""
	.align	4


	//----- nvinfo : EIATTR_CUDA_API_VERSION
	.align		4
        /*0000*/ 	.byte	0x04, 0x37
        /*0002*/ 	.short	(.L_828 - .L_827)
.L_827:
        /*0004*/ 	.word	0x00000082


	//----- nvinfo : EIATTR_SW2861232_WAR
	.align		4
.L_828:
        /*0008*/ 	.byte	0x01, 0x35
	.zero		2


	//----- nvinfo : EIATTR_PARAM_CBANK
	.align		4
        /*000c*/ 	.byte	0x04, 0x0a
        /*000e*/ 	.short	(.L_830 - .L_829)
	.align		4
.L_829:
        /*0010*/ 	.word	index@(.nv.constant0._ZN7cutlass13device_kernelIN5flash19enable_sm80_to_sm89INS1_16FlashAttnBwdSm80INS1_25CollectiveMainloopBwdSm80ILi2ELi1EN4cute5tupleIJNS5_1CILi64EEENS7_ILi80EEENS7_ILi192EEEEEENS_6half_tEfNS_4arch4Sm80ELb0ELb0ELb1ELb1ELb1ELb0ELb1ELb0ELi2ELi4ELi2ELi2ELb0EEENS1_24CollectiveEpilogueBwdGQAISB_fSE_Li256ELb1ELb1EEENS1_19SingleTileSchedulerILb1ELb0ELb0ELi80EEEEEEEEEvNT_6ParamsE)
        /*0014*/ 	.short	0x0160
        /*0016*/ 	.short	0x0278


	//----- nvinfo : EIATTR_CBANK_PARAM_SIZE
	.align		4
.L_830:
        /*0018*/ 	.byte	0x03, 0x19
        /*001a*/ 	.short	0x0278


	//----- nvinfo : EIATTR_KPARAM_INFO
	.align		4
        /*001c*/ 	.byte	0x04, 0x17
        /*001e*/ 	.short	(.L_832 - .L_831)
.L_831:
        /*0020*/ 	.word	0x00000000
        /*0024*/ 	.short	0x0000
        /*0026*/ 	.short	0x0000
        /*0028*/ 	.byte	0x00, 0xf0, 0xe1, 0x09


	//----- nvinfo : EIATTR_MAXREG_COUNT
	.align		4
.L_832:
        /*002c*/ 	.byte	0x03, 0x1b
        /*002e*/ 	.short	0x00ff


	//----- nvinfo : EIATTR_NUM_BARRIERS
	.align		4
        /*0030*/ 	.byte	0x02, 0x4c
        /*0032*/ 	.byte	0x02
	.zero		1


	//----- nvinfo : EIATTR_MERCURY_ISA_VERSION
	.align		4
        /*0034*/ 	.byte	0x03, 0x5f
        /*0036*/ 	.short	0x0000


	//----- nvinfo : EIATTR_COOP_GROUP_MASK_REGIDS
	.align		4
        /*0038*/ 	.byte	0x04, 0x29
        /*003a*/ 	.short	(.L_834 - .L_833)


	//   ....[0]....
.L_833:
        /*003c*/ 	.word	0xffffffff


	//   ....[1]....
        /*0040*/ 	.word	0xffffffff


	//   ....[2]....
        /*0044*/ 	.word	0xffffffff


	//   ....[3]....
        /*0048*/ 	.word	0xffffffff


	//   ....[4]....
        /*004c*/ 	.word	0xffffffff


	//   ....[5]....
        /*0050*/ 	.word	0xffffffff


	//   ....[6]....
        /*0054*/ 	.word	0xffffffff


	//   ....[7]....
        /*0058*/ 	.word	0xffffffff


	//   ....[8]....
        /*005c*/ 	.word	0xffffffff


	//----- nvinfo : EIATTR_COOP_GROUP_INSTR_OFFSETS
	.align		4
.L_834:
        /*0060*/ 	.byte	0x04, 0x28
        /*0062*/ 	.short	(.L_836 - .L_835)


	//   ....[0]....
.L_835:
        /*0064*/ 	.word	0x00000090


	//   ....[1]....
        /*0068*/ 	.word	0x00006b50


	//   ....[2]....
        /*006c*/ 	.word	0x00006b90


	//   ....[3]....
        /*0070*/ 	.word	0x00007040


	//   ....[4]....
        /*0074*/ 	.word	0x00007050


	//   ....[5]....
        /*0078*/ 	.word	0x000071e0


	//   ....[6]....
        /*007c*/ 	.word	0x00007230


	//   ....[7]....
        /*0080*/ 	.word	0x000076a0


	//   ....[8]....
        /*0084*/ 	.word	0x000076b0


	//----- nvinfo : EIATTR_EXIT_INSTR_OFFSETS
	.align		4
.L_836:
        /*0088*/ 	.byte	0x04, 0x1c
        /*008a*/ 	.short	(.L_838 - .L_837)


	//   ....[0]....
.L_837:
        /*008c*/ 	.word	0x00000300


	//   ....[1]....
        /*0090*/ 	.word	0x00006800


	//   ....[2]....
        /*0094*/ 	.word	0x000076c0


	//   ....[3]....
        /*0098*/ 	.word	0x00007760


	//----- nvinfo : EIATTR_CTAIDZ_USED
	.align		4
.L_838:
        /*009c*/ 	.byte	0x01, 0x04
	.zero		2


	//----- nvinfo : EIATTR_MAX_THREADS
	.align		4
        /*00a0*/ 	.byte	0x04, 0x05
        /*00a2*/ 	.short	(.L_840 - .L_839)
.L_839:
        /*00a4*/ 	.word	0x00000100
        /*00a8*/ 	.word	0x00000001
        /*00ac*/ 	.word	0x00000001


	//----- nvinfo : EIATTR_CRS_STACK_SIZE
	.align		4
.L_840:
        /*00b0*/ 	.byte	0x04, 0x1e
        /*00b2*/ 	.short	(.L_842 - .L_841)
.L_841:
        /*00b4*/ 	.word	0x00000000
.L_842:


//--------------------- .nv.info._ZN7cutlass13device_kernelIN5flash19enable_sm80_to_sm89INS1_16FlashAttnBwdSm80INS1_25CollectiveMainloopBwdSm80ILi2ELi1EN4cute5tupleIJNS5_1CILi64EEENS7_ILi80EEENS7_ILi192EEEEEENS_6half_tEfNS_4arch4Sm80ELb0ELb1ELb1ELb0ELb0ELb0ELb1ELb0ELi2ELi4ELi2ELi2ELb0EEENS1_21CollectiveEpilogueBwdISB_SC_SE_Li256ELb0ELb1ELi4EEENS1_19SingleTileSchedulerILb0ELb0ELb0ELi80EEEEEEEEEvNT_6ParamsE --------------------------
	.section	.nv.info._ZN7cutlass13device_kernelIN5flash19enable_sm80_to_sm89INS1_16FlashAttnBwdSm80INS1_25CollectiveMainloopBwdSm80ILi2ELi1EN4cute5tupleIJNS5_1CILi64EEENS7_ILi80EEENS7_ILi192EEEEEENS_6half_tEfNS_4arch4Sm80ELb0ELb1ELb1ELb0ELb0ELb0ELb1ELb0ELi2ELi4ELi2ELi2ELb0EEENS1_21CollectiveEpilogueBwdISB_SC_SE_Li256ELb0ELb1ELi4EEENS1_19SingleTileSchedulerILb0ELb0ELb0ELi80EEEEEEEEEvNT_6ParamsE,"",@"SHT_CUDA_INFO"
	.sectionflags	@""
	.align	4


	//----- nvinfo : EIATTR_CUDA_API_VERSION
	.align		4
        /*0000*/ 	.byte	0x04, 0x37
        /*0002*/ 	.short	(.L_844 - .L_843)
.L_843:
        /*0004*/ 	.word	0x00000082


	//----- nvinfo : EIATTR_SW2861232_WAR
	.align		4
.L_844:
        /*0008*/ 	.byte	0x01, 0x35
	.zero		2


	//----- nvinfo : EIATTR_PARAM_CBANK
	.align		4
        /*000c*/ 	.byte	0x04, 0x0a
        /*000e*/ 	.short	(.L_846 - .L_845)
	.align		4
.L_845:
        /*0010*/ 	.word	index@(.nv.constant0._ZN7cutlass13device_kernelIN5flash19enable_sm80_to_sm89INS1_16FlashAttnBwdSm80INS1_25CollectiveMainloopBwdSm80ILi2ELi1EN4cute5tupleIJNS5_1CILi64EEENS7_ILi80EEENS7_ILi192EEEEEENS_6half_tEfNS_4arch4Sm80ELb0ELb1ELb1ELb0ELb0ELb0ELb1ELb0ELi2ELi4ELi2ELi2ELb0EEENS1_21CollectiveEpilogueBwdISB_SC_SE_Li256ELb0ELb1ELi4EEENS1_19SingleTileSchedulerILb0ELb0ELb0ELi80EEEEEEEEEvNT_6ParamsE)
        /*0014*/ 	.short	0x0160
        /*0016*/ 	.short	0x0270


	//----- nvinfo : EIATTR_CBANK_PARAM_SIZE
	.align		4
.L_846:
        /*0018*/ 	.byte	0x03, 0x19
        /*001a*/ 	.short	0x0270


	//----- nvinfo : EIATTR_KPARAM_INFO
	.align		4
        /*001c*/ 	.byte	0x04, 0x17
        /*001e*/ 	.short	(.L_848 - .L_847)
.L_847:
        /*0020*/ 	.word	0x00000000
        /*0024*/ 	.short	0x0000
        /*0026*/ 	.short	0x0000
        /*0028*/ 	.byte	0x00, 0xf0, 0xc1, 0x09


	//----- nvinfo : EIATTR_MAXREG_COUNT
	.align		4
.L_848:
        /*002c*/ 	.byte	0x03, 0x1b
        /*002e*/ 	.short	0x00ff


	//----- nvinfo : EIATTR_NUM_BARRIERS
	.align		4
        /*0030*/ 	.byte	0x02, 0x4c
        /*0032*/ 	.byte	0x02
	.zero		1


	//----- nvinfo : EIATTR_MERCURY_ISA_VERSION
	.align		4
        /*0034*/ 	.byte	0x03, 0x5f
        /*0036*/ 	.short	0x0000


	//----- nvinfo : EIATTR_EXIT_INSTR_OFFSETS
	.align		4
        /*0038*/ 	.byte	0x04, 0x1c
        /*003a*/ 	.short	(.L_850 - .L_849)


	//   ....[0]....
.L_849:
        /*003c*/ 	.word	0x00000030


	//   ....[1]....
        /*0040*/ 	.word	0x0000a400


	//   ....[2]....
        /*0044*/ 	.word	0x0000a500


	//   ....[3]....
        /*0048*/ 	.word	0x0000a520


	//   ....[4]....
        /*004c*/ 	.word	0x0000ad20


	//   ....[5]....
        /*0050*/ 	.word	0x0000ae20


	//   ....[6]....
        /*0054*/ 	.word	0x0000ae40


	//----- nvinfo : EIATTR_CTAIDZ_USED
	.align		4
.L_850:
        /*0058*/ 	.byte	0x01, 0x04
	.zero		2


	//----- nvinfo : EIATTR_MAX_THREADS
	.align		4
        /*005c*/ 	.byte	0x04, 0x05
        /*005e*/ 	.short	(.L_852 - .L_851)
.L_851:
        /*0060*/ 	.word	0x00000100
        /*0064*/ 	.word	0x00000001
        /*0068*/ 	.word	0x00000001


	//----- nvinfo : EIATTR_CRS_STACK_SIZE
	.align		4
.L_852:
        /*006c*/ 	.byte	0x04, 0x1e
        /*006e*/ 	.short	(.L_854 - .L_853)
.L_853:
        /*0070*/ 	.word	0x00000000
.L_854:


//--------------------- .nv.info._ZN7cutlass13device_kernelIN5flash19enable_sm80_to_sm89INS1_16FlashAttnBwdSm80INS1_25CollectiveMainloopBwdSm80ILi2ELi1EN4cute5tupleIJNS5_1CILi64EEENS7_ILi80EEENS7_ILi192EEEEEENS_6half_tEfNS_4arch4Sm80ELb0ELb1ELb1ELb0ELb1ELb0ELb1ELb0ELi2ELi4ELi2ELi2ELb0EEENS1_21CollectiveEpilogueBwdISB_SC_SE_Li256ELb0ELb1ELi4EEENS1_19SingleTileSchedulerILb0ELb0ELb0ELi80EEEEEEEEEvNT_6ParamsE --------------------------
	.section	.nv.info._ZN7cutlass13device_kernelIN5flash19enable_sm80_to_sm89INS1_16FlashAttnBwdSm80INS1_25CollectiveMainloopBwdSm80ILi2ELi1EN4cute5tupleIJNS5_1CILi64EEENS7_ILi80EEENS7_ILi192EEEEEENS_6half_tEfNS_4arch4Sm80ELb0ELb1ELb1ELb0ELb1ELb0ELb1ELb0ELi2ELi4ELi2ELi2ELb0EEENS1_21CollectiveEpilogueBwdISB_SC_SE_Li256ELb0ELb1ELi4EEENS1_19SingleTileSchedulerILb0ELb0ELb0ELi80EEEEEEEEEvNT_6ParamsE,"",@"SHT_CUDA_INFO"
	.sectionflags	@""
	.align	4


	//----- nvinfo : EIATTR_CUDA_API_VERSION
	.align		4
        /*0000*/ 	.byte	0x04, 0x37
        /*0002*/ 	.short	(.L_856 - .L_855)
.L_855:
        /*0004*/ 	.word	0x00000082


	//----- nvinfo : EIATTR_SW2861232_WAR
	.align		4
.L_856:
        /*0008*/ 	.byte	0x01, 0x35
	.zero		2


	//----- nvinfo : EIATTR_PARAM_CBANK
	.align		4
        /*000c*/ 	.byte	0x04, 0x0a
        /*000e*/ 	.short	(.L_858 - .L_857)
	.align		4
.L_857:
        /*0010*/ 	.word	index@(.nv.constant0._ZN7cutlass13device_kernelIN5flash19enable_sm80_to_sm89INS1_16FlashAttnBwdSm80INS1_25CollectiveMainloopBwdSm80ILi2ELi1EN4cute5tupleIJNS5_1CILi64EEENS7_ILi80EEENS7_ILi192EEEEEENS_6half_tEfNS_4arch4Sm80ELb0ELb1ELb1ELb0ELb1ELb0ELb1ELb0ELi2ELi4ELi2ELi2ELb0EEENS1_21CollectiveEpilogueBwdISB_SC_SE_Li256ELb0ELb1ELi4EEENS1_19SingleTileSchedulerILb0ELb0ELb0ELi80EEEEEEEEEvNT_6ParamsE)
        /*0014*/ 	.short	0x0160
        /*0016*/ 	.short	0x0270


	//----- nvinfo : EIATTR_CBANK_PARAM_SIZE
	.align		4
.L_858:
        /*0018*/ 	.byte	0x03, 0x19
        /*001a*/ 	.short	0x0270


	//----- nvinfo : EIATTR_KPARAM_INFO
	.align		4
        /*001c*/ 	.byte	0x04, 0x17
        /*001e*/ 	.short	(.L_860 - .L_859)
.L_859:
        /*0020*/ 	.word	0x00000000
        /*0024*/ 	.short	0x0000
        /*0026*/ 	.short	0x0000
        /*0028*/ 	.byte	0x00, 0xf0, 0xc1, 0x09


	//----- nvinfo : EIATTR_MAXREG_COUNT
	.align		4
.L_860:
        /*002c*/ 	.byte	0x03, 0x1b
        /*002e*/ 	.short	0x00ff


	//----- nvinfo : EIATTR_NUM_BARRIERS
	.align		4
        /*0030*/ 	.byte	0x02, 0x4c
        /*0032*/ 	.byte	0x02
	.zero		1


	//----- nvinfo : EIATTR_MERCURY_ISA_VERSION
	.align		4
        /*0034*/ 	.byte	0x03, 0x5f
        /*0036*/ 	.short	0x0000


	//----- nvinfo : EIATTR_EXIT_INSTR_OFFSETS
	.align		4
        /*0038*/ 	.byte	0x04, 0x1c
        /*003a*/ 	.short	(.L_862 - .L_861)


	//   ....[0]....
.L_861:
        /*003c*/ 	.word	0x00000030


	//   ....[1]....
        /*0040*/ 	.word	0x0000a400


	//   ....[2]....
        /*0044*/ 	.word	0x0000a500


	//   ....[3]....
        /*0048*/ 	.word	0x0000a520


	//   ....[4]....
        /*004c*/ 	.word	0x0000ad20


	//   ....[5]....
        /*0050*/ 	.word	0x0000ae20


	//   ....[6]....
        /*0054*/ 	.word	0x0000ae40


	//----- nvinfo : EIATTR_CTAIDZ_USED
	.align		4
.L_862:
        /*0058*/ 	.byte	0x01, 0x04
	.zero		2


	//----- nvinfo : EIATTR_MAX_THREADS
	.align		4
        /*005c*/ 	.byte	0x04, 0x05
        /*005e*/ 	.short	(.L_864 - .L_863)
.L_863:
        /*0060*/ 	.word	0x00000100
        /*0064*/ 	.word	0x00000001
        /*0068*/ 	.word	0x00000001


	//----- nvinfo : EIATTR_CRS_STACK_SIZE
	.align		4
.L_864:
        /*006c*/ 	.byte	0x04, 0x1e
        /*006e*/ 	.short	(.L_866 - .L_865)
.L_865:
        /*0070*/ 	.word	0x00000000
.L_866:


//--------------------- .nv.info._ZN7cutlass13device_kernelIN5flash19enable_sm80_to_sm89INS1_16FlashAttnBwdSm80INS1_25CollectiveMainloopBwdSm80ILi2ELi1EN4cute5tupleIJNS5_1CILi64EEENS7_ILi80EEENS7_ILi192EEEEEENS_6half_tEfNS_4arch4Sm80ELb0ELb1ELb1ELb0ELb0ELb0ELb1ELb0ELi2ELi4ELi2ELi2ELb0EEENS1_24CollectiveEpilogueBwdGQAISB_fSE_Li256ELb0ELb0EEENS1_19SingleTileSchedulerILb0ELb0ELb0ELi80EEEEEEEEEvNT_6ParamsE --------------------------
	.section	.nv.info._ZN7cutlass13device_kernelIN5flash19enable_sm80_to_sm89INS1_16FlashAttnBwdSm80INS1_25CollectiveMainloopBwdSm80ILi2ELi1EN4cute5tupleIJNS5_1CILi64EEENS7_ILi80EEENS7_ILi192EEEEEENS_6half_tEfNS_4arch4Sm80ELb0ELb1ELb1ELb0ELb0ELb0ELb1ELb0ELi2ELi4ELi2ELi2ELb0EEENS1_24CollectiveEpilogueBwdGQAISB_fSE_Li256ELb0ELb0EEENS1_19SingleTileSchedulerILb0ELb0ELb0ELi80EEEEEEEEEvNT_6ParamsE,"",@"SHT_CUDA_INFO"
	.sectionflags	@""
	.align	4


	//----- nvinfo : EIATTR_CUDA_API_VERSION
	.align		4
        /*0000*/ 	.byte	0x04, 0x37
        /*0002*/ 	.short	(.L_868 - .L_867)
.L_867:
        /*0004*/ 	.word	0x00000082


	//----- nvinfo : EIATTR_SW2861232_WAR
	.align		4
.L_868:
        /*0008*/ 	.byte	0x01, 0x35
	.zero		2


	//----- nvinfo : EIATTR_PARAM_CBANK
	.align		4
        /*000c*/ 	.byte	0x04, 0x0a
        /*000e*/ 	.short	(.L_870 - .L_869)
	.align		4
.L_869:
        /*0010*/ 	.word	index@(.nv.constant0._ZN7cutlass13device_kernelIN5flash19enable_sm80_to_sm89INS1_16FlashAttnBwdSm80INS1_25CollectiveMainloopBwdSm80ILi2ELi1EN4cute5tupleIJNS5_1CILi64EEENS7_ILi80EEENS7_ILi192EEEEEENS_6half_tEfNS_4arch4Sm80ELb0ELb1ELb1ELb0ELb0ELb0ELb1ELb0ELi2ELi4ELi2ELi2ELb0EEENS1_24CollectiveEpilogueBwdGQAISB_fSE_Li256ELb0ELb0EEENS1_19SingleTileSchedulerILb0ELb0ELb0ELi80EEEEEEEEEvNT_6ParamsE)
        /*0014*/ 	.short	0x0160
        /*0016*/ 	.short	0x0278


	//----- nvinfo : EIATTR_CBANK_PARAM_SIZE
	.align		4
.L_870:
        /*0018*/ 	.byte	0x03, 0x19
        /*001a*/ 	.short	0x0278


	//----- nvinfo : EIATTR_KPARAM_INFO
	.align		4
        /*001c*/ 	.byte	0x04, 0x17
        /*001e*/ 	.short	(.L_872 - .L_871)
.L_871:
        /*0020*/ 	.word	0x00000000
        /*0024*/ 	.short	0x0000
        /*0026*/ 	.short	0x0000
        /*0028*/ 	.byte	0x00, 0xf0, 0xe1, 0x09


	//----- nvinfo : EIATTR_MAXREG_COUNT
	.align		4
.L_872:
        /*002c*/ 	.byte	0x03, 0x1b
        /*002e*/ 	.short	0x00ff


	//----- nvinfo : EIATTR_NUM_BARRIERS
	.align		4
        /*0030*/ 	.byte	0x02, 0x4c
        /*0032*/ 	.byte	0x02
	.zero		1


	//----- nvinfo : EIATTR_MERCURY_ISA_VERSION
	.align		4
        /*0034*/ 	.byte	0x03, 0x5f
        /*0036*/ 	.short	0x0000


	//----- nvinfo : EIATTR_EXIT_INSTR_OFFSETS
	.align		4
        /*0038*/ 	.byte	0x04, 0x1c
        /*003a*/ 	.short	(.L_874 - .L_873)


	//   ....[0]....
.L_873:
        /*003c*/ 	.word	0x00000030


	//   ....[1]....
        /*0040*/ 	.word	0x00006f10


	//   ....[2]....
        /*0044*/ 	.word	0x000078c0


	//----- nvinfo : EIATTR_CTAIDZ_USED
	.align		4
.L_874:
        /*0048*/ 	.byte	0x01, 0x04
	.zero		2


	//----- nvinfo : EIATTR_MAX_THREADS
	.align		4
        /*004c*/ 	.byte	0x04, 0x05
        /*004e*/ 	.short	(.L_876 - .L_875)
.L_875:
        /*0050*/ 	.word	0x00000100
        /*0054*/ 	.word	0x00000001
        /*0058*/ 	.word	0x00000001


	//----- nvinfo : EIATTR_CRS_STACK_SIZE
	.align		4
.L_876:
        /*005c*/ 	.byte	0x04, 0x1e
        /*005e*/ 	.short	(.L_878 - .L_877)
.L_877:
        /*0060*/ 	.word	0x00000000
.L_878:


//--------------------- .nv.info._ZN7cutlass13device_kernelIN5flash19enable_sm80_to_sm89INS1_16FlashAttnBwdSm80INS1_25CollectiveMainloopBwdSm80ILi2ELi1EN4cute5tupleIJNS5_1CILi64EEENS7_ILi80EEENS7_ILi192EEEEEENS_6half_tEfNS_4arch4Sm80ELb0ELb1ELb1ELb0ELb1ELb0ELb1ELb0ELi2ELi4ELi2ELi2ELb0EEENS1_24CollectiveEpilogueBwdGQAISB_fSE_Li256ELb0ELb1EEENS1_19SingleTileSchedulerILb0ELb0ELb0ELi80EEEEEEEEEvNT_6ParamsE --------------------------
	.section	.nv.info._ZN7cutlass13device_kernelIN5flash19enable_sm80_to_sm89INS1_16FlashAttnBwdSm80INS1_25CollectiveMainloopBwdSm80ILi2ELi1EN4cute5tupleIJNS5_1CILi64EEENS7_ILi80EEENS7_ILi192EEEEEENS_6half_tEfNS_4arch4Sm80ELb0ELb1ELb1ELb0ELb1ELb0ELb1ELb0ELi2ELi4ELi2ELi2ELb0EEENS1_24CollectiveEpilogueBwdGQAISB_fSE_Li256ELb0ELb1EEENS1_19SingleTileSchedulerILb0ELb0ELb0ELi80EEEEEEEEEvNT_6ParamsE,"",@"SHT_CUDA_INFO"
	.sectionflags	@""
	.align	4


	//----- nvinfo : EIATTR_CUDA_API_VERSION
	.align		4
        /*0000*/ 	.byte	0x04, 0x37
        /*0002*/ 	.short	(.L_880 - .L_879)
.L_879:
        /*0004*/ 	.word	0x00000082


	//----- nvinfo : EIATTR_SW2861232_WAR
	.align		4
.L_880:
        /*0008*/ 	.byte	0x01, 0x35
	.zero		2


	//----- nvinfo : EIATTR_PARAM_CBANK
	.align		4
        /*000c*/ 	.byte	0x04, 0x0a
        /*000e*/ 	.short	(.L_882 - .L_881)
	.align		4
.L_881:
        /*0010*/ 	.word	index@(.nv.constant0._ZN7cutlass13device_kernelIN5flash19enable_sm80_to_sm89INS1_16FlashAttnBwdSm80INS1_25CollectiveMainloopBwdSm80ILi2ELi1EN4cute5tupleIJNS5_1CILi64EEENS7_ILi80EEENS7_ILi192EEEEEENS_6half_tEfNS_4arch4Sm80ELb0ELb1ELb1ELb0ELb1ELb0ELb1ELb0ELi2ELi4ELi2ELi2ELb0EEENS1_24CollectiveEpilogueBwdGQAISB_fSE_Li256ELb0ELb1EEENS1_19SingleTileSchedulerILb0ELb0ELb0ELi80EEEEEEEEEvNT_6ParamsE)
        /*0014*/ 	.short	0x0160
        /*0016*/ 	.short	0x0278


	//----- nvinfo : EIATTR_CBANK_PARAM_SIZE
	.align		4
.L_882:
        /*0018*/ 	.byte	0x03, 0x19
        /*001a*/ 	.short	0x0278


	//----- nvinfo : EIATTR_KPARAM_INFO
	.align		4
        /*001c*/ 	.byte	0x04, 0x17
        /*001e*/ 	.short	(.L_884 - .L_883)
.L_883:
        /*0020*/ 	.word	0x00000000
        /*0024*/ 	.short	0x0000
        /*0026*/ 	.short	0x0000
        /*0028*/ 	.byte	0x00, 0xf0, 0xe1, 0x09


	//----- nvinfo : EIATTR_MAXREG_COUNT
	.align		4
.L_884:
        /*002c*/ 	.byte	0x03, 0x1b
        /*002e*/ 	.short	0x00ff


	//----- nvinfo : EIATTR_NUM_BARRIERS
	.align		4
        /*0030*/ 	.byte	0x02, 0x4c
        /*0032*/ 	.byte	0x02
	.zero		1


	//----- nvinfo : EIATTR_MERCURY_ISA_VERSION
	.align		4
        /*0034*/ 	.byte	0x03, 0x5f
        /*0036*/ 	.short	0x0000


	//----- nvinfo : EIATTR_COOP_GROUP_MASK_REGIDS
	.align		4
        /*0038*/ 	.byte	0x04, 0x29
        /*003a*/ 	.short	(.L_886 - .L_885)


	//   ....[0]....
.L_885:
        /*003c*/ 	.word	0xffffffff


	//   ....[1]....
        /*0040*/ 	.word	0xffffffff


	//   ....[2]....
        /*0044*/ 	.word	0xffffffff


	//   ....[3]....
        /*0048*/ 	.word	0xffffffff


	//   ....[4]....
        /*004c*/ 	.word	0xffffffff


	//   ....[5]....
        /*0050*/ 	.word	0xffffffff


	//   ....[6]....
        /*0054*/ 	.word	0xffffffff


	//   ....[7]....
        /*0058*/ 	.word	0xffffffff


	//----- nvinfo : EIATTR_COOP_GROUP_INSTR_OFFSETS
	.align		4
.L_886:
        /*005c*/ 	.byte	0x04, 0x28
        /*005e*/ 	.short	(.L_888 - .L_887)


	//   ....[0]....
.L_887:
        /*0060*/ 	.word	0x00007170


	//   ....[1]....
        /*0064*/ 	.word	0x000071a0


	//   ....[2]....
        /*0068*/ 	.word	0x00007650


	//   ....[3]....
        /*006c*/ 	.word	0x00007660


	//   ....[4]....
        /*0070*/ 	.word	0x000077f0


	//   ....[5]....
        /*0074*/ 	.word	0x00007840


	//   ....[6]....
        /*0078*/ 	.word	0x00007cb0


	//   ....[7]....
        /*007c*/ 	.word	0x00007cc0


	//----- nvinfo : EIATTR_EXIT_INSTR_OFFSETS
	.align		4
.L_888:
        /*0080*/ 	.byte	0x04, 0x1c
        /*0082*/ 	.short	(.L_890 - .L_889)


	//   ....[0]....
.L_889:
        /*0084*/ 	.word	0x00000030


	//   ....[1]....
        /*0088*/ 	.word	0x00006f00


	//   ....[2]....
        /*008c*/ 	.word	0x00007cd0


	//   ....[3]....
        /*0090*/ 	.word	0x00007d70


	//----- nvinfo : EIATTR_CTAIDZ_USED
	.align		4
.L_890:
        /*0094*/ 	.byte	0x01, 0x04
	.zero		2


	//----- nvinfo : EIATTR_MAX_THREADS
	.align		4
        /*0098*/ 	.byte	0x04, 0x05
        /*009a*/ 	.short	(.L_892 - .L_891)
.L_891:
        /*009c*/ 	.word	0x00000100
        /*00a0*/ 	.word	0x00000001
        /*00a4*/ 	.word	0x00000001


	//----- nvinfo : EIATTR_CRS_STACK_SIZE
	.align		4
.L_892:
        /*00a8*/ 	.byte	0x04, 0x1e
        /*00aa*/ 	.short	(.L_894 - .L_893)
.L_893:
        /*00ac*/ 	.word	0x00000000
.L_894:


//--------------------- .nv.info._ZN7cutlass13device_kernelIN5flash19enable_sm80_to_sm89INS1_16FlashAttnBwdSm80INS1_25CollectiveMainloopBwdSm80ILi2ELi1EN4cute5tupleIJNS5_1CILi64EEENS7_ILi80EEENS7_ILi192EEEEEENS_6half_tEfNS_4arch4Sm80ELb0ELb1ELb1ELb1ELb0ELb0ELb1ELb0ELi2ELi4ELi2ELi2ELb0EEENS1_21CollectiveEpilogueBwdISB_SC_SE_Li256ELb1ELb1ELi4EEENS1_19SingleTileSchedulerILb1ELb0ELb0ELi80EEEEEEEEEvNT_6ParamsE --------------------------
	.section	.nv.info._ZN7cutlass13device_kernelIN5flash19enable_sm80_to_sm89INS1_16FlashAttnBwdSm80INS1_25CollectiveMainloopBwdSm80ILi2ELi1EN4cute5tupleIJNS5_1CILi64EEENS7_ILi80EEENS7_ILi192EEEEEENS_6half_tEfNS_4arch4Sm80ELb0ELb1ELb1ELb1ELb0ELb0ELb1ELb0ELi2ELi4ELi2ELi2ELb0EEENS1_21CollectiveEpilogueBwdISB_SC_SE_Li256ELb1ELb1ELi4EEENS1_19SingleTileSchedulerILb1ELb0ELb0ELi80EEEEEEEEEvNT_6ParamsE,"",@"SHT_CUDA_INFO"
	.sectionflags	@""
	.align	4


	//----- nvinfo : EIATTR_CUDA_API_VERSION
	.align		4
        /*0000*/ 	.byte	0x04, 0x37
        /*0002*/ 	.short	(.L_896 - .L_895)
.L_895:
        /*0004*/ 	.word	0x00000082


	//----- nvinfo : EIATTR_SW2861232_WAR
	.align		4
.L_896:
        /*0008*/ 	.byte	0x01, 0x35
	.zero		2


	//----- nvinfo : EIATTR_PARAM_CBANK
	.align		4
        /*000c*/ 	.byte	0x04, 0x0a
        /*000e*/ 	.short	(.L_898 - .L_897)
	.align		4
.L_897:
        /*0010*/ 	.word	index@(.nv.constant0._ZN7cutlass13device_kernelIN5flash19enable_sm80_to_sm89INS1_16FlashAttnBwdSm80INS1_25CollectiveMainloopBwdSm80ILi2ELi1EN4cute5tupleIJNS5_1CILi64EEENS7_ILi80EEENS7_ILi192EEEEEENS_6half_tEfNS_4arch4Sm80ELb0ELb1ELb1ELb1ELb0ELb0ELb1ELb0ELi2ELi4ELi2ELi2ELb0EEENS1_21CollectiveEpilogueBwdISB_SC_SE_Li256ELb1ELb1ELi4EEENS1_19SingleTileSchedulerILb1ELb0ELb0ELi80EEEEEEEEEvNT_6ParamsE)
        /*0014*/ 	.short	0x0160
        /*0016*/ 	.short	0x0270


	//----- nvinfo : EIATTR_CBANK_PARAM_SIZE
	.align		4
.L_898:
        /*0018*/ 	.byte	0x03, 0x19
        /*001a*/ 	.short	0x0270


	//----- nvinfo : EIATTR_KPARAM_INFO
	.align		4
        /*001c*/ 	.byte	0x04, 0x17
        /*001e*/ 	.short	(.L_900 - .L_899)
.L_899:
        /*0020*/ 	.word	0x00000000
        /*0024*/ 	.short	0x0000
        /*0026*/ 	.short	0x0000
        /*0028*/ 	.byte	0x00, 0xf0, 0xc1, 0x09


	//----- nvinfo : EIATTR_MAXREG_COUNT
	.align		4
.L_900:
        /*002c*/ 	.byte	0x03, 0x1b
        /*002e*/ 	.short	0x00ff


	//----- nvinfo : EIATTR_NUM_BARRIERS
	.align		4
        /*0030*/ 	.byte	0x02, 0x4c
        /*0032*/ 	.byte	0x02
	.zero		1


	//----- nvinfo : EIATTR_MERCURY_ISA_VERSION
	.align		4
        /*0034*/ 	.byte	0x03, 0x5f
        /*0036*/ 	.short	0x0000


	//----- nvinfo : EIATTR_COOP_GROUP_MASK_REGIDS
	.align		4
        /*0038*/ 	.byte	0x04, 0x29
        /*003a*/ 	.short	(.L_902 - .L_901)


	//   ....[0]....
.L_901:
        /*003c*/ 	.word	0xffffffff


	//----- nvinfo : EIATTR_COOP_GROUP_INSTR_OFFSETS
	.align		4
.L_902:
        /*0040*/ 	.byte	0x04, 0x28
        /*0042*/ 	.short	(.L_904 - .L_903)


	//   ....[0]....
.L_903:
        /*0044*/ 	.word	0x000000a0


	//----- nvinfo : EIATTR_EXIT_INSTR_OFFSETS
	.align		4
.L_904:
        /*0048*/ 	.byte	0x04, 0x1c
        /*004a*/ 	.short	(.L_906 - .L_905)


	//   ....[0]....
.L_905:
        /*004c*/ 	.word	0x00000410


	//   ....[1]....
        /*0050*/ 	.word	0x0000acd0


	//   ....[2]....
        /*0054*/ 	.word	0x0000add0


	//   ....[3]....
        /*0058*/ 	.word	0x0000adf0


	//   ....[4]....
        /*005c*/ 	.word	0x0000b820


	//   ....[5]....
        /*0060*/ 	.word	0x0000b920


	//   ....[6]....
        /*0064*/ 	.word	0x0000b940


	//----- nvinfo : EIATTR_CTAIDZ_USED
	.align		4
.L_906:
        /*0068*/ 	.byte	0x01, 0x04
	.zero		2


	//----- nvinfo : EIATTR_MAX_THREADS
	.align		4
        /*006c*/ 	.byte	0x04, 0x05
        /*006e*/ 	.short	(.L_908 - .L_907)
.L_907:
        /*0070*/ 	.word	0x00000100
        /*0074*/ 	.word	0x00000001
        /*0078*/ 	.word	0x00000001


	//----- nvinfo : EIATTR_CRS_STACK_SIZE
	.align		4
.L_908:
        /*007c*/ 	.byte	0x04, 0x1e
        /*007e*/ 	.short	(.L_910 - .L_909)
.L_909:
        /*0080*/ 	.word	0x00000000
.L_910:


//--------------------- .nv.info._ZN7cutlass13device_kernelIN5flash19enable_sm80_to_sm89INS1_16FlashAttnBwdSm80INS1_25CollectiveMainloopBwdSm80ILi2ELi1EN4cute5tupleIJNS5_1CILi64EEENS7_ILi80EEENS7_ILi192EEEEEENS_6half_tEfNS_4arch4Sm80ELb0ELb1ELb1ELb1ELb1ELb0ELb1ELb0ELi2ELi4ELi2ELi2ELb0EEENS1_21CollectiveEpilogueBwdISB_SC_SE_Li256ELb1ELb1ELi4EEENS1_19SingleTileSchedulerILb1ELb0ELb0ELi80EEEEEEEEEvNT_6ParamsE --------------------------
	.section	.nv.info._ZN7cutlass13device_kernelIN5flash19enable_sm80_to_sm89INS1_16FlashAttnBwdSm80INS1_25CollectiveMainloopBwdSm80ILi2ELi1EN4cute5tupleIJNS5_1CILi64EEENS7_ILi80EEENS7_ILi192EEEEEENS_6half_tEfNS_4arch4Sm80ELb0ELb1ELb1ELb1ELb1ELb0ELb1ELb0ELi2ELi4ELi2ELi2ELb0EEENS1_21CollectiveEpilogueBwdISB_SC_SE_Li256ELb1ELb1ELi4EEENS1_19SingleTileSchedulerILb1ELb0ELb0ELi80EEEEEEEEEvNT_6ParamsE,"",@"SHT_CUDA_INFO"
	.sectionflags	@""
	.align	4


	//----- nvinfo : EIATTR_CUDA_API_VERSION
	.align		4
        /*0000*/ 	.byte	0x04, 0x37
        /*0002*/ 	.short	(.L_912 - .L_911)
.L_911:
        /*0004*/ 	.word	0x00000082


	//----- nvinfo : EIATTR_SW2861232_WAR
	.align		4
.L_912:
        /*0008*/ 	.byte	0x01, 0x35
	.zero		2


	//----- nvinfo : EIATTR_PARAM_CBANK
	.align		4
        /*000c*/ 	.byte	0x04, 0x0a
        /*000e*/ 	.short	(.L_914 - .L_913)
	.align		4
.L_913:
        /*0010*/ 	.word	index@(.nv.constant0._ZN7cutlass13device_kernelIN5flash19enable_sm80_to_sm89INS1_16FlashAttnBwdSm80INS1_25CollectiveMainloopBwdSm80ILi2ELi1EN4cute5tupleIJNS5_1CILi64EEENS7_ILi80EEENS7_ILi192EEEEEENS_6half_tEfNS_4arch4Sm80ELb0ELb1ELb1ELb1ELb1ELb0ELb1ELb0ELi2ELi4ELi2ELi2ELb0EEENS1_21CollectiveEpilogueBwdISB_SC_SE_Li256ELb1ELb1ELi4EEENS1_19SingleTileSchedulerILb1ELb0ELb0ELi80EEEEEEEEEvNT_6ParamsE)
        /*0014*/ 	.short	0x0160
        /*0016*/ 	.short	0x0270


	//----- nvinfo : EIATTR_CBANK_PARAM_SIZE
	.align		4
.L_914:
        /*0018*/ 	.byte	0x03, 0x19
        /*001a*/ 	.short	0x0270


	//----- nvinfo : EIATTR_KPARAM_INFO
	.align		4
        /*001c*/ 	.byte	0x04, 0x17
        /*001e*/ 	.short	(.L_916 - .L_915)
.L_915:
        /*0020*/ 	.word	0x00000000
        /*0024*/ 	.short	0x0000
        /*0026*/ 	.short	0x0000
        /*0028*/ 	.byte	0x00, 0xf0, 0xc1, 0x09


	//----- nvinfo : EIATTR_MAXREG_COUNT
	.align		4
.L_916:
        /*002c*/ 	.byte	0x03, 0x1b
        /*002e*/ 	.short	0x00ff


	//----- nvinfo : EIATTR_NUM_BARRIERS
	.align		4
        /*0030*/ 	.byte	0x02, 0x4c
        /*0032*/ 	.byte	0x02
	.zero		1


	//----- nvinfo : EIATTR_MERCURY_ISA_VERSION
	.align		4
        /*0034*/ 	.byte	0x03, 0x5f
        /*0036*/ 	.short	0x0000


	//----- nvinfo : EIATTR_COOP_GROUP_MASK_REGIDS
	.align		4
        /*0038*/ 	.byte	0x04, 0x29
        /*003a*/ 	.short	(.L_918 - .L_917)


	//   ....[0]....
.L_917:
        /*003c*/ 	.word	0xffffffff


	//----- nvinfo : EIATTR_COOP_GROUP_INSTR_OFFSETS
	.align		4
.L_918:
        /*0040*/ 	.byte	0x04, 0x28
        /*0042*/ 	.short	(.L_920 - .L_919)


	//   ....[0]....
.L_919:
        /*0044*/ 	.word	0x000000a0


	//----- nvinfo : EIATTR_EXIT_INSTR_OFFSETS
	.align		4
.L_920:
        /*0048*/ 	.byte	0x04, 0x1c
        /*004a*/ 	.short	(.L_922 - .L_921)


	//   ....[0]....
.L_921:
        /*004c*/ 	.word	0x00000410


	//   ....[1]....
        /*0050*/ 	.word	0x0000acd0


	//   ....[2]....
        /*0054*/ 	.word	0x0000add0


	//   ....[3]....
        /*0058*/ 	.word	0x0000adf0


	//   ....[4]....
        /*005c*/ 	.word	0x0000b820


	//   ....[5]....
        /*0060*/ 	.word	0x0000b920


	//   ....[6]....
        /*0064*/ 	.word	0x0000b940


	//----- nvinfo : EIATTR_CTAIDZ_USED
	.align		4
.L_922:
        /*0068*/ 	.byte	0x01, 0x04
	.zero		2


	//----- nvinfo : EIATTR_MAX_THREADS
	.align		4
        /*006c*/ 	.byte	0x04, 0x05
        /*006e*/ 	.short	(.L_924 - .L_923)
.L_923:
        /*0070*/ 	.word	0x00000100
        /*0074*/ 	.word	0x00000001
        /*0078*/ 	.word	0x00000001


	//----- nvinfo : EIATTR_CRS_STACK_SIZE
	.align		4
.L_924:
        /*007c*/ 	.byte	0x04, 0x1e
        /*007e*/ 	.short	(.L_926 - .L_925)
.L_925:
        /*0080*/ 	.word	0x00000000
.L_926:


//--------------------- .nv.info._ZN7cutlass13device_kernelIN5flash19enable_sm80_to_sm89INS1_16FlashAttnBwdSm80INS1_25CollectiveMainloopBwdSm80ILi2ELi1EN4cute5tupleIJNS5_1CILi64EEENS7_ILi80EEENS7_ILi192EEEEEENS_6half_tEfNS_4arch4Sm80ELb0ELb1ELb1ELb1ELb0ELb0ELb1ELb0ELi2ELi4ELi2ELi2ELb0EEENS1_24CollectiveEpilogueBwdGQAISB_fSE_Li256ELb1ELb0EEENS1_19SingleTileSchedulerILb1ELb0ELb0ELi80EEEEEEEEEvNT_6ParamsE --------------------------
	.section	.nv.info._ZN7cutlass13device_kernelIN5flash19enable_sm80_to_sm89INS1_16FlashAttnBwdSm80INS1_25CollectiveMainloopBwdSm80ILi2ELi1EN4cute5tupleIJNS5_1CILi64EEENS7_ILi80EEENS7_ILi192EEEEEENS_6half_tEfNS_4arch4Sm80ELb0ELb1ELb1ELb1ELb0ELb0ELb1ELb0ELi2ELi4ELi2ELi2ELb0EEENS1_24CollectiveEpilogueBwdGQAISB_fSE_Li256ELb1ELb0EEENS1_19SingleTileSchedulerILb1ELb0ELb0ELi80EEEEEEEEEvNT_6ParamsE,"",@"SHT_CUDA_INFO"
	.sectionflags	@""
	.align	4


	//----- nvinfo : EIATTR_CUDA_API_VERSION
	.align		4
        /*0000*/ 	.byte	0x04, 0x37
        /*0002*/ 	.short	(.L_928 - .L_927)
.L_927:
        /*0004*/ 	.word	0x00000082


	//----- nvinfo : EIATTR_SW2861232_WAR
	.align		4
.L_928:
        /*0008*/ 	.byte	0x01, 0x35
	.zero		2


	//----- nvinfo : EIATTR_PARAM_CBANK
	.align		4
        /*000c*/ 	.byte	0x04, 0x0a
        /*000e*/ 	.short	(.L_930 - .L_929)
	.align		4
.L_929:
        /*0010*/ 	.word	index@(.nv.constant0._ZN7cutlass13device_kernelIN5flash19enable_sm80_to_sm89INS1_16FlashAttnBwdSm80INS1_25CollectiveMainloopBwdSm80ILi2ELi1EN4cute5tupleIJNS5_1CILi64EEENS7_ILi80EEENS7_ILi192EEEEEENS_6half_tEfNS_4arch4Sm80ELb0ELb1ELb1ELb1ELb0ELb0ELb1ELb0ELi2ELi4ELi2ELi2ELb0EEENS1_24CollectiveEpilogueBwdGQAISB_fSE_Li256ELb1ELb0EEENS1_19SingleTileSchedulerILb1ELb0ELb0ELi80EEEEEEEEEvNT_6ParamsE)
        /*0014*/ 	.short	0x0160
        /*0016*/ 	.short	0x0278


	//----- nvinfo : EIATTR_CBANK_PARAM_SIZE
	.align		4
.L_930:
        /*0018*/ 	.byte	0x03, 0x19
        /*001a*/ 	.short	0x0278


	//----- nvinfo : EIATTR_KPARAM_INFO
	.align		4
        /*001c*/ 	.byte	0x04, 0x17
        /*001e*/ 	.short	(.L_932 - .L_931)
.L_931:
        /*0020*/ 	.word	0x00000000
        /*0024*/ 	.short	0x0000
        /*0026*/ 	.short	0x0000
        /*0028*/ 	.byte	0x00, 0xf0, 0xe1, 0x09


	//----- nvinfo : EIATTR_MAXREG_COUNT
	.align		4
.L_932:
        /*002c*/ 	.byte	0x03, 0x1b
        /*002e*/ 	.short	0x00ff


	//----- nvinfo : EIATTR_NUM_BARRIERS
	.align		4
        /*0030*/ 	.byte	0x02, 0x4c
        /*0032*/ 	.byte	0x02
	.zero		1


	//----- nvinfo : EIATTR_MERCURY_ISA_VERSION
	.align		4
        /*0034*/ 	.byte	0x03, 0x5f
        /*0036*/ 	.short	0x0000


	//----- nvinfo : EIATTR_COOP_GROUP_MASK_REGIDS
	.align		4
        /*0038*/ 	.byte	0x04, 0x29
        /*003a*/ 	.short	(.L_934 - .L_933)


	//   ....[0]....
.L_933:
        /*003c*/ 	.word	0xffffffff


	//----- nvinfo : EIATTR_COOP_GROUP_INSTR_OFFSETS
	.align		4
.L_934:
        /*0040*/ 	.byte	0x04, 0x28
        /*0042*/ 	.short	(.L_936 - .L_935)


	//   ....[0]....
.L_935:
        /*0044*/ 	.word	0x000000a0


	//----- nvinfo : EIATTR_EXIT_INSTR_OFFSETS
	.align		4
.L_936:
        /*0048*/ 	.byte	0x04, 0x1c
        /*004a*/ 	.short	(.L_938 - .L_937)


	//   ....[0]....
.L_937:
        /*004c*/ 	.word	0x00000410


	//   ....[1]....
        /*0050*/ 	.word	0x000075d0


	//   ....[2]....
        /*0054*/ 	.word	0x00008140


	//----- nvinfo : EIATTR_CTAIDZ_USED
	.align		4
.L_938:
        /*0058*/ 	.byte	0x01, 0x04
	.zero		2


	//----- nvinfo : EIATTR_MAX_THREADS
	.align		4
        /*005c*/ 	.byte	0x04, 0x05
        /*005e*/ 	.short	(.L_940 - .L_939)
.L_939:
        /*0060*/ 	.word	0x00000100
        /*0064*/ 	.word	0x00000001
        /*0068*/ 	.word	0x00000001


	//----- nvinfo : EIATTR_CRS_STACK_SIZE
	.align		4
.L_940:
        /*006c*/ 	.byte	0x04, 0x1e
        /*006e*/ 	.short	(.L_942 - .L_941)
.L_941:
        /*0070*/ 	.word	0x00000000
.L_942:


//--------------------- .nv.info._ZN7cutlass13device_kernelIN5flash19enable_sm80_to_sm89INS1_16FlashAttnBwdSm80INS1_25CollectiveMainloopBwdSm80ILi2ELi1EN4cute5tupleIJNS5_1CILi64EEENS7_ILi80EEENS7_ILi192EEEEEENS_6half_tEfNS_4arch4Sm80ELb0ELb1ELb1ELb1ELb1ELb0ELb1ELb0ELi2ELi4ELi2ELi2ELb0EEENS1_24CollectiveEpilogueBwdGQAISB_fSE_Li256ELb1ELb1EEENS1_19SingleTileSchedulerILb1ELb0ELb0ELi80EEEEEEEEEvNT_6ParamsE --------------------------
	.section	.nv.info._ZN7cutlass13device_kernelIN5flash19enable_sm80_to_sm89INS1_16FlashAttnBwdSm80INS1_25CollectiveMainloopBwdSm80ILi2ELi1EN4cute5tupleIJNS5_1CILi64EEENS7_ILi80EEENS7_ILi192EEEEEENS_6half_tEfNS_4arch4Sm80ELb0ELb1ELb1ELb1ELb1ELb0ELb1ELb0ELi2ELi4ELi2ELi2ELb0EEENS1_24CollectiveEpilogueBwdGQAISB_fSE_Li256ELb1ELb1EEENS1_19SingleTileSchedulerILb1ELb0ELb0ELi80EEEEEEEEEvNT_6ParamsE,"",@"SHT_CUDA_INFO"
	.sectionflags	@""
	.align	4


	//----- nvinfo : EIATTR_CUDA_API_VERSION
	.align		4
        /*0000*/ 	.byte	0x04, 0x37
        /*0002*/ 	.short	(.L_944 - .L_943)
.L_943:
        /*0004*/ 	.word	0x00000082


	//----- nvinfo : EIATTR_SW2861232_WAR
	.align		4
.L_944:
        /*0008*/ 	.byte	0x01, 0x35
	.zero		2


	//----- nvinfo : EIATTR_PARAM_CBANK
	.align		4
        /*000c*/ 	.byte	0x04, 0x0a
        /*000e*/ 	.short	(.L_946 - .L_945)
	.align		4
.L_945:
        /*0010*/ 	.word	index@(.nv.constant0._ZN7cutlass13device_kernelIN5flash19enable_sm80_to_sm89INS1_16FlashAttnBwdSm80INS1_25CollectiveMainloopBwdSm80ILi2ELi1EN4cute5tupleIJNS5_1CILi64EEENS7_ILi80EEENS7_ILi192EEEEEENS_6half_tEfNS_4arch4Sm80ELb0ELb1ELb1ELb1ELb1ELb0ELb1ELb0ELi2ELi4ELi2ELi2ELb0EEENS1_24CollectiveEpilogueBwdGQAISB_fSE_Li256ELb1ELb1EEENS1_19SingleTileSchedulerILb1ELb0ELb0ELi80EEEEEEEEEvNT_6ParamsE)
        /*0014*/ 	.short	0x0160
        /*0016*/ 	.short	0x0278


	//----- nvinfo : EIATTR_CBANK_PARAM_SIZE
	.align		4
.L_946:
        /*0018*/ 	.byte	0x03, 0x19
        /*001a*/ 	.short	0x0278


	//----- nvinfo : EIATTR_KPARAM_INFO
	.align		4
        /*001c*/ 	.byte	0x04, 0x17
        /*001e*/ 	.short	(.L_948 - .L_947)
.L_947:
        /*0020*/ 	.word	0x00000000
        /*0024*/ 	.short	0x0000
        /*0026*/ 	.short	0x0000
        /*0028*/ 	.byte	0x00, 0xf0, 0xe1, 0x09


	//----- nvinfo : EIATTR_MAXREG_COUNT
	.align		4
.L_948:
        /*002c*/ 	.byte	0x03, 0x1b
        /*002e*/ 	.short	0x00ff


	//----- nvinfo : EIATTR_NUM_BARRIERS
	.align		4
        /*0030*/ 	.byte	0x02, 0x4c
        /*0032*/ 	.byte	0x02
	.zero		1


	//----- nvinfo : EIATTR_MERCURY_ISA_VERSION
	.align		4
        /*0034*/ 	.byte	0x03, 0x5f
        /*0036*/ 	.short	0x0000


	//----- nvinfo : EIATTR_COOP_GROUP_MASK_REGIDS
	.align		4
        /*0038*/ 	.byte	0x04, 0x29
        /*003a*/ 	.short	(.L_950 - .L_949)


	//   ....[0]....
.L_949:
        /*003c*/ 	.word	0xffffffff


	//   ....[1]....
        /*0040*/ 	.word	0xffffffff


	//   ....[2]....
        /*0044*/ 	.word	0xffffffff


	//   ....[3]....
        /*0048*/ 	.word	0xffffffff


	//   ....[4]....
        /*004c*/ 	.word	0xffffffff


	//   ....[5]....
        /*0050*/ 	.word	0xffffffff


	//   ....[6]....
        /*0054*/ 	.word	0xffffffff


	//   ....[7]....
        /*0058*/ 	.word	0xffffffff


	//   ....[8]....
        /*005c*/ 	.word	0xffffffff


	//----- nvinfo : EIATTR_COOP_GROUP_INSTR_OFFSETS
	.align		4
.L_950:
        /*0060*/ 	.byte	0x04, 0x28
        /*0062*/ 	.short	(.L_952 - .L_951)


	//   ....[0]....
.L_951:
        /*0064*/ 	.word	0x000000a0


	//   ....[1]....
        /*0068*/ 	.word	0x000079f0


	//   ....[2]....
        /*006c*/ 	.word	0x00007a30


	//   ....[3]....
        /*0070*/ 	.word	0x00007f40


	//   ....[4]....
        /*0074*/ 	.word	0x00007f50


	//   ....[5]....
        /*0078*/ 	.word	0x00008110


	//   ....[6]....
        /*007c*/ 	.word	0x00008210


	//   ....[7]....
        /*0080*/ 	.word	0x00008600


	//   ....[8]....
        /*0084*/ 	.word	0x00008610


	//----- nvinfo : EIATTR_EXIT_INSTR_OFFSETS
	.align		4
.L_952:
        /*0088*/ 	.byte	0x04, 0x1c
        /*008a*/ 	.short	(.L_954 - .L_953)


	//   ....[0]....
.L_953:
        /*008c*/ 	.word	0x00000410


	//   ....[1]....
        /*0090*/ 	.word	0x000075f0


	//   ....[2]....
        /*0094*/ 	.word	0x00008620


	//   ....[3]....
        /*0098*/ 	.word	0x000086c0


	//----- nvinfo : EIATTR_CTAIDZ_USED
	.align		4
.L_954:
        /*009c*/ 	.byte	0x01, 0x04
	.zero		2


	//----- nvinfo : EIATTR_MAX_THREADS
	.align		4
        /*00a0*/ 	.byte	0x04, 0x05
        /*00a2*/ 	.short	(.L_956 - .L_955)
.L_955:
        /*00a4*/ 	.word	0x00000100
        /*00a8*/ 	.word	0x00000001
        /*00ac*/ 	.word	0x00000001


	//----- nvinfo : EIATTR_CRS_STACK_SIZE
	.align		4
.L_956:
        /*00b0*/ 	.byte	0x04, 0x1e
        /*00b2*/ 	.short	(.L_958 - .L_957)
.L_957:
        /*00b4*/ 	.word	0x00000000
.L_958:


//--------------------- .nv.info._ZN7cutlass13device_kernelIN5flash19enable_sm80_to_sm89INS1_16FlashAttnBwdSm80INS1_25CollectiveMainloopBwdSm80ILi2ELi1EN4cute5tupleIJNS5_1CILi64EEENS7_ILi80EEENS7_ILi192EEEEEENS_6half_tEfNS_4arch4Sm80ELb1ELb0ELb1ELb0ELb0ELb0ELb1ELb0ELi2ELi4ELi2ELi2ELb0EEENS1_21CollectiveEpilogueBwdISB_SC_SE_Li256ELb0ELb1ELi4EEENS1_25SingleTileBwdLPTSchedulerILb0ELi80ELb0EEEEEEEEEvNT_6ParamsE --------------------------
	.section	.nv.info._ZN7cutlass13device_kernelIN5flash19enable_sm80_to_sm89INS1_16FlashAttnBwdSm80INS1_25CollectiveMainloopBwdSm80ILi2ELi1EN4cute5tupleIJNS5_1CILi64EEENS7_ILi80EEENS7_ILi192EEEEEENS_6half_tEfNS_4arch4Sm80ELb1ELb0ELb1ELb0ELb0ELb0ELb1ELb0ELi2ELi4ELi2ELi2ELb0EEENS1_21CollectiveEpilogueBwdISB_SC_SE_Li256ELb0ELb1ELi4EEENS1_25SingleTileBwdLPTSchedulerILb0ELi80ELb0EEEEEEEEEvNT_6ParamsE,"",@"SHT_CUDA_INFO"
	.sectionflags	@""
	.align	4


	//----- nvinfo : EIATTR_CUDA_API_VERSION
	.align		4
        /*0000*/ 	.byte	0x04, 0x37
        /*0002*/ 	.short	(.L_960 - .L_959)
.L_959:
        /*0004*/ 	.word	0x00000082


	//----- nvinfo : EIATTR_SW2861232_WAR
	.align		4
.L_960:
        /*0008*/ 	.byte	0x01, 0x35
	.zero		2


	//----- nvinfo : EIATTR_PARAM_CBANK
	.align		4
        /*000c*/ 	.byte	0x04, 0x0a
        /*000e*/ 	.short	(.L_962 - .L_961)
	.align		4
.L_961:
        /*0010*/ 	.word	index@(.nv.constant0._ZN7cutlass13device_kernelIN5flash19enable_sm80_to_sm89INS1_16FlashAttnBwdSm80INS1_25CollectiveMainloopBwdSm80ILi2ELi1EN4cute5tupleIJNS5_1CILi64EEENS7_ILi80EEENS7_ILi192EEEEEENS_6half_tEfNS_4arch4Sm80ELb1ELb0ELb1ELb0ELb0ELb0ELb1ELb0ELi2ELi4ELi2ELi2ELb0EEENS1_21CollectiveEpilogueBwdISB_SC_SE_Li256ELb0ELb1ELi4EEENS1_25SingleTileBwdLPTSchedulerILb0ELi80ELb0EEEEEEEEEvNT_6ParamsE)
        /*0014*/ 	.short	0x0160
        /*0016*/ 	.short	0x0288


	//----- nvinfo : EIATTR_CBANK_PARAM_SIZE
	.align		4
.L_962:
        /*0018*/ 	.byte	0x03, 0x19
        /*001a*/ 	.short	0x0288


	//----- nvinfo : EIATTR_KPARAM_INFO
	.align		4
        /*001c*/ 	.byte	0x04, 0x17
        /*001e*/ 	.short	(.L_964 - .L_963)
.L_963:
        /*0020*/ 	.word	0x00000000
        /*0024*/ 	.short	0x0000
        /*0026*/ 	.short	0x0000
        /*0028*/ 	.byte	0x00, 0xf0, 0x21, 0x0a


	//----- nvinfo : EIATTR_MAXREG_COUNT
	.align		4
.L_964:
        /*002c*/ 	.byte	0x03, 0x1b
        /*002e*/ 	.short	0x00ff


	//----- nvinfo : EIATTR_NUM_BARRIERS
	.align		4
        /*0030*/ 	.byte	0x02, 0x4c
        /*0032*/ 	.byte	0x02
	.zero		1


	//----- nvinfo : EIATTR_MERCURY_ISA_VERSION
	.align		4
        /*0034*/ 	.byte	0x03, 0x5f
        /*0036*/ 	.short	0x0000


	//----- nvinfo : EIATTR_COOP_GROUP_MASK_REGIDS
	.align		4
        /*0038*/ 	.byte	0x04, 0x29
        /*003a*/ 	.short	(.L_966 - .L_965)


	//   ....[0]....
.L_965:
        /*003c*/ 	.word	0xffffffff


	//----- nvinfo : EIATTR_COOP_GROUP_INSTR_OFFSETS
	.align		4
.L_966:
        /*0040*/ 	.byte	0x04, 0x28
        /*0042*/ 	.short	(.L_968 - .L_967)


	//   ....[0]....
.L_967:
        /*0044*/ 	.word	0x00000040


	//----- nvinfo : EIATTR_EXIT_INSTR_OFFSETS
	.align		4
.L_968:
        /*0048*/ 	.byte	0x04, 0x1c
        /*004a*/ 	.short	(.L_970 - .L_969)


	//   ....[0]....
.L_969:
        /*004c*/ 	.word	0x00000470


	//   ....[1]....
        /*0050*/ 	.word	0x00009cd0


	//   ....[2]....
        /*0054*/ 	.word	0x00009dd0


	//   ....[3]....
        /*0058*/ 	.word	0x00009df0


	//   ....[4]....
        /*005c*/ 	.word	0x0000a5c0


	//   ....[5]....
        /*0060*/ 	.word	0x0000a6c0


	//   ....[6]....
        /*0064*/ 	.word	0x0000a6e0


	//----- nvinfo : EIATTR_MAX_THREADS
	.align		4
.L_970:
        /*0068*/ 	.byte	0x04, 0x05
        /*006a*/ 	.short	(.L_972 - .L_971)
.L_971:
        /*006c*/ 	.word	0x00000100
        /*0070*/ 	.word	0x00000001
        /*0074*/ 	.word	0x00000001


	//----- nvinfo : EIATTR_CRS_STACK_SIZE
	.align		4
.L_972:
        /*0078*/ 	.byte	0x04, 0x1e
        /*007a*/ 	.short	(.L_974 - .L_973)
.L_973:
        /*007c*/ 	.word	0x00000000
.L_974:


//--------------------- .nv.info._ZN7cutlass13device_kernelIN5flash19enable_sm80_to_sm89INS1_16FlashAttnBwdSm80INS1_25CollectiveMainloopBwdSm80ILi2ELi1EN4cute5tupleIJNS5_1CILi64EEENS7_ILi80EEENS7_ILi192EEEEEENS_6half_tEfNS_4arch4Sm80ELb1ELb0ELb1ELb0ELb1ELb0ELb1ELb0ELi2ELi4ELi2ELi2ELb0EEENS1_21CollectiveEpilogueBwdISB_SC_SE_Li256ELb0ELb1ELi4EEENS1_25SingleTileBwdLPTSchedulerILb0ELi80ELb1EEEEEEEEEvNT_6ParamsE --------------------------
	.section	.nv.info._ZN7cutlass13device_kernelIN5flash19enable_sm80_to_sm89INS1_16FlashAttnBwdSm80INS1_25CollectiveMainloopBwdSm80ILi2ELi1EN4cute5tupleIJNS5_1CILi64EEENS7_ILi80EEENS7_ILi192EEEEEENS_6half_tEfNS_4arch4Sm80ELb1ELb0ELb1ELb0ELb1ELb0ELb1ELb0ELi2ELi4ELi2ELi2ELb0EEENS1_21CollectiveEpilogueBwdISB_SC_SE_Li256ELb0ELb1ELi4EEENS1_25SingleTileBwdLPTSchedulerILb0ELi80ELb1EEEEEEEEEvNT_6ParamsE,"",@"SHT_CUDA_INFO"
	.sectionflags	@""
	.align	4


	//----- nvinfo : EIATTR_CUDA_API_VERSION
	.align		4
        /*0000*/ 	.byte	0x04, 0x37
        /*0002*/ 	.short	(.L_976 - .L_975)
.L_975:
        /*0004*/ 	.word	0x00000082


	//----- nvinfo : EIATTR_SW2861232_WAR
	.align		4
.L_976:
        /*0008*/ 	.byte	0x01, 0x35
	.zero		2


	//----- nvinfo : EIATTR_PARAM_CBANK
	.align		4
        /*000c*/ 	.byte	0x04, 0x0a
        /*000e*/ 	.short	(.L_978 - .L_977)
	.align		4
.L_977:
        /*0010*/ 	.word	index@(.nv.constant0._ZN7cutlass13device_kernelIN5flash19enable_sm80_to_sm89INS1_16FlashAttnBwdSm80INS1_25CollectiveMainloopBwdSm80ILi2ELi1EN4cute5tupleIJNS5_1CILi64EEENS7_ILi80EEENS7_ILi192EEEEEENS_6half_tEfNS_4arch4Sm80ELb1ELb0ELb1ELb0ELb1ELb0ELb1ELb0ELi2ELi4ELi2ELi2ELb0EEENS1_21CollectiveEpilogueBwdISB_SC_SE_Li256ELb0ELb1ELi4EEENS1_25SingleTileBwdLPTSchedulerILb0ELi80ELb1EEEEEEEEEvNT_6ParamsE)
        /*0014*/ 	.short	0x0160
        /*0016*/ 	.short	0x0288


	//----- nvinfo : EIATTR_CBANK_PARAM_SIZE
	.align		4
.L_978:
        /*0018*/ 	.byte	0x03, 0x19
        /*001a*/ 	.short	0x0288


	//----- nvinfo : EIATTR_KPARAM_INFO
	.align		4
        /*001c*/ 	.byte	0x04, 0x17
        /*001e*/ 	.short	(.L_980 - .L_979)
.L_979:
        /*0020*/ 	.word	0x00000000
        /*0024*/ 	.short	0x0000
        /*0026*/ 	.short	0x0000
        /*0028*/ 	.byte	0x00, 0xf0, 0x21, 0x0a


	//----- nvinfo : EIATTR_MAXREG_COUNT
	.align		4
.L_980:
        /*002c*/ 	.byte	0x03, 0x1b
        /*002e*/ 	.short	0x00ff


	//----- nvinfo : EIATTR_NUM_BARRIERS
	.align		4
        /*0030*/ 	.byte	0x02, 0x4c
        /*0032*/ 	.byte	0x02
	.zero		1


	//----- nvinfo : EIATTR_ANNOTATIONS
	.align		4
        /*0034*/ 	.byte	0x04, 0x55
        /*0036*/ 	.short	(.L_982 - .L_981)


	//   ....[0]....
.L_981:
        /*0038*/ 	.word	0x00000001
        /*003c*/ 	.byte	0x70, 0x1b, 0x00, 0x00, 0x01, 0x00, 0x00, 0x00, 0xa0, 0x1b, 0x00, 0x00, 0x01, 0x00, 0x00, 0x00
        /*004c*/ 	.byte	0xe0, 0x1e, 0x00, 0x00, 0x01, 0x00, 0x00, 0x00, 0x10, 0x20, 0x00, 0x00, 0x01, 0x00, 0x00, 0x00
        /*005c*/ 	.byte	0x80, 0x34, 0x00, 0x00, 0x01, 0x00, 0x00, 0x00, 0xb0, 0x34, 0x00, 0x00, 0x01, 0x00, 0x00, 0x00
        /*006c*/ 	.byte	0x00, 0x53, 0x00, 0x00, 0x01, 0x00, 0x00, 0x00, 0x30, 0x53, 0x00, 0x00


	//----- nvinfo : EIATTR_MERCURY_ISA_VERSION
	.align		4
.L_982:
        /*0078*/ 	.byte	0x03, 0x5f
        /*007a*/ 	.short	0x0000


	//----- nvinfo : EIATTR_COOP_GROUP_MASK_REGIDS
	.align		4
        /*007c*/ 	.byte	0x04, 0x29
        /*007e*/ 	.short	(.L_984 - .L_983)


	//   ....[0]....
.L_983:
        /*0080*/ 	.word	0xffffffff


	//----- nvinfo : EIATTR_COOP_GROUP_INSTR_OFFSETS
	.align		4
.L_984:
        /*0084*/ 	.byte	0x04, 0x28
        /*0086*/ 	.short	(.L_986 - .L_985)


	//   ....[0]....
.L_985:
        /*0088*/ 	.word	0x00000050


	//----- nvinfo : EIATTR_EXIT_INSTR_OFFSETS
	.align		4
.L_986:
        /*008c*/ 	.byte	0x04, 0x1c
        /*008e*/ 	.short	(.L_988 - .L_987)


	//   ....[0]....
.L_987:
        /*0090*/ 	.word	0x000004c0


	//   ....[1]....
        /*0094*/ 	.word	0x00009e70


	//   ....[2]....
        /*0098*/ 	.word	0x00009f70


	//   ....[3]....
        /*009c*/ 	.word	0x00009f90


	//   ....[4]....
        /*00a0*/ 	.word	0x0000a760


	//   ....[5]....
        /*00a4*/ 	.word	0x0000a860


	//   ....[6]....
        /*00a8*/ 	.word	0x0000a880


	//----- nvinfo : EIATTR_MAX_THREADS
	.align		4
.L_988:
        /*00ac*/ 	.byte	0x04, 0x05
        /*00ae*/ 	.short	(.L_990 - .L_989)
.L_989:
        /*00b0*/ 	.word	0x00000100
        /*00b4*/ 	.word	0x00000001
        /*00b8*/ 	.word	0x00000001


	//----- nvinfo : EIATTR_CRS_STACK_SIZE
	.align		4
.L_990:
        /*00bc*/ 	.byte	0x04, 0x1e
        /*00be*/ 	.short	(.L_992 - .L_991)
.L_991:
        /*00c0*/ 	.word	0x00000000
.L_992:


//--------------------- .nv.info._ZN7cutlass13device_kernelIN5flash19enable_sm80_to_sm89INS1_16FlashAttnBwdSm80INS1_25CollectiveMainloopBwdSm80ILi2ELi1EN4cute5tupleIJNS5_1CILi64EEENS7_ILi80EEENS7_ILi192EEEEEENS_6half_tEfNS_4arch4Sm80ELb1ELb0ELb1ELb0ELb0ELb0ELb1ELb0ELi2ELi4ELi2ELi2ELb0EEENS1_24CollectiveEpilogueBwdGQAISB_fSE_Li256ELb0ELb0EEENS1_25SingleTileBwdLPTSchedulerILb0ELi80ELb0EEEEEEEEEvNT_6ParamsE --------------------------
	.section	.nv.info._ZN7cutlass13device_kernelIN5flash19enable_sm80_to_sm89INS1_16FlashAttnBwdSm80INS1_25CollectiveMainloopBwdSm80ILi2ELi1EN4cute5tupleIJNS5_1CILi64EEENS7_ILi80EEENS7_ILi192EEEEEENS_6half_tEfNS_4arch4Sm80ELb1ELb0ELb1ELb0ELb0ELb0ELb1ELb0ELi2ELi4ELi2ELi2ELb0EEENS1_24CollectiveEpilogueBwdGQAISB_fSE_Li256ELb0ELb0EEENS1_25SingleTileBwdLPTSchedulerILb0ELi80ELb0EEEEEEEEEvNT_6ParamsE,"",@"SHT_CUDA_INFO"
	.sectionflags	@""
	.align	4


	//----- nvinfo : EIATTR_CUDA_API_VERSION
	.align		4
        /*0000*/ 	.byte	0x04, 0x37
        /*0002*/ 	.short	(.L_994 - .L_993)
.L_993:
        /*0004*/ 	.word	0x00000082


	//----- nvinfo : EIATTR_SW2861232_WAR
	.align		4
.L_994:
        /*0008*/ 	.byte	0x01, 0x35
	.zero		2


	//----- nvinfo : EIATTR_PARAM_CBANK
	.align		4
        /*000c*/ 	.byte	0x04, 0x0a
        /*000e*/ 	.short	(.L_996 - .L_995)
	.align		4
.L_995:
        /*0010*/ 	.word	index@(.nv.constant0._ZN7cutlass13device_kernelIN5flash19enable_sm80_to_sm89INS1_16FlashAttnBwdSm80INS1_25CollectiveMainloopBwdSm80ILi2ELi1EN4cute5tupleIJNS5_1CILi64EEENS7_ILi80EEENS7_ILi192EEEEEENS_6half_tEfNS_4arch4Sm80ELb1ELb0ELb1ELb0ELb0ELb0ELb1ELb0ELi2ELi4ELi2ELi2ELb0EEENS1_24CollectiveEpilogueBwdGQAISB_fSE_Li256ELb0ELb0EEENS1_25SingleTileBwdLPTSchedulerILb0ELi80ELb0EEEEEEEEEvNT_6ParamsE)
        /*0014*/ 	.short	0x0160
        /*0016*/ 	.short	0x0290


	//----- nvinfo : EIATTR_CBANK_PARAM_SIZE
	.align		4
.L_996:
        /*0018*/ 	.byte	0x03, 0x19
        /*001a*/ 	.short	0x0290


	//----- nvinfo : EIATTR_KPARAM_INFO
	.align		4
        /*001c*/ 	.byte	0x04, 0x17
        /*001e*/ 	.short	(.L_998 - .L_997)
.L_997:
        /*0020*/ 	.word	0x00000000
        /*0024*/ 	.short	0x0000
        /*0026*/ 	.short	0x0000
        /*0028*/ 	.byte	0x00, 0xf0, 0x41, 0x0a


	//----- nvinfo : EIATTR_MAXREG_COUNT
	.align		4
.L_998:
        /*002c*/ 	.byte	0x03, 0x1b
        /*002e*/ 	.short	0x00ff


	//----- nvinfo : EIATTR_NUM_BARRIERS
	.align		4
        /*0030*/ 	.byte	0x02, 0x4c
        /*0032*/ 	.byte	0x02
	.zero		1


	//----- nvinfo : EIATTR_MERCURY_ISA_VERSION
	.align		4
        /*0034*/ 	.byte	0x03, 0x5f
        /*0036*/ 	.short	0x0000


	//----- nvinfo : EIATTR_COOP_GROUP_MASK_REGIDS
	.align		4
        /*0038*/ 	.byte	0x04, 0x29
        /*003a*/ 	.short	(.L_1000 - .L_999)


	//   ....[0]....
.L_999:
        /*003c*/ 	.word	0xffffffff


	//----- nvinfo : EIATTR_COOP_GROUP_INSTR_OFFSETS
	.align		4
.L_1000:
        /*0040*/ 	.byte	0x04, 0x28
        /*0042*/ 	.short	(.L_1002 - .L_1001)


	//   ....[0]....
.L_1001:
        /*0044*/ 	.word	0x00000040


	//----- nvinfo : EIATTR_EXIT_INSTR_OFFSETS
	.align		4
.L_1002:
        /*0048*/ 	.byte	0x04, 0x1c
        /*004a*/ 	.short	(.L_1004 - .L_1003)


	//   ....[0]....
.L_1003:
        /*004c*/ 	.word	0x00000530


	//   ....[1]....
        /*0050*/ 	.word	0x00006b60


	//   ....[2]....
        /*0054*/ 	.word	0x00007580


	//----- nvinfo : EIATTR_MAX_THREADS
	.align		4
.L_1004:
        /*0058*/ 	.byte	0x04, 0x05
        /*005a*/ 	.short	(.L_1006 - .L_1005)
.L_1005:
        /*005c*/ 	.word	0x00000100
        /*0060*/ 	.word	0x00000001
        /*0064*/ 	.word	0x00000001
.L_1006:


//--------------------- .nv.info._ZN7cutlass13device_kernelIN5flash19enable_sm80_to_sm89INS1_16FlashAttnBwdSm80INS1_25CollectiveMainloopBwdSm80ILi2ELi1EN4cute5tupleIJNS5_1CILi64EEENS7_ILi80EEENS7_ILi192EEEEEENS_6half_tEfNS_4arch4Sm80ELb1ELb0ELb1ELb0ELb1ELb0ELb1ELb0ELi2ELi4ELi2ELi2ELb0EEENS1_24CollectiveEpilogueBwdGQAISB_fSE_Li256ELb0ELb1EEENS1_25SingleTileBwdLPTSchedulerILb0ELi80ELb1EEEEEEEEEvNT_6ParamsE --------------------------
	.section	.nv.info._ZN7cutlass13device_kernelIN5flash19enable_sm80_to_sm89INS1_16FlashAttnBwdSm80INS1_25CollectiveMainloopBwdSm80ILi2ELi1EN4cute5tupleIJNS5_1CILi64EEENS7_ILi80EEENS7_ILi192EEEEEENS_6half_tEfNS_4arch4Sm80ELb1ELb0ELb1ELb0ELb1ELb0ELb1ELb0ELi2ELi4ELi2ELi2ELb0EEENS1_24CollectiveEpilogueBwdGQAISB_fSE_Li256ELb0ELb1EEENS1_25SingleTileBwdLPTSchedulerILb0ELi80ELb1EEEEEEEEEvNT_6ParamsE,"",@"SHT_CUDA_INFO"
	.sectionflags	@""
	.align	4


	//----- nvinfo : EIATTR_CUDA_API_VERSION
	.align		4
        /*0000*/ 	.byte	0x04, 0x37
        /*0002*/ 	.short	(.L_1008 - .L_1007)
.L_1007:
        /*0004*/ 	.word	0x00000082


	//----- nvinfo : EIATTR_SW2861232_WAR
	.align		4
.L_1008:
        /*0008*/ 	.byte	0x01, 0x35
	.zero		2


	//----- nvinfo : EIATTR_PARAM_CBANK
	.align		4
        /*000c*/ 	.byte	0x04, 0x0a
        /*000e*/ 	.short	(.L_1010 - .L_1009)
	.align		4
.L_1009:
        /*0010*/ 	.word	index@(.nv.constant0._ZN7cutlass13device_kernelIN5flash19enable_sm80_to_sm89INS1_16FlashAttnBwdSm80INS1_25CollectiveMainloopBwdSm80ILi2ELi1EN4cute5tupleIJNS5_1CILi64EEENS7_ILi80EEENS7_ILi192EEEEEENS_6half_tEfNS_4arch4Sm80ELb1ELb0ELb1ELb0ELb1ELb0ELb1ELb0ELi2ELi4ELi2ELi2ELb0EEENS1_24CollectiveEpilogueBwdGQAISB_fSE_Li256ELb0ELb1EEENS1_25SingleTileBwdLPTSchedulerILb0ELi80ELb1EEEEEEEEEvNT_6ParamsE)
        /*0014*/ 	.short	0x0160
        /*0016*/ 	.short	0x0290


	//----- nvinfo : EIATTR_CBANK_PARAM_SIZE
	.align		4
.L_1010:
        /*0018*/ 	.byte	0x03, 0x19
        /*001a*/ 	.short	0x0290


	//----- nvinfo : EIATTR_KPARAM_INFO
	.align		4
        /*001c*/ 	.byte	0x04, 0x17
        /*001e*/ 	.short	(.L_1012 - .L_1011)
.L_1011:
        /*0020*/ 	.word	0x00000000
        /*0024*/ 	.short	0x0000
        /*0026*/ 	.short	0x0000
        /*0028*/ 	.byte	0x00, 0xf0, 0x41, 0x0a


	//----- nvinfo : EIATTR_MAXREG_COUNT
	.align		4
.L_1012:
        /*002c*/ 	.byte	0x03, 0x1b
        /*002e*/ 	.short	0x00ff


	//----- nvinfo : EIATTR_NUM_BARRIERS
	.align		4
        /*0030*/ 	.byte	0x02, 0x4c
        /*0032*/ 	.byte	0x02
	.zero		1


	//----- nvinfo : EIATTR_MERCURY_ISA_VERSION
	.align		4
        /*0034*/ 	.byte	0x03, 0x5f
        /*0036*/ 	.short	0x0000


	//----- nvinfo : EIATTR_COOP_GROUP_MASK_REGIDS
	.align		4
        /*0038*/ 	.byte	0x04, 0x29
        /*003a*/ 	.short	(.L_1014 - .L_1013)


	//   ....[0]....
.L_1013:
        /*003c*/ 	.word	0xffffffff


	//   ....[1]....
        /*0040*/ 	.word	0xffffffff


	//   ....[2]....
        /*0044*/ 	.word	0xffffffff


	//   ....[3]....
        /*0048*/ 	.word	0xffffffff


	//   ....[4]....
        /*004c*/ 	.word	0xffffffff


	//   ....[5]....
        /*0050*/ 	.word	0xffffffff


	//   ....[6]....
        /*0054*/ 	.word	0xffffffff


	//   ....[7]....
        /*0058*/ 	.word	0xffffffff


	//   ....[8]....
        /*005c*/ 	.word	0xffffffff


	//----- nvinfo : EIATTR_COOP_GROUP_INSTR_OFFSETS
	.align		4
.L_1014:
        /*0060*/ 	.byte	0x04, 0x28
        /*0062*/ 	.short	(.L_1016 - .L_1015)


	//   ....[0]....
.L_1015:
        /*0064*/ 	.word	0x00000040


	//   ....[1]....
        /*0068*/ 	.word	0x00006e50


	//   ....[2]....
        /*006c*/ 	.word	0x00006e80


	//   ....[3]....
        /*0070*/ 	.word	0x00007370


	//   ....[4]....
        /*0074*/ 	.word	0x00007380


	//   ....[5]....
        /*0078*/ 	.word	0x00007540


	//   ....[6]....
        /*007c*/ 	.word	0x00007650


	//   ....[7]....
        /*0080*/ 	.word	0x00007a40


	//   ....[8]....
        /*0084*/ 	.word	0x00007a50


	//----- nvinfo : EIATTR_EXIT_INSTR_OFFSETS
	.align		4
.L_1016:
        /*0088*/ 	.byte	0x04, 0x1c
        /*008a*/ 	.short	(.L_1018 - .L_1017)


	//   ....[0]....
.L_1017:
        /*008c*/ 	.word	0x00000590


	//   ....[1]....
        /*0090*/ 	.word	0x00006bc0


	//   ....[2]....
        /*0094*/ 	.word	0x00007a60


	//   ....[3]....
        /*0098*/ 	.word	0x00007b00


	//----- nvinfo : EIATTR_MAX_THREADS
	.align		4
.L_1018:
        /*009c*/ 	.byte	0x04, 0x05
        /*009e*/ 	.short	(.L_1020 - .L_1019)
.L_1019:
        /*00a0*/ 	.word	0x00000100
        /*00a4*/ 	.word	0x00000001
        /*00a8*/ 	.word	0x00000001


	//----- nvinfo : EIATTR_CRS_STACK_SIZE
	.align		4
.L_1020:
        /*00ac*/ 	.byte	0x04, 0x1e
        /*00ae*/ 	.short	(.L_1022 - .L_1021)
.L_1021:
        /*00b0*/ 	.word	0x00000000
.L_1022:


//--------------------- .nv.info._ZN7cutlass13device_kernelIN5flash22FlashAttnBwdPreprocessIN4cute5tupleIJNS3_1CILi64EEENS5_ILi192EEEEEENS_6half_tEfNS_4arch4Sm80ELb1ELb0EEEEEvNT_6ParamsE --------------------------
	.section	.nv.info._ZN7cutlass13device_kernelIN5flash22FlashAttnBwdPreprocessIN4cute5tupleIJNS3_1CILi64EEENS5_ILi192EEEEEENS_6half_tEfNS_4arch4Sm80ELb1ELb0EEEEEvNT_6ParamsE,"",@"SHT_CUDA_INFO"
	.sectionflags	@""
	.align	4


	//----- nvinfo : EIATTR_CUDA_API_VERSION
	.align		4
        /*0000*/ 	.byte	0x04, 0x37
        /*0002*/ 	.short	(.L_1024 - .L_1023)
.L_1023:
        /*0004*/ 	.word	0x00000082


	//----- nvinfo : EIATTR_SW2861232_WAR
	.align		4
.L_1024:
        /*0008*/ 	.byte	0x01, 0x35
	.zero		2


	//----- nvinfo : EIATTR_PARAM_CBANK
	.align		4
        /*000c*/ 	.byte	0x04, 0x0a
        /*000e*/ 	.short	(.L_1026 - .L_1025)
	.align		4
.L_1025:
        /*0010*/ 	.word	index@(.nv.constant0._ZN7cutlass13device_kernelIN5flash22FlashAttnBwdPreprocessIN4cute5tupleIJNS3_1CILi64EEENS5_ILi192EEEEEENS_6half_tEfNS_4arch4Sm80ELb1ELb0EEEEEvNT_6ParamsE)
        /*0014*/ 	.short	0x0160
        /*0016*/ 	.short	0x00f0


	//----- nvinfo : EIATTR_CBANK_PARAM_SIZE
	.align		4
.L_1026:
        /*0018*/ 	.byte	0x03, 0x19
        /*001a*/ 	.short	0x00f0


	//----- nvinfo : EIATTR_KPARAM_INFO
	.align		4
        /*001c*/ 	.byte	0x04, 0x17
        /*001e*/ 	.short	(.L_1028 - .L_1027)
.L_1027:
        /*0020*/ 	.word	0x00000000
        /*0024*/ 	.short	0x0000
        /*0026*/ 	.short	0x0000
        /*0028*/ 	.byte	0x00, 0xf0, 0xc1, 0x03


	//----- nvinfo : EIATTR_MAXREG_COUNT
	.align		4
.L_1028:
        /*002c*/ 	.byte	0x03, 0x1b
        /*002e*/ 	.short	0x0080


	//----- nvinfo : EIATTR_MERCURY_ISA_VERSION
	.align		4
        /*0030*/ 	.byte	0x03, 0x5f
        /*0032*/ 	.short	0x0000


	//----- nvinfo : EIATTR_COOP_GROUP_MASK_REGIDS
	.align		4
        /*0034*/ 	.byte	0x04, 0x29
        /*0036*/ 	.short	(.L_1030 - .L_1029)


	//   ....[0]....
.L_1029:
        /*0038*/ 	.word	0xffffffff


	//   ....[1]....
        /*003c*/ 	.word	0xffffffff


	//   ....[2]....
        /*0040*/ 	.word	0xffffffff


	//   ....[3]....
        /*0044*/ 	.word	0xffffffff


	//   ....[4]....
        /*0048*/ 	.word	0xffffffff


	//   ....[5]....
        /*004c*/ 	.word	0xffffffff


	//----- nvinfo : EIATTR_COOP_GROUP_INSTR_OFFSETS
	.align		4
.L_1030:
        /*0050*/ 	.byte	0x04, 0x28
        /*0052*/ 	.short	(.L_1032 - .L_1031)


	//   ....[0]....
.L_1031:
        /*0054*/ 	.word	0x00001520


	//   ....[1]....
        /*0058*/ 	.word	0x00001530


	//   ....[2]....
        /*005c*/ 	.word	0x00001570


	//   ....[3]....
        /*0060*/ 	.word	0x000015a0


	//   ....[4]....
        /*0064*/ 	.word	0x000015d0


	//   ....[5]....
        /*0068*/ 	.word	0x000015e0


	//----- nvinfo : EIATTR_EXIT_INSTR_OFFSETS
	.align		4
.L_1032:
        /*006c*/ 	.byte	0x04, 0x1c
        /*006e*/ 	.short	(.L_1034 - .L_1033)


	//   ....[0]....
.L_1033:
        /*0070*/ 	.word	0x00001a90


	//   ....[1]....
        /*0074*/ 	.word	0x00001af0


	//----- nvinfo : EIATTR_CTAIDZ_USED
	.align		4
.L_1034:
        /*0078*/ 	.byte	0x01, 0x04
	.zero		2


	//----- nvinfo : EIATTR_MAX_THREADS
	.align		4
        /*007c*/ 	.byte	0x04, 0x05
        /*007e*/ 	.short	(.L_1036 - .L_1035)
.L_1035:
        /*0080*/ 	.word	0x00000100
        /*0084*/ 	.word	0x00000001
        /*0088*/ 	.word	0x00000001


	//----- nvinfo : EIATTR_CRS_STACK_SIZE
	.align		4
.L_1036:
        /*008c*/ 	.byte	0x04, 0x1e
        /*008e*/ 	.short	(.L_1038 - .L_1037)
.L_1037:
        /*0090*/ 	.word	0x00000000
.L_1038:


//--------------------- .nv.info._ZN7cutlass13device_kernelIN5flash19enable_sm80_to_sm89INS1_16FlashAttnBwdSm80INS1_25CollectiveMainloopBwdSm80ILi2ELi1EN4cute5tupleIJNS5_1CILi64EEENS7_ILi80EEENS7_ILi192EEEEEENS_6half_tEfNS_4arch4Sm80ELb1ELb0ELb1ELb1ELb0ELb0ELb1ELb0ELi2ELi4ELi2ELi2ELb0EEENS1_21CollectiveEpilogueBwdISB_SC_SE_Li256ELb1ELb1ELi4EEENS1_25SingleTileBwdLPTSchedulerILb1ELi80ELb0EEEEEEEEEvNT_6ParamsE --------------------------
	.section	.nv.info._ZN7cutlass13device_kernelIN5flash19enable_sm80_to_sm89INS1_16FlashAttnBwdSm80INS1_25CollectiveMainloopBwdSm80ILi2ELi1EN4cute5tupleIJNS5_1CILi64EEENS7_ILi80EEENS7_ILi192EEEEEENS_6half_tEfNS_4arch4Sm80ELb1ELb0ELb1ELb1ELb0ELb0ELb1ELb0ELi2ELi4ELi2ELi2ELb0EEENS1_21CollectiveEpilogueBwdISB_SC_SE_Li256ELb1ELb1ELi4EEENS1_25SingleTileBwdLPTSchedulerILb1ELi80ELb0EEEEEEEEEvNT_6ParamsE,"",@"SHT_CUDA_INFO"
	.sectionflags	@""
	.align	4


	//----- nvinfo : EIATTR_CUDA_API_VERSION
	.align		4
        /*0000*/ 	.byte	0x04, 0x37
        /*0002*/ 	.short	(.L_1040 - .L_1039)
.L_1039:
        /*0004*/ 	.word	0x00000082


	//----- nvinfo : EIATTR_SW2861232_WAR
	.align		4
.L_1040:
        /*0008*/ 	.byte	0x01, 0x35
	.zero		2


	//----- nvinfo : EIATTR_PARAM_CBANK
	.align		4
        /*000c*/ 	.byte	0x04, 0x0a
        /*000e*/ 	.short	(.L_1042 - .L_1041)
	.align		4
.L_1041:
        /*0010*/ 	.word	index@(.nv.constant0._ZN7cutlass13device_kernelIN5flash19enable_sm80_to_sm89INS1_16FlashAttnBwdSm80INS1_25CollectiveMainloopBwdSm80ILi2ELi1EN4cute5tupleIJNS5_1CILi64EEENS7_ILi80EEENS7_ILi192EEEEEENS_6half_tEfNS_4arch4Sm80ELb1ELb0ELb1ELb1ELb0ELb0ELb1ELb0ELi2ELi4ELi2ELi2ELb0EEENS1_21CollectiveEpilogueBwdISB_SC_SE_Li256ELb1ELb1ELi4EEENS1_25SingleTileBwdLPTSchedulerILb1ELi80ELb0EEEEEEEEEvNT_6ParamsE)
        /*0014*/ 	.short	0x0160
        /*0016*/ 	.short	0x0288


	//----- nvinfo : EIATTR_CBANK_PARAM_SIZE
	.align		4
.L_1042:
        /*0018*/ 	.byte	0x03, 0x19
        /*001a*/ 	.short	0x0288


	//----- nvinfo : EIATTR_KPARAM_INFO
	.align		4
        /*001c*/ 	.byte	0x04, 0x17
        /*001e*/ 	.short	(.L_1044 - .L_1043)
.L_1043:
        /*0020*/ 	.word	0x00000000
        /*0024*/ 	.short	0x0000
        /*0026*/ 	.short	0x0000
        /*0028*/ 	.byte	0x00, 0xf0, 0x21, 0x0a


	//----- nvinfo : EIATTR_MAXREG_COUNT
	.align		4
.L_1044:
        /*002c*/ 	.byte	0x03, 0x1b
        /*002e*/ 	.short	0x00ff


	//----- nvinfo : EIATTR_NUM_BARRIERS
	.align		4
        /*0030*/ 	.byte	0x02, 0x4c
        /*0032*/ 	.byte	0x02
	.zero		1


	//----- nvinfo : EIATTR_MERCURY_ISA_VERSION
	.align		4
        /*0034*/ 	.byte	0x03, 0x5f
        /*0036*/ 	.short	0x0000


	//----- nvinfo : EIATTR_COOP_GROUP_MASK_REGIDS
	.align		4
        /*0038*/ 	.byte	0x04, 0x29
        /*003a*/ 	.short	(.L_1046 - .L_1045)


	//   ....[0]....
.L_1045:
        /*003c*/ 	.word	0xffffffff


	//----- nvinfo : EIATTR_COOP_GROUP_INSTR_OFFSETS
	.align		4
.L_1046:
        /*0040*/ 	.byte	0x04, 0x28
        /*0042*/ 	.short	(.L_1048 - .L_1047)


	//   ....[0]....
.L_1047:
        /*0044*/ 	.word	0x00000050


	//----- nvinfo : EIATTR_EXIT_INSTR_OFFSETS
	.align		4
.L_1048:
        /*0048*/ 	.byte	0x04, 0x1c
        /*004a*/ 	.short	(.L_1050 - .L_1049)


	//   ....[0]....
.L_1049:
        /*004c*/ 	.word	0x00000760


	//   ....[1]....
        /*0050*/ 	.word	0x0000a390


	//   ....[2]....
        /*0054*/ 	.word	0x0000a490


	//   ....[3]....
        /*0058*/ 	.word	0x0000a4b0


	//   ....[4]....
        /*005c*/ 	.word	0x0000adc0


	//   ....[5]....
        /*0060*/ 	.word	0x0000aec0


	//   ....[6]....
        /*0064*/ 	.word	0x0000aee0


	//----- nvinfo : EIATTR_MAX_THREADS
	.align		4
.L_1050:
        /*0068*/ 	.byte	0x04, 0x05
        /*006a*/ 	.short	(.L_1052 - .L_1051)
.L_1051:
        /*006c*/ 	.word	0x00000100
        /*0070*/ 	.word	0x00000001
        /*0074*/ 	.word	0x00000001


	//----- nvinfo : EIATTR_CRS_STACK_SIZE
	.align		4
.L_1052:
        /*0078*/ 	.byte	0x04, 0x1e
        /*007a*/ 	.short	(.L_1054 - .L_1053)
.L_1053:
        /*007c*/ 	.word	0x00000000
.L_1054:


//--------------------- .nv.info._ZN7cutlass13device_kernelIN5flash19enable_sm80_to_sm89INS1_16FlashAttnBwdSm80INS1_25CollectiveMainloopBwdSm80ILi2ELi1EN4cute5tupleIJNS5_1CILi64EEENS7_ILi80EEENS7_ILi192EEEEEENS_6half_tEfNS_4arch4Sm80ELb1ELb0ELb1ELb1ELb1ELb0ELb1ELb0ELi2ELi4ELi2ELi2ELb0EEENS1_21CollectiveEpilogueBwdISB_SC_SE_Li256ELb1ELb1ELi4EEENS1_25SingleTileBwdLPTSchedulerILb1ELi80ELb1EEEEEEEEEvNT_6ParamsE --------------------------
	.section	.nv.info._ZN7cutlass13device_kernelIN5flash19enable_sm80_to_sm89INS1_16FlashAttnBwdSm80INS1_25CollectiveMainloopBwdSm80ILi2ELi1EN4cute5tupleIJNS5_1CILi64EEENS7_ILi80EEENS7_ILi192EEEEEENS_6half_tEfNS_4arch4Sm80ELb1ELb0ELb1ELb1ELb1ELb0ELb1ELb0ELi2ELi4ELi2ELi2ELb0EEENS1_21CollectiveEpilogueBwdISB_SC_SE_Li256ELb1ELb1ELi4EEENS1_25SingleTileBwdLPTSchedulerILb1ELi80ELb1EEEEEEEEEvNT_6ParamsE,"",@"SHT_CUDA_INFO"
	.sectionflags	@""
	.align	4


	//----- nvinfo : EIATTR_CUDA_API_VERSION
	.align		4
        /*0000*/ 	.byte	0x04, 0x37
        /*0002*/ 	.short	(.L_1056 - .L_1055)
.L_1055:
        /*0004*/ 	.word	0x00000082


	//----- nvinfo : EIATTR_SW2861232_WAR
	.align		4
.L_1056:
        /*0008*/ 	.byte	0x01, 0x35
	.zero		2


	//----- nvinfo : EIATTR_PARAM_CBANK
	.align		4
        /*000c*/ 	.byte	0x04, 0x0a
        /*000e*/ 	.short	(.L_1058 - .L_1057)
	.align		4
.L_1057:
        /*0010*/ 	.word	index@(.nv.constant0._ZN7cutlass13device_kernelIN5flash19enable_sm80_to_sm89INS1_16FlashAttnBwdSm80INS1_25CollectiveMainloopBwdSm80ILi2ELi1EN4cute5tupleIJNS5_1CILi64EEENS7_ILi80EEENS7_ILi192EEEEEENS_6half_tEfNS_4arch4Sm80ELb1ELb0ELb1ELb1ELb1ELb0ELb1ELb0ELi2ELi4ELi2ELi2ELb0EEENS1_21CollectiveEpilogueBwdISB_SC_SE_Li256ELb1ELb1ELi4EEENS1_25SingleTileBwdLPTSchedulerILb1ELi80ELb1EEEEEEEEEvNT_6ParamsE)
        /*0014*/ 	.short	0x0160
        /*0016*/ 	.short	0x0288


	//----- nvinfo : EIATTR_CBANK_PARAM_SIZE
	.align		4
.L_1058:
        /*0018*/ 	.byte	0x03, 0x19
        /*001a*/ 	.short	0x0288


	//----- nvinfo : EIATTR_KPARAM_INFO
	.align		4
        /*001c*/ 	.byte	0x04, 0x17
        /*001e*/ 	.short	(.L_1060 - .L_1059)
.L_1059:
        /*0020*/ 	.word	0x00000000
        /*0024*/ 	.short	0x0000
        /*0026*/ 	.short	0x0000
        /*0028*/ 	.byte	0x00, 0xf0, 0x21, 0x0a


	//----- nvinfo : EIATTR_MAXREG_COUNT
	.align		4
.L_1060:
        /*002c*/ 	.byte	0x03, 0x1b
        /*002e*/ 	.short	0x00ff


	//----- nvinfo : EIATTR_NUM_BARRIERS
	.align		4
        /*0030*/ 	.byte	0x02, 0x4c
        /*0032*/ 	.byte	0x02
	.zero		1


	//----- nvinfo : EIATTR_ANNOTATIONS
	.align		4
        /*0034*/ 	.byte	0x04, 0x55
        /*0036*/ 	.short	(.L_1062 - .L_1061)


	//   ....[0]....
.L_1061:
        /*0038*/ 	.word	0x00000001
        /*003c*/ 	.byte	0xa0, 0x02, 0x00, 0x00, 0x01, 0x00, 0x00, 0x00, 0x20, 0x04, 0x00, 0x00, 0x01, 0x00, 0x00, 0x00
        /*004c*/ 	.byte	0x30, 0x04, 0x00, 0x00, 0x01, 0x00, 0x00, 0x00, 0x60, 0x06, 0x00, 0x00, 0x01, 0x00, 0x00, 0x00
        /*005c*/ 	.byte	0xe0, 0x07, 0x00, 0x00, 0x01, 0x00, 0x00, 0x00, 0xf0, 0x07, 0x00, 0x00, 0x01, 0x00, 0x00, 0x00
        /*006c*/ 	.byte	0x00, 0x08, 0x00, 0x00, 0x01, 0x00, 0x00, 0x00, 0x90, 0x0a, 0x00, 0x00, 0x01, 0x00, 0x00, 0x00
        /*007c*/ 	.byte	0x40, 0x0f, 0x00, 0x00, 0x01, 0x00, 0x00, 0x00, 0x20, 0x6f, 0x00, 0x00, 0x01, 0x00, 0x00, 0x00
        /*008c*/ 	.byte	0x80, 0x99, 0x00, 0x00, 0x01, 0x00, 0x00, 0x00, 0xb0, 0x99, 0x00, 0x00, 0x01, 0x00, 0x00, 0x00
        /*009c*/ 	.byte	0xd0, 0xa6, 0x00, 0x00, 0x01, 0x00, 0x00, 0x00, 0x00, 0xa8, 0x00, 0x00, 0x01, 0x00, 0x00, 0x00
        /*00ac*/ 	.byte	0x10, 0xa8, 0x00, 0x00


	//----- nvinfo : EIATTR_MERCURY_ISA_VERSION
	.align		4
.L_1062:
        /*00b0*/ 	.byte	0x03, 0x5f
        /*00b2*/ 	.short	0x0000


	//----- nvinfo : EIATTR_COOP_GROUP_MASK_REGIDS
	.align		4
        /*00b4*/ 	.byte	0x04, 0x29
        /*00b6*/ 	.short	(.L_1064 - .L_1063)


	//   ....[0]....
.L_1063:
        /*00b8*/ 	.word	0xffffffff


	//----- nvinfo : EIATTR_COOP_GROUP_INSTR_OFFSETS
	.align		4
.L_1064:
        /*00bc*/ 	.byte	0x04, 0x28
        /*00be*/ 	.short	(.L_1066 - .L_1065)


	//   ....[0]....
.L_1065:
        /*00c0*/ 	.word	0x00000060


	//----- nvinfo : EIATTR_EXIT_INSTR_OFFSETS
	.align		4
.L_1066:
        /*00c4*/ 	.byte	0x04, 0x1c
        /*00c6*/ 	.short	(.L_1068 - .L_1067)


	//   ....[0]....
.L_1067:
        /*00c8*/ 	.word	0x00000820


	//   ....[1]....
        /*00cc*/ 	.word	0x0000a5a0


	//   ....[2]....
        /*00d0*/ 	.word	0x0000a6a0


	//   ....[3]....
        /*00d4*/ 	.word	0x0000a6c0


	//   ....[4]....
        /*00d8*/ 	.word	0x0000b030


	//   ....[5]....
        /*00dc*/ 	.word	0x0000b130


	//   ....[6]....
        /*00e0*/ 	.word	0x0000b150


	//----- nvinfo : EIATTR_MAX_THREADS
	.align		4
.L_1068:
        /*00e4*/ 	.byte	0x04, 0x05
        /*00e6*/ 	.short	(.L_1070 - .L_1069)
.L_1069:
        /*00e8*/ 	.word	0x00000100
        /*00ec*/ 	.word	0x00000001
        /*00f0*/ 	.word	0x00000001


	//----- nvinfo : EIATTR_CRS_STACK_SIZE
	.align		4
.L_1070:
        /*00f4*/ 	.byte	0x04, 0x1e
        /*00f6*/ 	.short	(.L_1072 - .L_1071)
.L_1071:
        /*00f8*/ 	.word	0x00000000
.L_1072:


//--------------------- .nv.info._ZN7cutlass13device_kernelIN5flash19enable_sm80_to_sm89INS1_16FlashAttnBwdSm80INS1_25CollectiveMainloopBwdSm80ILi2ELi1EN4cute5tupleIJNS5_1CILi64EEENS7_ILi80EEENS7_ILi192EEEEEENS_6half_tEfNS_4arch4Sm80ELb1ELb0ELb1ELb1ELb0ELb0ELb1ELb0ELi2ELi4ELi2ELi2ELb0EEENS1_24CollectiveEpilogueBwdGQAISB_fSE_Li256ELb1ELb0EEENS1_25SingleTileBwdLPTSchedulerILb1ELi80ELb0EEEEEEEEEvNT_6ParamsE --------------------------
	.section	.nv.info._ZN7cutlass13device_kernelIN5flash19enable_sm80_to_sm89INS1_16FlashAttnBwdSm80INS1_25CollectiveMainloopBwdSm80ILi2ELi1EN4cute5tupleIJNS5_1CILi64EEENS7_ILi80EEENS7_ILi192EEEEEENS_6half_tEfNS_4arch4Sm80ELb1ELb0ELb1ELb1ELb0ELb0ELb1ELb0ELi2ELi4ELi2ELi2ELb0EEENS1_24CollectiveEpilogueBwdGQAISB_fSE_Li256ELb1ELb0EEENS1_25SingleTileBwdLPTSchedulerILb1ELi80ELb0EEEEEEEEEvNT_6ParamsE,"",@"SHT_CUDA_INFO"
	.sectionflags	@""
	.align	4


	//----- nvinfo : EIATTR_CUDA_API_VERSION
	.align		4
        /*0000*/ 	.byte	0x04, 0x37
        /*0002*/ 	.short	(.L_1074 - .L_1073)
.L_1073:
        /*0004*/ 	.word	0x00000082


	//----- nvinfo : EIATTR_SW2861232_WAR
	.align		4
.L_1074:
        /*0008*/ 	.byte	0x01, 0x35
	.zero		2


	//----- nvinfo : EIATTR_PARAM_CBANK
	.align		4
        /*000c*/ 	.byte	0x04, 0x0a
        /*000e*/ 	.short	(.L_1076 - .L_1075)
	.align		4
.L_1075:
        /*0010*/ 	.word	index@(.nv.constant0._ZN7cutlass13device_kernelIN5flash19enable_sm80_to_sm89INS1_16FlashAttnBwdSm80INS1_25CollectiveMainloopBwdSm80ILi2ELi1EN4cute5tupleIJNS5_1CILi64EEENS7_ILi80EEENS7_ILi192EEEEEENS_6half_tEfNS_4arch4Sm80ELb1ELb0ELb1ELb1ELb0ELb0ELb1ELb0ELi2ELi4ELi2ELi2ELb0EEENS1_24CollectiveEpilogueBwdGQAISB_fSE_Li256ELb1ELb0EEENS1_25SingleTileBwdLPTSchedulerILb1ELi80ELb0EEEEEEEEEvNT_6ParamsE)
        /*0014*/ 	.short	0x0160
        /*0016*/ 	.short	0x0290


	//----- nvinfo : EIATTR_CBANK_PARAM_SIZE
	.align		4
.L_1076:
        /*0018*/ 	.byte	0x03, 0x19
        /*001a*/ 	.short	0x0290


	//----- nvinfo : EIATTR_KPARAM_INFO
	.align		4
        /*001c*/ 	.byte	0x04, 0x17
        /*001e*/ 	.short	(.L_1078 - .L_1077)
.L_1077:
        /*0020*/ 	.word	0x00000000
        /*0024*/ 	.short	0x0000
        /*0026*/ 	.short	0x0000
        /*0028*/ 	.byte	0x00, 0xf0, 0x41, 0x0a


	//----- nvinfo : EIATTR_MAXREG_COUNT
	.align		4
.L_1078:
        /*002c*/ 	.byte	0x03, 0x1b
        /*002e*/ 	.short	0x00ff


	//----- nvinfo : EIATTR_NUM_BARRIERS
	.align		4
        /*0030*/ 	.byte	0x02, 0x4c
        /*0032*/ 	.byte	0x02
	.zero		1


	//----- nvinfo : EIATTR_MERCURY_ISA_VERSION
	.align		4
        /*0034*/ 	.byte	0x03, 0x5f
        /*0036*/ 	.short	0x0000


	//----- nvinfo : EIATTR_COOP_GROUP_MASK_REGIDS
	.align		4
        /*0038*/ 	.byte	0x04, 0x29
        /*003a*/ 	.short	(.L_1080 - .L_1079)


	//   ....[0]....
.L_1079:
        /*003c*/ 	.word	0xffffffff


	//----- nvinfo : EIATTR_COOP_GROUP_INSTR_OFFSETS
	.align		4
.L_1080:
        /*0040*/ 	.byte	0x04, 0x28
        /*0042*/ 	.short	(.L_1082 - .L_1081)


	//   ....[0]....
.L_1081:
        /*0044*/ 	.word	0x00000050


	//----- nvinfo : EIATTR_EXIT_INSTR_OFFSETS
	.align		4
.L_1082:
        /*0048*/ 	.byte	0x04, 0x1c
        /*004a*/ 	.short	(.L_1084 - .L_1083)


	//   ....[0]....
.L_1083:
        /*004c*/ 	.word	0x000009c0


	//   ....[1]....
        /*0050*/ 	.word	0x000071b0


	//   ....[2]....
        /*0054*/ 	.word	0x00007c90


	//----- nvinfo : EIATTR_MAX_THREADS
	.align		4
.L_1084:
        /*0058*/ 	.byte	0x04, 0x05
        /*005a*/ 	.short	(.L_1086 - .L_1085)
.L_1085:
        /*005c*/ 	.word	0x00000100
        /*0060*/ 	.word	0x00000001
        /*0064*/ 	.word	0x00000001
.L_1086:


//--------------------- .nv.info._ZN7cutlass13device_kernelIN5flash32FlashAttnBwdPostprocessConvertdQIN4cute5tupleIJNS3_1CILi80EEENS5_ILi192EEEEEENS_6half_tEfNS_4arch4Sm80ELi256ENS3_8TiledMMAINS3_8MMA_AtomIJNS3_28SM80_16x8x16_F32F16F16F32_TNEEEENS3_6LayoutINS4_IJNS5_ILi4EEENS5_ILi2EEENS5_ILi1EEEEEENS4_IJSJ_SH_NS5_ILi0EEEEEEEENS4_IJNS5_ILi64EEENS5_ILi16EEESP_EEEEELb1EEEEEvNT_6ParamsE --------------------------
	.section	.nv.info._ZN7cutlass13device_kernelIN5flash32FlashAttnBwdPostprocessConvertdQIN4cute5tupleIJNS3_1CILi80EEENS5_ILi192EEEEEENS_6half_tEfNS_4arch4Sm80ELi256ENS3_8TiledMMAINS3_8MMA_AtomIJNS3_28SM80_16x8x16_F32F16F16F32_TNEEEENS3_6LayoutINS4_IJNS5_ILi4EEENS5_ILi2EEENS5_ILi1EEEEEENS4_IJSJ_SH_NS5_ILi0EEEEEEEENS4_IJNS5_ILi64EEENS5_ILi16EEESP_EEEEELb1EEEEEvNT_6ParamsE,"",@"SHT_CUDA_INFO"
	.sectionflags	@""
	.align	4


	//----- nvinfo : EIATTR_CUDA_API_VERSION
	.align		4
        /*0000*/ 	.byte	0x04, 0x37
        /*0002*/ 	.short	(.L_1088 - .L_1087)
.L_1087:
        /*0004*/ 	.word	0x00000082


	//----- nvinfo : EIATTR_SW2861232_WAR
	.align		4
.L_1088:
        /*0008*/ 	.byte	0x01, 0x35
	.zero		2


	//----- nvinfo : EIATTR_PARAM_CBANK
	.align		4
        /*000c*/ 	.byte	0x04, 0x0a
        /*000e*/ 	.short	(.L_1090 - .L_1089)
	.align		4
.L_1089:
        /*0010*/ 	.word	index@(.nv.constant0._ZN7cutlass13device_kernelIN5flash32FlashAttnBwdPostprocessConvertdQIN4cute5tupleIJNS3_1CILi80EEENS5_ILi192EEEEEENS_6half_tEfNS_4arch4Sm80ELi256ENS3_8TiledMMAINS3_8MMA_AtomIJNS3_28SM80_16x8x16_F32F16F16F32_TNEEEENS3_6LayoutINS4_IJNS5_ILi4EEENS5_ILi2EEENS5_ILi1EEEEEENS4_IJSJ_SH_NS5_ILi0EEEEEEEENS4_IJNS5_ILi64EEENS5_ILi16EEESP_EEEEELb1EEEEEvNT_6ParamsE)
        /*0014*/ 	.short	0x0160
        /*0016*/ 	.short	0x0070


	//----- nvinfo : EIATTR_CBANK_PARAM_SIZE
	.align		4
.L_1090:
        /*0018*/ 	.byte	0x03, 0x19
        /*001a*/ 	.short	0x0070


	//----- nvinfo : EIATTR_KPARAM_INFO
	.align		4
        /*001c*/ 	.byte	0x04, 0x17
        /*001e*/ 	.short	(.L_1092 - .L_1091)
.L_1091:
        /*0020*/ 	.word	0x00000000
        /*0024*/ 	.short	0x0000
        /*0026*/ 	.short	0x0000
        /*0028*/ 	.byte	0x00, 0xf0, 0xc1, 0x01


	//----- nvinfo : EIATTR_MAXREG_COUNT
	.align		4
.L_1092:
        /*002c*/ 	.byte	0x03, 0x1b
        /*002e*/ 	.short	0x0080


	//----- nvinfo : EIATTR_NUM_BARRIERS
	.align		4
        /*0030*/ 	.byte	0x02, 0x4c
        /*0032*/ 	.byte	0x01
	.zero		1


	//----- nvinfo : EIATTR_MERCURY_ISA_VERSION
	.align		4
        /*0034*/ 	.byte	0x03, 0x5f
        /*0036*/ 	.short	0x0000


	//----- nvinfo : EIATTR_EXIT_INSTR_OFFSETS
	.align		4
        /*0038*/ 	.byte	0x04, 0x1c
        /*003a*/ 	.short	(.L_1094 - .L_1093)


	//   ....[0]....
.L_1093:
        /*003c*/ 	.word	0x000001a0


	//   ....[1]....
        /*0040*/ 	.word	0x00001db0


	//   ....[2]....
        /*0044*/ 	.word	0x00001fc0


	//   ....[3]....
        /*0048*/ 	.word	0x00001fe0


	//----- nvinfo : EIATTR_CTAIDZ_USED
	.align		4
.L_1094:
        /*004c*/ 	.byte	0x01, 0x04
	.zero		2


	//----- nvinfo : EIATTR_MAX_THREADS
	.align		4
        /*0050*/ 	.byte	0x04, 0x05
        /*0052*/ 	.short	(.L_1096 - .L_1095)
.L_1095:
        /*0054*/ 	.word	0x00000100
        /*0058*/ 	.word	0x00000001
        /*005c*/ 	.word	0x00000001


	//----- nvinfo : EIATTR_CRS_STACK_SIZE
	.align		4
.L_1096:
        /*0060*/ 	.byte	0x04, 0x1e
        /*0062*/ 	.short	(.L_1098 - .L_1097)
.L_1097:
        /*0064*/ 	.word	0x00000000
.L_1098:


//--------------------- .nv.info._ZN7cutlass13device_kernelIN5flash32FlashAttnBwdPostprocessConvertdQIN4cute5tupleIJNS3_1CILi64EEENS5_ILi192EEEEEENS_6half_tEfNS_4arch4Sm80ELi256ENS3_8TiledMMAINS3_8MMA_AtomIJNS3_28SM80_16x8x16_F32F16F16F32_TNEEEENS3_6LayoutINS4_IJNS5_ILi2EEENS5_ILi4EEENS5_ILi1EEEEEENS4_IJSJ_SH_NS5_ILi0EEEEEEEENS4_IJNS5_ILi32EEES6_NS5_ILi16EEEEEEEELb0EEEEEvNT_6ParamsE --------------------------
	.section	.nv.info._ZN7cutlass13device_kernelIN5flash32FlashAttnBwdPostprocessConvertdQIN4cute5tupleIJNS3_1CILi64EEENS5_ILi192EEEEEENS_6half_tEfNS_4arch4Sm80ELi256ENS3_8TiledMMAINS3_8MMA_AtomIJNS3_28SM80_16x8x16_F32F16F16F32_TNEEEENS3_6LayoutINS4_IJNS5_ILi2EEENS5_ILi4EEENS5_ILi1EEEEEENS4_IJSJ_SH_NS5_ILi0EEEEEEEENS4_IJNS5_ILi32EEES6_NS5_ILi16EEEEEEEELb0EEEEEvNT_6ParamsE,"",@"SHT_CUDA_INFO"
	.sectionflags	@""
	.align	4


	//----- nvinfo : EIATTR_CUDA_API_VERSION
	.align		4
        /*0000*/ 	.byte	0x04, 0x37
        /*0002*/ 	.short	(.L_1100 - .L_1099)
.L_1099:
        /*0004*/ 	.word	0x00000082


	//----- nvinfo : EIATTR_SW2861232_WAR
	.align		4
.L_1100:
        /*0008*/ 	.byte	0x01, 0x35
	.zero		2


	//----- nvinfo : EIATTR_PARAM_CBANK
	.align		4
        /*000c*/ 	.byte	0x04, 0x0a
        /*000e*/ 	.short	(.L_1102 - .L_1101)
	.align		4
.L_1101:
        /*0010*/ 	.word	index@(.nv.constant0._ZN7cutlass13device_kernelIN5flash32FlashAttnBwdPostprocessConvertdQIN4cute5tupleIJNS3_1CILi64EEENS5_ILi192EEEEEENS_6half_tEfNS_4arch4Sm80ELi256ENS3_8TiledMMAINS3_8MMA_AtomIJNS3_28SM80_16x8x16_F32F16F16F32_TNEEEENS3_6LayoutINS4_IJNS5_ILi2EEENS5_ILi4EEENS5_ILi1EEEEEENS4_IJSJ_SH_NS5_ILi0EEEEEEEENS4_IJNS5_ILi32EEES6_NS5_ILi16EEEEEEEELb0EEEEEvNT_6ParamsE)
        /*0014*/ 	.short	0x0160
        /*0016*/ 	.short	0x0070


	//----- nvinfo : EIATTR_CBANK_PARAM_SIZE
	.align		4
.L_1102:
        /*0018*/ 	.byte	0x03, 0x19
        /*001a*/ 	.short	0x0070


	//----- nvinfo : EIATTR_KPARAM_INFO
	.align		4
        /*001c*/ 	.byte	0x04, 0x17
        /*001e*/ 	.short	(.L_1104 - .L_1103)
.L_1103:
        /*0020*/ 	.word	0x00000000
        /*0024*/ 	.short	0x0000
        /*0026*/ 	.short	0x0000
        /*0028*/ 	.byte	0x00, 0xf0, 0xc1, 0x01


	//----- nvinfo : EIATTR_MAXREG_COUNT
	.align		4
.L_1104:
        /*002c*/ 	.byte	0x03, 0x1b
        /*002e*/ 	.short	0x0080


	//----- nvinfo : EIATTR_NUM_BARRIERS
	.align		4
        /*0030*/ 	.byte	0x02, 0x4c
        /*0032*/ 	.byte	0x01
	.zero		1


	//----- nvinfo : EIATTR_MERCURY_ISA_VERSION
	.align		4
        /*0034*/ 	.byte	0x03, 0x5f
        /*0036*/ 	.short	0x0000


	//----- nvinfo : EIATTR_EXIT_INSTR_OFFSETS
	.align		4
        /*0038*/ 	.byte	0x04, 0x1c
        /*003a*/ 	.short	(.L_1106 - .L_1105)


	//   ....[0]....
.L_1105:
        /*003c*/ 	.word	0x00000180


	//   ....[1]....
        /*0040*/ 	.word	0x000013f0


	//   ....[2]....
        /*0044*/ 	.word	0x000015b0


	//   ....[3]....
        /*0048*/ 	.word	0x000015d0


	//----- nvinfo : EIATTR_CTAIDZ_USED
	.align		4
.L_1106:
        /*004c*/ 	.byte	0x01, 0x04
	.zero		2


	//----- nvinfo : EIATTR_MAX_THREADS
	.align		4
        /*0050*/ 	.byte	0x04, 0x05
        /*0052*/ 	.short	(.L_1108 - .L_1107)
.L_1107:
        /*0054*/ 	.word	0x00000100
        /*0058*/ 	.word	0x00000001
        /*005c*/ 	.word	0x00000001


	//----- nvinfo : EIATTR_CRS_STACK_SIZE
	.align		4
.L_1108:
        /*0060*/ 	.byte	0x04, 0x1e
        /*0062*/ 	.short	(.L_1110 - .L_1109)
.L_1109:
        /*0064*/ 	.word	0x00000000
.L_1110:


//--------------------- .nv.info._ZN7cutlass13device_kernelIN5flash19enable_sm80_to_sm89INS1_16FlashAttnBwdSm80INS1_25CollectiveMainloopBwdSm80ILi2ELi1EN4cute5tupleIJNS5_1CILi64EEENS7_ILi80EEENS7_ILi192EEEEEENS_6half_tEfNS_4arch4Sm80ELb1ELb0ELb1ELb1ELb1ELb0ELb1ELb0ELi2ELi4ELi2ELi2ELb0EEENS1_24CollectiveEpilogueBwdGQAISB_fSE_Li256ELb1ELb1EEENS1_25SingleTileBwdLPTSchedulerILb1ELi80ELb1EEEEEEEEEvNT_6ParamsE --------------------------
	.section	.nv.info._ZN7cutlass13device_kernelIN5flash19enable_sm80_to_sm89INS1_16FlashAttnBwdSm80INS1_25CollectiveMainloopBwdSm80ILi2ELi1EN4cute5tupleIJNS5_1CILi64EEENS7_ILi80EEENS7_ILi192EEEEEENS_6half_tEfNS_4arch4Sm80ELb1ELb0ELb1ELb1ELb1ELb0ELb1ELb0ELi2ELi4ELi2ELi2ELb0EEENS1_24CollectiveEpilogueBwdGQAISB_fSE_Li256ELb1ELb1EEENS1_25SingleTileBwdLPTSchedulerILb1ELi80ELb1EEEEEEEEEvNT_6ParamsE,"",@"SHT_CUDA_INFO"
	.sectionflags	@""
	.align	4


	//----- nvinfo : EIATTR_CUDA_API_VERSION
	.align		4
        /*0000*/ 	.byte	0x04, 0x37
        /*0002*/ 	.short	(.L_1112 - .L_1111)
.L_1111:
        /*0004*/ 	.word	0x00000082


	//----- nvinfo : EIATTR_SW2861232_WAR
	.align		4
.L_1112:
        /*0008*/ 	.byte	0x01, 0x35
	.zero		2


	//----- nvinfo : EIATTR_PARAM_CBANK
	.align		4
        /*000c*/ 	.byte	0x04, 0x0a
        /*000e*/ 	.short	(.L_1114 - .L_1113)
	.align		4
.L_1113:
        /*0010*/ 	.word	index@(.nv.constant0._ZN7cutlass13device_kernelIN5flash19enable_sm80_to_sm89INS1_16FlashAttnBwdSm80INS1_25CollectiveMainloopBwdSm80ILi2ELi1EN4cute5tupleIJNS5_1CILi64EEENS7_ILi80EEENS7_ILi192EEEEEENS_6half_tEfNS_4arch4Sm80ELb1ELb0ELb1ELb1ELb1ELb0ELb1ELb0ELi2ELi4ELi2ELi2ELb0EEENS1_24CollectiveEpilogueBwdGQAISB_fSE_Li256ELb1ELb1EEENS1_25SingleTileBwdLPTSchedulerILb1ELi80ELb1EEEEEEEEEvNT_6ParamsE)
        /*0014*/ 	.short	0x0160
        /*0016*/ 	.short	0x0290


	//----- nvinfo : EIATTR_CBANK_PARAM_SIZE
	.align		4
.L_1114:
        /*0018*/ 	.byte	0x03, 0x19
        /*001a*/ 	.short	0x0290


	//----- nvinfo : EIATTR_KPARAM_INFO
	.align		4
        /*001c*/ 	.byte	0x04, 0x17
        /*001e*/ 	.short	(.L_1116 - .L_1115)
.L_1115:
        /*0020*/ 	.word	0x00000000
        /*0024*/ 	.short	0x0000
        /*0026*/ 	.short	0x0000
        /*0028*/ 	.byte	0x00, 0xf0, 0x41, 0x0a


	//----- nvinfo : EIATTR_MAXREG_COUNT
	.align		4
.L_1116:
        /*002c*/ 	.byte	0x03, 0x1b
        /*002e*/ 	.short	0x00ff


	//----- nvinfo : EIATTR_NUM_BARRIERS
	.align		4
        /*0030*/ 	.byte	0x02, 0x4c
        /*0032*/ 	.byte	0x02
	.zero		1


	//----- nvinfo : EIATTR_ANNOTATIONS
	.align		4
        /*0034*/ 	.byte	0x04, 0x55
        /*0036*/ 	.short	(.L_1118 - .L_1117)


	//   ....[0]....
.L_1117:
        /*0038*/ 	.word	0x00000001
        /*003c*/ 	.byte	0xa0, 0x02, 0x00, 0x00, 0x01, 0x00, 0x00, 0x00, 0x20, 0x04, 0x00, 0x00, 0x01, 0x00, 0x00, 0x00
        /*004c*/ 	.byte	0x30, 0x04, 0x00, 0x00, 0x01, 0x00, 0x00, 0x00, 0x60, 0x06, 0x00, 0x00, 0x01, 0x00, 0x00, 0x00
        /*005c*/ 	.byte	0xe0, 0x07, 0x00, 0x00, 0x01, 0x00, 0x00, 0x00, 0xf0, 0x07, 0x00, 0x00, 0x01, 0x00, 0x00, 0x00
        /*006c*/ 	.byte	0x00, 0x08, 0x00, 0x00, 0x01, 0x00, 0x00, 0x00, 0xd0, 0x0a, 0x00, 0x00, 0x01, 0x00, 0x00, 0x00
        /*007c*/ 	.byte	0x80, 0x0f, 0x00, 0x00, 0x01, 0x00, 0x00, 0x00, 0x60, 0x6f, 0x00, 0x00, 0x01, 0x00, 0x00, 0x00
        /*008c*/ 	.byte	0x70, 0x6f, 0x00, 0x00, 0x01, 0x00, 0x00, 0x00, 0x80, 0x6f, 0x00, 0x00, 0x01, 0x00, 0x00, 0x00
        /*009c*/ 	.byte	0xa0, 0x72, 0x00, 0x00


	//----- nvinfo : EIATTR_MERCURY_ISA_VERSION
	.align		4
.L_1118:
        /*00a0*/ 	.byte	0x03, 0x5f
        /*00a2*/ 	.short	0x0000


	//----- nvinfo : EIATTR_COOP_GROUP_MASK_REGIDS
	.align		4
        /*00a4*/ 	.byte	0x04, 0x29
        /*00a6*/ 	.short	(.L_1120 - .L_1119)


	//   ....[0]....
.L_1119:
        /*00a8*/ 	.word	0xffffffff


	//   ....[1]....
        /*00ac*/ 	.word	0xffffffff


	//   ....[2]....
        /*00b0*/ 	.word	0xffffffff


	//   ....[3]....
        /*00b4*/ 	.word	0xffffffff


	//   ....[4]....
        /*00b8*/ 	.word	0xffffffff


	//   ....[5]....
        /*00bc*/ 	.word	0xffffffff


	//   ....[6]....
        /*00c0*/ 	.word	0xffffffff


	//   ....[7]....
        /*00c4*/ 	.word	0xffffffff


	//   ....[8]....
        /*00c8*/ 	.word	0xffffffff


	//----- nvinfo : EIATTR_COOP_GROUP_INSTR_OFFSETS
	.align		4
.L_1120:
        /*00cc*/ 	.byte	0x04, 0x28
        /*00ce*/ 	.short	(.L_1122 - .L_1121)


	//   ....[0]....
.L_1121:
        /*00d0*/ 	.word	0x00000060


	//   ....[1]....
        /*00d4*/ 	.word	0x00007290


	//   ....[2]....
        /*00d8*/ 	.word	0x000072d0


	//   ....[3]....
        /*00dc*/ 	.word	0x000077a0


	//   ....[4]....
        /*00e0*/ 	.word	0x000077b0


	//   ....[5]....
        /*00e4*/ 	.word	0x00007940


	//   ....[6]....
        /*00e8*/ 	.word	0x00007990


	//   ....[7]....
        /*00ec*/ 	.word	0x00007e00


	//   ....[8]....
        /*00f0*/ 	.word	0x00007e10


	//----- nvinfo : EIATTR_EXIT_INSTR_OFFSETS
	.align		4
.L_1122:
        /*00f4*/ 	.byte	0x04, 0x1c
        /*00f6*/ 	.short	(.L_1124 - .L_1123)


	//   ....[0]....
.L_1123:
        /*00f8*/ 	.word	0x00000820


	//   ....[1]....
        /*00fc*/ 	.word	0x00006f50


	//   ....[2]....
        /*0100*/ 	.word	0x00007e20


	//   ....[3]....
        /*0104*/ 	.word	0x00007ec0


	//----- nvinfo : EIATTR_MAX_THREADS
	.align		4
.L_1124:
        /*0108*/ 	.byte	0x04, 0x05
        /*010a*/ 	.short	(.L_1126 - .L_1125)
.L_1125:
        /*010c*/ 	.word	0x00000100
        /*0110*/ 	.word	0x00000001
        /*0114*/ 	.word	0x00000001


	//----- nvinfo : EIATTR_CRS_STACK_SIZE
	.align		4
.L_1126:
        /*0118*/ 	.byte	0x04, 0x1e
        /*011a*/ 	.short	(.L_1128 - .L_1127)
.L_1127:
        /*011c*/ 	.word	0x00000000
.L_1128:


//--------------------- .nv.info._ZN7cutlass13device_kernelIN5flash22FlashAttnBwdPreprocessIN4cute5tupleIJNS3_1CILi64EEENS5_ILi192EEEEEENS_6half_tEfNS_4arch4Sm80ELb1ELb1EEEEEvNT_6ParamsE --------------------------
	.section	.nv.info._ZN7cutlass13device_kernelIN5flash22FlashAttnBwdPreprocessIN4cute5tupleIJNS3_1CILi64EEENS5_ILi192EEEEEENS_6half_tEfNS_4arch4Sm80ELb1ELb1EEEEEvNT_6ParamsE,"",@"SHT_CUDA_INFO"
	.sectionflags	@""
	.align	4


	//----- nvinfo : EIATTR_CUDA_API_VERSION
	.align		4
        /*0000*/ 	.byte	0x04, 0x37
        /*0002*/ 	.short	(.L_1130 - .L_1129)
.L_1129:
        /*0004*/ 	.word	0x00000082


	//----- nvinfo : EIATTR_SW2861232_WAR
	.align		4
.L_1130:
        /*0008*/ 	.byte	0x01, 0x35
	.zero		2


	//----- nvinfo : EIATTR_PARAM_CBANK
	.align		4
        /*000c*/ 	.byte	0x04, 0x0a
        /*000e*/ 	.short	(.L_1132 - .L_1131)
	.align		4
.L_1131:
        /*0010*/ 	.word	index@(.nv.constant0._ZN7cutlass13device_kernelIN5flash22FlashAttnBwdPreprocessIN4cute5tupleIJNS3_1CILi64EEENS5_ILi192EEEEEENS_6half_tEfNS_4arch4Sm80ELb1ELb1EEEEEvNT_6ParamsE)
        /*0014*/ 	.short	0x0160
        /*0016*/ 	.short	0x00f0


	//----- nvinfo : EIATTR_CBANK_PARAM_SIZE
	.align		4
.L_1132:
        /*0018*/ 	.byte	0x03, 0x19
        /*001a*/ 	.short	0x00f0


	//----- nvinfo : EIATTR_KPARAM_INFO
	.align		4
        /*001c*/ 	.byte	0x04, 0x17
        /*001e*/ 	.short	(.L_1134 - .L_1133)
.L_1133:
        /*0020*/ 	.word	0x00000000
        /*0024*/ 	.short	0x0000
        /*0026*/ 	.short	0x0000
        /*0028*/ 	.byte	0x00, 0xf0, 0xc1, 0x03


	//----- nvinfo : EIATTR_MAXREG_COUNT
	.align		4
.L_1134:
        /*002c*/ 	.byte	0x03, 0x1b
        /*002e*/ 	.short	0x0080


	//----- nvinfo : EIATTR_MERCURY_ISA_VERSION
	.align		4
        /*0030*/ 	.byte	0x03, 0x5f
        /*0032*/ 	.short	0x0000


	//----- nvinfo : EIATTR_COOP_GROUP_MASK_REGIDS
	.align		4
        /*0034*/ 	.byte	0x04, 0x29
        /*0036*/ 	.short	(.L_1136 - .L_1135)


	//   ....[0]....
.L_1135:
        /*0038*/ 	.word	0xffffffff


	//   ....[1]....
        /*003c*/ 	.word	0xffffffff


	//   ....[2]....
        /*0040*/ 	.word	0xffffffff


	//   ....[3]....
        /*0044*/ 	.word	0xffffffff


	//   ....[4]....
        /*0048*/ 	.word	0xffffffff


	//   ....[5]....
        /*004c*/ 	.word	0xffffffff


	//----- nvinfo : EIATTR_COOP_GROUP_INSTR_OFFSETS
	.align		4
.L_1136:
        /*0050*/ 	.byte	0x04, 0x28
        /*0052*/ 	.short	(.L_1138 - .L_1137)


	//   ....[0]....
.L_1137:
        /*0054*/ 	.word	0x000018b0


	//   ....[1]....
        /*0058*/ 	.word	0x000018c0


	//   ....[2]....
        /*005c*/ 	.word	0x00001900


	//   ....[3]....
        /*0060*/ 	.word	0x00001910


	//   ....[4]....
        /*0064*/ 	.word	0x00001960


	//   ....[5]....
        /*0068*/ 	.word	0x00001990


	//----- nvinfo : EIATTR_EXIT_INSTR_OFFSETS
	.align		4
.L_1138:
        /*006c*/ 	.byte	0x04, 0x1c
        /*006e*/ 	.short	(.L_1140 - .L_1139)


	//   ....[0]....
.L_1139:
        /*0070*/ 	.word	0x00000190


	//   ....[1]....
        /*0074*/ 	.word	0x00001f00


	//   ....[2]....
        /*0078*/ 	.word	0x00001f50


	//----- nvinfo : EIATTR_CTAIDZ_USED
	.align		4
.L_1140:
        /*007c*/ 	.byte	0x01, 0x04
	.zero		2


	//----- nvinfo : EIATTR_MAX_THREADS
	.align		4
        /*0080*/ 	.byte	0x04, 0x05
        /*0082*/ 	.short	(.L_1142 - .L_1141)
.L_1141:
        /*0084*/ 	.word	0x00000100
        /*0088*/ 	.word	0x00000001
        /*008c*/ 	.word	0x00000001


	//----- nvinfo : EIATTR_CRS_STACK_SIZE
	.align		4
.L_1142:
        /*0090*/ 	.byte	0x04, 0x1e
        /*0092*/ 	.short	(.L_1144 - .L_1143)
.L_1143:
        /*0094*/ 	.word	0x00000000
.L_1144:


//--------------------- .nv.callgraph             --------------------------
	.section	.nv.callgraph,"",@"SHT_CUDA_CALLGRAPH"
	.align	4
	.sectionentsize	8
	.align		4
        /*0000*/ 	.word	0x00000000
	.align		4
        /*0004*/ 	.word	0xffffffff
	.align		4
        /*0008*/ 	.word	0x00000000
	.align		4
        /*000c*/ 	.word	0xfffffffe
	.align		4
        /*0010*/ 	.word	0x00000000
	.align		4
        /*0014*/ 	.word	0xfffffffd
	.align		4
        /*0018*/ 	.word	0x00000000
	.align		4
        /*001c*/ 	.word	0xfffffffc


//--------------------- .nv.rel.action            --------------------------
	.section	.nv.rel.action,"",@"SHT_CUDA_RELOCINFO"
	.align	8
	.sectionentsize	8
        /*0000*/ 	.byte	0x73, 0x00, 0x00, 0x00, 0x00, 0x00, 0x00, 0x00, 0x00, 0x00, 0x00, 0x11, 0x25, 0x00, 0x05, 0x36


//--------------------- .nv.constant4             --------------------------
	.section	.nv.constant4,"a",@progbits
	.align	8
	.align		8
.nv.constant4:
        /*0000*/ 	.dword	_ZN74_INTERNAL_438dc0d3_38_flash_bwd_hdim192_fp16_softcap_sm80_cu_93b96ec2_33514cuda3std3__45__cpo5beginE
	.align		8
        /*0008*/ 	.dword	_ZN74_INTERNAL_438dc0d3_38_flash_bwd_hdim192_fp16_softcap_sm80_cu_93b96ec2_33514cuda3std3__45__cpo3endE
	.align		8
        /*0010*/ 	.dword	_ZN74_INTERNAL_438dc0d3_38_flash_bwd_hdim192_fp16_softcap_sm80_cu_93b96ec2_33514cuda3std3__45__cpo6cbeginE
	.align		8
        /*0018*/ 	.dword	_ZN74_INTERNAL_438dc0d3_38_flash_bwd_hdim192_fp16_softcap_sm80_cu_93b96ec2_33514cuda3std3__45__cpo4cendE
	.align		8
        /*0020*/ 	.dword	_ZN74_INTERNAL_438dc0d3_38_flash_bwd_hdim192_fp16_softcap_sm80_cu_93b96ec2_33514cuda3std3__476_GLOBAL__N__438dc0d3_38_flash_bwd_hdim192_fp16_softcap_sm80_cu_93b96ec2_33516ignoreE
	.align		8
        /*0028*/ 	.dword	_ZN74_INTERNAL_438dc0d3_38_flash_bwd_hdim192_fp16_softcap_sm80_cu_93b96ec2_33514cuda3std3__419piecewise_constructE
	.align		8
        /*0030*/ 	.dword	_ZN74_INTERNAL_438dc0d3_38_flash_bwd_hdim192_fp16_softcap_sm80_cu_93b96ec2_33514cuda3std3__48in_placeE
	.align		8
        /*0038*/ 	.dword	_ZN74_INTERNAL_438dc0d3_38_flash_bwd_hdim192_fp16_softcap_sm80_cu_93b96ec2_33514cuda3std6ranges3__45__cpo4swapE
	.align		8
        /*0040*/ 	.dword	_ZN74_INTERNAL_438dc0d3_38_flash_bwd_hdim192_fp16_softcap_sm80_cu_93b96ec2_33514cuda3std6ranges3__45__cpo9iter_moveE
	.align		8
        /*0048*/ 	.dword	_ZN74_INTERNAL_438dc0d3_38_flash_bwd_hdim192_fp16_softcap_sm80_cu_93b96ec2_33514cute7productE
	.align		8
        /*0050*/ 	.dword	_ZN74_INTERNAL_438dc0d3_38_flash_bwd_hdim192_fp16_softcap_sm80_cu_93b96ec2_33514cute1_E


//--------------------- .nv.constant0._ZN7cutlass13device_kernelIN5flash19enable_sm80_to_sm89INS1_16FlashAttnBwdSm80INS1_25CollectiveMainloopBwdSm80ILi1ELi1EN4cute5tupleIJNS5_1CILi64EEES8_NS7_ILi192EEEEEENS_6half_tEfNS_4arch4Sm80ELb0ELb0ELb1ELb0ELb0ELb0ELb0ELb0ELi2ELi2ELi2ELi2ELb1EEENS1_21CollectiveEpilogueBwdISA_SB_SD_Li256ELb0ELb0ELi4EEENS1_19SingleTileSchedulerILb0ELb0ELb0ELi64EEEEEEEEEvNT_6ParamsE --------------------------
	.section	.nv.constant0._ZN7cutlass13device_kernelIN5flash19enable_sm80_to_sm89INS1_16FlashAttnBwdSm80INS1_25CollectiveMainloopBwdSm80ILi1ELi1EN4cute5tupleIJNS5_1CILi64EEES8_NS7_ILi192EEEEEENS_6half_tEfNS_4arch4Sm80ELb0ELb0ELb1ELb0ELb0ELb0ELb0ELb0ELi2ELi2ELi2ELi2ELb1EEENS1_21CollectiveEpilogueBwdISA_SB_SD_Li256ELb0ELb0ELi4EEENS1_19SingleTileSchedulerILb0ELb0ELb0ELi64EEEEEEEEEvNT_6ParamsE,"a",@progbits
	.sectionflags	@""
	.align	4
.nv.constant0._ZN7cutlass13device_kernelIN5flash19enable_sm80_to_sm89INS1_16FlashAttnBwdSm80INS1_25CollectiveMainloopBwdSm80ILi1ELi1EN4cute5tupleIJNS5_1CILi64EEES8_NS7_ILi192EEEEEENS_6half_tEfNS_4arch4Sm80ELb0ELb0ELb1ELb0ELb0ELb0ELb0ELb0ELi2ELi2ELi2ELi2ELb1EEENS1_21CollectiveEpilogueBwdISA_SB_SD_Li256ELb0ELb0ELi4EEENS1_19SingleTileSchedulerILb0ELb0ELb0ELi64EEEEEEEEEvNT_6ParamsE:
	.zero		976


//--------------------- .nv.constant0._ZN7cutlass13device_kernelIN5flash19enable_sm80_to_sm89INS1_16FlashAttnBwdSm80INS1_25CollectiveMainloopBwdSm80ILi1ELi1EN4cute5tupleIJNS5_1CILi64EEES8_NS7_ILi192EEEEEENS_6half_tEfNS_4arch4Sm80ELb0ELb0ELb1ELb0ELb1ELb0ELb0ELb0ELi2ELi2ELi2ELi2ELb1EEENS1_21CollectiveEpilogueBwdISA_SB_SD_Li256ELb0ELb0ELi4EEENS1_19SingleTileSchedulerILb0ELb0ELb0ELi64EEEEEEEEEvNT_6ParamsE --------------------------
	.section	.nv.constant0._ZN7cutlass13device_kernelIN5flash19enable_sm80_to_sm89INS1_16FlashAttnBwdSm80INS1_25CollectiveMainloopBwdSm80ILi1ELi1EN4cute5tupleIJNS5_1CILi64EEES8_NS7_ILi192EEEEEENS_6half_tEfNS_4arch4Sm80ELb0ELb0ELb1ELb0ELb1ELb0ELb0ELb0ELi2ELi2ELi2ELi2ELb1EEENS1_21CollectiveEpilogueBwdISA_SB_SD_Li256ELb0ELb0ELi4EEENS1_19SingleTileSchedulerILb0ELb0ELb0ELi64EEEEEEEEEvNT_6ParamsE,"a",@progbits
	.sectionflags	@""
	.align	4
.nv.constant0._ZN7cutlass13device_kernelIN5flash19enable_sm80_to_sm89INS1_16FlashAttnBwdSm80INS1_25CollectiveMainloopBwdSm80ILi1ELi1EN4cute5tupleIJNS5_1CILi64EEES8_NS7_ILi192EEEEEENS_6half_tEfNS_4arch4Sm80ELb0ELb0ELb1ELb0ELb1ELb0ELb0ELb0ELi2ELi2ELi2ELi2ELb1EEENS1_21CollectiveEpilogueBwdISA_SB_SD_Li256ELb0ELb0ELi4EEENS1_19SingleTileSchedulerILb0ELb0ELb0ELi64EEEEEEEEEvNT_6ParamsE:
	.zero		976


//--------------------- .nv.constant0._ZN7cutlass13device_kernelIN5flash19enable_sm80_to_sm89INS1_16FlashAttnBwdSm80INS1_25CollectiveMainloopBwdSm80ILi1ELi1EN4cute5tupleIJNS5_1CILi64EEES8_NS7_ILi192EEEEEENS_6half_tEfNS_4arch4Sm80ELb0ELb0ELb1ELb0ELb0ELb0ELb0ELb0ELi2ELi2ELi2ELi2ELb1EEENS1_24CollectiveEpilogueBwdGQAISA_fSD_Li256ELb0ELb0EEENS1_19SingleTileSchedulerILb0ELb0ELb0ELi64EEEEEEEEEvNT_6ParamsE --------------------------
	.section	.nv.constant0._ZN7cutlass13device_kernelIN5flash19enable_sm80_to_sm89INS1_16FlashAttnBwdSm80INS1_25CollectiveMainloopBwdSm80ILi1ELi1EN4cute5tupleIJNS5_1CILi64EEES8_NS7_ILi192EEEEEENS_6half_tEfNS_4arch4Sm80ELb0ELb0ELb1ELb0ELb0ELb0ELb0ELb0ELi2ELi2ELi2ELi2ELb1EEENS1_24CollectiveEpilogueBwdGQAISA_fSD_Li256ELb0ELb0EEENS1_19SingleTileSchedulerILb0ELb0ELb0ELi64EEEEEEEEEvNT_6ParamsE,"a",@progbits
	.sectionflags	@""
	.align	4
.nv.constant0._ZN7cutlass13device_kernelIN5flash19enable_sm80_to_sm89INS1_16FlashAttnBwdSm80INS1_25CollectiveMainloopBwdSm80ILi1ELi1EN4cute5tupleIJNS5_1CILi64EEES8_NS7_ILi192EEEEEENS_6half_tEfNS_4arch4Sm80ELb0ELb0ELb1ELb0ELb0ELb0ELb0ELb0ELi2ELi2ELi2ELi2ELb1EEENS1_24CollectiveEpilogueBwdGQAISA_fSD_Li256ELb0ELb0EEENS1_19SingleTileSchedulerILb0ELb0ELb0ELi64EEEEEEEEEvNT_6ParamsE:
	.zero		984


//--------------------- .nv.constant0._ZN7cutlass13device_kernelIN5flash19enable_sm80_to_sm89INS1_16FlashAttnBwdSm80INS1_25CollectiveMainloopBwdSm80ILi1ELi1EN4cute5tupleIJNS5_1CILi64EEES8_NS7_ILi192EEEEEENS_6half_tEfNS_4arch4Sm80ELb0ELb0ELb1ELb0ELb1ELb0ELb0ELb0ELi2ELi2ELi2ELi2ELb1EEENS1_24CollectiveEpilogueBwdGQAISA_fSD_Li256ELb0ELb1EEENS1_19SingleTileSchedulerILb0ELb0ELb0ELi64EEEEEEEEEvNT_6ParamsE --------------------------
	.section	.nv.constant0._ZN7cutlass13device_kernelIN5flash19enable_sm80_to_sm89INS1_16FlashAttnBwdSm80INS1_25CollectiveMainloopBwdSm80ILi1ELi1EN4cute5tupleIJNS5_1CILi64EEES8_NS7_ILi192EEEEEENS_6half_tEfNS_4arch4Sm80ELb0ELb0ELb1ELb0ELb1ELb0ELb0ELb0ELi2ELi2ELi2ELi2ELb1EEENS1_24CollectiveEpilogueBwdGQAISA_fSD_Li256ELb0ELb1EEENS1_19SingleTileSchedulerILb0ELb0ELb0ELi64EEEEEEEEEvNT_6ParamsE,"a",@progbits
	.sectionflags	@""
	.align	4
.nv.constant0._ZN7cutlass13device_kernelIN5flash19enable_sm80_to_sm89INS1_16FlashAttnBwdSm80INS1_25CollectiveMainloopBwdSm80ILi1ELi1EN4cute5tupleIJNS5_1CILi64EEES8_NS7_ILi192EEEEEENS_6half_tEfNS_4arch4Sm80ELb0ELb0ELb1ELb0ELb1ELb0ELb0ELb0ELi2ELi2ELi2ELi2ELb1EEENS1_24CollectiveEpilogueBwdGQAISA_fSD_Li256ELb0ELb1EEENS1_19SingleTileSchedulerILb0ELb0ELb0ELi64EEEEEEEEEvNT_6ParamsE:
	.zero		984


//--------------------- .nv.constant0._ZN7cutlass13device_kernelIN5flash19enable_sm80_to_sm89INS1_16FlashAttnBwdSm80INS1_25CollectiveMainloopBwdSm80ILi1ELi1EN4cute5tupleIJNS5_1CILi64EEES8_NS7_ILi192EEEEEENS_6half_tEfNS_4arch4Sm80ELb0ELb0ELb1ELb1ELb0ELb0ELb0ELb0ELi2ELi2ELi2ELi2ELb1EEENS1_21CollectiveEpilogueBwdISA_SB_SD_Li256ELb1ELb0ELi4EEENS1_19SingleTileSchedulerILb1ELb0ELb0ELi64EEEEEEEEEvNT_6ParamsE --------------------------
	.section	.nv.constant0._ZN7cutlass13device_kernelIN5flash19enable_sm80_to_sm89INS1_16FlashAttnBwdSm80INS1_25CollectiveMainloopBwdSm80ILi1ELi1EN4cute5tupleIJNS5_1CILi64EEES8_NS7_ILi192EEEEEENS_6half_tEfNS_4arch4Sm80ELb0ELb0ELb1ELb1ELb0ELb0ELb0ELb0ELi2ELi2ELi2ELi2ELb1EEENS1_21CollectiveEpilogueBwdISA_SB_SD_Li256ELb1ELb0ELi4EEENS1_19SingleTileSchedulerILb1ELb0ELb0ELi64EEEEEEEEEvNT_6ParamsE,"a",@progbits
	.sectionflags	@""
	.align	4
.nv.constant0._ZN7cutlass13device_kernelIN5flash19enable_sm80_to_sm89INS1_16FlashAttnBwdSm80INS1_25CollectiveMainloopBwdSm80ILi1ELi1EN4cute5tupleIJNS5_1CILi64EEES8_NS7_ILi192EEEEEENS_6half_tEfNS_4arch4Sm80ELb0ELb0ELb1ELb1ELb0ELb0ELb0ELb0ELi2ELi2ELi2ELi2ELb1EEENS1_21CollectiveEpilogueBwdISA_SB_SD_Li256ELb1ELb0ELi4EEENS1_19SingleTileSchedulerILb1ELb0ELb0ELi64EEEEEEEEEvNT_6ParamsE:
	.zero		976


//--------------------- .nv.constant0._ZN7cutlass13device_kernelIN5flash19enable_sm80_to_sm89INS1_16FlashAttnBwdSm80INS1_25CollectiveMainloopBwdSm80ILi1ELi1EN4cute5tupleIJNS5_1CILi64EEES8_NS7_ILi192EEEEEENS_6half_tEfNS_4arch4Sm80ELb0ELb0ELb1ELb1ELb1ELb0ELb0ELb0ELi2ELi2ELi2ELi2ELb1EEENS1_21CollectiveEpilogueBwdISA_SB_SD_Li256ELb1ELb0ELi4EEENS1_19SingleTileSchedulerILb1ELb0ELb0ELi64EEEEEEEEEvNT_6ParamsE --------------------------
	.section	.nv.constant0._ZN7cutlass13device_kernelIN5flash19enable_sm80_to_sm89INS1_16FlashAttnBwdSm80INS1_25CollectiveMainloopBwdSm80ILi1ELi1EN4cute5tupleIJNS5_1CILi64EEES8_NS7_ILi192EEEEEENS_6half_tEfNS_4arch4Sm80ELb0ELb0ELb1ELb1ELb1ELb0ELb0ELb0ELi2ELi2ELi2ELi2ELb1EEENS1_21CollectiveEpilogueBwdISA_SB_SD_Li256ELb1ELb0ELi4EEENS1_19SingleTileSchedulerILb1ELb0ELb0ELi64EEEEEEEEEvNT_6ParamsE,"a",@progbits
	.sectionflags	@""
	.align	4
.nv.constant0._ZN7cutlass13device_kernelIN5flash19enable_sm80_to_sm89INS1_16FlashAttnBwdSm80INS1_25CollectiveMainloopBwdSm80ILi1ELi1EN4cute5tupleIJNS5_1CILi64EEES8_NS7_ILi192EEEEEENS_6half_tEfNS_4arch4Sm80ELb0ELb0ELb1ELb1ELb1ELb0ELb0ELb0ELi2ELi2ELi2ELi2ELb1EEENS1_21CollectiveEpilogueBwdISA_SB_SD_Li256ELb1ELb0ELi4EEENS1_19SingleTileSchedulerILb1ELb0ELb0ELi64EEEEEEEEEvNT_6ParamsE:
	.zero		976


//--------------------- .nv.constant0._ZN7cutlass13device_kernelIN5flash19enable_sm80_to_sm89INS1_16FlashAttnBwdSm80INS1_25CollectiveMainloopBwdSm80ILi1ELi1EN4cute5tupleIJNS5_1CILi64EEES8_NS7_ILi192EEEEEENS_6half_tEfNS_4arch4Sm80ELb0ELb0ELb1ELb1ELb0ELb0ELb0ELb0ELi2ELi2ELi2ELi2ELb1EEENS1_24CollectiveEpilogueBwdGQAISA_fSD_Li256ELb1ELb0EEENS1_19SingleTileSchedulerILb1ELb0ELb0ELi64EEEEEEEEEvNT_6ParamsE --------------------------
	.section	.nv.constant0._ZN7cutlass13device_kernelIN5flash19enable_sm80_to_sm89INS1_16FlashAttnBwdSm80INS1_25CollectiveMainloopBwdSm80ILi1ELi1EN4cute5tupleIJNS5_1CILi64EEES8_NS7_ILi192EEEEEENS_6half_tEfNS_4arch4Sm80ELb0ELb0ELb1ELb1ELb0ELb0ELb0ELb0ELi2ELi2ELi2ELi2ELb1EEENS1_24CollectiveEpilogueBwdGQAISA_fSD_Li256ELb1ELb0EEENS1_19SingleTileSchedulerILb1ELb0ELb0ELi64EEEEEEEEEvNT_6ParamsE,"a",@progbits
	.sectionflags	@""
	.align	4
.nv.constant0._ZN7cutlass13device_kernelIN5flash19enable_sm80_to_sm89INS1_16FlashAttnBwdSm80INS1_25CollectiveMainloopBwdSm80ILi1ELi1EN4cute5tupleIJNS5_1CILi64EEES8_NS7_ILi192EEEEEENS_6half_tEfNS_4arch4Sm80ELb0ELb0ELb1ELb1ELb0ELb0ELb0ELb0ELi2ELi2ELi2ELi2ELb1EEENS1_24CollectiveEpilogueBwdGQAISA_fSD_Li256ELb1ELb0EEENS1_19SingleTileSchedulerILb1ELb0ELb0ELi64EEEEEEEEEvNT_6ParamsE:
	.zero		984


//--------------------- .nv.constant0._ZN7cutlass13device_kernelIN5flash19enable_sm80_to_sm89INS1_16FlashAttnBwdSm80INS1_25CollectiveMainloopBwdSm80ILi1ELi1EN4cute5tupleIJNS5_1CILi64EEES8_NS7_ILi192EEEEEENS_6half_tEfNS_4arch4Sm80ELb0ELb0ELb1ELb1ELb1ELb0ELb0ELb0ELi2ELi2ELi2ELi2ELb1EEENS1_24CollectiveEpilogueBwdGQAISA_fSD_Li256ELb1ELb1EEENS1_19SingleTileSchedulerILb1ELb0ELb0ELi64EEEEEEEEEvNT_6ParamsE --------------------------
	.section	.nv.constant0._ZN7cutlass13device_kernelIN5flash19enable_sm80_to_sm89INS1_16FlashAttnBwdSm80INS1_25CollectiveMainloopBwdSm80ILi1ELi1EN4cute5tupleIJNS5_1CILi64EEES8_NS7_ILi192EEEEEENS_6half_tEfNS_4arch4Sm80ELb0ELb0ELb1ELb1ELb1ELb0ELb0ELb0ELi2ELi2ELi2ELi2ELb1EEENS1_24CollectiveEpilogueBwdGQAISA_fSD_Li256ELb1ELb1EEENS1_19SingleTileSchedulerILb1ELb0ELb0ELi64EEEEEEEEEvNT_6ParamsE,"a",@progbits
	.sectionflags	@""
	.align	4
.nv.constant0._ZN7cutlass13device_kernelIN5flash19enable_sm80_to_sm89INS1_16FlashAttnBwdSm80INS1_25CollectiveMainloopBwdSm80ILi1ELi1EN4cute5tupleIJNS5_1CILi64EEES8_NS7_ILi192EEEEEENS_6half_tEfNS_4arch4Sm80ELb0ELb0ELb1ELb1ELb1ELb0ELb0ELb0ELi2ELi2ELi2ELi2ELb1EEENS1_24CollectiveEpilogueBwdGQAISA_fSD_Li256ELb1ELb1EEENS1_19SingleTileSchedulerILb1ELb0ELb0ELi64EEEEEEEEEvNT_6ParamsE:
	.zero		984


//--------------------- .nv.constant0._ZN7cutlass13device_kernelIN5flash19enable_sm80_to_sm89INS1_16FlashAttnBwdSm80INS1_25CollectiveMainloopBwdSm80ILi1ELi1EN4cute5tupleIJNS5_1CILi64EEES8_NS7_ILi192EEEEEENS_6half_tEfNS_4arch4Sm80ELb0ELb1ELb1ELb0ELb0ELb0ELb0ELb0ELi2ELi2ELi2ELi2ELb1EEENS1_21CollectiveEpilogueBwdISA_SB_SD_Li256ELb0ELb0ELi4EEENS1_19SingleTileSchedulerILb0ELb0ELb0ELi64EEEEEEEEEvNT_6ParamsE --------------------------
	.section	.nv.constant0._ZN7cutlass13device_kernelIN5flash19enable_sm80_to_sm89INS1_16FlashAttnBwdSm80INS1_25CollectiveMainloopBwdSm80ILi1ELi1EN4cute5tupleIJNS5_1CILi64EEES8_NS7_ILi192EEEEEENS_6half_tEfNS_4arch4Sm80ELb0ELb1ELb1ELb0ELb0ELb0ELb0ELb0ELi2ELi2ELi2ELi2ELb1EEENS1_21CollectiveEpilogueBwdISA_SB_SD_Li256ELb0ELb0ELi4EEENS1_19SingleTileSchedulerILb0ELb0ELb0ELi64EEEEEEEEEvNT_6ParamsE,"a",@progbits
	.sectionflags	@""
	.align	4
.nv.constant0._ZN7cutlass13device_kernelIN5flash19enable_sm80_to_sm89INS1_16FlashAttnBwdSm80INS1_25CollectiveMainloopBwdSm80ILi1ELi1EN4cute5tupleIJNS5_1CILi64EEES8_NS7_ILi192EEEEEENS_6half_tEfNS_4arch4Sm80ELb0ELb1ELb1ELb0ELb0ELb0ELb0ELb0ELi2ELi2ELi2ELi2ELb1EEENS1_21CollectiveEpilogueBwdISA_SB_SD_Li256ELb0ELb0ELi4EEENS1_19SingleTileSchedulerILb0ELb0ELb0ELi64EEEEEEEEEvNT_6ParamsE:
	.zero		976


//--------------------- .nv.constant0._ZN7cutlass13device_kernelIN5flash19enable_sm80_to_sm89INS1_16FlashAttnBwdSm80INS1_25CollectiveMainloopBwdSm80ILi1ELi1EN4cute5tupleIJNS5_1CILi64EEES8_NS7_ILi192EEEEEENS_6half_tEfNS_4arch4Sm80ELb0ELb1ELb1ELb0ELb1ELb0ELb0ELb0ELi2ELi2ELi2ELi2ELb1EEENS1_21CollectiveEpilogueBwdISA_SB_SD_Li256ELb0ELb0ELi4EEENS1_19SingleTileSchedulerILb0ELb0ELb0ELi64EEEEEEEEEvNT_6ParamsE --------------------------
	.section	.nv.constant0._ZN7cutlass13device_kernelIN5flash19enable_sm80_to_sm89INS1_16FlashAttnBwdSm80INS1_25CollectiveMainloopBwdSm80ILi1ELi1EN4cute5tupleIJNS5_1CILi64EEES8_NS7_ILi192EEEEEENS_6half_tEfNS_4arch4Sm80ELb0ELb1ELb1ELb0ELb1ELb0ELb0ELb0ELi2ELi2ELi2ELi2ELb1EEENS1_21CollectiveEpilogueBwdISA_SB_SD_Li256ELb0ELb0ELi4EEENS1_19SingleTileSchedulerILb0ELb0ELb0ELi64EEEEEEEEEvNT_6ParamsE,"a",@progbits
	.sectionflags	@""
	.align	4
.nv.constant0._ZN7cutlass13device_kernelIN5flash19enable_sm80_to_sm89INS1_16FlashAttnBwdSm80INS1_25CollectiveMainloopBwdSm80ILi1ELi1EN4cute5tupleIJNS5_1CILi64EEES8_NS7_ILi192EEEEEENS_6half_tEfNS_4arch4Sm80ELb0ELb1ELb1ELb0ELb1ELb0ELb0ELb0ELi2ELi2ELi2ELi2ELb1EEENS1_21CollectiveEpilogueBwdISA_SB_SD_Li256ELb0ELb0ELi4EEENS1_19SingleTileSchedulerILb0ELb0ELb0ELi64EEEEEEEEEvNT_6ParamsE:
	.zero		976


//--------------------- .nv.constant0._ZN7cutlass13device_kernelIN5flash19enable_sm80_to_sm89INS1_16FlashAttnBwdSm80INS1_25CollectiveMainloopBwdSm80ILi1ELi1EN4cute5tupleIJNS5_1CILi64EEES8_NS7_ILi192EEEEEENS_6half_tEfNS_4arch4Sm80ELb0ELb1ELb1ELb0ELb0ELb0ELb0ELb0ELi2ELi2ELi2ELi2ELb1EEENS1_24CollectiveEpilogueBwdGQAISA_fSD_Li256ELb0ELb0EEENS1_19SingleTileSchedulerILb0ELb0ELb0ELi64EEEEEEEEEvNT_6ParamsE --------------------------
	.section	.nv.constant0._ZN7cutlass13device_kernelIN5flash19enable_sm80_to_sm89INS1_16FlashAttnBwdSm80INS1_25CollectiveMainloopBwdSm80ILi1ELi1EN4cute5tupleIJNS5_1CILi64EEES8_NS7_ILi192EEEEEENS_6half_tEfNS_4arch4Sm80ELb0ELb1ELb1ELb0ELb0ELb0ELb0ELb0ELi2ELi2ELi2ELi2ELb1EEENS1_24CollectiveEpilogueBwdGQAISA_fSD_Li256ELb0ELb0EEENS1_19SingleTileSchedulerILb0ELb0ELb0ELi64EEEEEEEEEvNT_6ParamsE,"a",@progbits
	.sectionflags	@""
	.align	4
.nv.constant0._ZN7cutlass13device_kernelIN5flash19enable_sm80_to_sm89INS1_16FlashAttnBwdSm80INS1_25CollectiveMainloopBwdSm80ILi1ELi1EN4cute5tupleIJNS5_1CILi64EEES8_NS7_ILi192EEEEEENS_6half_tEfNS_4arch4Sm80ELb0ELb1ELb1ELb0ELb0ELb0ELb0ELb0ELi2ELi2ELi2ELi2ELb1EEENS1_24CollectiveEpilogueBwdGQAISA_fSD_Li256ELb0ELb0EEENS1_19SingleTileSchedulerILb0ELb0ELb0ELi64EEEEEEEEEvNT_6ParamsE:
	.zero		984


//--------------------- .nv.constant0._ZN7cutlass13device_kernelIN5flash19enable_sm80_to_sm89INS1_16FlashAttnBwdSm80INS1_25CollectiveMainloopBwdSm80ILi1ELi1EN4cute5tupleIJNS5_1CILi64EEES8_NS7_ILi192EEEEEENS_6half_tEfNS_4arch4Sm80ELb0ELb1ELb1ELb0ELb1ELb0ELb0ELb0ELi2ELi2ELi2ELi2ELb1EEENS1_24CollectiveEpilogueBwdGQAISA_fSD_Li256ELb0ELb1EEENS1_19SingleTileSchedulerILb0ELb0ELb0ELi64EEEEEEEEEvNT_6ParamsE --------------------------
	.section	.nv.constant0._ZN7cutlass13device_kernelIN5flash19enable_sm80_to_sm89INS1_16FlashAttnBwdSm80INS1_25CollectiveMainloopBwdSm80ILi1ELi1EN4cute5tupleIJNS5_1CILi64EEES8_NS7_ILi192EEEEEENS_6half_tEfNS_4arch4Sm80ELb0ELb1ELb1ELb0ELb1ELb0ELb0ELb0ELi2ELi2ELi2ELi2ELb1EEENS1_24CollectiveEpilogueBwdGQAISA_fSD_Li256ELb0ELb1EEENS1_19SingleTileSchedulerILb0ELb0ELb0ELi64EEEEEEEEEvNT_6ParamsE,"a",@progbits
	.sectionflags	@""
	.align	4
.nv.constant0._ZN7cutlass13device_kernelIN5flash19enable_sm80_to_sm89INS1_16FlashAttnBwdSm80INS1_25CollectiveMainloopBwdSm80ILi1ELi1EN4cute5tupleIJNS5_1CILi64EEES8_NS7_ILi192EEEEEENS_6half_tEfNS_4arch4Sm80ELb0ELb1ELb1ELb0ELb1ELb0ELb0ELb0ELi2ELi2ELi2ELi2ELb1EEENS1_24CollectiveEpilogueBwdGQAISA_fSD_Li256ELb0ELb1EEENS1_19SingleTileSchedulerILb0ELb0ELb0ELi64EEEEEEEEEvNT_6ParamsE:
	.zero		984


//--------------------- .nv.constant0._ZN7cutlass13device_kernelIN5flash19enable_sm80_to_sm89INS1_16FlashAttnBwdSm80INS1_25CollectiveMainloopBwdSm80ILi1ELi1EN4cute5tupleIJNS5_1CILi64EEES8_NS7_ILi192EEEEEENS_6half_tEfNS_4arch4Sm80ELb0ELb1ELb1ELb1ELb0ELb0ELb0ELb0ELi2ELi2ELi2ELi2ELb1EEENS1_21CollectiveEpilogueBwdISA_SB_SD_Li256ELb1ELb0ELi4EEENS1_19SingleTileSchedulerILb1ELb0ELb0ELi64EEEEEEEEEvNT_6ParamsE --------------------------
	.section	.nv.constant0._ZN7cutlass13device_kernelIN5flash19enable_sm80_to_sm89INS1_16FlashAttnBwdSm80INS1_25CollectiveMainloopBwdSm80ILi1ELi1EN4cute5tupleIJNS5_1CILi64EEES8_NS7_ILi192EEEEEENS_6half_tEfNS_4arch4Sm80ELb0ELb1ELb1ELb1ELb0ELb0ELb0ELb0ELi2ELi2ELi2ELi2ELb1EEENS1_21CollectiveEpilogueBwdISA_SB_SD_Li256ELb1ELb0ELi4EEENS1_19SingleTileSchedulerILb1ELb0ELb0ELi64EEEEEEEEEvNT_6ParamsE,"a",@progbits
	.sectionflags	@""
	.align	4
.nv.constant0._ZN7cutlass13device_kernelIN5flash19enable_sm80_to_sm89INS1_16FlashAttnBwdSm80INS1_25CollectiveMainloopBwdSm80ILi1ELi1EN4cute5tupleIJNS5_1CILi64EEES8_NS7_ILi192EEEEEENS_6half_tEfNS_4arch4Sm80ELb0ELb1ELb1ELb1ELb0ELb0ELb0ELb0ELi2ELi2ELi2ELi2ELb1EEENS1_21CollectiveEpilogueBwdISA_SB_SD_Li256ELb1ELb0ELi4EEENS1_19SingleTileSchedulerILb1ELb0ELb0ELi64EEEEEEEEEvNT_6ParamsE:
	.zero		976


//--------------------- .nv.constant0._ZN7cutlass13device_kernelIN5flash19enable_sm80_to_sm89INS1_16FlashAttnBwdSm80INS1_25CollectiveMainloopBwdSm80ILi1ELi1EN4cute5tupleIJNS5_1CILi64EEES8_NS7_ILi192EEEEEENS_6half_tEfNS_4arch4Sm80ELb0ELb1ELb1ELb1ELb1ELb0ELb0ELb0ELi2ELi2ELi2ELi2ELb1EEENS1_21CollectiveEpilogueBwdISA_SB_SD_Li256ELb1ELb0ELi4EEENS1_19SingleTileSchedulerILb1ELb0ELb0ELi64EEEEEEEEEvNT_6ParamsE --------------------------
	.section	.nv.constant0._ZN7cutlass13device_kernelIN5flash19enable_sm80_to_sm89INS1_16FlashAttnBwdSm80INS1_25CollectiveMainloopBwdSm80ILi1ELi1EN4cute5tupleIJNS5_1CILi64EEES8_NS7_ILi192EEEEEENS_6half_tEfNS_4arch4Sm80ELb0ELb1ELb1ELb1ELb1ELb0ELb0ELb0ELi2ELi2ELi2ELi2ELb1EEENS1_21CollectiveEpilogueBwdISA_SB_SD_Li256ELb1ELb0ELi4EEENS1_19SingleTileSchedulerILb1ELb0ELb0ELi64EEEEEEEEEvNT_6ParamsE,"a",@progbits
	.sectionflags	@""
	.align	4
.nv.constant0._ZN7cutlass13device_kernelIN5flash19enable_sm80_to_sm89INS1_16FlashAttnBwdSm80INS1_25CollectiveMainloopBwdSm80ILi1ELi1EN4cute5tupleIJNS5_1CILi64EEES8_NS7_ILi192EEEEEENS_6half_tEfNS_4arch4Sm80ELb0ELb1ELb1ELb1ELb1ELb0ELb0ELb0ELi2ELi2ELi2ELi2ELb1EEENS1_21CollectiveEpilogueBwdISA_SB_SD_Li256ELb1ELb0ELi4EEENS1_19SingleTileSchedulerILb1ELb0ELb0ELi64EEEEEEEEEvNT_6ParamsE:
	.zero		976


//--------------------- .nv.constant0._ZN7cutlass13device_kernelIN5flash19enable_sm80_to_sm89INS1_16FlashAttnBwdSm80INS1_25CollectiveMainloopBwdSm80ILi1ELi1EN4cute5tupleIJNS5_1CILi64EEES8_NS7_ILi192EEEEEENS_6half_tEfNS_4arch4Sm80ELb0ELb1ELb1ELb1ELb0ELb0ELb0ELb0ELi2ELi2ELi2ELi2ELb1EEENS1_24CollectiveEpilogueBwdGQAISA_fSD_Li256ELb1ELb0EEENS1_19SingleTileSchedulerILb1ELb0ELb0ELi64EEEEEEEEEvNT_6ParamsE --------------------------
	.section	.nv.constant0._ZN7cutlass13device_kernelIN5flash19enable_sm80_to_sm89INS1_16FlashAttnBwdSm80INS1_25CollectiveMainloopBwdSm80ILi1ELi1EN4cute5tupleIJNS5_1CILi64EEES8_NS7_ILi192EEEEEENS_6half_tEfNS_4arch4Sm80ELb0ELb1ELb1ELb1ELb0ELb0ELb0ELb0ELi2ELi2ELi2ELi2ELb1EEENS1_24CollectiveEpilogueBwdGQAISA_fSD_Li256ELb1ELb0EEENS1_19SingleTileSchedulerILb1ELb0ELb0ELi64EEEEEEEEEvNT_6ParamsE,"a",@progbits
	.sectionflags	@""
	.align	4
.nv.constant0._ZN7cutlass13device_kernelIN5flash19enable_sm80_to_sm89INS1_16FlashAttnBwdSm80INS1_25CollectiveMainloopBwdSm80ILi1ELi1EN4cute5tupleIJNS5_1CILi64EEES8_NS7_ILi192EEEEEENS_6half_tEfNS_4arch4Sm80ELb0ELb1ELb1ELb1ELb0ELb0ELb0ELb0ELi2ELi2ELi2ELi2ELb1EEENS1_24CollectiveEpilogueBwdGQAISA_fSD_Li256ELb1ELb0EEENS1_19SingleTileSchedulerILb1ELb0ELb0ELi64EEEEEEEEEvNT_6ParamsE:
	.zero		984


//--------------------- .nv.constant0._ZN7cutlass13device_kernelIN5flash19enable_sm80_to_sm89INS1_16FlashAttnBwdSm80INS1_25CollectiveMainloopBwdSm80ILi1ELi1EN4cute5tupleIJNS5_1CILi64EEES8_NS7_ILi192EEEEEENS_6half_tEfNS_4arch4Sm80ELb0ELb1ELb1ELb1ELb1ELb0ELb0ELb0ELi2ELi2ELi2ELi2ELb1EEENS1_24CollectiveEpilogueBwdGQAISA_fSD_Li256ELb1ELb1EEENS1_19SingleTileSchedulerILb1ELb0ELb0ELi64EEEEEEEEEvNT_6ParamsE --------------------------
	.section	.nv.constant0._ZN7cutlass13device_kernelIN5flash19enable_sm80_to_sm89INS1_16FlashAttnBwdSm80INS1_25CollectiveMainloopBwdSm80ILi1ELi1EN4cute5tupleIJNS5_1CILi64EEES8_NS7_ILi192EEEEEENS_6half_tEfNS_4arch4Sm80ELb0ELb1ELb1ELb1ELb1ELb0ELb0ELb0ELi2ELi2ELi2ELi2ELb1EEENS1_24CollectiveEpilogueBwdGQAISA_fSD_Li256ELb1ELb1EEENS1_19SingleTileSchedulerILb1ELb0ELb0ELi64EEEEEEEEEvNT_6ParamsE,"a",@progbits
	.sectionflags	@""
	.align	4
.nv.constant0._ZN7cutlass13device_kernelIN5flash19enable_sm80_to_sm89INS1_16FlashAttnBwdSm80INS1_25CollectiveMainloopBwdSm80ILi1ELi1EN4cute5tupleIJNS5_1CILi64EEES8_NS7_ILi192EEEEEENS_6half_tEfNS_4arch4Sm80ELb0ELb1ELb1ELb1ELb1ELb0ELb0ELb0ELi2ELi2ELi2ELi2ELb1EEENS1_24CollectiveEpilogueBwdGQAISA_fSD_Li256ELb1ELb1EEENS1_19SingleTileSchedulerILb1ELb0ELb0ELi64EEEEEEEEEvNT_6ParamsE:
	.zero		984


//--------------------- .nv.constant0._ZN7cutlass13device_kernelIN5flash19enable_sm80_to_sm89INS1_16FlashAttnBwdSm80INS1_25CollectiveMainloopBwdSm80ILi1ELi1EN4cute5tupleIJNS5_1CILi64EEES8_NS7_ILi192EEEEEENS_6half_tEfNS_4arch4Sm80ELb1ELb0ELb1ELb0ELb0ELb0ELb0ELb0ELi2ELi2ELi2ELi2ELb1EEENS1_21CollectiveEpilogueBwdISA_SB_SD_Li256ELb0ELb0ELi4EEENS1_25SingleTileBwdLPTSchedulerILb0ELi64ELb0EEEEEEEEEvNT_6ParamsE --------------------------
	.section	.nv.constant0._ZN7cutlass13device_kernelIN5flash19enable_sm80_to_sm89INS1_16FlashAttnBwdSm80INS1_25CollectiveMainloopBwdSm80ILi1ELi1EN4cute5tupleIJNS5_1CILi64EEES8_NS7_ILi192EEEEEENS_6half_tEfNS_4arch4Sm80ELb1ELb0ELb1ELb0ELb0ELb0ELb0ELb0ELi2ELi2ELi2ELi2ELb1EEENS1_21CollectiveEpilogueBwdISA_SB_SD_Li256ELb0ELb0ELi4EEENS1_25SingleTileBwdLPTSchedulerILb0ELi64ELb0EEEEEEEEEvNT_6ParamsE,"a",@progbits
	.sectionflags	@""
	.align	4
.nv.constant0._ZN7cutlass13device_kernelIN5flash19enable_sm80_to_sm89INS1_16FlashAttnBwdSm80INS1_25CollectiveMainloopBwdSm80ILi1ELi1EN4cute5tupleIJNS5_1CILi64EEES8_NS7_ILi192EEEEEENS_6half_tEfNS_4arch4Sm80ELb1ELb0ELb1ELb0ELb0ELb0ELb0ELb0ELi2ELi2ELi2ELi2ELb1EEENS1_21CollectiveEpilogueBwdISA_SB_SD_Li256ELb0ELb0ELi4EEENS1_25SingleTileBwdLPTSchedulerILb0ELi64ELb0EEEEEEEEEvNT_6ParamsE:
	.zero		1000


//--------------------- .nv.constant0._ZN7cutlass13device_kernelIN5flash19enable_sm80_to_sm89INS1_16FlashAttnBwdSm80INS1_25CollectiveMainloopBwdSm80ILi1ELi1EN4cute5tupleIJNS5_1CILi64EEES8_NS7_ILi192EEEEEENS_6half_tEfNS_4arch4Sm80ELb1ELb0ELb1ELb0ELb1ELb0ELb0ELb0ELi2ELi2ELi2ELi2ELb1EEENS1_21CollectiveEpilogueBwdISA_SB_SD_Li256ELb0ELb0ELi4EEENS1_25SingleTileBwdLPTSchedulerILb0ELi64ELb1EEEEEEEEEvNT_6ParamsE --------------------------
	.section	.nv.constant0._ZN7cutlass13device_kernelIN5flash19enable_sm80_to_sm89INS1_16FlashAttnBwdSm80INS1_25CollectiveMainloopBwdSm80ILi1ELi1EN4cute5tupleIJNS5_1CILi64EEES8_NS7_ILi192EEEEEENS_6half_tEfNS_4arch4Sm80ELb1ELb0ELb1ELb0ELb1ELb0ELb0ELb0ELi2ELi2ELi2ELi2ELb1EEENS1_21CollectiveEpilogueBwdISA_SB_SD_Li256ELb0ELb0ELi4EEENS1_25SingleTileBwdLPTSchedulerILb0ELi64ELb1EEEEEEEEEvNT_6ParamsE,"a",@progbits
	.sectionflags	@""
	.align	4
.nv.constant0._ZN7cutlass13device_kernelIN5flash19enable_sm80_to_sm89INS1_16FlashAttnBwdSm80INS1_25CollectiveMainloopBwdSm80ILi1ELi1EN4cute5tupleIJNS5_1CILi64EEES8_NS7_ILi192EEEEEENS_6half_tEfNS_4arch4Sm80ELb1ELb0ELb1ELb0ELb1ELb0ELb0ELb0ELi2ELi2ELi2ELi2ELb1EEENS1_21CollectiveEpilogueBwdISA_SB_SD_Li256ELb0ELb0ELi4EEENS1_25SingleTileBwdLPTSchedulerILb0ELi64ELb1EEEEEEEEEvNT_6ParamsE:
	.zero		1000


//--------------------- .nv.constant0._ZN7cutlass13device_kernelIN5flash19enable_sm80_to_sm89INS1_16FlashAttnBwdSm80INS1_25CollectiveMainloopBwdSm80ILi1ELi1EN4cute5tupleIJNS5_1CILi64EEES8_NS7_ILi192EEEEEENS_6half_tEfNS_4arch4Sm80ELb1ELb0ELb1ELb0ELb0ELb0ELb0ELb0ELi2ELi2ELi2ELi2ELb1EEENS1_24CollectiveEpilogueBwdGQAISA_fSD_Li256ELb0ELb0EEENS1_25SingleTileBwdLPTSchedulerILb0ELi64ELb0EEEEEEEEEvNT_6ParamsE --------------------------
	.section	.nv.constant0._ZN7cutlass13device_kernelIN5flash19enable_sm80_to_sm89INS1_16FlashAttnBwdSm80INS1_25CollectiveMainloopBwdSm80ILi1ELi1EN4cute5tupleIJNS5_1CILi64EEES8_NS7_ILi192EEEEEENS_6half_tEfNS_4arch4Sm80ELb1ELb0ELb1ELb0ELb0ELb0ELb0ELb0ELi2ELi2ELi2ELi2ELb1EEENS1_24CollectiveEpilogueBwdGQAISA_fSD_Li256ELb0ELb0EEENS1_25SingleTileBwdLPTSchedulerILb0ELi64ELb0EEEEEEEEEvNT_6ParamsE,"a",@progbits
	.sectionflags	@""
	.align	4
.nv.constant0._ZN7cutlass13device_kernelIN5flash19enable_sm80_to_sm89INS1_16FlashAttnBwdSm80INS1_25CollectiveMainloopBwdSm80ILi1ELi1EN4cute5tupleIJNS5_1CILi64EEES8_NS7_ILi192EEEEEENS_6half_tEfNS_4arch4Sm80ELb1ELb0ELb1ELb0ELb0ELb0ELb0ELb0ELi2ELi2ELi2ELi2ELb1EEENS1_24CollectiveEpilogueBwdGQAISA_fSD_Li256ELb0ELb0EEENS1_25SingleTileBwdLPTSchedulerILb0ELi64ELb0EEEEEEEEEvNT_6ParamsE:
	.zero		1008


//--------------------- .nv.constant0._ZN7cutlass13device_kernelIN5flash19enable_sm80_to_sm89INS1_16FlashAttnBwdSm80INS1_25CollectiveMainloopBwdSm80ILi1ELi1EN4cute5tupleIJNS5_1CILi64EEES8_NS7_ILi192EEEEEENS_6half_tEfNS_4arch4Sm80ELb1ELb0ELb1ELb0ELb1ELb0ELb0ELb0ELi2ELi2ELi2ELi2ELb1EEENS1_24CollectiveEpilogueBwdGQAISA_fSD_Li256ELb0ELb1EEENS1_25SingleTileBwdLPTSchedulerILb0ELi64ELb1EEEEEEEEEvNT_6ParamsE --------------------------
	.section	.nv.constant0._ZN7cutlass13device_kernelIN5flash19enable_sm80_to_sm89INS1_16FlashAttnBwdSm80INS1_25CollectiveMainloopBwdSm80ILi1ELi1EN4cute5tupleIJNS5_1CILi64EEES8_NS7_ILi192EEEEEENS_6half_tEfNS_4arch4Sm80ELb1ELb0ELb1ELb0ELb1ELb0ELb0ELb0ELi2ELi2ELi2ELi2ELb1EEENS1_24CollectiveEpilogueBwdGQAISA_fSD_Li256ELb0ELb1EEENS1_25SingleTileBwdLPTSchedulerILb0ELi64ELb1EEEEEEEEEvNT_6ParamsE,"a",@progbits
	.sectionflags	@""
	.align	4
.nv.constant0._ZN7cutlass13device_kernelIN5flash19enable_sm80_to_sm89INS1_16FlashAttnBwdSm80INS1_25CollectiveMainloopBwdSm80ILi1ELi1EN4cute5tupleIJNS5_1CILi64EEES8_NS7_ILi192EEEEEENS_6half_tEfNS_4arch4Sm80ELb1ELb0ELb1ELb0ELb1ELb0ELb0ELb0ELi2ELi2ELi2ELi2ELb1EEENS1_24CollectiveEpilogueBwdGQAISA_fSD_Li256ELb0ELb1EEENS1_25SingleTileBwdLPTSchedulerILb0ELi64ELb1EEEEEEEEEvNT_6ParamsE:
	.zero		1008


//--------------------- .nv.constant0._ZN7cutlass13device_kernelIN5flash19enable_sm80_to_sm89INS1_16FlashAttnBwdSm80INS1_25CollectiveMainloopBwdSm80ILi1ELi1EN4cute5tupleIJNS5_1CILi64EEES8_NS7_ILi192EEEEEENS_6half_tEfNS_4arch4Sm80ELb1ELb0ELb1ELb1ELb0ELb0ELb0ELb0ELi2ELi2ELi2ELi2ELb1EEENS1_21CollectiveEpilogueBwdISA_SB_SD_Li256ELb1ELb0ELi4EEENS1_25SingleTileBwdLPTSchedulerILb1ELi64ELb0EEEEEEEEEvNT_6ParamsE --------------------------
	.section	.nv.constant0._ZN7cutlass13device_kernelIN5flash19enable_sm80_to_sm89INS1_16FlashAttnBwdSm80INS1_25CollectiveMainloopBwdSm80ILi1ELi1EN4cute5tupleIJNS5_1CILi64EEES8_NS7_ILi192EEEEEENS_6half_tEfNS_4arch4Sm80ELb1ELb0ELb1ELb1ELb0ELb0ELb0ELb0ELi2ELi2ELi2ELi2ELb1EEENS1_21CollectiveEpilogueBwdISA_SB_SD_Li256ELb1ELb0ELi4EEENS1_25SingleTileBwdLPTSchedulerILb1ELi64ELb0EEEEEEEEEvNT_6ParamsE,"a",@progbits
	.sectionflags	@""
	.align	4
.nv.constant0._ZN7cutlass13device_kernelIN5flash19enable_sm80_to_sm89INS1_16FlashAttnBwdSm80INS1_25CollectiveMainloopBwdSm80ILi1ELi1EN4cute5tupleIJNS5_1CILi64EEES8_NS7_ILi192EEEEEENS_6half_tEfNS_4arch4Sm80ELb1ELb0ELb1ELb1ELb0ELb0ELb0ELb0ELi2ELi2ELi2ELi2ELb1EEENS1_21CollectiveEpilogueBwdISA_SB_SD_Li256ELb1ELb0ELi4EEENS1_25SingleTileBwdLPTSchedulerILb1ELi64ELb0EEEEEEEEEvNT_6ParamsE:
	.zero		1000


//--------------------- .nv.constant0._ZN7cutlass13device_kernelIN5flash19enable_sm80_to_sm89INS1_16FlashAttnBwdSm80INS1_25CollectiveMainloopBwdSm80ILi1ELi1EN4cute5tupleIJNS5_1CILi64EEES8_NS7_ILi192EEEEEENS_6half_tEfNS_4arch4Sm80ELb1ELb0ELb1ELb1ELb1ELb0ELb0ELb0ELi2ELi2ELi2ELi2ELb1EEENS1_21CollectiveEpilogueBwdISA_SB_SD_Li256ELb1ELb0ELi4EEENS1_25SingleTileBwdLPTSchedulerILb1ELi64ELb1EEEEEEEEEvNT_6ParamsE --------------------------
	.section	.nv.constant0._ZN7cutlass13device_kernelIN5flash19enable_sm80_to_sm89INS1_16FlashAttnBwdSm80INS1_25CollectiveMainloopBwdSm80ILi1ELi1EN4cute5tupleIJNS5_1CILi64EEES8_NS7_ILi192EEEEEENS_6half_tEfNS_4arch4Sm80ELb1ELb0ELb1ELb1ELb1ELb0ELb0ELb0ELi2ELi2ELi2ELi2ELb1EEENS1_21CollectiveEpilogueBwdISA_SB_SD_Li256ELb1ELb0ELi4EEENS1_25SingleTileBwdLPTSchedulerILb1ELi64ELb1EEEEEEEEEvNT_6ParamsE,"a",@progbits
	.sectionflags	@""
	.align	4
.nv.constant0._ZN7cutlass13device_kernelIN5flash19enable_sm80_to_sm89INS1_16FlashAttnBwdSm80INS1_25CollectiveMainloopBwdSm80ILi1ELi1EN4cute5tupleIJNS5_1CILi64EEES8_NS7_ILi192EEEEEENS_6half_tEfNS_4arch4Sm80ELb1ELb0ELb1ELb1ELb1ELb0ELb0ELb0ELi2ELi2ELi2ELi2ELb1EEENS1_21CollectiveEpilogueBwdISA_SB_SD_Li256ELb1ELb0ELi4EEENS1_25SingleTileBwdLPTSchedulerILb1ELi64ELb1EEEEEEEEEvNT_6ParamsE:
	.zero		1000


//--------------------- .nv.constant0._ZN7cutlass13device_kernelIN5flash19enable_sm80_to_sm89INS1_16FlashAttnBwdSm80INS1_25CollectiveMainloopBwdSm80ILi1ELi1EN4cute5tupleIJNS5_1CILi64EEES8_NS7_ILi192EEEEEENS_6half_tEfNS_4arch4Sm80ELb1ELb0ELb1ELb1ELb0ELb0ELb0ELb0ELi2ELi2ELi2ELi2ELb1EEENS1_24CollectiveEpilogueBwdGQAISA_fSD_Li256ELb1ELb0EEENS1_25SingleTileBwdLPTSchedulerILb1ELi64ELb0EEEEEEEEEvNT_6ParamsE --------------------------
	.section	.nv.constant0._ZN7cutlass13device_kernelIN5flash19enable_sm80_to_sm89INS1_16FlashAttnBwdSm80INS1_25CollectiveMainloopBwdSm80ILi1ELi1EN4cute5tupleIJNS5_1CILi64EEES8_NS7_ILi192EEEEEENS_6half_tEfNS_4arch4Sm80ELb1ELb0ELb1ELb1ELb0ELb0ELb0ELb0ELi2ELi2ELi2ELi2ELb1EEENS1_24CollectiveEpilogueBwdGQAISA_fSD_Li256ELb1ELb0EEENS1_25SingleTileBwdLPTSchedulerILb1ELi64ELb0EEEEEEEEEvNT_6ParamsE,"a",@progbits
	.sectionflags	@""
	.align	4
.nv.constant0._ZN7cutlass13device_kernelIN5flash19enable_sm80_to_sm89INS1_16FlashAttnBwdSm80INS1_25CollectiveMainloopBwdSm80ILi1ELi1EN4cute5tupleIJNS5_1CILi64EEES8_NS7_ILi192EEEEEENS_6half_tEfNS_4arch4Sm80ELb1ELb0ELb1ELb1ELb0ELb0ELb0ELb0ELi2ELi2ELi2ELi2ELb1EEENS1_24CollectiveEpilogueBwdGQAISA_fSD_Li256ELb1ELb0EEENS1_25SingleTileBwdLPTSchedulerILb1ELi64ELb0EEEEEEEEEvNT_6ParamsE:
	.zero		1008


//--------------------- .nv.constant0._ZN7cutlass13device_kernelIN5flash19enable_sm80_to_sm89INS1_16FlashAttnBwdSm80INS1_25CollectiveMainloopBwdSm80ILi1ELi1EN4cute5tupleIJNS5_1CILi64EEES8_NS7_ILi192EEEEEENS_6half_tEfNS_4arch4Sm80ELb1ELb0ELb1ELb1ELb1ELb0ELb0ELb0ELi2ELi2ELi2ELi2ELb1EEENS1_24CollectiveEpilogueBwdGQAISA_fSD_Li256ELb1ELb1EEENS1_25SingleTileBwdLPTSchedulerILb1ELi64ELb1EEEEEEEEEvNT_6ParamsE --------------------------
	.section	.nv.constant0._ZN7cutlass13device_kernelIN5flash19enable_sm80_to_sm89INS1_16FlashAttnBwdSm80INS1_25CollectiveMainloopBwdSm80ILi1ELi1EN4cute5tupleIJNS5_1CILi64EEES8_NS7_ILi192EEEEEENS_6half_tEfNS_4arch4Sm80ELb1ELb0ELb1ELb1ELb1ELb0ELb0ELb0ELi2ELi2ELi2ELi2ELb1EEENS1_24CollectiveEpilogueBwdGQAISA_fSD_Li256ELb1ELb1EEENS1_25SingleTileBwdLPTSchedulerILb1ELi64ELb1EEEEEEEEEvNT_6ParamsE,"a",@progbits
	.sectionflags	@""
	.align	4
.nv.constant0._ZN7cutlass13device_kernelIN5flash19enable_sm80_to_sm89INS1_16FlashAttnBwdSm80INS1_25CollectiveMainloopBwdSm80ILi1ELi1EN4cute5tupleIJNS5_1CILi64EEES8_NS7_ILi192EEEEEENS_6half_tEfNS_4arch4Sm80ELb1ELb0ELb1ELb1ELb1ELb0ELb0ELb0ELi2ELi2ELi2ELi2ELb1EEENS1_24CollectiveEpilogueBwdGQAISA_fSD_Li256ELb1ELb1EEENS1_25SingleTileBwdLPTSchedulerILb1ELi64ELb1EEEEEEEEEvNT_6ParamsE:
	.zero		1008


//--------------------- .nv.constant0._ZN7cutlass13device_kernelIN5flash19enable_sm80_to_sm89INS1_16FlashAttnBwdSm80INS1_25CollectiveMainloopBwdSm80ILi2ELi1EN4cute5tupleIJNS5_1CILi64EEENS7_ILi80EEENS7_ILi192EEEEEENS_6half_tEfNS_4arch4Sm80ELb0ELb0ELb1ELb0ELb0ELb0ELb1ELb0ELi2ELi4ELi2ELi2ELb0EEENS1_21CollectiveEpilogueBwdISB_SC_SE_Li256ELb0ELb1ELi4EEENS1_19SingleTileSchedulerILb0ELb0ELb0ELi80EEEEEEEEEvNT_6ParamsE --------------------------
	.section	.nv.constant0._ZN7cutlass13device_kernelIN5flash19enable_sm80_to_sm89INS1_16FlashAttnBwdSm80INS1_25CollectiveMainloopBwdSm80ILi2ELi1EN4cute5tupleIJNS5_1CILi64EEENS7_ILi80EEENS7_ILi192EEEEEENS_6half_tEfNS_4arch4Sm80ELb0ELb0ELb1ELb0ELb0ELb0ELb1ELb0ELi2ELi4ELi2ELi2ELb0EEENS1_21CollectiveEpilogueBwdISB_SC_SE_Li256ELb0ELb1ELi4EEENS1_19SingleTileSchedulerILb0ELb0ELb0ELi80EEEEEEEEEvNT_6ParamsE,"a",@progbits
	.sectionflags	@""
	.align	4
.nv.constant0._ZN7cutlass13device_kernelIN5flash19enable_sm80_to_sm89INS1_16FlashAttnBwdSm80INS1_25CollectiveMainloopBwdSm80ILi2ELi1EN4cute5tupleIJNS5_1CILi64EEENS7_ILi80EEENS7_ILi192EEEEEENS_6half_tEfNS_4arch4Sm80ELb0ELb0ELb1ELb0ELb0ELb0ELb1ELb0ELi2ELi4ELi2ELi2ELb0EEENS1_21CollectiveEpilogueBwdISB_SC_SE_Li256ELb0ELb1ELi4EEENS1_19SingleTileSchedulerILb0ELb0ELb0ELi80EEEEEEEEEvNT_6ParamsE:
	.zero		976


//--------------------- .nv.constant0._ZN7cutlass13device_kernelIN5flash19enable_sm80_to_sm89INS1_16FlashAttnBwdSm80INS1_25CollectiveMainloopBwdSm80ILi2ELi1EN4cute5tupleIJNS5_1CILi64EEENS7_ILi80EEENS7_ILi192EEEEEENS_6half_tEfNS_4arch4Sm80ELb0ELb0ELb1ELb0ELb1ELb0ELb1ELb0ELi2ELi4ELi2ELi2ELb0EEENS1_21CollectiveEpilogueBwdISB_SC_SE_Li256ELb0ELb1ELi4EEENS1_19SingleTileSchedulerILb0ELb0ELb0ELi80EEEEEEEEEvNT_6ParamsE --------------------------
	.section	.nv.constant0._ZN7cutlass13device_kernelIN5flash19enable_sm80_to_sm89INS1_16FlashAttnBwdSm80INS1_25CollectiveMainloopBwdSm80ILi2ELi1EN4cute5tupleIJNS5_1CILi64EEENS7_ILi80EEENS7_ILi192EEEEEENS_6half_tEfNS_4arch4Sm80ELb0ELb0ELb1ELb0ELb1ELb0ELb1ELb0ELi2ELi4ELi2ELi2ELb0EEENS1_21CollectiveEpilogueBwdISB_SC_SE_Li256ELb0ELb1ELi4EEENS1_19SingleTileSchedulerILb0ELb0ELb0ELi80EEEEEEEEEvNT_6ParamsE,"a",@progbits
	.sectionflags	@""
	.align	4
.nv.constant0._ZN7cutlass13device_kernelIN5flash19enable_sm80_to_sm89INS1_16FlashAttnBwdSm80INS1_25CollectiveMainloopBwdSm80ILi2ELi1EN4cute5tupleIJNS5_1CILi64EEENS7_ILi80EEENS7_ILi192EEEEEENS_6half_tEfNS_4arch4Sm80ELb0ELb0ELb1ELb0ELb1ELb0ELb1ELb0ELi2ELi4ELi2ELi2ELb0EEENS1_21CollectiveEpilogueBwdISB_SC_SE_Li256ELb0ELb1ELi4EEENS1_19SingleTileSchedulerILb0ELb0ELb0ELi80EEEEEEEEEvNT_6ParamsE:
	.zero		976


//--------------------- .nv.constant0._ZN7cutlass13device_kernelIN5flash19enable_sm80_to_sm89INS1_16FlashAttnBwdSm80INS1_25CollectiveMainloopBwdSm80ILi2ELi1EN4cute5tupleIJNS5_1CILi64EEENS7_ILi80EEENS7_ILi192EEEEEENS_6half_tEfNS_4arch4Sm80ELb0ELb0ELb1ELb0ELb0ELb0ELb1ELb0ELi2ELi4ELi2ELi2ELb0EEENS1_24CollectiveEpilogueBwdGQAISB_fSE_Li256ELb0ELb0EEENS1_19SingleTileSchedulerILb0ELb0ELb0ELi80EEEEEEEEEvNT_6ParamsE --------------------------
	.section	.nv.constant0._ZN7cutlass13device_kernelIN5flash19enable_sm80_to_sm89INS1_16FlashAttnBwdSm80INS1_25CollectiveMainloopBwdSm80ILi2ELi1EN4cute5tupleIJNS5_1CILi64EEENS7_ILi80EEENS7_ILi192EEEEEENS_6half_tEfNS_4arch4Sm80ELb0ELb0ELb1ELb0ELb0ELb0ELb1ELb0ELi2ELi4ELi2ELi2ELb0EEENS1_24CollectiveEpilogueBwdGQAISB_fSE_Li256ELb0ELb0EEENS1_19SingleTileSchedulerILb0ELb0ELb0ELi80EEEEEEEEEvNT_6ParamsE,"a",@progbits
	.sectionflags	@""
	.align	4
.nv.constant0._ZN7cutlass13device_kernelIN5flash19enable_sm80_to_sm89INS1_16FlashAttnBwdSm80INS1_25CollectiveMainloopBwdSm80ILi2ELi1EN4cute5tupleIJNS5_1CILi64EEENS7_ILi80EEENS7_ILi192EEEEEENS_6half_tEfNS_4arch4Sm80ELb0ELb0ELb1ELb0ELb0ELb0ELb1ELb0ELi2ELi4ELi2ELi2ELb0EEENS1_24CollectiveEpilogueBwdGQAISB_fSE_Li256ELb0ELb0EEENS1_19SingleTileSchedulerILb0ELb0ELb0ELi80EEEEEEEEEvNT_6ParamsE:
	.zero		984


//--------------------- .nv.constant0._ZN7cutlass13device_kernelIN5flash19enable_sm80_to_sm89INS1_16FlashAttnBwdSm80INS1_25CollectiveMainloopBwdSm80ILi2ELi1EN4cute5tupleIJNS5_1CILi64EEENS7_ILi80EEENS7_ILi192EEEEEENS_6half_tEfNS_4arch4Sm80ELb0ELb0ELb1ELb0ELb1ELb0ELb1ELb0ELi2ELi4ELi2ELi2ELb0EEENS1_24CollectiveEpilogueBwdGQAISB_fSE_Li256ELb0ELb1EEENS1_19SingleTileSchedulerILb0ELb0ELb0ELi80EEEEEEEEEvNT_6ParamsE --------------------------
	.section	.nv.constant0._ZN7cutlass13device_kernelIN5flash19enable_sm80_to_sm89INS1_16FlashAttnBwdSm80INS1_25CollectiveMainloopBwdSm80ILi2ELi1EN4cute5tupleIJNS5_1CILi64EEENS7_ILi80EEENS7_ILi192EEEEEENS_6half_tEfNS_4arch4Sm80ELb0ELb0ELb1ELb0ELb1ELb0ELb1ELb0ELi2ELi4ELi2ELi2ELb0EEENS1_24CollectiveEpilogueBwdGQAISB_fSE_Li256ELb0ELb1EEENS1_19SingleTileSchedulerILb0ELb0ELb0ELi80EEEEEEEEEvNT_6ParamsE,"a",@progbits
	.sectionflags	@""
	.align	4
.nv.constant0._ZN7cutlass13device_kernelIN5flash19enable_sm80_to_sm89INS1_16FlashAttnBwdSm80INS1_25CollectiveMainloopBwdSm80ILi2ELi1EN4cute5tupleIJNS5_1CILi64EEENS7_ILi80EEENS7_ILi192EEEEEENS_6half_tEfNS_4arch4Sm80ELb0ELb0ELb1ELb0ELb1ELb0ELb1ELb0ELi2ELi4ELi2ELi2ELb0EEENS1_24CollectiveEpilogueBwdGQAISB_fSE_Li256ELb0ELb1EEENS1_19SingleTileSchedulerILb0ELb0ELb0ELi80EEEEEEEEEvNT_6ParamsE:
	.zero		984


//--------------------- .nv.constant0._ZN7cutlass13device_kernelIN5flash19enable_sm80_to_sm89INS1_16FlashAttnBwdSm80INS1_25CollectiveMainloopBwdSm80ILi2ELi1EN4cute5tupleIJNS5_1CILi64EEENS7_ILi80EEENS7_ILi192EEEEEENS_6half_tEfNS_4arch4Sm80ELb0ELb0ELb1ELb1ELb0ELb0ELb1ELb0ELi2ELi4ELi2ELi2ELb0EEENS1_21CollectiveEpilogueBwdISB_SC_SE_Li256ELb1ELb1ELi4EEENS1_19SingleTileSchedulerILb1ELb0ELb0ELi80EEEEEEEEEvNT_6ParamsE --------------------------
	.section	.nv.constant0._ZN7cutlass13device_kernelIN5flash19enable_sm80_to_sm89INS1_16FlashAttnBwdSm80INS1_25CollectiveMainloopBwdSm80ILi2ELi1EN4cute5tupleIJNS5_1CILi64EEENS7_ILi80EEENS7_ILi192EEEEEENS_6half_tEfNS_4arch4Sm80ELb0ELb0ELb1ELb1ELb0ELb0ELb1ELb0ELi2ELi4ELi2ELi2ELb0EEENS1_21CollectiveEpilogueBwdISB_SC_SE_Li256ELb1ELb1ELi4EEENS1_19SingleTileSchedulerILb1ELb0ELb0ELi80EEEEEEEEEvNT_6ParamsE,"a",@progbits
	.sectionflags	@""
	.align	4
.nv.constant0._ZN7cutlass13device_kernelIN5flash19enable_sm80_to_sm89INS1_16FlashAttnBwdSm80INS1_25CollectiveMainloopBwdSm80ILi2ELi1EN4cute5tupleIJNS5_1CILi64EEENS7_ILi80EEENS7_ILi192EEEEEENS_6half_tEfNS_4arch4Sm80ELb0ELb0ELb1ELb1ELb0ELb0ELb1ELb0ELi2ELi4ELi2ELi2ELb0EEENS1_21CollectiveEpilogueBwdISB_SC_SE_Li256ELb1ELb1ELi4EEENS1_19SingleTileSchedulerILb1ELb0ELb0ELi80EEEEEEEEEvNT_6ParamsE:
	.zero		976


//--------------------- .nv.constant0._ZN7cutlass13device_kernelIN5flash19enable_sm80_to_sm89INS1_16FlashAttnBwdSm80INS1_25CollectiveMainloopBwdSm80ILi2ELi1EN4cute5tupleIJNS5_1CILi64EEENS7_ILi80EEENS7_ILi192EEEEEENS_6half_tEfNS_4arch4Sm80ELb0ELb0ELb1ELb1ELb1ELb0ELb1ELb0ELi2ELi4ELi2ELi2ELb0EEENS1_21CollectiveEpilogueBwdISB_SC_SE_Li256ELb1ELb1ELi4EEENS1_19SingleTileSchedulerILb1ELb0ELb0ELi80EEEEEEEEEvNT_6ParamsE --------------------------
	.section	.nv.constant0._ZN7cutlass13device_kernelIN5flash19enable_sm80_to_sm89INS1_16FlashAttnBwdSm80INS1_25CollectiveMainloopBwdSm80ILi2ELi1EN4cute5tupleIJNS5_1CILi64EEENS7_ILi80EEENS7_ILi192EEEEEENS_6half_tEfNS_4arch4Sm80ELb0ELb0ELb1ELb1ELb1ELb0ELb1ELb0ELi2ELi4ELi2ELi2ELb0EEENS1_21CollectiveEpilogueBwdISB_SC_SE_Li256ELb1ELb1ELi4EEENS1_19SingleTileSchedulerILb1ELb0ELb0ELi80EEEEEEEEEvNT_6ParamsE,"a",@progbits
	.sectionflags	@""
	.align	4
.nv.constant0._ZN7cutlass13device_kernelIN5flash19enable_sm80_to_sm89INS1_16FlashAttnBwdSm80INS1_25CollectiveMainloopBwdSm80ILi2ELi1EN4cute5tupleIJNS5_1CILi64EEENS7_ILi80EEENS7_ILi192EEEEEENS_6half_tEfNS_4arch4Sm80ELb0ELb0ELb1ELb1ELb1ELb0ELb1ELb0ELi2ELi4ELi2ELi2ELb0EEENS1_21CollectiveEpilogueBwdISB_SC_SE_Li256ELb1ELb1ELi4EEENS1_19SingleTileSchedulerILb1ELb0ELb0ELi80EEEEEEEEEvNT_6ParamsE:
	.zero		976


//--------------------- .nv.constant0._ZN7cutlass13device_kernelIN5flash19enable_sm80_to_sm89INS1_16FlashAttnBwdSm80INS1_25CollectiveMainloopBwdSm80ILi2ELi1EN4cute5tupleIJNS5_1CILi64EEENS7_ILi80EEENS7_ILi192EEEEEENS_6half_tEfNS_4arch4Sm80ELb0ELb0ELb1ELb1ELb0ELb0ELb1ELb0ELi2ELi4ELi2ELi2ELb0EEENS1_24CollectiveEpilogueBwdGQAISB_fSE_Li256ELb1ELb0EEENS1_19SingleTileSchedulerILb1ELb0ELb0ELi80EEEEEEEEEvNT_6ParamsE --------------------------
	.section	.nv.constant0._ZN7cutlass13device_kernelIN5flash19enable_sm80_to_sm89INS1_16FlashAttnBwdSm80INS1_25CollectiveMainloopBwdSm80ILi2ELi1EN4cute5tupleIJNS5_1CILi64EEENS7_ILi80EEENS7_ILi192EEEEEENS_6half_tEfNS_4arch4Sm80ELb0ELb0ELb1ELb1ELb0ELb0ELb1ELb0ELi2ELi4ELi2ELi2ELb0EEENS1_24CollectiveEpilogueBwdGQAISB_fSE_Li256ELb1ELb0EEENS1_19SingleTileSchedulerILb1ELb0ELb0ELi80EEEEEEEEEvNT_6ParamsE,"a",@progbits
	.sectionflags	@""
	.align	4
.nv.constant0._ZN7cutlass13device_kernelIN5flash19enable_sm80_to_sm89INS1_16FlashAttnBwdSm80INS1_25CollectiveMainloopBwdSm80ILi2ELi1EN4cute5tupleIJNS5_1CILi64EEENS7_ILi80EEENS7_ILi192EEEEEENS_6half_tEfNS_4arch4Sm80ELb0ELb0ELb1ELb1ELb0ELb0ELb1ELb0ELi2ELi4ELi2ELi2ELb0EEENS1_24CollectiveEpilogueBwdGQAISB_fSE_Li256ELb1ELb0EEENS1_19SingleTileSchedulerILb1ELb0ELb0ELi80EEEEEEEEEvNT_6ParamsE:
	.zero		984


//--------------------- .nv.constant0._ZN7cutlass13device_kernelIN5flash19enable_sm80_to_sm89INS1_16FlashAttnBwdSm80INS1_25CollectiveMainloopBwdSm80ILi2ELi1EN4cute5tupleIJNS5_1CILi64EEENS7_ILi80EEENS7_ILi192EEEEEENS_6half_tEfNS_4arch4Sm80ELb0ELb0ELb1ELb1ELb1ELb0ELb1ELb0ELi2ELi4ELi2ELi2ELb0EEENS1_24CollectiveEpilogueBwdGQAISB_fSE_Li256ELb1ELb1EEENS1_19SingleTileSchedulerILb1ELb0ELb0ELi80EEEEEEEEEvNT_6ParamsE --------------------------
	.section	.nv.constant0._ZN7cutlass13device_kernelIN5flash19enable_sm80_to_sm89INS1_16FlashAttnBwdSm80INS1_25CollectiveMainloopBwdSm80ILi2ELi1EN4cute5tupleIJNS5_1CILi64EEENS7_ILi80EEENS7_ILi192EEEEEENS_6half_tEfNS_4arch4Sm80ELb0ELb0ELb1ELb1ELb1ELb0ELb1ELb0ELi2ELi4ELi2ELi2ELb0EEENS1_24CollectiveEpilogueBwdGQAISB_fSE_Li256ELb1ELb1EEENS1_19SingleTileSchedulerILb1ELb0ELb0ELi80EEEEEEEEEvNT_6ParamsE,"a",@progbits
	.sectionflags	@""
	.align	4
.nv.constant0._ZN7cutlass13device_kernelIN5flash19enable_sm80_to_sm89INS1_16FlashAttnBwdSm80INS1_25CollectiveMainloopBwdSm80ILi2ELi1EN4cute5tupleIJNS5_1CILi64EEENS7_ILi80EEENS7_ILi192EEEEEENS_6half_tEfNS_4arch4Sm80ELb0ELb0ELb1ELb1ELb1ELb0ELb1ELb0ELi2ELi4ELi2ELi2ELb0EEENS1_24CollectiveEpilogueBwdGQAISB_fSE_Li256ELb1ELb1EEENS1_19SingleTileSchedulerILb1ELb0ELb0ELi80EEEEEEEEEvNT_6ParamsE:
	.zero		984


//--------------------- .nv.constant0._ZN7cutlass13device_kernelIN5flash19enable_sm80_to_sm89INS1_16FlashAttnBwdSm80INS1_25CollectiveMainloopBwdSm80ILi2ELi1EN4cute5tupleIJNS5_1CILi64EEENS7_ILi80EEENS7_ILi192EEEEEENS_6half_tEfNS_4arch4Sm80ELb0ELb1ELb1ELb0ELb0ELb0ELb1ELb0ELi2ELi4ELi2ELi2ELb0EEENS1_21CollectiveEpilogueBwdISB_SC_SE_Li256ELb0ELb1ELi4EEENS1_19SingleTileSchedulerILb0ELb0ELb0ELi80EEEEEEEEEvNT_6ParamsE --------------------------
	.section	.nv.constant0._ZN7cutlass13device_kernelIN5flash19enable_sm80_to_sm89INS1_16FlashAttnBwdSm80INS1_25CollectiveMainloopBwdSm80ILi2ELi1EN4cute5tupleIJNS5_1CILi64EEENS7_ILi80EEENS7_ILi192EEEEEENS_6half_tEfNS_4arch4Sm80ELb0ELb1ELb1ELb0ELb0ELb0ELb1ELb0ELi2ELi4ELi2ELi2ELb0EEENS1_21CollectiveEpilogueBwdISB_SC_SE_Li256ELb0ELb1ELi4EEENS1_19SingleTileSchedulerILb0ELb0ELb0ELi80EEEEEEEEEvNT_6ParamsE,"a",@progbits
	.sectionflags	@""
	.align	4
.nv.constant0._ZN7cutlass13device_kernelIN5flash19enable_sm80_to_sm89INS1_16FlashAttnBwdSm80INS1_25CollectiveMainloopBwdSm80ILi2ELi1EN4cute5tupleIJNS5_1CILi64EEENS7_ILi80EEENS7_ILi192EEEEEENS_6half_tEfNS_4arch4Sm80ELb0ELb1ELb1ELb0ELb0ELb0ELb1ELb0ELi2ELi4ELi2ELi2ELb0EEENS1_21CollectiveEpilogueBwdISB_SC_SE_Li256ELb0ELb1ELi4EEENS1_19SingleTileSchedulerILb0ELb0ELb0ELi80EEEEEEEEEvNT_6ParamsE:
	.zero		976


//--------------------- .nv.constant0._ZN7cutlass13device_kernelIN5flash19enable_sm80_to_sm89INS1_16FlashAttnBwdSm80INS1_25CollectiveMainloopBwdSm80ILi2ELi1EN4cute5tupleIJNS5_1CILi64EEENS7_ILi80EEENS7_ILi192EEEEEENS_6half_tEfNS_4arch4Sm80ELb0ELb1ELb1ELb0ELb1ELb0ELb1ELb0ELi2ELi4ELi2ELi2ELb0EEENS1_21CollectiveEpilogueBwdISB_SC_SE_Li256ELb0ELb1ELi4EEENS1_19SingleTileSchedulerILb0ELb0ELb0ELi80EEEEEEEEEvNT_6ParamsE --------------------------
	.section	.nv.constant0._ZN7cutlass13device_kernelIN5flash19enable_sm80_to_sm89INS1_16FlashAttnBwdSm80INS1_25CollectiveMainloopBwdSm80ILi2ELi1EN4cute5tupleIJNS5_1CILi64EEENS7_ILi80EEENS7_ILi192EEEEEENS_6half_tEfNS_4arch4Sm80ELb0ELb1ELb1ELb0ELb1ELb0ELb1ELb0ELi2ELi4ELi2ELi2ELb0EEENS1_21CollectiveEpilogueBwdISB_SC_SE_Li256ELb0ELb1ELi4EEENS1_19SingleTileSchedulerILb0ELb0ELb0ELi80EEEEEEEEEvNT_6ParamsE,"a",@progbits
	.sectionflags	@""
	.align	4
.nv.constant0._ZN7cutlass13device_kernelIN5flash19enable_sm80_to_sm89INS1_16FlashAttnBwdSm80INS1_25CollectiveMainloopBwdSm80ILi2ELi1EN4cute5tupleIJNS5_1CILi64EEENS7_ILi80EEENS7_ILi192EEEEEENS_6half_tEfNS_4arch4Sm80ELb0ELb1ELb1ELb0ELb1ELb0ELb1ELb0ELi2ELi4ELi2ELi2ELb0EEENS1_21CollectiveEpilogueBwdISB_SC_SE_Li256ELb0ELb1ELi4EEENS1_19SingleTileSchedulerILb0ELb0ELb0ELi80EEEEEEEEEvNT_6ParamsE:
	.zero		976


//--------------------- .nv.constant0._ZN7cutlass13device_kernelIN5flash19enable_sm80_to_sm89INS1_16FlashAttnBwdSm80INS1_25CollectiveMainloopBwdSm80ILi2ELi1EN4cute5tupleIJNS5_1CILi64EEENS7_ILi80EEENS7_ILi192EEEEEENS_6half_tEfNS_4arch4Sm80ELb0ELb1ELb1ELb0ELb0ELb0ELb1ELb0ELi2ELi4ELi2ELi2ELb0EEENS1_24CollectiveEpilogueBwdGQAISB_fSE_Li256ELb0ELb0EEENS1_19SingleTileSchedulerILb0ELb0ELb0ELi80EEEEEEEEEvNT_6ParamsE --------------------------
	.section	.nv.constant0._ZN7cutlass13device_kernelIN5flash19enable_sm80_to_sm89INS1_16FlashAttnBwdSm80INS1_25CollectiveMainloopBwdSm80ILi2ELi1EN4cute5tupleIJNS5_1CILi64EEENS7_ILi80EEENS7_ILi192EEEEEENS_6half_tEfNS_4arch4Sm80ELb0ELb1ELb1ELb0ELb0ELb0ELb1ELb0ELi2ELi4ELi2ELi2ELb0EEENS1_24CollectiveEpilogueBwdGQAISB_fSE_Li256ELb0ELb0EEENS1_19SingleTileSchedulerILb0ELb0ELb0ELi80EEEEEEEEEvNT_6ParamsE,"a",@progbits
	.sectionflags	@""
	.align	4
.nv.constant0._ZN7cutlass13device_kernelIN5flash19enable_sm80_to_sm89INS1_16FlashAttnBwdSm80INS1_25CollectiveMainloopBwdSm80ILi2ELi1EN4cute5tupleIJNS5_1CILi64EEENS7_ILi80EEENS7_ILi192EEEEEENS_6half_tEfNS_4arch4Sm80ELb0ELb1ELb1ELb0ELb0ELb0ELb1ELb0ELi2ELi4ELi2ELi2ELb0EEENS1_24CollectiveEpilogueBwdGQAISB_fSE_Li256ELb0ELb0EEENS1_19SingleTileSchedulerILb0ELb0ELb0ELi80EEEEEEEEEvNT_6ParamsE:
	.zero		984


//--------------------- .nv.constant0._ZN7cutlass13device_kernelIN5flash19enable_sm80_to_sm89INS1_16FlashAttnBwdSm80INS1_25CollectiveMainloopBwdSm80ILi2ELi1EN4cute5tupleIJNS5_1CILi64EEENS7_ILi80EEENS7_ILi192EEEEEENS_6half_tEfNS_4arch4Sm80ELb0ELb1ELb1ELb0ELb1ELb0ELb1ELb0ELi2ELi4ELi2ELi2ELb0EEENS1_24CollectiveEpilogueBwdGQAISB_fSE_Li256ELb0ELb1EEENS1_19SingleTileSchedulerILb0ELb0ELb0ELi80EEEEEEEEEvNT_6ParamsE --------------------------
	.section	.nv.constant0._ZN7cutlass13device_kernelIN5flash19enable_sm80_to_sm89INS1_16FlashAttnBwdSm80INS1_25CollectiveMainloopBwdSm80ILi2ELi1EN4cute5tupleIJNS5_1CILi64EEENS7_ILi80EEENS7_ILi192EEEEEENS_6half_tEfNS_4arch4Sm80ELb0ELb1ELb1ELb0ELb1ELb0ELb1ELb0ELi2ELi4ELi2ELi2ELb0EEENS1_24CollectiveEpilogueBwdGQAISB_fSE_Li256ELb0ELb1EEENS1_19SingleTileSchedulerILb0ELb0ELb0ELi80EEEEEEEEEvNT_6ParamsE,"a",@progbits
	.sectionflags	@""
	.align	4
.nv.constant0._ZN7cutlass13device_kernelIN5flash19enable_sm80_to_sm89INS1_16FlashAttnBwdSm80INS1_25CollectiveMainloopBwdSm80ILi2ELi1EN4cute5tupleIJNS5_1CILi64EEENS7_ILi80EEENS7_ILi192EEEEEENS_6half_tEfNS_4arch4Sm80ELb0ELb1ELb1ELb0ELb1ELb0ELb1ELb0ELi2ELi4ELi2ELi2ELb0EEENS1_24CollectiveEpilogueBwdGQAISB_fSE_Li256ELb0ELb1EEENS1_19SingleTileSchedulerILb0ELb0ELb0ELi80EEEEEEEEEvNT_6ParamsE:
	.zero		984


//--------------------- .nv.constant0._ZN7cutlass13device_kernelIN5flash19enable_sm80_to_sm89INS1_16FlashAttnBwdSm80INS1_25CollectiveMainloopBwdSm80ILi2ELi1EN4cute5tupleIJNS5_1CILi64EEENS7_ILi80EEENS7_ILi192EEEEEENS_6half_tEfNS_4arch4Sm80ELb0ELb1ELb1ELb1ELb0ELb0ELb1ELb0ELi2ELi4ELi2ELi2ELb0EEENS1_21CollectiveEpilogueBwdISB_SC_SE_Li256ELb1ELb1ELi4EEENS1_19SingleTileSchedulerILb1ELb0ELb0ELi80EEEEEEEEEvNT_6ParamsE --------------------------
	.section	.nv.constant0._ZN7cutlass13device_kernelIN5flash19enable_sm80_to_sm89INS1_16FlashAttnBwdSm80INS1_25CollectiveMainloopBwdSm80ILi2ELi1EN4cute5tupleIJNS5_1CILi64EEENS7_ILi80EEENS7_ILi192EEEEEENS_6half_tEfNS_4arch4Sm80ELb0ELb1ELb1ELb1ELb0ELb0ELb1ELb0ELi2ELi4ELi2ELi2ELb0EEENS1_21CollectiveEpilogueBwdISB_SC_SE_Li256ELb1ELb1ELi4EEENS1_19SingleTileSchedulerILb1ELb0ELb0ELi80EEEEEEEEEvNT_6ParamsE,"a",@progbits
	.sectionflags	@""
	.align	4
.nv.constant0._ZN7cutlass13device_kernelIN5flash19enable_sm80_to_sm89INS1_16FlashAttnBwdSm80INS1_25CollectiveMainloopBwdSm80ILi2ELi1EN4cute5tupleIJNS5_1CILi64EEENS7_ILi80EEENS7_ILi192EEEEEENS_6half_tEfNS_4arch4Sm80ELb0ELb1ELb1ELb1ELb0ELb0ELb1ELb0ELi2ELi4ELi2ELi2ELb0EEENS1_21CollectiveEpilogueBwdISB_SC_SE_Li256ELb1ELb1ELi4EEENS1_19SingleTileSchedulerILb1ELb0ELb0ELi80EEEEEEEEEvNT_6ParamsE:
	.zero		976


//--------------------- .nv.constant0._ZN7cutlass13device_kernelIN5flash19enable_sm80_to_sm89INS1_16FlashAttnBwdSm80INS1_25CollectiveMainloopBwdSm80ILi2ELi1EN4cute5tupleIJNS5_1CILi64EEENS7_ILi80EEENS7_ILi192EEEEEENS_6half_tEfNS_4arch4Sm80ELb0ELb1ELb1ELb1ELb1ELb0ELb1ELb0ELi2ELi4ELi2ELi2ELb0EEENS1_21CollectiveEpilogueBwdISB_SC_SE_Li256ELb1ELb1ELi4EEENS1_19SingleTileSchedulerILb1ELb0ELb0ELi80EEEEEEEEEvNT_6ParamsE --------------------------
	.section	.nv.constant0._ZN7cutlass13device_kernelIN5flash19enable_sm80_to_sm89INS1_16FlashAttnBwdSm80INS1_25CollectiveMainloopBwdSm80ILi2ELi1EN4cute5tupleIJNS5_1CILi64EEENS7_ILi80EEENS7_ILi192EEEEEENS_6half_tEfNS_4arch4Sm80ELb0ELb1ELb1ELb1ELb1ELb0ELb1ELb0ELi2ELi4ELi2ELi2ELb0EEENS1_21CollectiveEpilogueBwdISB_SC_SE_Li256ELb1ELb1ELi4EEENS1_19SingleTileSchedulerILb1ELb0ELb0ELi80EEEEEEEEEvNT_6ParamsE,"a",@progbits
	.sectionflags	@""
	.align	4
.nv.constant0._ZN7cutlass13device_kernelIN5flash19enable_sm80_to_sm89INS1_16FlashAttnBwdSm80INS1_25CollectiveMainloopBwdSm80ILi2ELi1EN4cute5tupleIJNS5_1CILi64EEENS7_ILi80EEENS7_ILi192EEEEEENS_6half_tEfNS_4arch4Sm80ELb0ELb1ELb1ELb1ELb1ELb0ELb1ELb0ELi2ELi4ELi2ELi2ELb0EEENS1_21CollectiveEpilogueBwdISB_SC_SE_Li256ELb1ELb1ELi4EEENS1_19SingleTileSchedulerILb1ELb0ELb0ELi80EEEEEEEEEvNT_6ParamsE:
	.zero		976


//--------------------- .nv.constant0._ZN7cutlass13device_kernelIN5flash19enable_sm80_to_sm89INS1_16FlashAttnBwdSm80INS1_25CollectiveMainloopBwdSm80ILi2ELi1EN4cute5tupleIJNS5_1CILi64EEENS7_ILi80EEENS7_ILi192EEEEEENS_6half_tEfNS_4arch4Sm80ELb0ELb1ELb1ELb1ELb0ELb0ELb1ELb0ELi2ELi4ELi2ELi2ELb0EEENS1_24CollectiveEpilogueBwdGQAISB_fSE_Li256ELb1ELb0EEENS1_19SingleTileSchedulerILb1ELb0ELb0ELi80EEEEEEEEEvNT_6ParamsE --------------------------
	.section	.nv.constant0._ZN7cutlass13device_kernelIN5flash19enable_sm80_to_sm89INS1_16FlashAttnBwdSm80INS1_25CollectiveMainloopBwdSm80ILi2ELi1EN4cute5tupleIJNS5_1CILi64EEENS7_ILi80EEENS7_ILi192EEEEEENS_6half_tEfNS_4arch4Sm80ELb0ELb1ELb1ELb1ELb0ELb0ELb1ELb0ELi2ELi4ELi2ELi2ELb0EEENS1_24CollectiveEpilogueBwdGQAISB_fSE_Li256ELb1ELb0EEENS1_19SingleTileSchedulerILb1ELb0ELb0ELi80EEEEEEEEEvNT_6ParamsE,"a",@progbits
	.sectionflags	@""
	.align	4
.nv.constant0._ZN7cutlass13device_kernelIN5flash19enable_sm80_to_sm89INS1_16FlashAttnBwdSm80INS1_25CollectiveMainloopBwdSm80ILi2ELi1EN4cute5tupleIJNS5_1CILi64EEENS7_ILi80EEENS7_ILi192EEEEEENS_6half_tEfNS_4arch4Sm80ELb0ELb1ELb1ELb1ELb0ELb0ELb1ELb0ELi2ELi4ELi2ELi2ELb0EEENS1_24CollectiveEpilogueBwdGQAISB_fSE_Li256ELb1ELb0EEENS1_19SingleTileSchedulerILb1ELb0ELb0ELi80EEEEEEEEEvNT_6ParamsE:
	.zero		984


//--------------------- .nv.constant0._ZN7cutlass13device_kernelIN5flash19enable_sm80_to_sm89INS1_16FlashAttnBwdSm80INS1_25CollectiveMainloopBwdSm80ILi2ELi1EN4cute5tupleIJNS5_1CILi64EEENS7_ILi80EEENS7_ILi192EEEEEENS_6half_tEfNS_4arch4Sm80ELb0ELb1ELb1ELb1ELb1ELb0ELb1ELb0ELi2ELi4ELi2ELi2ELb0EEENS1_24CollectiveEpilogueBwdGQAISB_fSE_Li256ELb1ELb1EEENS1_19SingleTileSchedulerILb1ELb0ELb0ELi80EEEEEEEEEvNT_6ParamsE --------------------------
	.section	.nv.constant0._ZN7cutlass13device_kernelIN5flash19enable_sm80_to_sm89INS1_16FlashAttnBwdSm80INS1_25CollectiveMainloopBwdSm80ILi2ELi1EN4cute5tupleIJNS5_1CILi64EEENS7_ILi80EEENS7_ILi192EEEEEENS_6half_tEfNS_4arch4Sm80ELb0ELb1ELb1ELb1ELb1ELb0ELb1ELb0ELi2ELi4ELi2ELi2ELb0EEENS1_24CollectiveEpilogueBwdGQAISB_fSE_Li256ELb1ELb1EEENS1_19SingleTileSchedulerILb1ELb0ELb0ELi80EEEEEEEEEvNT_6ParamsE,"a",@progbits
	.sectionflags	@""
	.align	4
.nv.constant0._ZN7cutlass13device_kernelIN5flash19enable_sm80_to_sm89INS1_16FlashAttnBwdSm80INS1_25CollectiveMainloopBwdSm80ILi2ELi1EN4cute5tupleIJNS5_1CILi64EEENS7_ILi80EEENS7_ILi192EEEEEENS_6half_tEfNS_4arch4Sm80ELb0ELb1ELb1ELb1ELb1ELb0ELb1ELb0ELi2ELi4ELi2ELi2ELb0EEENS1_24CollectiveEpilogueBwdGQAISB_fSE_Li256ELb1ELb1EEENS1_19SingleTileSchedulerILb1ELb0ELb0ELi80EEEEEEEEEvNT_6ParamsE:
	.zero		984


//--------------------- .nv.constant0._ZN7cutlass13device_kernelIN5flash19enable_sm80_to_sm89INS1_16FlashAttnBwdSm80INS1_25CollectiveMainloopBwdSm80ILi2ELi1EN4cute5tupleIJNS5_1CILi64EEENS7_ILi80EEENS7_ILi192EEEEEENS_6half_tEfNS_4arch4Sm80ELb1ELb0ELb1ELb0ELb0ELb0ELb1ELb0ELi2ELi4ELi2ELi2ELb0EEENS1_21CollectiveEpilogueBwdISB_SC_SE_Li256ELb0ELb1ELi4EEENS1_25SingleTileBwdLPTSchedulerILb0ELi80ELb0EEEEEEEEEvNT_6ParamsE --------------------------
	.section	.nv.constant0._ZN7cutlass13device_kernelIN5flash19enable_sm80_to_sm89INS1_16FlashAttnBwdSm80INS1_25CollectiveMainloopBwdSm80ILi2ELi1EN4cute5tupleIJNS5_1CILi64EEENS7_ILi80EEENS7_ILi192EEEEEENS_6half_tEfNS_4arch4Sm80ELb1ELb0ELb1ELb0ELb0ELb0ELb1ELb0ELi2ELi4ELi2ELi2ELb0EEENS1_21CollectiveEpilogueBwdISB_SC_SE_Li256ELb0ELb1ELi4EEENS1_25SingleTileBwdLPTSchedulerILb0ELi80ELb0EEEEEEEEEvNT_6ParamsE,"a",@progbits
	.sectionflags	@""
	.align	4
.nv.constant0._ZN7cutlass13device_kernelIN5flash19enable_sm80_to_sm89INS1_16FlashAttnBwdSm80INS1_25CollectiveMainloopBwdSm80ILi2ELi1EN4cute5tupleIJNS5_1CILi64EEENS7_ILi80EEENS7_ILi192EEEEEENS_6half_tEfNS_4arch4Sm80ELb1ELb0ELb1ELb0ELb0ELb0ELb1ELb0ELi2ELi4ELi2ELi2ELb0EEENS1_21CollectiveEpilogueBwdISB_SC_SE_Li256ELb0ELb1ELi4EEENS1_25SingleTileBwdLPTSchedulerILb0ELi80ELb0EEEEEEEEEvNT_6ParamsE:
	.zero		1000


//--------------------- .nv.constant0._ZN7cutlass13device_kernelIN5flash19enable_sm80_to_sm89INS1_16FlashAttnBwdSm80INS1_25CollectiveMainloopBwdSm80ILi2ELi1EN4cute5tupleIJNS5_1CILi64EEENS7_ILi80EEENS7_ILi192EEEEEENS_6half_tEfNS_4arch4Sm80ELb1ELb0ELb1ELb0ELb1ELb0ELb1ELb0ELi2ELi4ELi2ELi2ELb0EEENS1_21CollectiveEpilogueBwdISB_SC_SE_Li256ELb0ELb1ELi4EEENS1_25SingleTileBwdLPTSchedulerILb0ELi80ELb1EEEEEEEEEvNT_6ParamsE --------------------------
	.section	.nv.constant0._ZN7cutlass13device_kernelIN5flash19enable_sm80_to_sm89INS1_16FlashAttnBwdSm80INS1_25CollectiveMainloopBwdSm80ILi2ELi1EN4cute5tupleIJNS5_1CILi64EEENS7_ILi80EEENS7_ILi192EEEEEENS_6half_tEfNS_4arch4Sm80ELb1ELb0ELb1ELb0ELb1ELb0ELb1ELb0ELi2ELi4ELi2ELi2ELb0EEENS1_21CollectiveEpilogueBwdISB_SC_SE_Li256ELb0ELb1ELi4EEENS1_25SingleTileBwdLPTSchedulerILb0ELi80ELb1EEEEEEEEEvNT_6ParamsE,"a",@progbits
	.sectionflags	@""
	.align	4
.nv.constant0._ZN7cutlass13device_kernelIN5flash19enable_sm80_to_sm89INS1_16FlashAttnBwdSm80INS1_25CollectiveMainloopBwdSm80ILi2ELi1EN4cute5tupleIJNS5_1CILi64EEENS7_ILi80EEENS7_ILi192EEEEEENS_6half_tEfNS_4arch4Sm80ELb1ELb0ELb1ELb0ELb1ELb0ELb1ELb0ELi2ELi4ELi2ELi2ELb0EEENS1_21CollectiveEpilogueBwdISB_SC_SE_Li256ELb0ELb1ELi4EEENS1_25SingleTileBwdLPTSchedulerILb0ELi80ELb1EEEEEEEEEvNT_6ParamsE:
	.zero		1000


//--------------------- .nv.constant0._ZN7cutlass13device_kernelIN5flash19enable_sm80_to_sm89INS1_16FlashAttnBwdSm80INS1_25CollectiveMainloopBwdSm80ILi2ELi1EN4cute5tupleIJNS5_1CILi64EEENS7_ILi80EEENS7_ILi192EEEEEENS_6half_tEfNS_4arch4Sm80ELb1ELb0ELb1ELb0ELb0ELb0ELb1ELb0ELi2ELi4ELi2ELi2ELb0EEENS1_24CollectiveEpilogueBwdGQAISB_fSE_Li256ELb0ELb0EEENS1_25SingleTileBwdLPTSchedulerILb0ELi80ELb0EEEEEEEEEvNT_6ParamsE --------------------------
	.section	.nv.constant0._ZN7cutlass13device_kernelIN5flash19enable_sm80_to_sm89INS1_16FlashAttnBwdSm80INS1_25CollectiveMainloopBwdSm80ILi2ELi1EN4cute5tupleIJNS5_1CILi64EEENS7_ILi80EEENS7_ILi192EEEEEENS_6half_tEfNS_4arch4Sm80ELb1ELb0ELb1ELb0ELb0ELb0ELb1ELb0ELi2ELi4ELi2ELi2ELb0EEENS1_24CollectiveEpilogueBwdGQAISB_fSE_Li256ELb0ELb0EEENS1_25SingleTileBwdLPTSchedulerILb0ELi80ELb0EEEEEEEEEvNT_6ParamsE,"a",@progbits
	.sectionflags	@""
	.align	4
.nv.constant0._ZN7cutlass13device_kernelIN5flash19enable_sm80_to_sm89INS1_16FlashAttnBwdSm80INS1_25CollectiveMainloopBwdSm80ILi2ELi1EN4cute5tupleIJNS5_1CILi64EEENS7_ILi80EEENS7_ILi192EEEEEENS_6half_tEfNS_4arch4Sm80ELb1ELb0ELb1ELb0ELb0ELb0ELb1ELb0ELi2ELi4ELi2ELi2ELb0EEENS1_24CollectiveEpilogueBwdGQAISB_fSE_Li256ELb0ELb0EEENS1_25SingleTileBwdLPTSchedulerILb0ELi80ELb0EEEEEEEEEvNT_6ParamsE:
	.zero		1008


//--------------------- .nv.constant0._ZN7cutlass13device_kernelIN5flash19enable_sm80_to_sm89INS1_16FlashAttnBwdSm80INS1_25CollectiveMainloopBwdSm80ILi2ELi1EN4cute5tupleIJNS5_1CILi64EEENS7_ILi80EEENS7_ILi192EEEEEENS_6half_tEfNS_4arch4Sm80ELb1ELb0ELb1ELb0ELb1ELb0ELb1ELb0ELi2ELi4ELi2ELi2ELb0EEENS1_24CollectiveEpilogueBwdGQAISB_fSE_Li256ELb0ELb1EEENS1_25SingleTileBwdLPTSchedulerILb0ELi80ELb1EEEEEEEEEvNT_6ParamsE --------------------------
	.section	.nv.constant0._ZN7cutlass13device_kernelIN5flash19enable_sm80_to_sm89INS1_16FlashAttnBwdSm80INS1_25CollectiveMainloopBwdSm80ILi2ELi1EN4cute5tupleIJNS5_1CILi64EEENS7_ILi80EEENS7_ILi192EEEEEENS_6half_tEfNS_4arch4Sm80ELb1ELb0ELb1ELb0ELb1ELb0ELb1ELb0ELi2ELi4ELi2ELi2ELb0EEENS1_24CollectiveEpilogueBwdGQAISB_fSE_Li256ELb0ELb1EEENS1_25SingleTileBwdLPTSchedulerILb0ELi80ELb1EEEEEEEEEvNT_6ParamsE,"a",@progbits
	.sectionflags	@""
	.align	4
.nv.constant0._ZN7cutlass13device_kernelIN5flash19enable_sm80_to_sm89INS1_16FlashAttnBwdSm80INS1_25CollectiveMainloopBwdSm80ILi2ELi1EN4cute5tupleIJNS5_1CILi64EEENS7_ILi80EEENS7_ILi192EEEEEENS_6half_tEfNS_4arch4Sm80ELb1ELb0ELb1ELb0ELb1ELb0ELb1ELb0ELi2ELi4ELi2ELi2ELb0EEENS1_24CollectiveEpilogueBwdGQAISB_fSE_Li256ELb0ELb1EEENS1_25SingleTileBwdLPTSchedulerILb0ELi80ELb1EEEEEEEEEvNT_6ParamsE:
	.zero		1008


//--------------------- .nv.constant0._ZN7cutlass13device_kernelIN5flash22FlashAttnBwdPreprocessIN4cute5tupleIJNS3_1CILi64EEENS5_ILi192EEEEEENS_6half_tEfNS_4arch4Sm80ELb1ELb0EEEEEvNT_6ParamsE --------------------------
	.section	.nv.constant0._ZN7cutlass13device_kernelIN5flash22FlashAttnBwdPreprocessIN4cute5tupleIJNS3_1CILi64EEENS5_ILi192EEEEEENS_6half_tEfNS_4arch4Sm80ELb1ELb0EEEEEvNT_6ParamsE,"a",@progbits
	.sectionflags	@""
	.align	4
.nv.constant0._ZN7cutlass13device_kernelIN5flash22FlashAttnBwdPreprocessIN4cute5tupleIJNS3_1CILi64EEENS5_ILi192EEEEEENS_6half_tEfNS_4arch4Sm80ELb1ELb0EEEEEvNT_6ParamsE:
	.zero		592


//--------------------- .nv.constant0._ZN7cutlass13device_kernelIN5flash19enable_sm80_to_sm89INS1_16FlashAttnBwdSm80INS1_25CollectiveMainloopBwdSm80ILi2ELi1EN4cute5tupleIJNS5_1CILi64EEENS7_ILi80EEENS7_ILi192EEEEEENS_6half_tEfNS_4arch4Sm80ELb1ELb0ELb1ELb1ELb0ELb0ELb1ELb0ELi2ELi4ELi2ELi2ELb0EEENS1_21CollectiveEpilogueBwdISB_SC_SE_Li256ELb1ELb1ELi4EEENS1_25SingleTileBwdLPTSchedulerILb1ELi80ELb0EEEEEEEEEvNT_6ParamsE --------------------------
	.section	.nv.constant0._ZN7cutlass13device_kernelIN5flash19enable_sm80_to_sm89INS1_16FlashAttnBwdSm80INS1_25CollectiveMainloopBwdSm80ILi2ELi1EN4cute5tupleIJNS5_1CILi64EEENS7_ILi80EEENS7_ILi192EEEEEENS_6half_tEfNS_4arch4Sm80ELb1ELb0ELb1ELb1ELb0ELb0ELb1ELb0ELi2ELi4ELi2ELi2ELb0EEENS1_21CollectiveEpilogueBwdISB_SC_SE_Li256ELb1ELb1ELi4EEENS1_25SingleTileBwdLPTSchedulerILb1ELi80ELb0EEEEEEEEEvNT_6ParamsE,"a",@progbits
	.sectionflags	@""
	.align	4
.nv.constant0._ZN7cutlass13device_kernelIN5flash19enable_sm80_to_sm89INS1_16FlashAttnBwdSm80INS1_25CollectiveMainloopBwdSm80ILi2ELi1EN4cute5tupleIJNS5_1CILi64EEENS7_ILi80EEENS7_ILi192EEEEEENS_6half_tEfNS_4arch4Sm80ELb1ELb0ELb1ELb1ELb0ELb0ELb1ELb0ELi2ELi4ELi2ELi2ELb0EEENS1_21CollectiveEpilogueBwdISB_SC_SE_Li256ELb1ELb1ELi4EEENS1_25SingleTileBwdLPTSchedulerILb1ELi80ELb0EEEEEEEEEvNT_6ParamsE:
	.zero		1000


//--------------------- .nv.constant0._ZN7cutlass13device_kernelIN5flash19enable_sm80_to_sm89INS1_16FlashAttnBwdSm80INS1_25CollectiveMainloopBwdSm80ILi2ELi1EN4cute5tupleIJNS5_1CILi64EEENS7_ILi80EEENS7_ILi192EEEEEENS_6half_tEfNS_4arch4Sm80ELb1ELb0ELb1ELb1ELb1ELb0ELb1ELb0ELi2ELi4ELi2ELi2ELb0EEENS1_21CollectiveEpilogueBwdISB_SC_SE_Li256ELb1ELb1ELi4EEENS1_25SingleTileBwdLPTSchedulerILb1ELi80ELb1EEEEEEEEEvNT_6ParamsE --------------------------
	.section	.nv.constant0._ZN7cutlass13device_kernelIN5flash19enable_sm80_to_sm89INS1_16FlashAttnBwdSm80INS1_25CollectiveMainloopBwdSm80ILi2ELi1EN4cute5tupleIJNS5_1CILi64EEENS7_ILi80EEENS7_ILi192EEEEEENS_6half_tEfNS_4arch4Sm80ELb1ELb0ELb1ELb1ELb1ELb0ELb1ELb0ELi2ELi4ELi2ELi2ELb0EEENS1_21CollectiveEpilogueBwdISB_SC_SE_Li256ELb1ELb1ELi4EEENS1_25SingleTileBwdLPTSchedulerILb1ELi80ELb1EEEEEEEEEvNT_6ParamsE,"a",@progbits
	.sectionflags	@""
	.align	4
.nv.constant0._ZN7cutlass13device_kernelIN5flash19enable_sm80_to_sm89INS1_16FlashAttnBwdSm80INS1_25CollectiveMainloopBwdSm80ILi2ELi1EN4cute5tupleIJNS5_1CILi64EEENS7_ILi80EEENS7_ILi192EEEEEENS_6half_tEfNS_4arch4Sm80ELb1ELb0ELb1ELb1ELb1ELb0ELb1ELb0ELi2ELi4ELi2ELi2ELb0EEENS1_21CollectiveEpilogueBwdISB_SC_SE_Li256ELb1ELb1ELi4EEENS1_25SingleTileBwdLPTSchedulerILb1ELi80ELb1EEEEEEEEEvNT_6ParamsE:
	.zero		1000


//--------------------- .nv.constant0._ZN7cutlass13device_kernelIN5flash19enable_sm80_to_sm89INS1_16FlashAttnBwdSm80INS1_25CollectiveMainloopBwdSm80ILi2ELi1EN4cute5tupleIJNS5_1CILi64EEENS7_ILi80EEENS7_ILi192EEEEEENS_6half_tEfNS_4arch4Sm80ELb1ELb0ELb1ELb1ELb0ELb0ELb1ELb0ELi2ELi4ELi2ELi2ELb0EEENS1_24CollectiveEpilogueBwdGQAISB_fSE_Li256ELb1ELb0EEENS1_25SingleTileBwdLPTSchedulerILb1ELi80ELb0EEEEEEEEEvNT_6ParamsE --------------------------
	.section	.nv.constant0._ZN7cutlass13device_kernelIN5flash19enable_sm80_to_sm89INS1_16FlashAttnBwdSm80INS1_25CollectiveMainloopBwdSm80ILi2ELi1EN4cute5tupleIJNS5_1CILi64EEENS7_ILi80EEENS7_ILi192EEEEEENS_6half_tEfNS_4arch4Sm80ELb1ELb0ELb1ELb1ELb0ELb0ELb1ELb0ELi2ELi4ELi2ELi2ELb0EEENS1_24CollectiveEpilogueBwdGQAISB_fSE_Li256ELb1ELb0EEENS1_25SingleTileBwdLPTSchedulerILb1ELi80ELb0EEEEEEEEEvNT_6ParamsE,"a",@progbits
	.sectionflags	@""
	.align	4
.nv.constant0._ZN7cutlass13device_kernelIN5flash19enable_sm80_to_sm89INS1_16FlashAttnBwdSm80INS1_25CollectiveMainloopBwdSm80ILi2ELi1EN4cute5tupleIJNS5_1CILi64EEENS7_ILi80EEENS7_ILi192EEEEEENS_6half_tEfNS_4arch4Sm80ELb1ELb0ELb1ELb1ELb0ELb0ELb1ELb0ELi2ELi4ELi2ELi2ELb0EEENS1_24CollectiveEpilogueBwdGQAISB_fSE_Li256ELb1ELb0EEENS1_25SingleTileBwdLPTSchedulerILb1ELi80ELb0EEEEEEEEEvNT_6ParamsE:
	.zero		1008


//--------------------- .nv.constant0._ZN7cutlass13device_kernelIN5flash32FlashAttnBwdPostprocessConvertdQIN4cute5tupleIJNS3_1CILi80EEENS5_ILi192EEEEEENS_6half_tEfNS_4arch4Sm80ELi256ENS3_8TiledMMAINS3_8MMA_AtomIJNS3_28SM80_16x8x16_F32F16F16F32_TNEEEENS3_6LayoutINS4_IJNS5_ILi4EEENS5_ILi2EEENS5_ILi1EEEEEENS4_IJSJ_SH_NS5_ILi0EEEEEEEENS4_IJNS5_ILi64EEENS5_ILi16EEESP_EEEEELb1EEEEEvNT_6ParamsE --------------------------
	.section	.nv.constant0._ZN7cutlass13device_kernelIN5flash32FlashAttnBwdPostprocessConvertdQIN4cute5tupleIJNS3_1CILi80EEENS5_ILi192EEEEEENS_6half_tEfNS_4arch4Sm80ELi256ENS3_8TiledMMAINS3_8MMA_AtomIJNS3_28SM80_16x8x16_F32F16F16F32_TNEEEENS3_6LayoutINS4_IJNS5_ILi4EEENS5_ILi2EEENS5_ILi1EEEEEENS4_IJSJ_SH_NS5_ILi0EEEEEEEENS4_IJNS5_ILi64EEENS5_ILi16EEESP_EEEEELb1EEEEEvNT_6ParamsE,"a",@progbits
	.sectionflags	@""
	.align	4
.nv.constant0._ZN7cutlass13device_kernelIN5flash32FlashAttnBwdPostprocessConvertdQIN4cute5tupleIJNS3_1CILi80EEENS5_ILi192EEEEEENS_6half_tEfNS_4arch4Sm80ELi256ENS3_8TiledMMAINS3_8MMA_AtomIJNS3_28SM80_16x8x16_F32F16F16F32_TNEEEENS3_6LayoutINS4_IJNS5_ILi4EEENS5_ILi2EEENS5_ILi1EEEEEENS4_IJSJ_SH_NS5_ILi0EEEEEEEENS4_IJNS5_ILi64EEENS5_ILi16EEESP_EEEEELb1EEEEEvNT_6ParamsE:
	.zero		464


//--------------------- .nv.constant0._ZN7cutlass13device_kernelIN5flash32FlashAttnBwdPostprocessConvertdQIN4cute5tupleIJNS3_1CILi64EEENS5_ILi192EEEEEENS_6half_tEfNS_4arch4Sm80ELi256ENS3_8TiledMMAINS3_8MMA_AtomIJNS3_28SM80_16x8x16_F32F16F16F32_TNEEEENS3_6LayoutINS4_IJNS5_ILi2EEENS5_ILi4EEENS5_ILi1EEEEEENS4_IJSJ_SH_NS5_ILi0EEEEEEEENS4_IJNS5_ILi32EEES6_NS5_ILi16EEEEEEEELb0EEEEEvNT_6ParamsE --------------------------
	.section	.nv.constant0._ZN7cutlass13device_kernelIN5flash32FlashAttnBwdPostprocessConvertdQIN4cute5tupleIJNS3_1CILi64EEENS5_ILi192EEEEEENS_6half_tEfNS_4arch4Sm80ELi256ENS3_8TiledMMAINS3_8MMA_AtomIJNS3_28SM80_16x8x16_F32F16F16F32_TNEEEENS3_6LayoutINS4_IJNS5_ILi2EEENS5_ILi4EEENS5_ILi1EEEEEENS4_IJSJ_SH_NS5_ILi0EEEEEEEENS4_IJNS5_ILi32EEES6_NS5_ILi16EEEEEEEELb0EEEEEvNT_6ParamsE,"a",@progbits
	.sectionflags	@""
	.align	4
.nv.constant0._ZN7cutlass13device_kernelIN5flash32FlashAttnBwdPostprocessConvertdQIN4cute5tupleIJNS3_1CILi64EEENS5_ILi192EEEEEENS_6half_tEfNS_4arch4Sm80ELi256ENS3_8TiledMMAINS3_8MMA_AtomIJNS3_28SM80_16x8x16_F32F16F16F32_TNEEEENS3_6LayoutINS4_IJNS5_ILi2EEENS5_ILi4EEENS5_ILi1EEEEEENS4_IJSJ_SH_NS5_ILi0EEEEEEEENS4_IJNS5_ILi32EEES6_NS5_ILi16EEEEEEEELb0EEEEEvNT_6ParamsE:
	.zero		464


//--------------------- .nv.constant0._ZN7cutlass13device_kernelIN5flash19enable_sm80_to_sm89INS1_16FlashAttnBwdSm80INS1_25CollectiveMainloopBwdSm80ILi2ELi1EN4cute5tupleIJNS5_1CILi64EEENS7_ILi80EEENS7_ILi192EEEEEENS_6half_tEfNS_4arch4Sm80ELb1ELb0ELb1ELb1ELb1ELb0ELb1ELb0ELi2ELi4ELi2ELi2ELb0EEENS1_24CollectiveEpilogueBwdGQAISB_fSE_Li256ELb1ELb1EEENS1_25SingleTileBwdLPTSchedulerILb1ELi80ELb1EEEEEEEEEvNT_6ParamsE --------------------------
	.section	.nv.constant0._ZN7cutlass13device_kernelIN5flash19enable_sm80_to_sm89INS1_16FlashAttnBwdSm80INS1_25CollectiveMainloopBwdSm80ILi2ELi1EN4cute5tupleIJNS5_1CILi64EEENS7_ILi80EEENS7_ILi192EEEEEENS_6half_tEfNS_4arch4Sm80ELb1ELb0ELb1ELb1ELb1ELb0ELb1ELb0ELi2ELi4ELi2ELi2ELb0EEENS1_24CollectiveEpilogueBwdGQAISB_fSE_Li256ELb1ELb1EEENS1_25SingleTileBwdLPTSchedulerILb1ELi80ELb1EEEEEEEEEvNT_6ParamsE,"a",@progbits
	.sectionflags	@""
	.align	4
.nv.constant0._ZN7cutlass13device_kernelIN5flash19enable_sm80_to_sm89INS1_16FlashAttnBwdSm80INS1_25CollectiveMainloopBwdSm80ILi2ELi1EN4cute5tupleIJNS5_1CILi64EEENS7_ILi80EEENS7_ILi192EEEEEENS_6half_tEfNS_4arch4Sm80ELb1ELb0ELb1ELb1ELb1ELb0ELb1ELb0ELi2ELi4ELi2ELi2ELb0EEENS1_24CollectiveEpilogueBwdGQAISB_fSE_Li256ELb1ELb1EEENS1_25SingleTileBwdLPTSchedulerILb1ELi80ELb1EEEEEEEEEvNT_6ParamsE:
	.zero		1008


//--------------------- .nv.constant0._ZN7cutlass13device_kernelIN5flash22FlashAttnBwdPreprocessIN4cute5tupleIJNS3_1CILi64EEENS5_ILi192EEEEEENS_6half_tEfNS_4arch4Sm80ELb1ELb1EEEEEvNT_6ParamsE --------------------------
	.section	.nv.constant0._ZN7cutlass13device_kernelIN5flash22FlashAttnBwdPreprocessIN4cute5tupleIJNS3_1CILi64EEENS5_ILi192EEEEEENS_6half_tEfNS_4arch4Sm80ELb1ELb1EEEEEvNT_6ParamsE,"a",@progbits
	.sectionflags	@""
	.align	4
.nv.constant0._ZN7cutlass13device_kernelIN5flash22FlashAttnBwdPreprocessIN4cute5tupleIJNS3_1CILi64EEENS5_ILi192EEEEEENS_6half_tEfNS_4arch4Sm80ELb1ELb1EEEEEvNT_6ParamsE:
	.zero		592


//--------------------- .text._ZN7cutlass13device_kernelIN5flash19enable_sm80_to_sm89INS1_16FlashAttnBwdSm80INS1_25CollectiveMainloopBwdSm80ILi1ELi1EN4cute5tupleIJNS5_1CILi64EEES8_NS7_ILi192EEEEEENS_6half_tEfNS_4arch4Sm80ELb0ELb0ELb1ELb0ELb0ELb0ELb0ELb0ELi2ELi2ELi2ELi2ELb1EEENS1_21CollectiveEpilogueBwdISA_SB_SD_Li256ELb0ELb0ELi4EEENS1_19SingleTileSchedulerILb0ELb0ELb0ELi64EEEEEEEEEvNT_6ParamsE --------------------------
	.section	.text._ZN7cutlass13device_kernelIN5flash19enable_sm80_to_sm89INS1_16FlashAttnBwdSm80INS1_25CollectiveMainloopBwdSm80ILi1ELi1EN4cute5tupleIJNS5_1CILi64EEES8_NS7_ILi192EEEEEENS_6half_tEfNS_4arch4Sm80ELb0ELb0ELb1ELb0ELb0ELb0ELb0ELb0ELi2ELi2ELi2ELi2ELb1EEENS1_21CollectiveEpilogueBwdISA_SB_SD_Li256ELb0ELb0ELi4EEENS1_19SingleTileSchedulerILb0ELb0ELb0ELi64EEEEEEEEEvNT_6ParamsE,"ax",@progbits
	.sectioninfo	@"SHI_REGISTERS=255"
	.align	128
.text._ZN7cutlass13device_kernelIN5flash19enable_sm80_to_sm89INS1_16FlashAttnBwdSm80INS1_25CollectiveMainloopBwdSm80ILi1ELi1EN4cute5tupleIJNS5_1CILi64EEES8_NS7_ILi192EEEEEENS_6half_tEfNS_4arch4Sm80ELb0ELb0ELb1ELb0ELb0ELb0ELb0ELb0ELi2ELi2ELi2ELi2ELb1EEENS1_21CollectiveEpilogueBwdISA_SB_SD_Li256ELb0ELb0ELi4EEENS1_19SingleTileSchedulerILb0ELb0ELb0ELi64EEEEEEEEEvNT_6ParamsE:
        .type           _ZN7cutlass13device_kernelIN5flash19enable_sm80_to_sm89INS1_16FlashAttnBwdSm80INS1_25CollectiveMainloopBwdSm80ILi1ELi1EN4cute5tupleIJNS5_1CILi64EEES8_NS7_ILi192EEEEEENS_6half_tEfNS_4arch4Sm80ELb0ELb0ELb1ELb0ELb0ELb0ELb0ELb0ELi2ELi2ELi2ELi2ELb1EEENS1_21CollectiveEpilogueBwdISA_SB_SD_Li256ELb0ELb0ELi4EEENS1_19SingleTileSchedulerILb0ELb0ELb0ELi64EEEEEEEEEvNT_6ParamsE,@function
        .size           _ZN7cutlass13device_kernelIN5flash19enable_sm80_to_sm89INS1_16FlashAttnBwdSm80INS1_25CollectiveMainloopBwdSm80ILi1ELi1EN4cute5tupleIJNS5_1CILi64EEES8_NS7_ILi192EEEEEENS_6half_tEfNS_4arch4Sm80ELb0ELb0ELb1ELb0ELb0ELb0ELb0ELb0ELi2ELi2ELi2ELi2ELb1EEENS1_21CollectiveEpilogueBwdISA_SB_SD_Li256ELb0ELb0ELi4EEENS1_19SingleTileSchedulerILb0ELb0ELb0ELi64EEEEEEEEEvNT_6ParamsE,(.L_x_1371 - _ZN7cutlass13device_kernelIN5flash19enable_sm80_to_sm89INS1_16FlashAttnBwdSm80INS1_25CollectiveMainloopBwdSm80ILi1ELi1EN4cute5tupleIJNS5_1CILi64EEES8_NS7_ILi192EEEEEENS_6half_tEfNS_4arch4Sm80ELb0ELb0ELb1ELb0ELb0ELb0ELb0ELb0ELi2ELi2ELi2ELi2ELb1EEENS1_21CollectiveEpilogueBwdISA_SB_SD_Li256ELb0ELb0ELi4EEENS1_19SingleTileSchedulerILb0ELb0ELb0ELi64EEEEEEEEEvNT_6ParamsE)
        .other          _ZN7cutlass13device_kernelIN5flash19enable_sm80_to_sm89INS1_16FlashAttnBwdSm80INS1_25CollectiveMainloopBwdSm80ILi1ELi1EN4cute5tupleIJNS5_1CILi64EEES8_NS7_ILi192EEEEEENS_6half_tEfNS_4arch4Sm80ELb0ELb0ELb1ELb0ELb0ELb0ELb0ELb0ELi2ELi2ELi2ELi2ELb1EEENS1_21CollectiveEpilogueBwdISA_SB_SD_Li256ELb0ELb0ELi4EEENS1_19SingleTileSchedulerILb0ELb0ELb0ELi64EEEEEEEEEvNT_6ParamsE,@"STO_CUDA_ENTRY STV_DEFAULT"
_ZN7cutlass13device_kernelIN5flash19enable_sm80_to_sm89INS1_16FlashAttnBwdSm80INS1_25CollectiveMainloopBwdSm80ILi1ELi1EN4cute5tupleIJNS5_1CILi64EEES8_NS7_ILi192EEEEEENS_6half_tEfNS_4arch4Sm80ELb0ELb0ELb1ELb0ELb0ELb0ELb0ELb0ELi2ELi2ELi2ELi2ELb1EEENS1_21CollectiveEpilogueBwdISA_SB_SD_Li256ELb0ELb0ELi4EEENS1_19SingleTileSchedulerILb0ELb0ELb0ELi64EEEEEEEEEvNT_6ParamsE:
[----:B------:R-:W-:-:S03]  /*0000*/  MOV R1, c[0x0][0x28] ;  /* 0x00000a0000017a02 */ /* 0x000fc60000000f00 */
[----:B------:R-:W1:Y:S01]  /*0010*/  S2UR UR12, SR_CTAID.Z ;  /* 0x00000000000c79c3 */ /* 0x000e620000002700 */
[----:B------:R-:W-:Y:S02]  /*0020*/  IADD3 R1, R1, -0x10, RZ ;  /* 0xfffffff001017810 */ /* 0x000fe40007ffe0ff */
[----:B-1----:R-:W-:-:S13]  /*0030*/  ISETP.LE.AND P0, PT, RZ, UR12, PT ;  /* 0x0000000cff007c0c */ /* 0x002fda000bf03270 */
[----:B------:R-:W-:Y:S05]  /*0040*/  @!P0 EXIT ;  /* 0x000000000000894d */ /* 0x000fea0003800000 */
[----:B------:R-:W1:Y:S01]  /*0050*/  S2R R238, SR_TID.X ;  /* 0x0000000000ee7919 */ /* 0x000e620000002100 */
[----:B------:R-:W-:Y:S01]  /*0060*/  IMAD.MOV.U32 R0, RZ, RZ, c[0x0][0x248] ;  /* 0x00009200ff007624 */ /* 0x000fe200078e00ff */
[----:B------:R-:W-:Y:S01]  /*0070*/  USHF.R.S32.HI UR22, URZ, 0x1f, UR12 ;  /* 0x0000001f3f167899 */ /* 0x000fe2000801140c */
[----:B------:R-:W-:Y:S01]  /*0080*/  IMAD.MOV.U32 R29, RZ, RZ, -0x40 ;  /* 0xffffffc0ff1d7424 */ /* 0x000fe200078e00ff */
[----:B------:R-:W2:Y:S01]  /*0090*/  S2R R30, SR_CTAID.Y ;  /* 0x00000000001e7919 */ /* 0x000ea20000002600 */
[----:B------:R-:W-:Y:S01]  /*00a0*/  ULDC.64 UR4, c[0x0][0x278] ;  /* 0x00009e0000047ab9 */ /* 0x000fe20000000a00 */
[----:B------:R-:W-:Y:S01]  /*00b0*/  ISETP.NE.AND P1, PT, R0, 0x1, PT ;  /* 0x000000010000780c */ /* 0x000fe20003f25270 */
[----:B------:R-:W-:Y:S01]  /*00c0*/  UIMAD UR6, UR22, UR4, URZ ;  /* 0x00000004160672a4 */ /* 0x000fe2000f8e023f */
[----:B------:R-:W3:Y:S01]  /*00d0*/  S2R R252, SR_CTAID.X ;  /* 0x0000000000fc7919 */ /* 0x000ee20000002500 */
[----:B------:R-:W-:Y:S01]  /*00e0*/  UIMAD.WIDE.U32 UR16, UR12, UR4, URZ ;  /* 0x000000040c1072a5 */ /* 0x000fe2000f8e003f */
[----:B------:R-:W-:Y:S01]  /*00f0*/  IMAD.MOV.U32 R220, RZ, RZ, 0x20 ;  /* 0x00000020ffdc7424 */ /* 0x000fe200078e00ff */
[----:B------:R-:W-:Y:S01]  /*0100*/  UIMAD UR5, UR12, UR5, UR6 ;  /* 0x000000050c0572a4 */ /* 0x000fe2000f8e0206 */
[----:B------:R-:W-:Y:S01]  /*0110*/  IMAD.MOV.U32 R222, RZ, RZ, 0x40 ;  /* 0x00000040ffde7424 */ /* 0x000fe200078e00ff */
[----:B------:R-:W-:Y:S01]  /*0120*/  ULDC.64 UR24, c[0x0][0x118] ;  /* 0x0000460000187ab9 */ /* 0x000fe20000000a00 */
[----:B------:R-:W-:Y:S01]  /*0130*/  LOP3.LUT R234, R234, 0xffffffef, RZ, 0xc0, !PT ;  /* 0xffffffefeaea7812 */ /* 0x000fe200078ec0ff */
[----:B------:R-:W-:-:S02]  /*0140*/  UIADD3 UR9, UR17, UR5, URZ ;  /* 0x0000000511097290 */ /* 0x000fc4000fffe03f */
[----:B------:R-:W-:Y:S01]  /*0150*/  ULDC.64 UR6, c[0x0][0x1e8] ;  /* 0x00007a0000067ab9 */ /* 0x000fe20000000a00 */
[----:B------:R-:W-:Y:S01]  /*0160*/  LOP3.LUT R234, R234, 0xfffffffb, RZ, 0xc0, !PT ;  /* 0xfffffffbeaea7812 */ /* 0x000fe200078ec0ff */
[----:B------:R-:W-:Y:S02]  /*0170*/  ULDC.64 UR4, c[0x0][0x1b8] ;  /* 0x00006e0000047ab9 */ /* 0x000fe40000000a00 */
[----:B------:R-:W-:Y:S02]  /*0180*/  UIMAD UR6, UR22, UR6, URZ ;  /* 0x00000006160672a4 */ /* 0x000fe4000f8e023f */
[----:B------:R-:W-:Y:S01]  /*0190*/  UIMAD UR4, UR22, UR4, URZ ;  /* 0x00000004160472a4 */ /* 0x000fe2000f8e023f */
[----:B-1----:R-:W-:Y:S01]  /*01a0*/  IMAD.SHL.U32 R242, R238, 0x4, RZ ;  /* 0x00000004eef27824 */ /* 0x002fe200078e00ff */
[----:B------:R-:W-:Y:S01]  /*01b0*/  SHF.R.S32.HI R27, RZ, 0x1f, R238 ;  /* 0x0000001fff1b7819 */ /* 0x000fe200000114ee */
[----:B------:R-:W-:Y:S01]  /*01c0*/  UIMAD UR7, UR12, UR7, UR6 ;  /* 0x000000070c0772a4 */ /* 0x000fe2000f8e0206 */
[----:B--2---:R-:W-:Y:S01]  /*01d0*/  SHF.R.S32.HI R31, RZ, 0x1f, R30 ;  /* 0x0000001fff1f7819 */ /* 0x004fe2000001141e */
[C---:B------:R-:W-:Y:S01]  /*01e0*/  @P1 IMAD.HI.U32 R5, R30.reuse, c[0x0][0x24c], RZ ;  /* 0x000093001e051a27 */ /* 0x040fe200078e00ff */
[--C-:B------:R-:W-:Y:S01]  /*01f0*/  SHF.R.S32.HI R243, RZ, 0x1f, R242.reuse ;  /* 0x0000001ffff37819 */ /* 0x100fe200000114f2 */
[----:B------:R-:W-:Y:S01]  /*0200*/  UIMAD UR6, UR12, UR5, UR4 ;  /* 0x000000050c0672a4 */ /* 0x000fe2000f8e0204 */
[-C--:B------:R-:W-:Y:S01]  /*0210*/  LEA.HI R24, R27, R238.reuse, RZ, 0x3 ;  /* 0x000000ee1b187211 */ /* 0x080fe200078f18ff */
[----:B------:R-:W-:Y:S01]  /*0220*/  IMAD R4, R31, c[0x0][0x270], RZ ;  /* 0x00009c001f047a24 */ /* 0x000fe200078e02ff */
[----:B------:R-:W-:Y:S01]  /*0230*/  ULDC.64 UR4, c[0x0][0x188] ;  /* 0x0000620000047ab9 */ /* 0x000fe20000000a00 */
[C---:B------:R-:W-:Y:S01]  /*0240*/  IMAD.WIDE.U32 R2, R30.reuse, c[0x0][0x270], R242 ;  /* 0x00009c001e027a25 */ /* 0x040fe200078e00f2 */
[----:B------:R-:W-:Y:S01]  /*0250*/  SHF.R.S32.HI R240, RZ, 0x3, R24 ;  /* 0x00000003fff07819 */ /* 0x000fe20000011418 */
[----:B------:R-:W-:Y:S01]  /*0260*/  UIMAD.WIDE.U32 UR18, UR12, UR4, URZ ;  /* 0x000000040c1272a5 */ /* 0x000fe2000f8e003f */
[-C--:B------:R-:W-:Y:S01]  /*0270*/  LEA.HI R21, R27, R238.reuse, RZ, 0x4 ;  /* 0x000000ee1b157211 */ /* 0x080fe200078f20ff */
[----:B------:R-:W-:Y:S01]  /*0280*/  IMAD R4, R30, c[0x0][0x274], R4 ;  /* 0x00009d001e047a24 */ /* 0x000fe200078e0204 */
[----:B------:R-:W-:Y:S01]  /*0290*/  IADD3 R25, P0, R2, UR16, RZ ;  /* 0x0000001002197c10 */ /* 0x000fe2000ff1e0ff */
[----:B------:R-:W-:Y:S01]  /*02a0*/  IMAD.MOV.U32 R0, RZ, RZ, R30 ;  /* 0x000000ffff007224 */ /* 0x000fe200078e001e */
[----:B------:R-:W-:Y:S01]  /*02b0*/  LOP3.LUT R2, R24, 0xfffffff8, RZ, 0xc0, !PT ;  /* 0xfffffff818027812 */ /* 0x000fe200078ec0ff */
[----:B------:R-:W-:Y:S01]  /*02c0*/  UIMAD UR4, UR22, UR4, URZ ;  /* 0x00000004160472a4 */ /* 0x000fe2000f8e023f */
[----:B------:R-:W-:Y:S01]  /*02d0*/  @P1 SHF.R.U32.HI R0, RZ, c[0x0][0x250], R5 ;  /* 0x00009400ff001a19 */ /* 0x000fe20000011605 */
[----:B------:R-:W-:Y:S01]  /*02e0*/  IMAD R12, R31, c[0x0][0x180], RZ ;  /* 0x000060001f0c7a24 */ /* 0x000fe200078e02ff */
[----:B------:R-:W-:Y:S01]  /*02f0*/  IADD3.X R28, R3, UR9, R4, P0, !PT ;  /* 0x00000009031c7c10 */ /* 0x000fe200087fe404 */
[----:B------:R-:W-:Y:S01]  /*0300*/  IMAD.IADD R18, R238, 0x1, -R2 ;  /* 0x00000001ee127824 */ /* 0x000fe200078e0a02 */
[----:B------:R-:W-:Y:S01]  /*0310*/  LEA.HI R3, R27, R238, RZ, 0x6 ;  /* 0x000000ee1b037211 */ /* 0x000fe200078f30ff */
[----:B------:R-:W-:Y:S01]  /*0320*/  IMAD.SHL.U32 R4, R240, 0x40, RZ ;  /* 0x00000040f0047824 */ /* 0x000fe200078e00ff */
[----:B------:R-:W-:Y:S01]  /*0330*/  SHF.R.S32.HI R2, RZ, 0x1f, R0 ;  /* 0x0000001fff027819 */ /* 0x000fe20000011400 */
[----:B------:R-:W-:Y:S01]  /*0340*/  IMAD.SHL.U32 R236, R18, 0x8, RZ ;  /* 0x0000000812ec7824 */ /* 0x000fe200078e00ff */
[----:B------:R-:W-:Y:S01]  /*0350*/  SHF.R.S32.HI R20, RZ, 0x6, R3 ;  /* 0x00000006ff147819 */ /* 0x000fe20000011403 */
[----:B------:R-:W-:Y:S01]  /*0360*/  UIMAD UR4, UR12, UR5, UR4 ;  /* 0x000000050c0472a4 */ /* 0x000fe2000f8e0204 */
[----:B------:R-:W-:Y:S01]  /*0370*/  LOP3.LUT R8, R4, 0x1c0, RZ, 0xc0, !PT ;  /* 0x000001c004087812 */ /* 0x000fe200078ec0ff */
[C---:B------:R-:W-:Y:S01]  /*0380*/  IMAD R3, R2.reuse, c[0x0][0x1e0], RZ ;  /* 0x0000780002037a24 */ /* 0x040fe200078e02ff */
[----:B------:R-:W-:Y:S01]  /*0390*/  SHF.R.S32.HI R237, RZ, 0x1f, R236 ;  /* 0x0000001fffed7819 */ /* 0x000fe200000114ec */
[----:B------:R-:W-:Y:S01]  /*03a0*/  IMAD R2, R2, c[0x0][0x1b0], RZ ;  /* 0x00006c0002027a24 */ /* 0x000fe200078e02ff */
[----:B------:R-:W-:Y:S01]  /*03b0*/  SHF.R.S32.HI R241, RZ, 0x1f, R240 ;  /* 0x0000001ffff17819 */ /* 0x000fe200000114f0 */
[C---:B------:R-:W-:Y:S01]  /*03c0*/  IMAD R6, R0.reuse, c[0x0][0x1e4], R3 ;  /* 0x0000790000067a24 */ /* 0x040fe200078e0203 */
[----:B------:R-:W-:Y:S01]  /*03d0*/  UIADD3 UR8, UR19, UR4, URZ ;  /* 0x0000000413087290 */ /* 0x000fe2000fffe03f */
[----:B------:R-:W-:Y:S01]  /*03e0*/  IMAD R7, R0, c[0x0][0x1b4], R2 ;  /* 0x00006d0000077a24 */ /* 0x000fe200078e0202 */
[----:B------:R-:W-:Y:S01]  /*03f0*/  IADD3 R235, R236, 0x40, RZ ;  /* 0x00000040eceb7810 */ /* 0x000fe20007ffe0ff */
[----:B------:R-:W-:Y:S01]  /*0400*/  IMAD.WIDE.U32 R4, R0, c[0x0][0x1e0], R236 ;  /* 0x0000780000047a25 */ /* 0x000fe200078e00ec */
[----:B------:R-:W-:Y:S01]  /*0410*/  IADD3 R244, R236, 0x80, RZ ;  /* 0x00000080ecf47810 */ /* 0x000fe20007ffe0ff */
[----:B------:R-:W-:-:S02]  /*0420*/  ULDC.64 UR4, c[0x0][0x290] ;  /* 0x0000a40000047ab9 */ /* 0x000fc40000000a00 */
[----:B------:R-:W-:Y:S01]  /*0430*/  IMAD.WIDE.U32 R2, R0, c[0x0][0x1b0], R236 ;  /* 0x00006c0000027a25 */ /* 0x000fe200078e00ec */
[----:B------:R-:W-:Y:S01]  /*0440*/  LOP3.LUT R0, R8, 0x38, R236, 0xf8, !PT ;  /* 0x0000003808007812 */ /* 0x000fe200078ef8ec */
[----:B------:R-:W-:Y:S01]  /*0450*/  UIMAD.WIDE.U32 UR14, UR12, UR4, URZ ;  /* 0x000000040c0e72a5 */ /* 0x000fe2000f8e003f */
[----:B------:R-:W-:Y:S01]  /*0460*/  SHF.R.U32.HI R8, RZ, 0x3, R8 ;  /* 0x00000003ff087819 */ /* 0x000fe20000011608 */
[----:B------:R-:W-:Y:S01]  /*0470*/  IMAD.SHL.U32 R19, R20, 0x200, RZ ;  /* 0x0000020014137824 */ /* 0x000fe200078e00ff */
[----:B------:R-:W-:Y:S01]  /*0480*/  UMOV UR20, 0x6 ;  /* 0x0000000600147882 */ /* 0x000fe20000000000 */
[----:B------:R-:W-:Y:S02]  /*0490*/  IMAD.IADD R5, R5, 0x1, R6 ;  /* 0x0000000105057824 */ /* 0x000fe400078e0206 */
[----:B------:R-:W-:Y:S01]  /*04a0*/  IMAD.U32 R6, RZ, RZ, UR12 ;  /* 0x0000000cff067e24 */ /* 0x000fe2000f8e00ff */
[----:B------:R-:W-:Y:S01]  /*04b0*/  LOP3.LUT R230, R19, R0, R8, 0xf6, !PT ;  /* 0x0000000013e67212 */ /* 0x000fe200078ef608 */
[----:B------:R-:W-:-:S02]  /*04c0*/  IMAD.IADD R3, R3, 0x1, R7 ;  /* 0x0000000103037824 */ /* 0x000fc400078e0207 */
[----:B------:R-:W-:Y:S02]  /*04d0*/  IMAD.U32 R0, RZ, RZ, UR12 ;  /* 0x0000000cff007e24 */ /* 0x000fe4000f8e00ff */
[----:B------:R-:W-:-:S04]  /*04e0*/  IMAD.WIDE.U32 R6, R6, c[0x0][0x1e8], R4 ;  /* 0x00007a0006067a25 */ /* 0x000fc800078e0004 */
[----:B------:R-:W-:Y:S01]  /*04f0*/  IMAD.WIDE.U32 R4, R0, c[0x0][0x1b8], R2 ;  /* 0x00006e0000047a25 */ /* 0x000fe200078e0002 */
[----:B------:R-:W-:-:S03]  /*0500*/  IADD3 R3, R7, UR7, RZ ;  /* 0x0000000707037c10 */ /* 0x000fc6000fffe0ff */
[----:B------:R-:W-:Y:S01]  /*0510*/  IMAD R0, R241, c[0x0][0x178], RZ ;  /* 0x00005e00f1007a24 */ /* 0x000fe200078e02ff */
[----:B------:R-:W-:Y:S01]  /*0520*/  IADD3 R7, R5, UR6, RZ ;  /* 0x0000000605077c10 */ /* 0x000fe2000fffe0ff */
[----:B---3--:R-:W-:Y:S01]  /*0530*/  IMAD.WIDE R8, R252, 0x40, R240 ;  /* 0x00000040fc087825 */ /* 0x008fe200078e02f0 */
[----:B------:R-:W-:-:S03]  /*0540*/  UIMAD UR6, UR22, UR4, URZ ;  /* 0x00000004160672a4 */ /* 0x000fc6000f8e023f */
[C---:B------:R-:W-:Y:S01]  /*0550*/  IMAD R0, R240.reuse, c[0x0][0x17c], R0 ;  /* 0x00005f00f0007a24 */ /* 0x040fe200078e0200 */
[----:B------:R-:W-:Y:S01]  /*0560*/  UIMAD UR5, UR12, UR5, UR6 ;  /* 0x000000050c0572a4 */ /* 0x000fe2000f8e0206 */
[----:B------:R-:W-:-:S03]  /*0570*/  IMAD.WIDE.U32 R10, R240, c[0x0][0x178], R236 ;  /* 0x00005e00f00a7a25 */ /* 0x000fc600078e00ec */
[----:B------:R-:W-:Y:S01]  /*0580*/  UIADD3 UR10, UR15, UR5, URZ ;  /* 0x000000050f0a7290 */ /* 0x000fe2000fffe03f */
[----:B------:R-:W-:Y:S01]  /*0590*/  IMAD R5, R9, c[0x0][0x1d8], RZ ;  /* 0x0000760009057a24 */ /* 0x000fe200078e02ff */
[----:B------:R1:W-:Y:S01]  /*05a0*/  STL.64 [R1], R10 ;  /* 0x0000000a01007387 */ /* 0x0003e20000100a00 */
[----:B------:R-:W-:Y:S01]  /*05b0*/  IMAD.IADD R249, R11, 0x1, R0 ;  /* 0x000000010bf97824 */ /* 0x000fe200078e0200 */
[----:B------:R-:W-:Y:S01]  /*05c0*/  ULDC.64 UR4, c[0x0][0x178] ;  /* 0x00005e0000047ab9 */ /* 0x000fe20000000a00 */
[----:B------:R-:W-:Y:S01]  /*05d0*/  IMAD.MOV.U32 R248, RZ, RZ, R10 ;  /* 0x000000fffff87224 */ /* 0x000fe200078e000a */
[----:B------:R-:W-:Y:S01]  /*05e0*/  USHF.L.U64.HI UR11, UR4, UR20, UR5 ;  /* 0x00000014040b7299 */ /* 0x000fe20008010205 */
[----:B------:R-:W-:Y:S01]  /*05f0*/  IMAD.MOV.U32 R2, RZ, RZ, R6 ;  /* 0x000000ffff027224 */ /* 0x000fe200078e0006 */
[----:B------:R-:W-:Y:S01]  /*0600*/  USHF.L.U32 UR13, UR4, 0x6, URZ ;  /* 0x00000006040d7899 */ /* 0x000fe2000800063f */
[----:B------:R-:W-:Y:S02]  /*0610*/  IMAD.MOV.U32 R6, RZ, RZ, R4 ;  /* 0x000000ffff067224 */ /* 0x000fe400078e0004 */
[C---:B------:R-:W-:Y:S01]  /*0620*/  IMAD R0, R8.reuse, c[0x0][0x1dc], R5 ;  /* 0x0000770008007a24 */ /* 0x040fe200078e0205 */
[----:B------:R-:W-:Y:S01]  /*0630*/  ULDC.64 UR4, c[0x0][0x218] ;  /* 0x0000860000047ab9 */ /* 0x000fe20000000a00 */
[----:B------:R-:W-:Y:S01]  /*0640*/  IMAD.WIDE.U32 R4, R8, c[0x0][0x1d8], R2 ;  /* 0x0000760008047a25 */ /* 0x000fe200078e0002 */
[----:B------:R-:W-:-:S02]  /*0650*/  UIMAD UR6, UR22, UR4, URZ ;  /* 0x00000004160672a4 */ /* 0x000fc4000f8e023f */
[----:B------:R-:W-:Y:S01]  /*0660*/  UIMAD.WIDE.U32 UR26, UR12, UR4, URZ ;  /* 0x000000040c1a72a5 */ /* 0x000fe2000f8e003f */
[----:B------:R-:W-:Y:S01]  /*0670*/  IMAD R9, R9, c[0x0][0x1a8], RZ ;  /* 0x00006a0009097a24 */ /* 0x000fe200078e02ff */
[----:B------:R-:W-:Y:S01]  /*0680*/  LEA R2, P0, R4, c[0x0][0x1c0], 0x1 ;  /* 0x0000700004027a11 */ /* 0x000fe200078008ff */
[----:B------:R-:W-:Y:S01]  /*0690*/  IMAD R3, R30, c[0x0][0x184], R12 ;  /* 0x000061001e037a24 */ /* 0x000fe200078e020c */
[----:B------:R-:W-:Y:S01]  /*06a0*/  UIMAD UR5, UR12, UR5, UR6 ;  /* 0x000000050c0572a4 */ /* 0x000fe2000f8e0206 */
[----:B------:R-:W-:Y:S01]  /*06b0*/  IMAD.IADD R0, R5, 0x1, R0 ;  /* 0x0000000105007824 */ /* 0x000fe200078e0200 */
[----:B------:R-:W-:Y:S01]  /*06c0*/  UMOV UR4, 0x5 ;  /* 0x0000000500047882 */ /* 0x000fe20000000000 */
[C---:B------:R-:W-:Y:S01]  /*06d0*/  IMAD R5, R8.reuse, c[0x0][0x1ac], R9 ;  /* 0x00006b0008057a24 */ /* 0x040fe200078e0209 */
[----:B------:R-:W-:Y:S01]  /*06e0*/  UIADD3 UR21, UR27, UR5, URZ ;  /* 0x000000051b157290 */ /* 0x000fe2000fffe03f */
[----:B------:R-:W-:Y:S01]  /*06f0*/  IMAD.WIDE.U32 R8, R8, c[0x0][0x1a8], R6 ;  /* 0x00006a0008087a25 */ /* 0x000fe200078e0006 */
[----:B------:R-:W-:-:S02]  /*0700*/  ULDC.64 UR6, c[0x0][0x208] ;  /* 0x0000820000067ab9 */ /* 0x000fc40000000a00 */
[----:B------:R-:W-:Y:S01]  /*0710*/  USHF.L.U32 UR5, UR6, 0x5, URZ ;  /* 0x0000000506057899 */ /* 0x000fe2000800063f */
[----:B-1----:R-:W-:Y:S01]  /*0720*/  IMAD.WIDE.U32 R10, R30, c[0x0][0x180], R248 ;  /* 0x000060001e0a7a25 */ /* 0x002fe200078e00f8 */
[----:B------:R-:W-:Y:S02]  /*0730*/  USHF.L.U64.HI UR4, UR6, UR4, UR7 ;  /* 0x0000000406047299 */ /* 0x000fe40008010207 */
[----:B------:R-:W-:Y:S01]  /*0740*/  USHF.L.U32 UR23, UR5, 0x1, URZ ;  /* 0x0000000105177899 */ /* 0x000fe2000800063f */
[----:B------:R-:W-:Y:S01]  /*0750*/  IMAD.MOV.U32 R7, RZ, RZ, c[0x0][0x1d8] ;  /* 0x00007600ff077624 */ /* 0x000fe200078e00ff */
[----:B------:R-:W-:Y:S01]  /*0760*/  IADD3 R12, P1, R10, UR18, RZ ;  /* 0x000000120a0c7c10 */ /* 0x000fe2000ff3e0ff */
[----:B------:R-:W-:Y:S01]  /*0770*/  IMAD R29, R252, R29, c[0x0][0x198] ;  /* 0x00006600fc1d7624 */ /* 0x000fe200078e021d */
[----:B------:R-:W-:Y:S01]  /*0780*/  USHF.L.U64.HI UR4, UR5, 0x1, UR4 ;  /* 0x0000000105047899 */ /* 0x000fe20008010204 */
[----:B------:R-:W-:Y:S01]  /*0790*/  IMAD.SHL.U32 R230, R230, 0x2, RZ ;  /* 0x00000002e6e67824 */ /* 0x000fe200078e00ff */
[----:B------:R-:W-:Y:S01]  /*07a0*/  IADD3.X R10, R11, UR8, R3, P1, !PT ;  /* 0x000000080b0a7c10 */ /* 0x000fe20008ffe403 */
[----:B------:R-:W-:Y:S01]  /*07b0*/  IMAD R17, R31, c[0x0][0x288], RZ ;  /* 0x0000a2001f117a24 */ /* 0x000fe200078e02ff */
[----:B------:R-:W-:Y:S01]  /*07c0*/  LEA.HI.X R3, R4, c[0x0][0x1c4], R0, 0x1, P0 ;  /* 0x0000710004037a11 */ /* 0x000fe200000f0c00 */
[----:B------:R-:W-:Y:S01]  /*07d0*/  IMAD.IADD R0, R9, 0x1, R5 ;  /* 0x0000000109007824 */ /* 0x000fe200078e0205 */
[----:B------:R-:W-:Y:S01]  /*07e0*/  LEA R4, P0, R8, c[0x0][0x190], 0x1 ;  /* 0x0000640008047a11 */ /* 0x000fe200078008ff */
[----:B------:R-:W-:Y:S01]  /*07f0*/  IMAD.MOV.U32 R9, RZ, RZ, c[0x0][0x1dc] ;  /* 0x00007700ff097624 */ /* 0x000fe200078e00ff */
[C---:B------:R-:W-:Y:S01]  /*0800*/  LEA R6, P1, R7.reuse, R2, 0x6 ;  /* 0x0000000207067211 */ /* 0x040fe200078230ff */
[----:B------:R-:W-:Y:S01]  /*0810*/  IMAD R17, R30, c[0x0][0x28c], R17 ;  /* 0x0000a3001e117a24 */ /* 0x000fe200078e0211 */
[----:B------:R-:W-:Y:S01]  /*0820*/  LEA.HI.X R5, R8, c[0x0][0x194], R0, 0x1, P0 ;  /* 0x0000650008057a11 */ /* 0x000fe200000f0c00 */
[----:B------:R-:W-:Y:S01]  /*0830*/  IMAD.MOV.U32 R0, RZ, RZ, c[0x0][0x1a8] ;  /* 0x00006a00ff007624 */ /* 0x000fe200078e00ff */
[----:B------:R-:W-:Y:S01]  /*0840*/  LEA.HI.X R7, R7, R3, R9, 0x6, P1 ;  /* 0x0000000307077211 */ /* 0x000fe200008f3409 */
[----:B------:R-:W-:Y:S01]  /*0850*/  IMAD.MOV.U32 R9, RZ, RZ, c[0x0][0x1ac] ;  /* 0x00006b00ff097624 */ /* 0x000fe200078e00ff */
[----:B------:R-:W-:Y:S01]  /*0860*/  ISETP.GE.AND P1, PT, R236, c[0x0][0x1cc], PT ;  /* 0x00007300ec007a0c */ /* 0x000fe20003f26270 */
[----:B------:R-:W-:Y:S01]  /*0870*/  IMAD.WIDE.U32 R250, R240, c[0x0][0x208], R236 ;  /* 0x00008200f0fa7a25 */ /* 0x000fe200078e00ec */
[----:B------:R-:W-:-:S02]  /*0880*/  LEA R8, P0, R0, R4, 0x6 ;  /* 0x0000000400087211 */ /* 0x000fc400078030ff */
[----:B------:R-:W-:Y:S01]  /*0890*/  LEA R14, P2, R12, c[0x0][0x160], 0x1 ;  /* 0x000058000c0e7a11 */ /* 0x000fe200078408ff */
[----:B------:R-:W-:Y:S01]  /*08a0*/  IMAD.MOV.U32 R246, RZ, RZ, R250 ;  /* 0x000000fffff67224 */ /* 0x000fe200078e00fa */
[----:B------:R-:W-:Y:S01]  /*08b0*/  LEA.HI.X R9, R0, R5, R9, 0x6, P0 ;  /* 0x0000000500097211 */ /* 0x000fe200000f3409 */
[----:B------:R-:W-:Y:S01]  /*08c0*/  IMAD.IADD R0, R29, 0x1, -R240 ;  /* 0x000000011d007824 */ /* 0x000fe200078e0af0 */
[----:B------:R-:W-:Y:S01]  /*08d0*/  LEA.HI.X R15, R12, c[0x0][0x164], R10, 0x1, P2 ;  /* 0x000059000c0f7a11 */ /* 0x000fe200010f0c0a */
[----:B------:R-:W-:Y:S01]  /*08e0*/  IMAD.WIDE.U32 R10, R30, c[0x0][0x288], R242 ;  /* 0x0000a2001e0a7a25 */ /* 0x000fe200078e00f2 */
[----:B------:R-:W-:Y:S02]  /*08f0*/  ISETP.GE.AND P0, PT, R235, c[0x0][0x1cc], PT ;  /* 0x00007300eb007a0c */ /* 0x000fe40003f06270 */
[----:B------:R-:W-:Y:S02]  /*0900*/  ISETP.LT.OR P3, PT, R0, 0x1, P1 ;  /* 0x000000010000780c */ /* 0x000fe40000f61670 */
[----:B------:R-:W-:-:S02]  /*0910*/  ISETP.GE.AND P2, PT, R244, c[0x0][0x1cc], PT ;  /* 0x00007300f4007a0c */ /* 0x000fc40003f46270 */
[----:B------:R-:W-:Y:S02]  /*0920*/  P2R R16, PR, RZ, 0x8 ;  /* 0x00000008ff107803 */ /* 0x000fe40000000000 */
[C---:B------:R-:W-:Y:S02]  /*0930*/  ISETP.LT.OR P3, PT, R0.reuse, 0x21, P1 ;  /* 0x000000210000780c */ /* 0x040fe40000f61670 */
[C---:B------:R-:W-:Y:S02]  /*0940*/  ISETP.LT.OR P6, PT, R0.reuse, 0x1, P0 ;  /* 0x000000010000780c */ /* 0x040fe400007c1670 */
[C---:B------:R-:W-:Y:S02]  /*0950*/  ISETP.LT.OR P1, PT, R0.reuse, 0x21, P0 ;  /* 0x000000210000780c */ /* 0x040fe40000721670 */
[C---:B------:R-:W-:Y:S02]  /*0960*/  ISETP.LT.OR P5, PT, R0.reuse, 0x1, P2 ;  /* 0x000000010000780c */ /* 0x040fe400017a1670 */
[----:B------:R-:W-:-:S02]  /*0970*/  ISETP.LT.OR P0, PT, R0, 0x21, P2 ;  /* 0x000000210000780c */ /* 0x000fc40001701670 */
[----:B------:R-:W-:Y:S02]  /*0980*/  ISETP.NE.AND P2, PT, R16, RZ, PT ;  /* 0x000000ff1000720c */ /* 0x000fe40003f45270 */
[----:B------:R-:W-:Y:S02]  /*0990*/  IADD3 R22, P4, R10, UR14, RZ ;  /* 0x0000000e0a167c10 */ /* 0x000fe4000ff9e0ff */
[----:B------:R-:W-:Y:S02]  /*09a0*/  SHF.R.S32.HI R12, RZ, 0x4, R21 ;  /* 0x00000004ff0c7819 */ /* 0x000fe40000011415 */
[----:B------:R-:W-:Y:S02]  /*09b0*/  IADD3.X R26, R11, UR10, R17, P4, !PT ;  /* 0x0000000a0b1a7c10 */ /* 0x000fe4000a7fe411 */
[----:B------:R-:W-:Y:S02]  /*09c0*/  ISETP.GE.AND P4, PT, R235, c[0x0][0x19c], PT ;  /* 0x00006700eb007a0c */ /* 0x000fe40003f86270 */
[----:B------:R-:W-:-:S02]  /*09d0*/  LEA.HI R13, R21, R12, RZ, 0x1 ;  /* 0x0000000c150d7211 */ /* 0x000fc400078f08ff */
[----:B------:R-:W-:Y:S01]  /*09e0*/  IADD3 R17, -R240, c[0x0][0x168], RZ ;  /* 0x00005a00f0117a10 */ /* 0x000fe20007ffe1ff */
[----:B------:R1:W-:Y:S01]  /*09f0*/  LDGSTS.E.BYPASS.LTC128B.128 [R230+0x6080], [R2.64], !P2 ;  /* 0x0608000002e67fae */ /* 0x0003e2000d101d58 */
[----:B------:R-:W-:Y:S02]  /*0a00*/  ISETP.GE.AND P2, PT, R235, c[0x0][0x16c], PT ;  /* 0x00005b00eb007a0c */ /* 0x000fe40003f46270 */
[----:B------:R-:W-:Y:S01]  /*0a10*/  LOP3.LUT R13, R13, 0xfffffffe, RZ, 0xc0, !PT ;  /* 0xfffffffe0d0d7812 */ /* 0x000fe200078ec0ff */
[----:B------:R1:W-:Y:S01]  /*0a20*/  LDGSTS.E.BYPASS.LTC128B.128 [R230+0x8080], [R2.64+0x80], !P6 ;  /* 0x0808008002e67fae */ /* 0x0003e2000f101d58 */
[----:B------:R-:W-:Y:S02]  /*0a30*/  ISETP.LT.OR P6, PT, R0, 0x1, P4 ;  /* 0x000000010000780c */ /* 0x000fe400027c1670 */
[----:B------:R-:W-:Y:S01]  /*0a40*/  SEL R10, RZ, 0x2, P2 ;  /* 0x00000002ff0a7807 */ /* 0x000fe20001000000 */
[----:B------:R1:W-:Y:S01]  /*0a50*/  LDGSTS.E.BYPASS.LTC128B.128 [R230+0xa080], [R2.64+0x100], !P5 ;  /* 0x0a08010002e67fae */ /* 0x0003e2000e901d58 */
[----:B------:R-:W-:Y:S01]  /*0a60*/  ISETP.GE.AND P5, PT, R236, c[0x0][0x19c], PT ;  /* 0x00006700ec007a0c */ /* 0x000fe20003fa6270 */
[----:B------:R-:W-:Y:S01]  /*0a70*/  IMAD.IADD R13, R12, 0x1, -R13 ;  /* 0x000000010c0d7824 */ /* 0x000fe200078e0a0d */
[C---:B------:R-:W-:Y:S01]  /*0a80*/  ISETP.LT.OR P4, PT, R0.reuse, 0x21, P4 ;  /* 0x000000210000780c */ /* 0x040fe20002781670 */
[----:B------:R2:W-:Y:S01]  /*0a90*/  LDGSTS.E.BYPASS.LTC128B.128 [R230+0x7080], [R6.64], !P3 ;  /* 0x0708000006e67fae */ /* 0x0005e2000d901d58 */
[----:B------:R-:W-:-:S02]  /*0aa0*/  ISETP.LT.OR P3, PT, R0, 0x1, P5 ;  /* 0x000000010000780c */ /* 0x000fc40002f61670 */
[----:B------:R-:W-:Y:S01]  /*0ab0*/  ISETP.LT.OR P2, PT, R0, 0x21, P5 ;  /* 0x000000210000780c */ /* 0x000fe20002f41670 */
[----:B------:R2:W-:Y:S01]  /*0ac0*/  LDGSTS.E.BYPASS.LTC128B.128 [R230+0x9080], [R6.64+0x80], !P1 ;  /* 0x0908008006e67fae */ /* 0x0005e2000c901d58 */
[----:B------:R-:W-:-:S03]  /*0ad0*/  ISETP.GE.AND P1, PT, R244, c[0x0][0x16c], PT ;  /* 0x00005b00f4007a0c */ /* 0x000fc60003f26270 */
[----:B------:R2:W-:Y:S01]  /*0ae0*/  LDGSTS.E.BYPASS.LTC128B.128 [R230+0xb080], [R6.64+0x100], !P0 ;  /* 0x0b08010006e67fae */ /* 0x0005e2000c101d58 */
[----:B------:R-:W-:-:S03]  /*0af0*/  ISETP.GE.AND P0, PT, R236, c[0x0][0x16c], PT ;  /* 0x00005b00ec007a0c */ /* 0x000fc60003f06270 */
[----:B------:R-:W0:Y:S04]  /*0b00*/  LDGDEPBAR ;  /* 0x00000000000079af */ /* 0x000e280000000000 */
[----:B------:R3:W-:Y:S01]  /*0b10*/  LDGSTS.E.BYPASS.LTC128B.128 [R230+0x80], [R4.64], !P3 ;  /* 0x0008000004e67fae */ /* 0x0007e2000d901d58 */
[----:B------:R-:W-:-:S03]  /*0b20*/  LOP3.LUT P3, RZ, R18, 0x2, RZ, 0xc0, !PT ;  /* 0x0000000212ff7812 */ /* 0x000fc6000786c0ff */
[----:B------:R3:W-:Y:S01]  /*0b30*/  LDGSTS.E.BYPASS.LTC128B.128 [R230+0x2080], [R4.64+0x80], !P6 ;  /* 0x0208008004e67fae */ /* 0x0007e2000f101d58 */
[----:B-1----:R-:W-:Y:S02]  /*0b40*/  IMAD.SHL.U32 R2, R18, 0x40, RZ ;  /* 0x0000004012027824 */ /* 0x002fe400078e00ff */
[----:B------:R-:W-:-:S03]  /*0b50*/  IMAD R3, R13, 0x800, R19 ;  /* 0x000008000d037824 */ /* 0x000fc600078e0213 */
[----:B------:R-:W-:-:S04]  /*0b60*/  LOP3.LUT R16, R2, 0x1c0, RZ, 0xc0, !PT ;  /* 0x000001c002107812 */ /* 0x000fc800078ec0ff */
[----:B------:R-:W-:Y:S02]  /*0b70*/  LOP3.LUT R2, R16, 0x8, R24, 0xf8, !PT ;  /* 0x0000000810027812 */ /* 0x000fe400078ef818 */
[----:B------:R-:W-:Y:S02]  /*0b80*/  SHF.R.U32.HI R23, RZ, 0x3, R16 ;  /* 0x00000003ff177819 */ /* 0x000fe40000011610 */
[----:B--2---:R-:W-:Y:S02]  /*0b90*/  SEL R6, RZ, 0x1, P0 ;  /* 0x00000001ff067807 */ /* 0x004fe40000000000 */
[----:B------:R-:W-:Y:S02]  /*0ba0*/  ISETP.GE.AND P0, PT, R244, c[0x0][0x19c], PT ;  /* 0x00006700f4007a0c */ /* 0x000fe40003f06270 */
[----:B------:R-:W-:Y:S02]  /*0bb0*/  SEL R7, RZ, 0x4, P1 ;  /* 0x00000004ff077807 */ /* 0x000fe40000800000 */
[----:B------:R-:W-:-:S02]  /*0bc0*/  ISETP.LT.OR P1, PT, R0, 0x1, P0 ;  /* 0x000000010000780c */ /* 0x000fc40000721670 */
[----:B------:R-:W-:Y:S02]  /*0bd0*/  ISETP.LT.OR P0, PT, R0, 0x21, P0 ;  /* 0x000000210000780c */ /* 0x000fe40000701670 */
[----:B------:R-:W-:Y:S01]  /*0be0*/  IADD3 R0, R7, R10, R6 ;  /* 0x0000000a07007210 */ /* 0x000fe20007ffe006 */
[----:B------:R-:W-:Y:S01]  /*0bf0*/  IMAD R6, R31, c[0x0][0x210], RZ ;  /* 0x000084001f067a24 */ /* 0x000fe200078e02ff */
[----:B------:R-:W-:Y:S02]  /*0c00*/  LOP3.LUT R2, R2, R23, RZ, 0x3c, !PT ;  /* 0x0000001702027212 */ /* 0x000fe400078e3cff */
[----:B------:R-:W-:Y:S01]  /*0c10*/  LOP3.LUT P6, RZ, R0, 0x2, RZ, 0xc0, !PT ;  /* 0x0000000200ff7812 */ /* 0x000fe200078cc0ff */
[----:B------:R-:W-:Y:S01]  /*0c20*/  IMAD R6, R30, c[0x0][0x214], R6 ;  /* 0x000085001e067a24 */ /* 0x000fe200078e0206 */
[----:B------:R-:W-:Y:S01]  /*0c30*/  LOP3.LUT P5, RZ, R0, 0x4, RZ, 0xc0, !PT ;  /* 0x0000000400ff7812 */ /* 0x000fe200078ac0ff */
[----:B------:R-:W-:Y:S02]  /*0c40*/  IMAD R0, R241, c[0x0][0x208], RZ ;  /* 0x00008200f1007a24 */ /* 0x000fe400078e02ff */
[----:B------:R3:W-:Y:S01]  /*0c50*/  LDGSTS.E.BYPASS.LTC128B.128 [R230+0x4080], [R4.64+0x100], !P1 ;  /* 0x0408010004e67fae */ /* 0x0007e2000c901d58 */
[----:B------:R-:W-:Y:S01]  /*0c60*/  IMAD.IADD R2, R3, 0x1, R2 ;  /* 0x0000000103027824 */ /* 0x000fe200078e0202 */
[----:B------:R-:W-:Y:S01]  /*0c70*/  LOP3.LUT P1, RZ, R18, 0x4, RZ, 0xc0, !PT ;  /* 0x0000000412ff7812 */ /* 0x000fe2000782c0ff */
[----:B------:R-:W-:Y:S01]  /*0c80*/  IMAD R0, R240, c[0x0][0x20c], R0 ;  /* 0x00008300f0007a24 */ /* 0x000fe200078e0200 */
[----:B------:R1:W-:Y:S01]  /*0c90*/  LDGSTS.E.BYPASS.LTC128B.128 [R230+0x1080], [R8.64], !P2 ;  /* 0x0108000008e67fae */ /* 0x0003e2000d101d58 */
[----:B------:R-:W-:Y:S01]  /*0ca0*/  IMAD.SHL.U32 R224, R2, 0x2, RZ ;  /* 0x0000000202e07824 */ /* 0x000fe200078e00ff */
[----:B------:R-:W-:Y:S01]  /*0cb0*/  SEL R222, R222, 0xffffffc0, !P1 ;  /* 0xffffffc0dede7807 */ /* 0x000fe20004800000 */
[----:B------:R-:W-:Y:S01]  /*0cc0*/  IMAD.IADD R247, R251, 0x1, R0 ;  /* 0x00000001fbf77824 */ /* 0x000fe200078e0200 */
[----:B------:R1:W-:Y:S01]  /*0cd0*/  LDGSTS.E.BYPASS.LTC128B.128 [R230+0x3080], [R8.64+0x80], !P4 ;  /* 0x0308008008e67fae */ /* 0x0003e2000e101d58 */
[----:B------:R-:W-:-:S02]  /*0ce0*/  SEL R0, R220, 0xffffffe0, !P3 ;  /* 0xffffffe0dc007807 */ /* 0x000fc40005800000 */
[----:B------:R-:W-:Y:S01]  /*0cf0*/  IMAD.IADD R227, R224, 0x1, R222 ;  /* 0x00000001e0e37824 */ /* 0x000fe200078e02de */
[----:B------:R1:W-:Y:S01]  /*0d00*/  LDGSTS.E.BYPASS.LTC128B.128 [R230+0x5080], [R8.64+0x100], !P0 ;  /* 0x0508010008e67fae */ /* 0x0003e2000c101d58 */
[----:B------:R-:W-:Y:S01]  /*0d10*/  ISETP.GE.AND P4, PT, R236, c[0x0][0x16c], PT ;  /* 0x00005b00ec007a0c */ /* 0x000fe20003f86270 */
[----:B------:R-:W-:Y:S01]  /*0d20*/  IMAD.IADD R225, R224, 0x1, R0 ;  /* 0x00000001e0e17824 */ /* 0x000fe200078e0200 */
[C---:B------:R-:W-:Y:S01]  /*0d30*/  ISETP.LT.OR P3, PT, R17.reuse, 0x1, !P6 ;  /* 0x000000011100780c */ /* 0x040fe20007761670 */
[----:B------:R-:W0:Y:S01]  /*0d40*/  LDGDEPBAR ;  /* 0x00000000000079af */ /* 0x000e220000000000 */
[C---:B------:R-:W-:Y:S01]  /*0d50*/  ISETP.LT.OR P1, PT, R17.reuse, 0x1, P4 ;  /* 0x000000011100780c */ /* 0x040fe20002721670 */
[----:B------:R-:W-:Y:S01]  /*0d60*/  IMAD.IADD R226, R222, 0x1, R225 ;  /* 0x00000001dee27824 */ /* 0x000fe200078e02e1 */
[----:B------:R-:W-:Y:S01]  /*0d70*/  ISETP.LT.OR P2, PT, R17, 0x1, !P5 ;  /* 0x000000011100780c */ /* 0x000fe20006f41670 */
[----:B------:R-:W-:Y:S01]  /*0d80*/  IMAD.WIDE.U32 R2, R30, c[0x0][0x210], R246 ;  /* 0x000084001e027a25 */ /* 0x000fe200078e00f6 */
[----:B------:R-:W-:-:S04]  /*0d90*/  @P6 LOP3.LUT R234, R234, 0x4, RZ, 0xfc, !PT ;  /* 0x00000004eaea6812 */ /* 0x000fc800078efcff */
[----:B------:R-:W-:Y:S02]  /*0da0*/  @P5 LOP3.LUT R234, R234, 0x10, RZ, 0xfc, !PT ;  /* 0x00000010eaea5812 */ /* 0x000fe400078efcff */
[----:B---3--:R-:W-:Y:S02]  /*0db0*/  IADD3 R4, P0, R14, UR13, RZ ;  /* 0x0000000d0e047c10 */ /* 0x008fe4000ff1e0ff */
[----:B------:R-:W-:Y:S02]  /*0dc0*/  LOP3.LUT R234, R234, 0xfffffff7, RZ, 0xc0, !PT ;  /* 0xfffffff7eaea7812 */ /* 0x000fe400078ec0ff */
[----:B------:R-:W-:Y:S02]  /*0dd0*/  IADD3.X R5, R15, UR11, RZ, P0, !PT ;  /* 0x0000000b0f057c10 */ /* 0x000fe400087fe4ff */
[----:B------:R-:W-:Y:S02]  /*0de0*/  IADD3 R0, P0, R2, UR26, RZ ;  /* 0x0000001a02007c10 */ /* 0x000fe4000ff1e0ff */
[----:B------:R-:W-:-:S02]  /*0df0*/  @P4 LOP3.LUT R234, R234, 0x8, RZ, 0xfc, !PT ;  /* 0x00000008eaea4812 */ /* 0x000fc400078efcff */
[----:B------:R-:W-:Y:S01]  /*0e00*/  IADD3.X R3, R3, UR21, R6, P0, !PT ;  /* 0x0000001503037c10 */ /* 0x000fe200087fe406 */
[----:B------:R-:W-:Y:S01]  /*0e10*/  IMAD.U32 R6, RZ, RZ, UR13 ;  /* 0x0000000dff067e24 */ /* 0x000fe2000f8e00ff */
[----:B------:R-:W-:Y:S01]  /*0e20*/  LEA R2, P0, R0, c[0x0][0x1f0], 0x1 ;  /* 0x00007c0000027a11 */ /* 0x000fe200078008ff */
[----:B------:R-:W-:-:S04]  /*0e30*/  DEPBAR.LE SB0, 0x1 ;  /* 0x000080400000791a */ /* 0x000fc80000000000 */
[----:B------:R-:W-:Y:S01]  /*0e40*/  BAR.SYNC.DEFER_BLOCKING 0x0 ;  /* 0x0000000000007b1d */ /* 0x000fe20000010000 */
[----:B------:R-:W-:Y:S01]  /*0e50*/  LEA.HI.X R3, R0, c[0x0][0x1f4], R3, 0x1, P0 ;  /* 0x00007d0000037a11 */ /* 0x000fe200000f0c03 */
[----:B-1----:R-:W-:Y:S01]  /*0e60*/  IMAD.U32 R8, RZ, RZ, UR23 ;  /* 0x00000017ff087e24 */ /* 0x002fe2000f8e00ff */
[----:B------:R-:W-:-:S03]  /*0e70*/  LOP3.LUT R234, R234, 0xfffffffd, RZ, 0xc0, !PT ;  /* 0xfffffffdeaea7812 */ /* 0x000fc600078ec0ff */
[----:B------:R1:W2:Y:S04]  /*0e80*/  LDSM.16.M88.4 R148, [R224+0x6080] ;  /* 0x00608000e094783b */ /* 0x0002a80000000200 */
[----:B------:R1:W3:Y:S04]  /*0e90*/  LDSM.16.M88.4 R152, [R225+0x6080] ;  /* 0x00608000e198783b */ /* 0x0002e80000000200 */
[----:B------:R1:W4:Y:S04]  /*0ea0*/  LDSM.16.M88.4 R160, [R227+0x6080] ;  /* 0x00608000e3a0783b */ /* 0x0003280000000200 */
[----:B------:R1:W1:Y:S04]  /*0eb0*/  LDSM.16.M88.4 R164, [R226+0x6080] ;  /* 0x00608000e2a4783b */ /* 0x0002680000000200 */
        /* <DEDUP_REMOVED lines=8> */
[----:B------:R-:W-:Y:S06]  /*0f40*/  BAR.SYNC.DEFER_BLOCKING 0x0 ;  /* 0x0000000000007b1d */ /* 0x000fec0000010000 */
[----:B------:R-:W-:Y:S01]  /*0f50*/  @!PT LDS RZ, [RZ] ;  /* 0x00000000fffff984 */ /* 0x000fe20000000800 */
[----:B------:R-:W-:Y:S01]  /*0f60*/  @!PT LDS RZ, [RZ] ;  /* 0x00000000fffff984 */ /* 0x000fe20000000800 */
[----:B------:R-:W-:Y:S01]  /*0f70*/  @!PT LDS RZ, [RZ] ;  /* 0x00000000fffff984 */ /* 0x000fe20000000800 */
[----:B------:R5:W-:Y:S01]  /*0f80*/  LDGSTS.E.BYPASS.LTC128B.128 [R230+0x6080], [R14.64], !P1 ;  /* 0x060800000ee67fae */ /* 0x000be2000c901d58 */
[----:B------:R-:W-:-:S02]  /*0f90*/  ISETP.LT.OR P1, PT, R17, 0x21, P4 ;  /* 0x000000211100780c */ /* 0x000fc40002721670 */
[----:B------:R-:W-:Y:S01]  /*0fa0*/  ISETP.GE.AND P4, PT, R236, c[0x0][0x1fc], PT ;  /* 0x00007f00ec007a0c */ /* 0x000fe20003f86270 */
[----:B------:R5:W-:Y:S01]  /*0fb0*/  LDGSTS.E.BYPASS.LTC128B.128 [R230+0x8080], [R14.64+0x80], !P3 ;  /* 0x080800800ee67fae */ /* 0x000be2000d901d58 */
[C---:B------:R-:W-:Y:S02]  /*0fc0*/  ISETP.LT.OR P3, PT, R17.reuse, 0x21, !P5 ;  /* 0x000000211100780c */ /* 0x040fe40006f61670 */
[----:B------:R-:W-:Y:S01]  /*0fd0*/  ISETP.GT.AND P5, PT, R238, 0xf, PT ;  /* 0x0000000fee00780c */ /* 0x000fe20003fa4270 */
[----:B------:R5:W-:Y:S01]  /*0fe0*/  LDGSTS.E.BYPASS.LTC128B.128 [R230+0xa080], [R14.64+0x100], !P2 ;  /* 0x0a0801000ee67fae */ /* 0x000be2000d101d58 */
[----:B------:R-:W-:-:S05]  /*0ff0*/  ISETP.LT.OR P2, PT, R17, 0x21, !P6 ;  /* 0x000000211100780c */ /* 0x000fca0007741670 */
[----:B------:R1:W-:Y:S01]  /*1000*/  LDGSTS.E.BYPASS.LTC128B.128 [R230+0x7080], [R4.64], !P1 ;  /* 0x0708000004e67fae */ /* 0x0003e2000c901d58 */
[----:B------:R-:W-:-:S04]  /*1010*/  IADD3 R6, P1, P0, R6, 0x80, R14 ;  /* 0x0000008006067810 */ /* 0x000fc8000783e00e */
[----:B------:R-:W-:Y:S01]  /*1020*/  IADD3.X R7, RZ, UR11, R15, P1, P0 ;  /* 0x0000000bff077c10 */ /* 0x000fe20008fe040f */
[----:B------:R-:W-:Y:S01]  /*1030*/  @!P5 IMAD.SHL.U32 R0, R238, 0x10, RZ ;  /* 0x00000010ee00d824 */ /* 0x000fe200078e00ff */
[----:B------:R-:W-:-:S03]  /*1040*/  @P5 LOP3.LUT R234, R234, 0x2, RZ, 0xfc, !PT ;  /* 0x00000002eaea5812 */ /* 0x000fc600078efcff */
[----:B------:R2:W-:Y:S01]  /*1050*/  LDGSTS.E.BYPASS.LTC128B.128 [R230+0x9080], [R6.64], !P2 ;  /* 0x0908000006e67fae */ /* 0x0005e2000d101d58 */
[----:B------:R-:W-:Y:S01]  /*1060*/  ISETP.GE.AND P2, PT, R244, c[0x0][0x1fc], PT ;  /* 0x00007f00f4007a0c */ /* 0x000fe20003f46270 */
[----:B-1----:R-:W-:-:S05]  /*1070*/  IMAD.U32 R4, RZ, RZ, UR13 ;  /* 0x0000000dff047e24 */ /* 0x002fca000f8e00ff */
[----:B------:R-:W-:-:S04]  /*1080*/  IADD3 R4, P1, P0, R4, 0x100, R14 ;  /* 0x0000010004047810 */ /* 0x000fc8000783e00e */
[----:B------:R-:W-:Y:S02]  /*1090*/  IADD3.X R5, RZ, UR11, R15, P1, P0 ;  /* 0x0000000bff057c10 */ /* 0x000fe40008fe040f */
[----:B------:R-:W-:-:S03]  /*10a0*/  IADD3 R8, P1, P0, R8, 0x100, R2 ;  /* 0x0000010008087810 */ /* 0x000fc6000783e002 */
[----:B------:R1:W-:Y:S01]  /*10b0*/  LDGSTS.E.BYPASS.LTC128B.128 [R230+0xb080], [R4.64], !P3 ;  /* 0x0b08000004e67fae */ /* 0x0003e2000d901d58 */
[----:B------:R-:W-:Y:S02]  /*10c0*/  IADD3.X R9, RZ, UR4, R3, P1, P0 ;  /* 0x00000004ff097c10 */ /* 0x000fe40008fe0403 */
[----:B------:R-:W-:Y:S02]  /*10d0*/  ISETP.GE.AND P3, PT, R235, c[0x0][0x1fc], PT ;  /* 0x00007f00eb007a0c */ /* 0x000fe40003f66270 */
[----:B------:R-:W-:Y:S02]  /*10e0*/  ISETP.LT.OR P1, PT, R17, 0x1, P4 ;  /* 0x000000011100780c */ /* 0x000fe40002721670 */
[----:B-1----:R-:W-:-:S04]  /*10f0*/  LEA R4, P0, R25, c[0x0][0x258], 0x2 ;  /* 0x0000960019047a11 */ /* 0x002fc800078010ff */
[----:B------:R-:W-:Y:S02]  /*1100*/  LEA.HI.X R5, R25, c[0x0][0x25c], R28, 0x2, P0 ;  /* 0x0000970019057a11 */ /* 0x000fe400000f141c */
[----:B------:R-:W-:-:S03]  /*1110*/  ISETP.LT.OR P0, PT, R17, 0x1, P3 ;  /* 0x000000011100780c */ /* 0x000fc60001f01670 */
[----:B------:R1:W-:Y:S04]  /*1120*/  @!P5 LDGSTS.E.BYPASS.LTC128B.128 [R0+0x12080], [R4.64] ;  /* 0x120800000400dfae */ /* 0x0003e8000b901d58 */
[----:B------:R-:W0:Y:S04]  /*1130*/  LDGDEPBAR ;  /* 0x00000000000079af */ /* 0x000e280000000000 */
[----:B------:R3:W-:Y:S01]  /*1140*/  LDGSTS.E.BYPASS.LTC128B.128 [R230+0xc080], [R2.64], !P1 ;  /* 0x0c08000002e67fae */ /* 0x0007e2000c901d58 */
[----:B------:R-:W-:-:S03]  /*1150*/  ISETP.LT.OR P1, PT, R17, 0x21, P3 ;  /* 0x000000211100780c */ /* 0x000fc60001f21670 */
[----:B------:R3:W-:Y:S01]  /*1160*/  LDGSTS.E.BYPASS.LTC128B.128 [R230+0xe080], [R2.64+0x80], !P0 ;  /* 0x0e08008002e67fae */ /* 0x0007e2000c101d58 */
[----:B------:R-:W-:-:S13]  /*1170*/  ISETP.LT.OR P0, PT, R17, 0x1, P2 ;  /* 0x000000011100780c */ /* 0x000fda0001701670 */
[----:B------:R3:W-:Y:S01]  /*1180*/  LDGSTS.E.BYPASS.LTC128B.128 [R230+0x10080], [R2.64+0x100], !P0 ;  /* 0x1008010002e67fae */ /* 0x0007e2000c101d58 */
[-C--:B-1----:R-:W-:Y:S02]  /*1190*/  LEA.HI R4, R27, R238.reuse, RZ, 0x2 ;  /* 0x000000ee1b047211 */ /* 0x082fe400078f10ff */
[----:B------:R-:W-:Y:S02]  /*11a0*/  LOP3.LUT R0, R21, 0xfffffff0, RZ, 0xc0, !PT ;  /* 0xfffffff015007812 */ /* 0x000fe400078ec0ff */
[----:B------:R-:W-:Y:S02]  /*11b0*/  LEA.HI R5, R27, R238, RZ, 0x5 ;  /* 0x000000ee1b057211 */ /* 0x000fe400078f28ff */
[----:B--2---:R-:W-:Y:S01]  /*11c0*/  SHF.R.S32.HI R7, RZ, 0x2, R4 ;  /* 0x00000002ff077819 */ /* 0x004fe20000011404 */
[----:B------:R-:W-:Y:S01]  /*11d0*/  IMAD.IADD R0, R238, 0x1, -R0 ;  /* 0x00000001ee007824 */ /* 0x000fe200078e0a00 */
[----:B------:R-:W-:Y:S02]  /*11e0*/  SHF.R.S32.HI R6, RZ, 0x1f, R4 ;  /* 0x0000001fff067819 */ /* 0x000fe40000011404 */
[----:B------:R-:W-:-:S02]  /*11f0*/  SHF.R.S32.HI R12, RZ, 0x5, R5 ;  /* 0x00000005ff0c7819 */ /* 0x000fc40000011405 */
[----:B------:R-:W-:Y:S02]  /*1200*/  LEA.HI R6, R6, R7, RZ, 0x3 ;  /* 0x0000000706067211 */ /* 0x000fe400078f18ff */
[----:B------:R-:W-:Y:S02]  /*1210*/  LEA.HI R10, R5, R12, RZ, 0x1 ;  /* 0x0000000c050a7211 */ /* 0x000fe400078f08ff */
[----:B-----5:R-:W-:Y:S02]  /*1220*/  SHF.R.S32.HI R14, RZ, 0x1f, R0 ;  /* 0x0000001fff0e7819 */ /* 0x020fe40000011400 */
[----:B------:R-:W-:Y:S02]  /*1230*/  LOP3.LUT R15, R6, 0xfffffff8, RZ, 0xc0, !PT ;  /* 0xfffffff8060f7812 */ /* 0x000fe400078ec0ff */
[----:B------:R-:W-:Y:S02]  /*1240*/  LOP3.LUT R11, R10, 0xfffffffe, RZ, 0xc0, !PT ;  /* 0xfffffffe0a0b7812 */ /* 0x000fe400078ec0ff */
[----:B------:R-:W-:Y:S01]  /*1250*/  LEA.HI R14, R14, R0, RZ, 0x3 ;  /* 0x000000000e0e7211 */ /* 0x000fe200078f18ff */
[----:B------:R-:W-:Y:S01]  /*1260*/  IMAD.IADD R15, R7, 0x1, -R15 ;  /* 0x00000001070f7824 */ /* 0x000fe200078e0a0f */
[----:B------:R-:W-:Y:S01]  /*1270*/  LOP3.LUT R4, R4, 0x7ffffffc, RZ, 0xc0, !PT ;  /* 0x7ffffffc04047812 */ /* 0x000fe200078ec0ff */
[----:B------:R-:W-:Y:S01]  /*1280*/  IMAD.IADD R12, R12, 0x1, -R11 ;  /* 0x000000010c0c7824 */ /* 0x000fe200078e0a0b */
[----:B---3--:R-:W-:Y:S01]  /*1290*/  IADD3 R2, P0, R2, UR23, RZ ;  /* 0x0000001702027c10 */ /* 0x008fe2000ff1e0ff */
[----:B------:R-:W-:Y:S01]  /*12a0*/  IMAD.SHL.U32 R11, R15, 0x40, RZ ;  /* 0x000000400f0b7824 */ /* 0x000fe200078e00ff */
[----:B------:R-:W-:Y:S01]  /*12b0*/  LOP3.LUT R10, R14, 0xfffffff8, RZ, 0xc0, !PT ;  /* 0xfffffff80e0a7812 */ /* 0x000fe200078ec0ff */
[----:B------:R-:W-:Y:S01]  /*12c0*/  IMAD.SHL.U32 R233, R12, 0x10, RZ ;  /* 0x000000100ce97824 */ /* 0x000fe200078e00ff */
[----:B------:R-:W-:-:S02]  /*12d0*/  IADD3.X R3, R3, UR4, RZ, P0, !PT ;  /* 0x0000000403037c10 */ /* 0x000fc400087fe4ff */
[----:B------:R-:W-:Y:S01]  /*12e0*/  ISETP.LT.OR P0, PT, R17, 0x21, P4 ;  /* 0x000000211100780c */ /* 0x000fe20002701670 */
[----:B------:R-:W-:Y:S01]  /*12f0*/  IMAD.IADD R0, R0, 0x1, -R10 ;  /* 0x0000000100007824 */ /* 0x000fe200078e0a0a */
[----:B------:R-:W-:Y:S01]  /*1300*/  LOP3.LUT R11, R11, 0x1c0, RZ, 0xc0, !PT ;  /* 0x000001c00b0b7812 */ /* 0x000fe200078ec0ff */
[----:B------:R-:W-:Y:S01]  /*1310*/  IMAD.SHL.U32 R10, R20, 0x8, RZ ;  /* 0x00000008140a7824 */ /* 0x000fe200078e00ff */
[----:B------:R-:W-:Y:S02]  /*1320*/  LOP3.LUT R16, R16, 0x10, R233, 0xf8, !PT ;  /* 0x0000001010107812 */ /* 0x000fe400078ef8e9 */
[----:B------:R-:W-:Y:S02]  /*1330*/  SHF.R.U32.HI R18, RZ, 0x3, R11 ;  /* 0x00000003ff127819 */ /* 0x000fe4000001160b */
[----:B------:R-:W-:Y:S02]  /*1340*/  LOP3.LUT R10, R10, 0x18, RZ, 0xc0, !PT ;  /* 0x000000180a0a7812 */ /* 0x000fe400078ec0ff */
[----:B------:R-:W-:-:S02]  /*1350*/  LOP3.LUT R16, R16, 0x8, R24, 0xf8, !PT ;  /* 0x0000000810107812 */ /* 0x000fc400078ef818 */
[----:B------:R-:W-:Y:S01]  /*1360*/  LOP3.LUT R11, R18, R11, R10, 0x1e, !PT ;  /* 0x0000000b120b7212 */ /* 0x000fe200078e1e0a */
[----:B------:R1:W-:Y:S01]  /*1370*/  LDGSTS.E.BYPASS.LTC128B.128 [R230+0xd080], [R2.64], !P0 ;  /* 0x0d08000002e67fae */ /* 0x0003e2000c101d58 */
[----:B------:R-:W-:Y:S02]  /*1380*/  LEA R6, P0, R22, c[0x0][0x280], 0x2 ;  /* 0x0000a00016067a11 */ /* 0x000fe400078010ff */
[----:B------:R-:W-:Y:S01]  /*1390*/  LOP3.LUT R16, R16, R23, RZ, 0x3c, !PT ;  /* 0x0000001710107212 */ /* 0x000fe200078e3cff */
[----:B------:R1:W-:Y:S01]  /*13a0*/  LDGSTS.E.BYPASS.LTC128B.128 [R230+0xf080], [R2.64+0x80], !P1 ;  /* 0x0f08008002e67fae */ /* 0x0003e2000c901d58 */
[----:B------:R-:W-:Y:S02]  /*13b0*/  LEA.HI.X R7, R22, c[0x0][0x284], R26, 0x2, P0 ;  /* 0x0000a10016077a11 */ /* 0x000fe400000f141a */
[----:B------:R-:W-:Y:S01]  /*13c0*/  ISETP.LT.OR P0, PT, R17, 0x21, P2 ;  /* 0x000000211100780c */ /* 0x000fe20001701670 */
[C---:B------:R-:W-:Y:S01]  /*13d0*/  IMAD.SHL.U32 R17, R13.reuse, 0x20, RZ ;  /* 0x000000200d117824 */ /* 0x040fe200078e00ff */
[----:B------:R-:W-:Y:S01]  /*13e0*/  LOP3.LUT P1, RZ, R0, 0x4, RZ, 0xc0, !PT ;  /* 0x0000000400ff7812 */ /* 0x000fe2000782c0ff */
[----:B------:R-:W-:Y:S01]  /*13f0*/  IMAD R223, R13, 0x200, R16 ;  /* 0x000002000ddf7824 */ /* 0x000fe200078e0210 */
[----:B------:R-:W-:-:S02]  /*1400*/  ISETP.LT.AND P2, PT, RZ, c[0x0][0x168], PT ;  /* 0x00005a00ff007a0c */ /* 0x000fc40003f41270 */
[----:B------:R-:W-:Y:S01]  /*1410*/  LOP3.LUT R17, R10, 0x20, R17, 0xf8, !PT ;  /* 0x000000200a117812 */ /* 0x000fe200078ef811 */
[----:B------:R-:W-:Y:S01]  /*1420*/  IMAD.SHL.U32 R10, R12, 0x400, RZ ;  /* 0x000004000c0a7824 */ /* 0x000fe200078e00ff */
[----:B------:R-:W-:Y:S02]  /*1430*/  LOP3.LUT R15, R15, 0x4, RZ, 0xc0, !PT ;  /* 0x000000040f0f7812 */ /* 0x000fe400078ec0ff */
[----:B------:R-:W-:-:S03]  /*1440*/  SEL R220, R220, 0xffffffe0, !P1 ;  /* 0xffffffe0dcdc7807 */ /* 0x000fc60004800000 */
[----:B------:R2:W-:Y:S01]  /*1450*/  LDGSTS.E.BYPASS.LTC128B.128 [R230+0x11080], [R8.64], !P0 ;  /* 0x1108000008e67fae */ /* 0x0005e2000c101d58 */
[C---:B------:R-:W-:Y:S01]  /*1460*/  LOP3.LUT P0, RZ, R0.reuse, 0x2, RZ, 0xc0, !PT ;  /* 0x0000000200ff7812 */ /* 0x040fe2000780c0ff */
[----:B------:R-:W-:-:S05]  /*1470*/  IMAD.SHL.U32 R0, R0, 0x40, RZ ;  /* 0x0000004000007824 */ /* 0x000fca00078e00ff */
[----:B------:R-:W-:Y:S01]  /*1480*/  LOP3.LUT R0, R0, 0x1c0, RZ, 0xc0, !PT ;  /* 0x000001c000007812 */ /* 0x000fe200078ec0ff */
[C---:B-1----:R-:W-:Y:S01]  /*1490*/  IMAD.IADD R2, R238.reuse, 0x1, -R4 ;  /* 0x00000001ee027824 */ /* 0x042fe200078e0a04 */
[----:B------:R-:W-:Y:S01]  /*14a0*/  LOP3.LUT R4, R5, 0xffffffe0, RZ, 0xc0, !PT ;  /* 0xffffffe005047812 */ /* 0x000fe200078ec0ff */
[----:B------:R-:W-:Y:S02]  /*14b0*/  @!P5 IMAD.SHL.U32 R3, R238, 0x10, RZ ;  /* 0x00000010ee03d824 */ /* 0x000fe400078e00ff */
[----:B------:R-:W-:Y:S02]  /*14c0*/  IMAD R2, R2, 0x2, R10 ;  /* 0x0000000202027824 */ /* 0x000fe400078e020a */
[----:B------:R-:W-:Y:S01]  /*14d0*/  IMAD.IADD R4, R238, 0x1, -R4 ;  /* 0x00000001ee047824 */ /* 0x000fe200078e0a04 */
[----:B------:R1:W-:Y:S01]  /*14e0*/  @!P5 LDGSTS.E.BYPASS.LTC128B.128 [R3+0x12180], [R6.64] ;  /* 0x121800000603dfae */ /* 0x0003e2000b901d58 */
[----:B------:R-:W-:Y:S02]  /*14f0*/  IMAD.IADD R11, R2, 0x1, R11 ;  /* 0x00000001020b7824 */ /* 0x000fe400078e020b */
[----:B------:R-:W-:Y:S01]  /*1500*/  IMAD.SHL.U32 R2, R13, 0x8, RZ ;  /* 0x000000080d027824 */ /* 0x000fe200078e00ff */
[----:B------:R-:W0:Y:S01]  /*1510*/  LDGDEPBAR ;  /* 0x00000000000079af */ /* 0x000e220000000000 */
[----:B------:R-:W-:-:S03]  /*1520*/  IMAD.SHL.U32 R231, R11, 0x2, RZ ;  /* 0x000000020be77824 */ /* 0x000fc600078e00ff */
[----:B------:R-:W-:Y:S02]  /*1530*/  LOP3.LUT R5, R0, 0x8, R2, 0xf8, !PT ;  /* 0x0000000800057812 */ /* 0x000fe400078ef802 */
[----:B------:R-:W-:-:S04]  /*1540*/  SHF.R.U32.HI R2, RZ, 0x3, R0 ;  /* 0x00000003ff027819 */ /* 0x000fc80000011600 */
[----:B------:R-:W-:Y:S01]  /*1550*/  LOP3.LUT R0, R2, R17, R0, 0x1e, !PT ;  /* 0x0000001102007212 */ /* 0x000fe200078e1e00 */
[----:B-1----:R-:W-:Y:S01]  /*1560*/  IMAD.SHL.U32 R3, R14, 0x40, RZ ;  /* 0x000000400e037824 */ /* 0x002fe200078e00ff */
[----:B------:R-:W-:Y:S02]  /*1570*/  LOP3.LUT R6, R5, R2, RZ, 0x3c, !PT ;  /* 0x0000000205067212 */ /* 0x000fe400078e3cff */
[----:B------:R-:W-:Y:S02]  /*1580*/  SHF.R.S32.HI R5, RZ, 0x1f, R4 ;  /* 0x0000001fff057819 */ /* 0x000fe40000011404 */
[----:B------:R-:W-:Y:S02]  /*1590*/  LOP3.LUT R3, R3, 0xfffffe00, RZ, 0xc0, !PT ;  /* 0xfffffe0003037812 */ /* 0x000fe400078ec0ff */
[----:B------:R-:W-:Y:S02]  /*15a0*/  LEA.HI R5, R5, R4, RZ, 0x2 ;  /* 0x0000000405057211 */ /* 0x000fe400078f10ff */
[----:B------:R-:W-:-:S02]  /*15b0*/  IADD3 R2, R6, R3, R10 ;  /* 0x0000000306027210 */ /* 0x000fc40007ffe00a */
[----:B------:R-:W-:Y:S01]  /*15c0*/  LOP3.LUT R0, R0, R3, RZ, 0xfc, !PT ;  /* 0x0000000300007212 */ /* 0x000fe200078efcff */
[----:B------:R-:W-:Y:S01]  /*15d0*/  IMAD.MOV.U32 R3, RZ, RZ, 0x10 ;  /* 0x00000010ff037424 */ /* 0x000fe200078e00ff */
[----:B------:R-:W-:Y:S02]  /*15e0*/  LEA.HI R233, R5, R233, RZ, 0x1e ;  /* 0x000000e905e97211 */ /* 0x000fe400078ff0ff */
[----:B------:R-:W-:Y:S02]  /*15f0*/  IADD3 R10, R231, 0x12280, RZ ;  /* 0x00012280e70a7810 */ /* 0x000fe40007ffe0ff */
[----:B------:R-:W-:Y:S01]  /*1600*/  SEL R3, R3, 0xfffffff0, !P0 ;  /* 0xfffffff003037807 */ /* 0x000fe20004000000 */
[----:B------:R-:W-:Y:S05]  /*1610*/  @P2 BRA `(.L_x_0) ;  /* 0x0000031000002947 */ /* 0x000fea0003800000 */
[----:B--2-4-:R-:W-:Y:S01]  /*1620*/  CS2R R126, SRZ ;  /* 0x00000000007e7805 */ /* 0x014fe2000001ff00 */
[----:B------:R-:W-:Y:S01]  /*1630*/  CS2R R124, SRZ ;  /* 0x00000000007c7805 */ /* 0x000fe2000001ff00 */
        /* <DEDUP_REMOVED lines=46> */
[----:B------:R-:W-:Y:S05]  /*1920*/  BRA `(.L_x_1) ;  /* 0x0000362000007947 */ /* 0x000fea0003800000 */
.L_x_0:
[----:B--2-4-:R-:W-:Y:S01]  /*1930*/  SHF.R.S32.HI R6, RZ, 0x1f, R20 ;  /* 0x0000001fff067819 */ /* 0x014fe20000011414 */
[----:B------:R-:W-:Y:S01]  /*1940*/  IMAD R9, R31, c[0x0][0x238], RZ ;  /* 0x00008e001f097a24 */ /* 0x000fe200078e02ff */
[--C-:B------:R-:W-:Y:S01]  /*1950*/  SHF.R.S32.HI R239, RZ, 0x1f, R238.reuse ;  /* 0x0000001fffef7819 */ /* 0x100fe200000114ee */
[----:B------:R-:W-:Y:S01]  /*1960*/  ULDC UR23, c[0x0][0x20c] ;  /* 0x0000830000177ab9 */ /* 0x000fe20000000800 */
[----:B------:R-:W-:Y:S01]  /*1970*/  LEA.HI R6, R6, R20, RZ, 0x2 ;  /* 0x0000001406067211 */ /* 0x000fe200078f10ff */
[----:B------:R-:W-:Y:S01]  /*1980*/  IMAD R9, R30, c[0x0][0x23c], R9 ;  /* 0x00008f001e097a24 */ /* 0x000fe200078e0209 */
[----:B------:R-:W-:Y:S01]  /*1990*/  LOP3.LUT R8, R5, 0xfffffffc, RZ, 0xc0, !PT ;  /* 0xfffffffc05087812 */ /* 0x000fe200078ec0ff */
[----:B------:R-:W-:Y:S01]  /*19a0*/  USHF.L.U32 UR7, UR6, 0x6, URZ ;  /* 0x0000000606077899 */ /* 0x000fe2000800063f */
[----:B------:R-:W-:Y:S01]  /*19b0*/  LOP3.LUT R5, R6, 0xfffffffc, RZ, 0xc0, !PT ;  /* 0xfffffffc06057812 */ /* 0x000fe200078ec0ff */
[----:B------:R-:W-:Y:S01]  /*19c0*/  IMAD.WIDE.U32 R6, R30, c[0x0][0x238], R238 ;  /* 0x00008e001e067a25 */ /* 0x000fe200078e00ee */
[----:B------:R-:W-:Y:S01]  /*19d0*/  ISETP.NE.AND P0, PT, R15, RZ, PT ;  /* 0x000000ff0f00720c */ /* 0x000fe20003f05270 */
[----:B------:R-:W-:Y:S01]  /*19e0*/  ULDC.64 UR4, c[0x0][0x240] ;  /* 0x0000900000047ab9 */ /* 0x000fe20000000a00 */
[----:B------:R-:W-:Y:S01]  /*19f0*/  IADD3 R232, R231, 0x122c0, RZ ;  /* 0x000122c0e7e87810 */ /* 0x000fe20007ffe0ff */
[----:B------:R-:W-:Y:S01]  /*1a00*/  IMAD.IADD R20, R20, 0x1, -R5 ;  /* 0x0000000114147824 */ /* 0x000fe200078e0a05 */
[----:B------:R-:W-:Y:S01]  /*1a10*/  USHF.L.U64.HI UR6, UR6, UR20, UR23 ;  /* 0x0000001406067299 */ /* 0x000fe20008010217 */
[----:B------:R-:W-:Y:S01]  /*1a20*/  IMAD.IADD R8, R4, 0x1, -R8 ;  /* 0x0000000104087824 */ /* 0x000fe200078e0a08 */
[----:B------:R-:W-:Y:S01]  /*1a30*/  MOV R4, R6 ;  /* 0x0000000600047202 */ /* 0x000fe20000000f00 */
[----:B------:R-:W-:Y:S01]  /*1a40*/  IMAD.IADD R5, R7, 0x1, R9 ;  /* 0x0000000107057824 */ /* 0x000fe200078e0209 */
[----:B------:R-:W-:Y:S01]  /*1a50*/  ULDC UR20, c[0x0][0x168] ;  /* 0x00005a0000147ab9 */ /* 0x000fe20000000800 */
[----:B------:R-:W-:Y:S01]  /*1a60*/  IMAD.U32 R7, RZ, RZ, UR12 ;  /* 0x0000000cff077e24 */ /* 0x000fe2000f8e00ff */
[----:B------:R-:W-:Y:S01]  /*1a70*/  UIMAD UR4, UR22, UR4, URZ ;  /* 0x00000004160472a4 */ /* 0x000fe2000f8e023f */
[----:B------:R-:W-:Y:S01]  /*1a80*/  IMAD R20, R20, -0x8, R29 ;  /* 0xfffffff814147824 */ /* 0x000fe200078e021d */
[----:B------:R-:W-:Y:S01]  /*1a90*/  UIADD3 UR20, UR20, 0x3f, URZ ;  /* 0x0000003f14147890 */ /* 0x000fe2000fffe03f */
[----:B------:R-:W-:Y:S01]  /*1aa0*/  IMAD.WIDE.U32 R12, R7, c[0x0][0x240], R4 ;  /* 0x00009000070c7a25 */ /* 0x000fe200078e0004 */
[----:B------:R-:W-:Y:S01]  /*1ab0*/  @P0 IADD3 R232, R10, -0x40, RZ ;  /* 0xffffffc00ae80810 */ /* 0x000fe20007ffe0ff */
[----:B------:R-:W-:Y:S01]  /*1ac0*/  UIMAD UR4, UR12, UR5, UR4 ;  /* 0x000000050c0472a4 */ /* 0x000fe2000f8e0204 */
[----:B------:R-:W-:Y:S01]  /*1ad0*/  LOP3.LUT R234, R234, 0xfffffffe, RZ, 0xc0, !PT ;  /* 0xfffffffeeaea7812 */ /* 0x000fe200078ec0ff */
[----:B------:R-:W-:Y:S01]  /*1ae0*/  IMAD R8, R8, -0x2, R20 ;  /* 0xfffffffe08087824 */ /* 0x000fe200078e0214 */
[----:B------:R1:W-:Y:S01]  /*1af0*/  STL.64 [R1+0x8], R12 ;  /* 0x0000080c01007387 */ /* 0x0003e20000100a00 */
[----:B------:R-:W-:Y:S01]  /*1b00*/  IMAD.SHL.U32 R2, R2, 0x2, RZ ;  /* 0x0000000202027824 */ /* 0x000fe200078e00ff */
[----:B------:R-:W-:Y:S01]  /*1b10*/  USHF.R.S32.HI UR5, URZ, 0x1f, UR20 ;  /* 0x0000001f3f057899 */ /* 0x000fe20008011414 */
[----:B------:R-:W-:Y:S01]  /*1b20*/  LEA R222, R223, R222, 0x1 ;  /* 0x000000dedfde7211 */ /* 0x000fe200078e08ff */
[----:B------:R-:W-:Y:S01]  /*1b30*/  IMAD.SHL.U32 R0, R0, 0x2, RZ ;  /* 0x0000000200007824 */ /* 0x000fe200078e00ff */
[----:B------:R-:W-:Y:S01]  /*1b40*/  ISETP.GT.AND P0, PT, R8, RZ, PT ;  /* 0x000000ff0800720c */ /* 0x000fe20003f04270 */
[----:B------:R-:W-:Y:S01]  /*1b50*/  IMAD R3, R3, 0x2, R2 ;  /* 0x0000000203037824 */ /* 0x000fe200078e0202 */
[----:B------:R-:W-:Y:S01]  /*1b60*/  ULEA.HI UR5, UR5, UR20, URZ, 0x6 ;  /* 0x0000001405057291 */ /* 0x000fe2000f8f303f */
[C---:B------:R-:W-:Y:S01]  /*1b70*/  LEA R221, R220.reuse, R2, 0x1 ;  /* 0x00000002dcdd7211 */ /* 0x040fe200078e08ff */
[----:B------:R-:W-:Y:S01]  /*1b80*/  IMAD.SHL.U32 R223, R223, 0x2, RZ ;  /* 0x00000002dfdf7824 */ /* 0x000fe200078e00ff */
        /* <DEDUP_REMOVED lines=48> */
[----:B------:R-:W-:Y:S01]  /*1e90*/  IMAD R220, R220, 0x2, R3 ;  /* 0x00000002dcdc7824 */ /* 0x000fe200078e0203 */
[----:B------:R-:W-:Y:S01]  /*1ea0*/  IADD3 R245, R13, UR4, RZ ;  /* 0x000000040df57c10 */ /* 0x000fe2000fffe0ff */
[----:B------:R-:W-:Y:S01]  /*1eb0*/  USHF.R.S32.HI UR22, URZ, 0x6, UR5 ;  /* 0x000000063f167899 */ /* 0x000fe20008011405 */
[C---:B------:R-:W-:Y:S01]  /*1ec0*/  ISETP.GT.AND P6, PT, R8.reuse, 0x1, PT ;  /* 0x000000010800780c */ /* 0x040fe20003fc4270 */
[----:B------:R-:W-:Y:S01]  /*1ed0*/  UMOV UR20, URZ ;  /* 0x0000003f00147c82 */ /* 0x000fe20008000000 */
[----:B------:R-:W-:-:S02]  /*1ee0*/  ISETP.GT.AND P5, PT, R8, 0x20, PT ;  /* 0x000000200800780c */ /* 0x000fc40003fa4270 */
[----:B------:R-:W-:Y:S02]  /*1ef0*/  @P0 LOP3.LUT R234, R234, 0x1, RZ, 0xfc, !PT ;  /* 0x00000001eaea0812 */ /* 0x000fe400078efcff */
[----:B-1----:R-:W-:Y:S02]  /*1f00*/  ISETP.GT.AND P4, PT, R8, 0x21, PT ;  /* 0x000000210800780c */ /* 0x002fe40003f84270 */
.L_x_4:
[----:B------:R-:W-:Y:S04]  /*1f10*/  DEPBAR.LE SB0, 0x0 ;  /* 0x000080000000791a */ /* 0x000fe80000000000 */
[----:B------:R-:W-:Y:S01]  /*1f20*/  BAR.SYNC.DEFER_BLOCKING 0x0 ;  /* 0x0000000000007b1d */ /* 0x000fe20000010000 */
[----:B------:R-:W-:Y:S01]  /*1f30*/  LOP3.LUT P0, RZ, R234, 0x1, RZ, 0xc0, !PT ;  /* 0x00000001eaff7812 */ /* 0x000fe2000780c0ff */
[----:B------:R-:W-:Y:S04]  /*1f40*/  UIADD3 UR23, UR20, 0x1, URZ ;  /* 0x0000000114177890 */ /* 0x000fe8000fffe03f */
[----:B------:R-:W-:Y:S01]  /*1f50*/  UISETP.GE.AND UP0, UPT, UR23, UR22, UPT ;  /* 0x000000161700728c */ /* 0x000fe2000bf06270 */
[----:B-1----:R-:W-:Y:S06]  /*1f60*/  LDSM.16.M88.4 R16, [R2+0x6080] ;  /* 0x006080000210783b */ /* 0x002fec0000000200 */
[----:B------:R-:W1:Y:S06]  /*1f70*/  LDSM.16.M88.4 R20, [R224+0x80] ;  /* 0x00008000e014783b */ /* 0x000e6c0000000200 */
[----:B------:R-:W2:Y:S06]  /*1f80*/  LDSM.16.M88.4 R12, [R2+0x7080] ;  /* 0x00708000020c783b */ /* 0x000eac0000000200 */
[----:B------:R-:W-:Y:S06]  /*1f90*/  LDSM.16.M88.4 R24, [R3+0x6080] ;  /* 0x006080000318783b */ /* 0x000fec0000000200 */
[----:B------:R-:W3:Y:S06]  /*1fa0*/  LDSM.16.M88.4 R28, [R225+0x80] ;  /* 0x00008000e11c783b */ /* 0x000eec0000000200 */
[----:B------:R-:W4:Y:S06]  /*1fb0*/  LDSM.16.M88.4 R32, [R3+0x7080] ;  /* 0x007080000320783b */ /* 0x000f2c0000000200 */
[----:B------:R-:W-:Y:S06]  /*1fc0*/  LDSM.16.M88.4 R132, [R221+0x6080] ;  /* 0x00608000dd84783b */ /* 0x000fec0000000200 */
[----:B------:R-:W5:Y:S01]  /*1fd0*/  LDSM.16.M88.4 R136, [R227+0x80] ;  /* 0x00008000e388783b */ /* 0x000f620000000200 */
[-C--:B-1----:R-:W-:Y:S05]  /*1fe0*/  HMMA.16816.F32 R4, R16, R20.reuse, RZ ;  /* 0x000000141004723c */ /* 0x082fea00000018ff */
[----:B------:R-:W1:Y:S03]  /*1ff0*/  LDSM.16.M88.4 R140, [R221+0x7080] ;  /* 0x00708000dd8c783b */ /* 0x000e660000000200 */
[C---:B--2---:R-:W-:Y:S03]  /*2000*/  HMMA.16816.F32 R8, R12.reuse, R20, RZ ;  /* 0x000000140c08723c */ /* 0x044fe600000018ff */
[----:B------:R-:W-:Y:S06]  /*2010*/  LDSM.16.M88.4 R144, [R226+0x80] ;  /* 0x00008000e290783b */ /* 0x000fec0000000200 */
[----:B------:R-:W-:Y:S01]  /*2020*/  LDS R200, [R233.X4+0x12080] ;  /* 0x01208000e9c87984 */ /* 0x000fe20000004800 */
[-C--:B------:R-:W-:Y:S05]  /*2030*/  HMMA.16816.F32 R12, R12, R22.reuse, RZ ;  /* 0x000000160c0c723c */ /* 0x080fea00000018ff */
[----:B------:R-:W-:Y:S03]  /*2040*/  LDS R201, [R233.X4+0x120a0] ;  /* 0x0120a000e9c97984 */ /* 0x000fe60000004800 */
[----:B------:R-:W-:Y:S03]  /*2050*/  HMMA.16816.F32 R16, R16, R22, RZ ;  /* 0x000000161010723c */ /* 0x000fe600000018ff */
[----:B------:R-:W2:Y:S05]  /*2060*/  LDSM.16.M88.4 R20, [R220+0x6080] ;  /* 0x00608000dc14783b */ /* 0x000eaa0000000200 */
[-C--:B---3--:R-:W-:Y:S01]  /*2070*/  HMMA.16816.F32 R4, R24, R28.reuse, R4 ;  /* 0x0000001c1804723c */ /* 0x088fe20000001804 */
[----:B------:R-:W-:Y:S06]  /*2080*/  LDS R202, [R233.X4+0x12100] ;  /* 0x01210000e9ca7984 */ /* 0x000fec0000004800 */
[----:B------:R-:W-:Y:S01]  /*2090*/  LDS R203, [R233.X4+0x12120] ;  /* 0x01212000e9cb7984 */ /* 0x000fe20000004800 */
[C---:B----4-:R-:W-:Y:S08]  /*20a0*/  HMMA.16816.F32 R8, R32.reuse, R28, R8 ;  /* 0x0000001c2008723c */ /* 0x050ff00000001808 */
[-C--:B------:R-:W-:Y:S01]  /*20b0*/  HMMA.16816.F32 R12, R32, R30.reuse, R12 ;  /* 0x0000001e200c723c */ /* 0x080fe2000000180c */
[----:B------:R-:W3:Y:S07]  /*20c0*/  LDSM.16.M88.4 R32, [R220+0x7080] ;  /* 0x00708000dc20783b */ /* 0x000eee0000000200 */
[----:B------:R-:W-:Y:S01]  /*20d0*/  HMMA.16816.F32 R16, R24, R30, R16 ;  /* 0x0000001e1810723c */ /* 0x000fe20000001810 */
[----:B------:R-:W-:Y:S06]  /*20e0*/  LDSM.16.M88.4 R24, [R2+0x8080] ;  /* 0x008080000218783b */ /* 0x000fec0000000200 */
[----:B------:R-:W4:Y:S01]  /*20f0*/  LDSM.16.M88.4 R28, [R224+0x2080] ;  /* 0x00208000e01c783b */ /* 0x000f220000000200 */
[-C--:B-----5:R-:W-:Y:S08]  /*2100*/  HMMA.16816.F32 R4, R132, R136.reuse, R4 ;  /* 0x000000888404723c */ /* 0x0a0ff00000001804 */
[C---:B-1----:R-:W-:Y:S08]  /*2110*/  HMMA.16816.F32 R8, R140.reuse, R136, R8 ;  /* 0x000000888c08723c */ /* 0x042ff00000001808 */
[-C--:B------:R-:W-:Y:S01]  /*2120*/  HMMA.16816.F32 R12, R140, R138.reuse, R12 ;  /* 0x0000008a8c0c723c */ /* 0x080fe2000000180c */
[----:B------:R-:W1:Y:S07]  /*2130*/  LDSM.16.M88.4 R140, [R2+0x9080] ;  /* 0x00908000028c783b */ /* 0x000e6e0000000200 */
[----:B------:R-:W-:Y:S01]  /*2140*/  HMMA.16816.F32 R16, R132, R138, R16 ;  /* 0x0000008a8410723c */ /* 0x000fe20000001810 */
[----:B------:R-:W-:Y:S06]  /*2150*/  LDSM.16.M88.4 R132, [R3+0x8080] ;  /* 0x008080000384783b */ /* 0x000fec0000000200 */
[----:B------:R-:W5:Y:S01]  /*2160*/  LDSM.16.M88.4 R136, [R225+0x2080] ;  /* 0x00208000e188783b */ /* 0x000f620000000200 */
[-C--:B--2---:R-:W-:Y:S08]  /*2170*/  HMMA.16816.F32 R4, R20, R144.reuse, R4 ;  /* 0x000000901404723c */ /* 0x084ff00000001804 */
[C---:B---3--:R-:W-:Y:S08]  /*2180*/  HMMA.16816.F32 R8, R32.reuse, R144, R8 ;  /* 0x000000902008723c */ /* 0x048ff00000001808 */
[-C--:B------:R-:W-:Y:S01]  /*2190*/  HMMA.16816.F32 R12, R32, R146.reuse, R12 ;  /* 0x00000092200c723c */ /* 0x080fe2000000180c */
[----:B------:R-:W2:Y:S07]  /*21a0*/  LDSM.16.M88.4 R32, [R3+0x9080] ;  /* 0x009080000320783b */ /* 0x000eae0000000200 */
[----:B------:R-:W-:Y:S01]  /*21b0*/  HMMA.16816.F32 R16, R20, R146, R16 ;  /* 0x000000921410723c */ /* 0x000fe20000001810 */
[----:B------:R-:W-:Y:S06]  /*21c0*/  LDSM.16.M88.4 R20, [R221+0x8080] ;  /* 0x00808000dd14783b */ /* 0x000fec0000000200 */
[----:B------:R-:W3:Y:S01]  /*21d0*/  LDSM.16.M88.4 R144, [R227+0x2080] ;  /* 0x00208000e390783b */ /* 0x000ee20000000200 */
[-C--:B----4-:R-:W-:Y:S08]  /*21e0*/  HMMA.16816.F32 R4, R24, R28.reuse, R4 ;  /* 0x0000001c1804723c */ /* 0x090ff00000001804 */
[C---:B-1----:R-:W-:Y:S08]  /*21f0*/  HMMA.16816.F32 R8, R140.reuse, R28, R8 ;  /* 0x0000001c8c08723c */ /* 0x042ff00000001808 */
[-C--:B------:R-:W-:Y:S01]  /*2200*/  HMMA.16816.F32 R12, R140, R30.reuse, R12 ;  /* 0x0000001e8c0c723c */ /* 0x080fe2000000180c */
[----:B------:R-:W1:Y:S07]  /*2210*/  LDSM.16.M88.4 R140, [R221+0x9080] ;  /* 0x00908000dd8c783b */ /* 0x000e6e0000000200 */
[----:B------:R-:W-:Y:S01]  /*2220*/  HMMA.16816.F32 R16, R24, R30, R16 ;  /* 0x0000001e1810723c */ /* 0x000fe20000001810 */
[----:B------:R-:W-:Y:S06]  /*2230*/  LDSM.16.M88.4 R24, [R220+0x8080] ;  /* 0x00808000dc18783b */ /* 0x000fec0000000200 */
[----:B------:R-:W4:Y:S01]  /*2240*/  LDSM.16.M88.4 R28, [R226+0x2080] ;  /* 0x00208000e21c783b */ /* 0x000f220000000200 */
[-C--:B-----5:R-:W-:Y:S08]  /*2250*/  HMMA.16816.F32 R4, R132, R136.reuse, R4 ;  /* 0x000000888404723c */ /* 0x0a0ff00000001804 */
[C---:B--2---:R-:W-:Y:S08]  /*2260*/  HMMA.16816.F32 R8, R32.reuse, R136, R8 ;  /* 0x000000882008723c */ /* 0x044ff00000001808 */
[-C--:B------:R-:W-:Y:S01]  /*2270*/  HMMA.16816.F32 R12, R32, R138.reuse, R12 ;  /* 0x0000008a200c723c */ /* 0x080fe2000000180c */
[----:B------:R-:W2:Y:S07]  /*2280*/  LDSM.16.M88.4 R32, [R220+0x9080] ;  /* 0x00908000dc20783b */ /* 0x000eae0000000200 */
[----:B------:R-:W-:Y:S01]  /*2290*/  HMMA.16816.F32 R16, R132, R138, R16 ;  /* 0x0000008a8410723c */ /* 0x000fe20000001810 */
[----:B------:R-:W-:Y:S06]  /*22a0*/  LDSM.16.M88.4 R132, [R2+0xa080] ;  /* 0x00a080000284783b */ /* 0x000fec0000000200 */
[----:B------:R-:W5:Y:S01]  /*22b0*/  LDSM.16.M88.4 R136, [R224+0x4080] ;  /* 0x00408000e088783b */ /* 0x000f620000000200 */
[-C--:B---3--:R-:W-:Y:S08]  /*22c0*/  HMMA.16816.F32 R4, R20, R144.reuse, R4 ;  /* 0x000000901404723c */ /* 0x088ff00000001804 */
[C---:B-1----:R-:W-:Y:S08]  /*22d0*/  HMMA.16816.F32 R8, R140.reuse, R144, R8 ;  /* 0x000000908c08723c */ /* 0x042ff00000001808 */
[-C--:B------:R-:W-:Y:S01]  /*22e0*/  HMMA.16816.F32 R12, R140, R146.reuse, R12 ;  /* 0x000000928c0c723c */ /* 0x080fe2000000180c */
[----:B------:R-:W1:Y:S07]  /*22f0*/  LDSM.16.M88.4 R140, [R2+0xb080] ;  /* 0x00b08000028c783b */ /* 0x000e6e0000000200 */
[----:B------:R-:W-:Y:S01]  /*2300*/  HMMA.16816.F32 R16, R20, R146, R16 ;  /* 0x000000921410723c */ /* 0x000fe20000001810 */
[----:B------:R-:W-:Y:S06]  /*2310*/  LDSM.16.M88.4 R20, [R3+0xa080] ;  /* 0x00a080000314783b */ /* 0x000fec0000000200 */
[----:B------:R-:W3:Y:S01]  /*2320*/  LDSM.16.M88.4 R144, [R225+0x4080] ;  /* 0x00408000e190783b */ /* 0x000ee20000000200 */
[-C--:B----4-:R-:W-:Y:S08]  /*2330*/  HMMA.16816.F32 R4, R24, R28.reuse, R4 ;  /* 0x0000001c1804723c */ /* 0x090ff00000001804 */
[C---:B--2---:R-:W-:Y:S08]  /*2340*/  HMMA.16816.F32 R8, R32.reuse, R28, R8 ;  /* 0x0000001c2008723c */ /* 0x044ff00000001808 */
[-C--:B------:R-:W-:Y:S01]  /*2350*/  HMMA.16816.F32 R12, R32, R30.reuse, R12 ;  /* 0x0000001e200c723c */ /* 0x080fe2000000180c */
[----:B------:R-:W-:Y:S07]  /*2360*/  LDSM.16.M88.4 R32, [R227+0x4080] ;  /* 0x00408000e320783b */ /* 0x000fee0000000200 */
[----:B------:R-:W-:Y:S01]  /*2370*/  HMMA.16816.F32 R16, R24, R30, R16 ;  /* 0x0000001e1810723c */ /* 0x000fe20000001810 */
[----:B------:R-:W2:Y:S06]  /*2380*/  LDSM.16.M88.4 R24, [R3+0xb080] ;  /* 0x00b080000318783b */ /* 0x000eac0000000200 */
[----:B------:R-:W4:Y:S01]  /*2390*/  LDSM.16.M88.4 R28, [R221+0xa080] ;  /* 0x00a08000dd1c783b */ /* 0x000f220000000200 */
[-C--:B-----5:R-:W-:Y:S08]  /*23a0*/  HMMA.16816.F32 R4, R132, R136.reuse, R4 ;  /* 0x000000888404723c */ /* 0x0a0ff00000001804 */
[C---:B-1----:R-:W-:Y:S08]  /*23b0*/  HMMA.16816.F32 R8, R140.reuse, R136, R8 ;  /* 0x000000888c08723c */ /* 0x042ff00000001808 */
[-C--:B------:R-:W-:Y:S08]  /*23c0*/  HMMA.16816.F32 R12, R140, R138.reuse, R12 ;  /* 0x0000008a8c0c723c */ /* 0x080ff0000000180c */
[----:B------:R-:W-:Y:S01]  /*23d0*/  HMMA.16816.F32 R16, R132, R138, R16 ;  /* 0x0000008a8410723c */ /* 0x000fe20000001810 */
[----:B------:R-:W1:Y:S06]  /*23e0*/  LDSM.16.M88.4 R132, [R221+0xb080] ;  /* 0x00b08000dd84783b */ /* 0x000e6c0000000200 */
[----:B------:R-:W-:Y:S01]  /*23f0*/  LDSM.16.M88.4 R136, [R226+0x4080] ;  /* 0x00408000e288783b */ /* 0x000fe20000000200 */
[-C--:B---3--:R-:W-:Y:S08]  /*2400*/  HMMA.16816.F32 R4, R20, R144.reuse, R4 ;  /* 0x000000901404723c */ /* 0x088ff00000001804 */
[C---:B--2---:R-:W-:Y:S08]  /*2410*/  HMMA.16816.F32 R8, R24.reuse, R144, R8 ;  /* 0x000000901808723c */ /* 0x044ff00000001808 */
[-C--:B------:R-:W-:Y:S01]  /*2420*/  HMMA.16816.F32 R12, R24, R146.reuse, R12 ;  /* 0x00000092180c723c */ /* 0x080fe2000000180c */
[----:B------:R-:W2:Y:S07]  /*2430*/  LDSM.16.M88.4 R24, [R220+0xa080] ;  /* 0x00a08000dc18783b */ /* 0x000eae0000000200 */
[----:B------:R-:W-:Y:S01]  /*2440*/  HMMA.16816.F32 R16, R20, R146, R16 ;  /* 0x000000921410723c */ /* 0x000fe20000001810 */
[----:B------:R-:W3:Y:S01]  /*2450*/  LDSM.16.M88.4 R20, [R220+0xb080] ;  /* 0x00b08000dc14783b */ /* 0x000ee20000000200 */
[----:B------:R-:W-:Y:S05]  /*2460*/  DEPBAR.LE SB0, 0x0 ;  /* 0x000080000000791a */ /* 0x000fea0000000000 */
[----:B------:R-:W-:Y:S01]  /*2470*/  BAR.SYNC.DEFER_BLOCKING 0x0 ;  /* 0x0000000000007b1d */ /* 0x000fe20000010000 */
[-C--:B----4-:R-:W-:Y:S08]  /*2480*/  HMMA.16816.F32 R4, R28, R32.reuse, R4 ;  /* 0x000000201c04723c */ /* 0x090ff00000001804 */
[C---:B-1----:R-:W-:Y:S08]  /*2490*/  HMMA.16816.F32 R8, R132.reuse, R32, R8 ;  /* 0x000000208408723c */ /* 0x042ff00000001808 */
[-C--:B------:R-:W-:Y:S01]  /*24a0*/  HMMA.16816.F32 R12, R132, R34.reuse, R12 ;  /* 0x00000022840c723c */ /* 0x080fe2000000180c */
[----:B------:R-:W1:Y:S07]  /*24b0*/  LDSM.16.M88.4 R140, [R2+0xc080] ;  /* 0x00c08000028c783b */ /* 0x000e6e0000000200 */
[----:B------:R-:W-:Y:S01]  /*24c0*/  HMMA.16816.F32 R16, R28, R34, R16 ;  /* 0x000000221c10723c */ /* 0x000fe20000001810 */
[----:B------:R-:W4:Y:S07]  /*24d0*/  LDSM.16.M88.4 R144, [R2+0xd080] ;  /* 0x00d080000290783b */ /* 0x000f2e0000000200 */
[-C--:B--2---:R-:W-:Y:S01]  /*24e0*/  HMMA.16816.F32 R4, R24, R136.reuse, R4 ;  /* 0x000000881804723c */ /* 0x084fe20000001804 */
[----:B------:R-:W2:Y:S07]  /*24f0*/  LDSM.16.M88.4 R132, [R3+0xc080] ;  /* 0x00c080000384783b */ /* 0x000eae0000000200 */
[C---:B---3--:R-:W-:Y:S01]  /*2500*/  HMMA.16816.F32 R8, R20.reuse, R136, R8 ;  /* 0x000000881408723c */ /* 0x048fe20000001808 */
[----:B------:R-:W3:Y:S07]  /*2510*/  LDSM.16.M88.4 R156, [R3+0xd080] ;  /* 0x00d08000039c783b */ /* 0x000eee0000000200 */
[-C--:B------:R-:W-:Y:S08]  /*2520*/  HMMA.16816.F32 R12, R20, R138.reuse, R12 ;  /* 0x0000008a140c723c */ /* 0x080ff0000000180c */
[----:B------:R-:W-:Y:S01]  /*2530*/  HMMA.16816.F32 R16, R24, R138, R16 ;  /* 0x0000008a1810723c */ /* 0x000fe20000001810 */
[----:B------:R-:W5:Y:S03]  /*2540*/  LDSM.16.M88.4 R136, [R221+0xc080] ;  /* 0x00c08000dd88783b */ /* 0x000f660000000200 */
[----:B------:R-:W-:Y:S02]  /*2550*/  FMUL.FTZ R4, R4, c[0x0][0x2b4] ;  /* 0x0000ad0004047a20 */ /* 0x000fe40000410000 */
[----:B------:R-:W-:Y:S02]  /*2560*/  FMUL.FTZ R5, R5, c[0x0][0x2b4] ;  /* 0x0000ad0005057a20 */ /* 0x000fe40000410000 */
[-C--:B-1----:R-:W-:Y:S01]  /*2570*/  HMMA.16816.F32 R20, R140, R148.reuse, RZ ;  /* 0x000000948c14723c */ /* 0x082fe200000018ff */
[----:B------:R-:W1:Y:S03]  /*2580*/  MUFU.TANH R206, R4 ;  /* 0x0000000400ce7308 */ /* 0x000e660000002400 */
[----:B------:R-:W-:Y:S02]  /*2590*/  FMUL.FTZ R6, R6, c[0x0][0x2b4] ;  /* 0x0000ad0006067a20 */ /* 0x000fe40000410000 */
[----:B------:R-:W-:Y:S02]  /*25a0*/  FMUL.FTZ R7, R7, c[0x0][0x2b4] ;  /* 0x0000ad0007077a20 */ /* 0x000fe40000410000 */
[C---:B----4-:R-:W-:Y:S03]  /*25b0*/  HMMA.16816.F32 R24, R144.reuse, R148, RZ ;  /* 0x000000949018723c */ /* 0x050fe600000018ff */
[----:B------:R-:W4:Y:S01]  /*25c0*/  MUFU.TANH R204, R5 ;  /* 0x0000000500cc7308 */ /* 0x000f220000002400 */
[----:B------:R-:W-:Y:S02]  /*25d0*/  FMUL.FTZ R8, R8, c[0x0][0x2b4] ;  /* 0x0000ad0008087a20 */ /* 0x000fe40000410000 */
[----:B------:R-:W-:Y:S02]  /*25e0*/  FMUL.FTZ R9, R9, c[0x0][0x2b4] ;  /* 0x0000ad0009097a20 */ /* 0x000fe40000410000 */
[-C--:B------:R-:W-:Y:S01]  /*25f0*/  HMMA.16816.F32 R28, R144, R150.reuse, RZ ;  /* 0x00000096901c723c */ /* 0x080fe200000018ff */
[----:B------:R-:W1:Y:S03]  /*2600*/  LDSM.16.M88.4 R144, [R221+0xd080] ;  /* 0x00d08000dd90783b */ /* 0x000e660000000200 */
[----:B------:R-:W-:Y:S01]  /*2610*/  FMUL.FTZ R10, R10, c[0x0][0x2b4] ;  /* 0x0000ad000a0a7a20 */ /* 0x000fe20000410000 */
[----:B------:R-:W1:Y:S01]  /*2620*/  MUFU.TANH R205, R6 ;  /* 0x0000000600cd7308 */ /* 0x000e620000002400 */
[----:B------:R-:W-:Y:S02]  /*2630*/  FMUL.FTZ R11, R11, c[0x0][0x2b4] ;  /* 0x0000ad000b0b7a20 */ /* 0x000fe40000410000 */
[----:B------:R-:W-:Y:S01]  /*2640*/  HMMA.16816.F32 R32, R140, R150, RZ ;  /* 0x000000968c20723c */ /* 0x000fe200000018ff */
[----:B------:R-:W1:Y:S03]  /*2650*/  LDSM.16.M88.4 R140, [R220+0xc080] ;  /* 0x00c08000dc8c783b */ /* 0x000e660000000200 */
[----:B------:R-:W-:Y:S02]  /*2660*/  FMUL.FTZ R12, R12, c[0x0][0x2b4] ;  /* 0x0000ad000c0c7a20 */ /* 0x000fe40000410000 */
[----:B------:R-:W-:Y:S01]  /*2670*/  FMUL.FTZ R13, R13, c[0x0][0x2b4] ;  /* 0x0000ad000d0d7a20 */ /* 0x000fe20000410000 */
[----:B------:R4:W-:Y:S01]  /*2680*/  MUFU.TANH R207, R7 ;  /* 0x0000000700cf7308 */ /* 0x0009e20000002400 */
[-C--:B--2---:R-:W-:Y:S05]  /*2690*/  HMMA.16816.F32 R20, R132, R152.reuse, R20 ;  /* 0x000000988414723c */ /* 0x084fea0000001814 */
[----:B------:R-:W-:Y:S02]  /*26a0*/  FMUL.FTZ R14, R14, c[0x0][0x2b4] ;  /* 0x0000ad000e0e7a20 */ /* 0x000fe40000410000 */
[----:B------:R-:W-:Y:S01]  /*26b0*/  FMUL.FTZ R15, R15, c[0x0][0x2b4] ;  /* 0x0000ad000f0f7a20 */ /* 0x000fe20000410000 */
[C---:B---3--:R-:W-:Y:S04]  /*26c0*/  HMMA.16816.F32 R24, R156.reuse, R152, R24 ;  /* 0x000000989c18723c */ /* 0x048fe80000001818 */
[----:B------:R-:W-:Y:S02]  /*26d0*/  FMUL.FTZ R17, R17, c[0x0][0x2b4] ;  /* 0x0000ad0011117a20 */ /* 0x000fe40000410000 */
[----:B------:R-:W-:Y:S02]  /*26e0*/  FMUL.FTZ R18, R18, c[0x0][0x2b4] ;  /* 0x0000ad0012127a20 */ /* 0x000fe40000410000 */
[-C--:B------:R-:W-:Y:S01]  /*26f0*/  HMMA.16816.F32 R28, R156, R154.reuse, R28 ;  /* 0x0000009a9c1c723c */ /* 0x080fe2000000181c */
[----:B------:R-:W2:Y:S03]  /*2700*/  LDSM.16.M88.4 R156, [R220+0xd080] ;  /* 0x00d08000dc9c783b */ /* 0x000ea60000000200 */
[----:B------:R-:W-:Y:S02]  /*2710*/  FMUL.FTZ R19, R19, c[0x0][0x2b4] ;  /* 0x0000ad0013137a20 */ /* 0x000fe40000410000 */
[----:B------:R-:W-:Y:S01]  /*2720*/  FMUL.FTZ R16, R16, c[0x0][0x2b4] ;  /* 0x0000ad0010107a20 */ /* 0x000fe20000410000 */
[----:B----4-:R-:W-:Y:S01]  /*2730*/  LDSM.16.M88.4 R4, [R220+0xe080] ;  /* 0x00e08000dc04783b */ /* 0x010fe20000000200 */
[----:B------:R-:W-:Y:S05]  /*2740*/  HMMA.16816.F32 R32, R132, R154, R32 ;  /* 0x0000009a8420723c */ /* 0x000fea0000001820 */
[----:B------:R-:W3:Y:S03]  /*2750*/  LDSM.16.M88.4 R132, [R2+0xe080] ;  /* 0x00e080000284783b */ /* 0x000ee60000000200 */
[-C--:B-----5:R-:W-:Y:S08]  /*2760*/  HMMA.16816.F32 R20, R136, R160.reuse, R20 ;  /* 0x000000a08814723c */ /* 0x0a0ff00000001814 */
[C---:B-1----:R-:W-:Y:S08]  /*2770*/  HMMA.16816.F32 R24, R144.reuse, R160, R24 ;  /* 0x000000a09018723c */ /* 0x042ff00000001818 */
[-C--:B------:R-:W-:Y:S01]  /*2780*/  HMMA.16816.F32 R28, R144, R162.reuse, R28 ;  /* 0x000000a2901c723c */ /* 0x080fe2000000181c */
[----:B------:R-:W1:Y:S07]  /*2790*/  LDSM.16.M88.4 R144, [R2+0xf080] ;  /* 0x00f080000290783b */ /* 0x000e6e0000000200 */
[----:B------:R-:W-:Y:S01]  /*27a0*/  HMMA.16816.F32 R32, R136, R162, R32 ;  /* 0x000000a28820723c */ /* 0x000fe20000001820 */
[----:B------:R-:W4:Y:S07]  /*27b0*/  LDSM.16.M88.4 R136, [R3+0xe080] ;  /* 0x00e080000388783b */ /* 0x000f2e0000000200 */
[-C--:B------:R-:W-:Y:S08]  /*27c0*/  HMMA.16816.F32 R20, R140, R164.reuse, R20 ;  /* 0x000000a48c14723c */ /* 0x080ff00000001814 */
[C---:B--2---:R-:W-:Y:S08]  /*27d0*/  HMMA.16816.F32 R24, R156.reuse, R164, R24 ;  /* 0x000000a49c18723c */ /* 0x044ff00000001818 */
[-C--:B------:R-:W-:Y:S01]  /*27e0*/  HMMA.16816.F32 R28, R156, R166.reuse, R28 ;  /* 0x000000a69c1c723c */ /* 0x080fe2000000181c */
[----:B------:R-:W2:Y:S07]  /*27f0*/  LDSM.16.M88.4 R156, [R3+0xf080] ;  /* 0x00f08000039c783b */ /* 0x000eae0000000200 */
[----:B------:R-:W-:Y:S01]  /*2800*/  HMMA.16816.F32 R32, R140, R166, R32 ;  /* 0x000000a68c20723c */ /* 0x000fe20000001820 */
[----:B------:R-:W5:Y:S07]  /*2810*/  LDSM.16.M88.4 R140, [R221+0xe080] ;  /* 0x00e08000dd8c783b */ /* 0x000f6e0000000200 */
[-C--:B---3--:R-:W-:Y:S08]  /*2820*/  HMMA.16816.F32 R20, R132, R168.reuse, R20 ;  /* 0x000000a88414723c */ /* 0x088ff00000001814 */
[C---:B-1----:R-:W-:Y:S08]  /*2830*/  HMMA.16816.F32 R24, R144.reuse, R168, R24 ;  /* 0x000000a89018723c */ /* 0x042ff00000001818 */
[-C--:B------:R-:W-:Y:S01]  /*2840*/  HMMA.16816.F32 R28, R144, R170.reuse, R28 ;  /* 0x000000aa901c723c */ /* 0x080fe2000000181c */
[----:B------:R-:W1:Y:S07]  /*2850*/  LDSM.16.M88.4 R144, [R221+0xf080] ;  /* 0x00f08000dd90783b */ /* 0x000e6e0000000200 */
[----:B------:R-:W-:Y:S01]  /*2860*/  HMMA.16816.F32 R32, R132, R170, R32 ;  /* 0x000000aa8420723c */ /* 0x000fe20000001820 */
[----:B------:R-:W3:Y:S07]  /*2870*/  LDSM.16.M88.4 R132, [R220+0xf080] ;  /* 0x00f08000dc84783b */ /* 0x000eee0000000200 */
[-C--:B----4-:R-:W-:Y:S08]  /*2880*/  HMMA.16816.F32 R20, R136, R172.reuse, R20 ;  /* 0x000000ac8814723c */ /* 0x090ff00000001814 */
[C---:B--2---:R-:W-:Y:S08]  /*2890*/  HMMA.16816.F32 R24, R156.reuse, R172, R24 ;  /* 0x000000ac9c18723c */ /* 0x044ff00000001818 */
[-C--:B------:R-:W-:Y:S01]  /*28a0*/  HMMA.16816.F32 R28, R156, R174.reuse, R28 ;  /* 0x000000ae9c1c723c */ /* 0x080fe2000000181c */
[----:B------:R-:W2:Y:S07]  /*28b0*/  MUFU.TANH R157, R8 ;  /* 0x00000008009d7308 */ /* 0x000eae0000002400 */
[----:B------:R-:W-:Y:S01]  /*28c0*/  HMMA.16816.F32 R32, R136, R174, R32 ;  /* 0x000000ae8820723c */ /* 0x000fe20000001820 */
[----:B------:R-:W4:Y:S02]  /*28d0*/  LDSM.16.M88.4 R136, [R2+0x10080] ;  /* 0x010080000288783b */ /* 0x000f240000000200 */
[----:B------:R-:W-:Y:S05]  /*28e0*/  MUFU.TANH R156, R9 ;  /* 0x00000009009c7308 */ /* 0x000fea0000002400 */
[-C--:B-----5:R-:W-:Y:S05]  /*28f0*/  HMMA.16816.F32 R20, R140, R176.reuse, R20 ;  /* 0x000000b08c14723c */ /* 0x0a0fea0000001814 */
[----:B------:R-:W-:Y:S03]  /*2900*/  MUFU.TANH R158, R10 ;  /* 0x0000000a009e7308 */ /* 0x000fe60000002400 */
[C---:B-1----:R-:W-:Y:S08]  /*2910*/  HMMA.16816.F32 R24, R144.reuse, R176, R24 ;  /* 0x000000b09018723c */ /* 0x042ff00000001818 */
[-C--:B------:R-:W-:Y:S01]  /*2920*/  HMMA.16816.F32 R28, R144, R178.reuse, R28 ;  /* 0x000000b2901c723c */ /* 0x080fe2000000181c */
[----:B------:R1:W-:Y:S07]  /*2930*/  MUFU.TANH R147, R11 ;  /* 0x0000000b00937308 */ /* 0x0003ee0000002400 */
[----:B------:R-:W-:Y:S03]  /*2940*/  HMMA.16816.F32 R32, R140, R178, R32 ;  /* 0x000000b28c20723c */ /* 0x000fe60000001820 */
[----:B------:R-:W-:Y:S05]  /*2950*/  MUFU.TANH R145, R12 ;  /* 0x0000000c00917308 */ /* 0x000fea0000002400 */
[-C--:B------:R-:W-:Y:S05]  /*2960*/  HMMA.16816.F32 R20, R4, R180.reuse, R20 ;  /* 0x000000b40414723c */ /* 0x080fea0000001814 */
[----:B------:R-:W-:Y:S03]  /*2970*/  MUFU.TANH R143, R13 ;  /* 0x0000000d008f7308 */ /* 0x000fe60000002400 */
[C---:B---3--:R-:W-:Y:S01]  /*2980*/  HMMA.16816.F32 R24, R132.reuse, R180, R24 ;  /* 0x000000b48418723c */ /* 0x048fe20000001818 */
[----:B-1----:R-:W1:Y:S06]  /*2990*/  LDSM.16.M88.4 R8, [R2+0x11080] ;  /* 0x011080000208783b */ /* 0x002e6c0000000200 */
[----:B------:R-:W-:Y:S01]  /*29a0*/  MUFU.TANH R146, R14 ;  /* 0x0000000e00927308 */ /* 0x000fe20000002400 */
[-C--:B------:R-:W-:Y:S01]  /*29b0*/  HMMA.16816.F32 R28, R132, R182.reuse, R28 ;  /* 0x000000b6841c723c */ /* 0x080fe2000000181c */
[----:B------:R-:W3:Y:S07]  /*29c0*/  LDSM.16.M88.4 R132, [R3+0x10080] ;  /* 0x010080000384783b */ /* 0x000eee0000000200 */
[----:B------:R-:W-:Y:S01]  /*29d0*/  HMMA.16816.F32 R32, R4, R182, R32 ;  /* 0x000000b60420723c */ /* 0x000fe20000001820 */
[----:B------:R-:W5:Y:S01]  /*29e0*/  LDSM.16.M88.4 R4, [R3+0x11080] ;  /* 0x011080000304783b */ /* 0x000f620000000200 */
[----:B------:R2:W-:Y:S06]  /*29f0*/  MUFU.TANH R144, R15 ;  /* 0x0000000f00907308 */ /* 0x0005ec0000002400 */
[-C--:B----4-:R-:W-:Y:S04]  /*2a00*/  HMMA.16816.F32 R20, R136, R184.reuse, R20 ;  /* 0x000000b88814723c */ /* 0x090fe80000001814 */
[----:B------:R4:W3:Y:S10]  /*2a10*/  MUFU.TANH R140, R16 ;  /* 0x00000010008c7308 */ /* 0x0008f40000002400 */
[----:B------:R-:W3:Y:S01]  /*2a20*/  MUFU.TANH R141, R17 ;  /* 0x00000011008d7308 */ /* 0x000ee20000002400 */
[C---:B-1----:R-:W-:Y:S01]  /*2a30*/  HMMA.16816.F32 R24, R8.reuse, R184, R24 ;  /* 0x000000b80818723c */ /* 0x042fe20000001818 */
[----:B--2---:R-:W-:Y:S08]  /*2a40*/  LDSM.16.M88.4 R12, [R221+0x11080] ;  /* 0x01108000dd0c783b */ /* 0x004ff00000000200 */
[----:B------:R-:W1:Y:S01]  /*2a50*/  MUFU.TANH R142, R18 ;  /* 0x00000012008e7308 */ /* 0x000e620000002400 */
[-C--:B------:R-:W-:Y:S01]  /*2a60*/  HMMA.16816.F32 R28, R8, R186.reuse, R28 ;  /* 0x000000ba081c723c */ /* 0x080fe2000000181c */
[----:B------:R-:W2:Y:S02]  /*2a70*/  LDSM.16.M88.4 R8, [R221+0x10080] ;  /* 0x01008000dd08783b */ /* 0x000ea40000000200 */
[----:B----4-:R-:W-:Y:S05]  /*2a80*/  FSEL R16, R206, -INF , P0 ;  /* 0xff800000ce107808 */ /* 0x010fea0000000000 */
[----:B------:R-:W-:Y:S01]  /*2a90*/  HMMA.16816.F32 R32, R136, R186, R32 ;  /* 0x000000ba8820723c */ /* 0x000fe20000001820 */
[----:B------:R-:W4:Y:S03]  /*2aa0*/  MUFU.TANH R139, R19 ;  /* 0x00000013008b7308 */ /* 0x000f260000002400 */
[--C-:B------:R-:W-:Y:S03]  /*2ab0*/  FFMA.FTZ R16, R16, c[0x0][0x29c], -R200.reuse ;  /* 0x0000a70010107a23 */ /* 0x100fe600000108c8 */
[----:B------:R-:W-:Y:S01]  /*2ac0*/  FSEL R136, R204, -INF , P6 ;  /* 0xff800000cc887808 */ /* 0x000fe20003000000 */
[-C--:B---3--:R-:W-:Y:S03]  /*2ad0*/  HMMA.16816.F32 R20, R132, R188.reuse, R20 ;  /* 0x000000bc8414723c */ /* 0x088fe60000001814 */
[----:B------:R3:W1:Y:S02]  /*2ae0*/  MUFU.EX2 R137, R16 ;  /* 0x0000001000897308 */ /* 0x0006640000000800 */
[----:B------:R-:W-:Y:S03]  /*2af0*/  FFMA.FTZ R136, R136, c[0x0][0x29c], -R200 ;  /* 0x0000a70088887a23 */ /* 0x000fe600000108c8 */
[C---:B-----5:R-:W-:Y:S05]  /*2b00*/  HMMA.16816.F32 R24, R4.reuse, R188, R24 ;  /* 0x000000bc0418723c */ /* 0x060fea0000001818 */
[----:B------:R-:W5:Y:S03]  /*2b10*/  MUFU.EX2 R136, R136 ;  /* 0x0000008800887308 */ /* 0x000f660000000800 */
[-C--:B------:R-:W-:Y:S01]  /*2b20*/  HMMA.16816.F32 R28, R4, R190.reuse, R28 ;  /* 0x000000be041c723c */ /* 0x080fe2000000181c */
[----:B------:R-:W1:Y:S07]  /*2b30*/  LDSM.16.M88.4 R4, [R220+0x10080] ;  /* 0x01008000dc04783b */ /* 0x000e6e0000000200 */
[----:B------:R-:W-:Y:S04]  /*2b40*/  HMMA.16816.F32 R32, R132, R190, R32 ;  /* 0x000000be8420723c */ /* 0x000fe80000001820 */
[----:B---3--:R-:W-:Y:S03]  /*2b50*/  FSEL R16, R205, -INF , P0 ;  /* 0xff800000cd107808 */ /* 0x008fe60000000000 */
[----:B------:R-:W-:Y:S01]  /*2b60*/  FSEL R134, R157, -INF , P0 ;  /* 0xff8000009d867808 */ /* 0x000fe20000000000 */
[-C--:B--2---:R-:W-:Y:S05]  /*2b70*/  HMMA.16816.F32 R20, R8, R192.reuse, R20 ;  /* 0x000000c00814723c */ /* 0x084fea0000001814 */
[--C-:B------:R-:W-:Y:S01]  /*2b80*/  FFMA.FTZ R138, R16, c[0x0][0x29c], -R201.reuse ;  /* 0x0000a700108a7a23 */ /* 0x100fe200000108c9 */
[----:B------:R-:W-:Y:S01]  /*2b90*/  FSEL R132, R207, -INF , P6 ;  /* 0xff800000cf847808 */ /* 0x000fe20003000000 */
[----:B------:R-:W2:Y:S01]  /*2ba0*/  LDSM.16.M88.4 R16, [R220+0x11080] ;  /* 0x01108000dc10783b */ /* 0x000ea20000000200 */
[C---:B------:R-:W-:Y:S01]  /*2bb0*/  HMMA.16816.F32 R24, R12.reuse, R192, R24 ;  /* 0x000000c00c18723c */ /* 0x040fe20000001818 */
[----:B------:R-:W-:Y:S03]  /*2bc0*/  MUFU.EX2 R133, R138 ;  /* 0x0000008a00857308 */ /* 0x000fe60000000800 */
[--C-:B------:R-:W-:Y:S02]  /*2bd0*/  FFMA.FTZ R134, R134, c[0x0][0x29c], -R202.reuse ;  /* 0x0000a70086867a23 */ /* 0x100fe400000108ca */
[----:B------:R-:W-:Y:S02]  /*2be0*/  FFMA.FTZ R132, R132, c[0x0][0x29c], -R201 ;  /* 0x0000a70084847a23 */ /* 0x000fe400000108c9 */
[-C--:B------:R-:W-:Y:S01]  /*2bf0*/  HMMA.16816.F32 R28, R12, R194.reuse, R28 ;  /* 0x000000c20c1c723c */ /* 0x080fe2000000181c */
[----:B------:R-:W3:Y:S02]  /*2c00*/  LDS R12, [R233.X4+0x12180] ;  /* 0x01218000e90c7984 */ /* 0x000ee40000004800 */
[----:B------:R-:W-:Y:S01]  /*2c10*/  MUFU.EX2 R13, R134 ;  /* 0x00000086000d7308 */ /* 0x000fe20000000800 */
[----:B------:R-:W-:Y:S03]  /*2c20*/  FFMA.FTZ R135, -R140, R140, 1 ;  /* 0x3f8000008c877423 */ /* 0x000fe6000001018c */
[----:B------:R-:W-:Y:S01]  /*2c30*/  FSEL R14, R156, -INF , P6 ;  /* 0xff8000009c0e7808 */ /* 0x000fe20003000000 */
[----:B------:R-:W-:Y:S04]  /*2c40*/  HMMA.16816.F32 R32, R8, R194, R32 ;  /* 0x000000c20820723c */ /* 0x000fe80000001820 */
[----:B------:R-:W-:Y:S01]  /*2c50*/  FFMA.FTZ R14, R14, c[0x0][0x29c], -R202 ;  /* 0x0000a7000e0e7a23 */ /* 0x000fe200000108ca */
[----:B------:R-:W-:Y:S01]  /*2c60*/  MUFU.EX2 R132, R132 ;  /* 0x0000008400847308 */ /* 0x000fe20000000800 */
[----:B------:R-:W-:Y:S01]  /*2c70*/  FFMA.FTZ R15, -R206, R206, 1 ;  /* 0x3f800000ce0f7423 */ /* 0x000fe200000101ce */
[----:B------:R-:W-:Y:S01]  /*2c80*/  FSEL R8, R158, -INF , P0 ;  /* 0xff8000009e087808 */ /* 0x000fe20000000000 */
[-C--:B-1----:R-:W-:Y:S01]  /*2c90*/  HMMA.16816.F32 R20, R4, R196.reuse, R20 ;  /* 0x000000c40414723c */ /* 0x082fe20000001814 */
[----:B------:R-:W-:Y:S04]  /*2ca0*/  PLOP3.LUT P0, PT, PT, PT, UP0, 0x80, 0x0 ;  /* 0x000000000000781c */ /* 0x000fe80003f0f008 */
[----:B------:R-:W-:Y:S01]  /*2cb0*/  FFMA.FTZ R8, R8, c[0x0][0x29c], -R203 ;  /* 0x0000a70008087a23 */ /* 0x000fe200000108cb */
[----:B------:R-:W-:Y:S01]  /*2cc0*/  FSEL R10, R141, -INF , P4 ;  /* 0xff8000008d0a7808 */ /* 0x000fe20002000000 */
[----:B------:R1:W-:Y:S01]  /*2cd0*/  MUFU.EX2 R11, R14 ;  /* 0x0000000e000b7308 */ /* 0x0003e20000000800 */
[C---:B--2---:R-:W-:Y:S09]  /*2ce0*/  HMMA.16816.F32 R24, R16.reuse, R196, R24 ;  /* 0x000000c41018723c */ /* 0x044ff20000001818 */
[----:B------:R2:W-:Y:S01]  /*2cf0*/  MUFU.EX2 R138, R8 ;  /* 0x00000008008a7308 */ /* 0x0005e20000000800 */
[-C--:B------:R-:W-:Y:S06]  /*2d00*/  HMMA.16816.F32 R28, R16, R198.reuse, R28 ;  /* 0x000000c6101c723c */ /* 0x080fec000000181c */
[--C-:B---3--:R-:W-:Y:S02]  /*2d10*/  FADD.FTZ R20, R20, -R12.reuse ;  /* 0x8000000c14147221 */ /* 0x108fe40000010000 */
[----:B------:R-:W-:Y:S01]  /*2d20*/  FADD.FTZ R21, R21, -R12 ;  /* 0x8000000c15157221 */ /* 0x000fe20000010000 */
[----:B------:R-:W-:Y:S04]  /*2d30*/  HMMA.16816.F32 R32, R4, R198, R32 ;  /* 0x000000c60420723c */ /* 0x000fe80000001820 */
[----:B-1----:R-:W-:Y:S01]  /*2d40*/  FFMA.FTZ R14, R10, c[0x0][0x29c], -R200 ;  /* 0x0000a7000a0e7a23 */ /* 0x002fe200000108c8 */
[----:B------:R-:W-:Y:S01]  /*2d50*/  FSEL R10, R142, -INF , P5 ;  /* 0xff8000008e0a7808 */ /* 0x000fe20002800000 */
[----:B------:R-:W-:Y:S01]  /*2d60*/  FFMA.FTZ R19, -R204, R204, 1 ;  /* 0x3f800000cc137423 */ /* 0x000fe200000101cc */
[----:B------:R-:W-:Y:S01]  /*2d70*/  FSEL R7, R143, -INF , P4 ;  /* 0xff8000008f077808 */ /* 0x000fe20002000000 */
[----:B------:R1:W3:Y:S01]  /*2d80*/  MUFU.EX2 R4, R14 ;  /* 0x0000000e00047308 */ /* 0x0002e20000000800 */
[----:B----4-:R-:W-:Y:S03]  /*2d90*/  FSEL R5, R139, -INF , P4 ;  /* 0xff8000008b057808 */ /* 0x010fe60002000000 */
[----:B--2---:R-:W-:Y:S01]  /*2da0*/  FSEL R8, R140, -INF , P5 ;  /* 0xff8000008c087808 */ /* 0x004fe20002800000 */
[--C-:B------:R-:W-:Y:S01]  /*2db0*/  FFMA.FTZ R10, R10, c[0x0][0x29c], -R201.reuse ;  /* 0x0000a7000a0a7a23 */ /* 0x100fe200000108c9 */
[----:B------:R-:W-:Y:S01]  /*2dc0*/  FSEL R6, R145, -INF , P5 ;  /* 0xff80000091067808 */ /* 0x000fe20002800000 */
[----:B------:R-:W-:Y:S02]  /*2dd0*/  FFMA.FTZ R134, R7, c[0x0][0x29c], -R202 ;  /* 0x0000a70007867a23 */ /* 0x000fe400000108ca */
[----:B------:R-:W-:Y:S01]  /*2de0*/  FFMA.FTZ R8, R8, c[0x0][0x29c], -R200 ;  /* 0x0000a70008087a23 */ /* 0x000fe200000108c8 */
[----:B------:R2:W-:Y:S01]  /*2df0*/  MUFU.EX2 R7, R10 ;  /* 0x0000000a00077308 */ /* 0x0005e20000000800 */
[----:B------:R-:W-:Y:S02]  /*2e00*/  FFMA.FTZ R16, R5, c[0x0][0x29c], -R201 ;  /* 0x0000a70005107a23 */ /* 0x000fe400000108c9 */
[----:B------:R-:W4:Y:S01]  /*2e10*/  LDS R5, [R233.X4+0x12200] ;  /* 0x01220000e9057984 */ /* 0x000f220000004800 */
[----:B------:R-:W-:Y:S01]  /*2e20*/  FFMA.FTZ R17, R6, c[0x0][0x29c], -R202 ;  /* 0x0000a70006117a23 */ /* 0x000fe200000108ca */
[----:B------:R-:W-:Y:S01]  /*2e30*/  FSEL R6, R146, -INF , P5 ;  /* 0xff80000092067808 */ /* 0x000fe20002800000 */
[--C-:B------:R-:W-:Y:S04]  /*2e40*/  FADD.FTZ R33, R33, -R12.reuse ;  /* 0x8000000c21217221 */ /* 0x100fe80000010000 */
[----:B------:R3:W3:Y:S01]  /*2e50*/  MUFU.EX2 R9, R8 ;  /* 0x0000000800097308 */ /* 0x0006e20000000800 */
[----:B-1----:R-:W-:Y:S01]  /*2e60*/  FMUL.FTZ R14, R137, R20 ;  /* 0x00000014890e7220 */ /* 0x002fe20000410000 */
[C---:B-----5:R-:W-:Y:S01]  /*2e70*/  F2FP.PACK_AB R20, R136.reuse, R137 ;  /* 0x000000898814723e */ /* 0x060fe200000000ff */
[----:B------:R-:W-:Y:S02]  /*2e80*/  FMUL.FTZ R136, R136, R21 ;  /* 0x0000001588887220 */ /* 0x000fe40000410000 */
[----:B------:R-:W-:Y:S01]  /*2e90*/  FMUL.FTZ R15, R15, R14 ;  /* 0x0000000e0f0f7220 */ /* 0x000fe20000410000 */
[----:B------:R-:W-:Y:S01]  /*2ea0*/  FSEL R14, R144, -INF , P4 ;  /* 0xff800000900e7808 */ /* 0x000fe20002000000 */
[----:B------:R-:W-:Y:S02]  /*2eb0*/  FMUL.FTZ R19, R19, R136 ;  /* 0x0000008813137220 */ /* 0x000fe40000410000 */
[--C-:B------:R-:W-:Y:S01]  /*2ec0*/  FFMA.FTZ R136, R6, c[0x0][0x29c], -R203.reuse ;  /* 0x0000a70006887a23 */ /* 0x100fe200000108cb */
[----:B--2---:R-:W-:Y:S01]  /*2ed0*/  FSEL R10, R147, -INF , P6 ;  /* 0xff800000930a7808 */ /* 0x004fe20003000000 */
[----:B------:R-:W1:Y:S01]  /*2ee0*/  MUFU.EX2 R6, R16 ;  /* 0x0000001000067308 */ /* 0x000e620000000800 */
[----:B------:R-:W-:Y:S01]  /*2ef0*/  F2FP.PACK_AB R19, R19, R15 ;  /* 0x0000000f1313723e */ /* 0x000fe200000000ff */
[----:B---3--:R-:W-:Y:S02]  /*2f00*/  FMUL.FTZ R33, R4, R33 ;  /* 0x0000002104217220 */ /* 0x008fe40000410000 */
[----:B------:R-:W-:Y:S02]  /*2f10*/  FFMA.FTZ R21, R10, c[0x0][0x29c], -R203 ;  /* 0x0000a7000a157a23 */ /* 0x000fe400000108cb */
[----:B------:R-:W-:Y:S02]  /*2f20*/  FADD.FTZ R10, R32, -R12 ;  /* 0x8000000c200a7221 */ /* 0x000fe40000010000 */
[----:B------:R-:W-:Y:S01]  /*2f30*/  FFMA.FTZ R32, -R205, R205, 1 ;  /* 0x3f800000cd207423 */ /* 0x000fe200000101cd */
[----:B------:R-:W2:Y:S01]  /*2f40*/  LDS R8, [R233.X4+0x121a0] ;  /* 0x0121a000e9087984 */ /* 0x000ea20000004800 */
[----:B------:R-:W-:Y:S01]  /*2f50*/  FMUL.FTZ R10, R9, R10 ;  /* 0x0000000a090a7220 */ /* 0x000fe20000410000 */
[----:B------:R-:W-:Y:S01]  /*2f60*/  F2FP.PACK_AB R18, R4, R9 ;  /* 0x000000090412723e */ /* 0x000fe200000000ff */
[----:B------:R-:W-:Y:S01]  /*2f70*/  FFMA.FTZ R9, -R141, R141, 1 ;  /* 0x3f8000008d097423 */ /* 0x000fe2000001018d */
[----:B------:R3:W-:Y:S01]  /*2f80*/  MUFU.EX2 R15, R21 ;  /* 0x00000015000f7308 */ /* 0x0007e20000000800 */
[----:B------:R-:W-:Y:S02]  /*2f90*/  FMUL.FTZ R135, R135, R10 ;  /* 0x0000000a87877220 */ /* 0x000fe40000410000 */
[----:B------:R-:W-:Y:S02]  /*2fa0*/  FMUL.FTZ R33, R9, R33 ;  /* 0x0000002109217220 */ /* 0x000fe40000410000 */
[--C-:B----4-:R-:W-:Y:S02]  /*2fb0*/  FADD.FTZ R24, R24, -R5.reuse ;  /* 0x8000000518187221 */ /* 0x110fe40000010000 */
[--C-:B------:R-:W-:Y:S02]  /*2fc0*/  FADD.FTZ R25, R25, -R5.reuse ;  /* 0x8000000519197221 */ /* 0x100fe40000010000 */
[--C-:B------:R-:W-:Y:S01]  /*2fd0*/  FADD.FTZ R12, R28, -R5.reuse ;  /* 0x800000051c0c7221 */ /* 0x100fe20000010000 */
[----:B------:R4:W5:Y:S01]  /*2fe0*/  MUFU.EX2 R10, R17 ;  /* 0x00000011000a7308 */ /* 0x0009620000000800 */
[----:B-1----:R-:W-:Y:S01]  /*2ff0*/  F2FP.PACK_AB R16, R6, R7 ;  /* 0x000000070610723e */ /* 0x002fe200000000ff */
[----:B------:R-:W-:Y:S02]  /*3000*/  FADD.FTZ R5, R29, -R5 ;  /* 0x800000051d057221 */ /* 0x000fe40000010000 */
[----:B------:R-:W-:Y:S02]  /*3010*/  FFMA.FTZ R137, R14, c[0x0][0x29c], -R203 ;  /* 0x0000a7000e897a23 */ /* 0x000fe400000108cb */
[----:B------:R-:W-:Y:S04]  /*3020*/  FFMA.FTZ R14, -R156, R156, 1 ;  /* 0x3f8000009c0e7423 */ /* 0x000fe8000001019c */
[----:B------:R-:W1:Y:S01]  /*3030*/  MUFU.EX2 R9, R134 ;  /* 0x0000008600097308 */ /* 0x000e620000000800 */
[----:B---3--:R-:W-:Y:S01]  /*3040*/  FMUL.FTZ R21, R13, R24 ;  /* 0x000000180d157220 */ /* 0x008fe20000410000 */
[----:B----4-:R-:W-:Y:S01]  /*3050*/  F2FP.PACK_AB R17, R132, R133 ;  /* 0x000000858411723e */ /* 0x010fe200000000ff */
[----:B-----5:R-:W-:Y:S02]  /*3060*/  FMUL.FTZ R12, R10, R12 ;  /* 0x0000000c0a0c7220 */ /* 0x020fe40000410000 */
[--C-:B--2---:R-:W-:Y:S02]  /*3070*/  FADD.FTZ R4, R22, -R8.reuse ;  /* 0x8000000816047221 */ /* 0x104fe40000010000 */
[--C-:B------:R-:W-:Y:S02]  /*3080*/  FADD.FTZ R35, R35, -R8.reuse ;  /* 0x8000000823237221 */ /* 0x100fe40000010000 */
[----:B------:R-:W-:Y:S02]  /*3090*/  FMUL.FTZ R4, R133, R4 ;  /* 0x0000000485047220 */ /* 0x000fe40000410000 */
[----:B------:R-:W-:Y:S02]  /*30a0*/  FMUL.FTZ R6, R6, R35 ;  /* 0x0000002306067220 */ /* 0x000fe40000410000 */
[----:B------:R-:W-:Y:S02]  /*30b0*/  FFMA.FTZ R22, -R139, R139, 1 ;  /* 0x3f8000008b167423 */ /* 0x000fe4000001018b */
[--C-:B------:R-:W-:Y:S02]  /*30c0*/  FADD.FTZ R23, R23, -R8.reuse ;  /* 0x8000000817177221 */ /* 0x100fe40000010000 */
[----:B------:R-:W-:Y:S02]  /*30d0*/  FMUL.FTZ R32, R32, R4 ;  /* 0x0000000420207220 */ /* 0x000fe40000410000 */
[----:B------:R-:W2:Y:S01]  /*30e0*/  LDS R4, [R233.X4+0x12220] ;  /* 0x01222000e9047984 */ /* 0x000ea20000004800 */
[----:B------:R-:W-:Y:S02]  /*30f0*/  FMUL.FTZ R23, R132, R23 ;  /* 0x0000001784177220 */ /* 0x000fe40000410000 */
[----:B------:R-:W-:Y:S01]  /*3100*/  FMUL.FTZ R22, R22, R6 ;  /* 0x0000000616167220 */ /* 0x000fe20000410000 */
[----:B------:R-:W-:Y:S01]  /*3110*/  F2FP.PACK_AB R6, R11, R13 ;  /* 0x0000000d0b06723e */ /* 0x000fe200000000ff */
[----:B------:R-:W-:Y:S01]  /*3120*/  FFMA.FTZ R13, -R157, R157, 1 ;  /* 0x3f8000009d0d7423 */ /* 0x000fe2000001019d */
[----:B------:R-:W-:Y:S01]  /*3130*/  STS [R231+0x12280], R20 ;  /* 0x01228014e7007388 */ /* 0x000fe20000000800 */
[----:B------:R-:W-:Y:S02]  /*3140*/  FADD.FTZ R34, R34, -R8 ;  /* 0x8000000822227221 */ /* 0x000fe40000010000 */
[----:B------:R-:W-:Y:S02]  /*3150*/  FFMA.FTZ R8, -R207, R207, 1 ;  /* 0x3f800000cf087423 */ /* 0x000fe400000101cf */
[----:B------:R-:W-:Y:S01]  /*3160*/  FMUL.FTZ R11, R11, R25 ;  /* 0x000000190b0b7220 */ /* 0x000fe20000410000 */
[----:B------:R-:W-:Y:S01]  /*3170*/  STS [R231+0x12680], R17 ;  /* 0x01268011e7007388 */ /* 0x000fe20000000800 */
[----:B------:R-:W-:Y:S01]  /*3180*/  FMUL.FTZ R23, R8, R23 ;  /* 0x0000001708177220 */ /* 0x000fe20000410000 */
[----:B-1----:R-:W-:Y:S01]  /*3190*/  F2FP.PACK_AB R8, R9, R10 ;  /* 0x0000000a0908723e */ /* 0x002fe200000000ff */
[----:B------:R-:W-:Y:S02]  /*31a0*/  FMUL.FTZ R21, R13, R21 ;  /* 0x000000150d157220 */ /* 0x000fe40000410000 */
[----:B------:R-:W-:Y:S01]  /*31b0*/  FFMA.FTZ R10, -R145, R145, 1 ;  /* 0x3f800000910a7423 */ /* 0x000fe20000010191 */
[----:B------:R-:W-:Y:S01]  /*31c0*/  STS [R232], R18 ;  /* 0x00000012e8007388 */ /* 0x000fe20000000800 */
[----:B------:R-:W-:Y:S02]  /*31d0*/  FFMA.FTZ R13, -R143, R143, 1 ;  /* 0x3f8000008f0d7423 */ /* 0x000fe4000001018f */
[----:B------:R-:W-:Y:S02]  /*31e0*/  FMUL.FTZ R5, R9, R5 ;  /* 0x0000000509057220 */ /* 0x000fe40000410000 */
[----:B------:R-:W-:Y:S01]  /*31f0*/  FMUL.FTZ R14, R14, R11 ;  /* 0x0000000b0e0e7220 */ /* 0x000fe20000410000 */
[----:B------:R1:W-:Y:S01]  /*3200*/  STS [R232+0x400], R16 ;  /* 0x00040010e8007388 */ /* 0x0003e20000000800 */
[----:B------:R-:W-:Y:S01]  /*3210*/  FMUL.FTZ R11, R10, R12 ;  /* 0x0000000c0a0b7220 */ /* 0x000fe20000410000 */
[----:B------:R-:W-:Y:S01]  /*3220*/  MUFU.EX2 R9, R137 ;  /* 0x0000008900097308 */ /* 0x000fe20000000800 */
[----:B------:R-:W-:Y:S01]  /*3230*/  FMUL.FTZ R5, R13, R5 ;  /* 0x000000050d057220 */ /* 0x000fe20000410000 */
[----:B------:R-:W-:Y:S01]  /*3240*/  F2FP.PACK_AB R10, R23, R32 ;  /* 0x00000020170a723e */ /* 0x000fe200000000ff */
[----:B------:R-:W-:Y:S01]  /*3250*/  FMUL.FTZ R34, R7, R34 ;  /* 0x0000002207227220 */ /* 0x000fe20000410000 */
[----:B------:R3:W-:Y:S01]  /*3260*/  STS [R231+0x13280], R6 ;  /* 0x01328006e7007388 */ /* 0x0007e20000000800 */
[----:B------:R-:W-:Y:S01]  /*3270*/  FFMA.FTZ R7, -R142, R142, 1 ;  /* 0x3f8000008e077423 */ /* 0x000fe2000001018e */
[----:B------:R-:W-:Y:S02]  /*3280*/  F2FP.PACK_AB R11, R5, R11 ;  /* 0x0000000b050b723e */ /* 0x000fe400000000ff */
[----:B------:R-:W-:Y:S01]  /*3290*/  F2FP.PACK_AB R5, R15, R138 ;  /* 0x0000008a0f05723e */ /* 0x000fe200000000ff */
[----:B------:R-:W-:Y:S01]  /*32a0*/  FMUL.FTZ R34, R7, R34 ;  /* 0x0000002207227220 */ /* 0x000fe20000410000 */
[----:B------:R-:W-:Y:S01]  /*32b0*/  F2FP.PACK_AB R13, R33, R135 ;  /* 0x00000087210d723e */ /* 0x000fe200000000ff */
[----:B------:R-:W4:Y:S01]  /*32c0*/  MUFU.EX2 R7, R136 ;  /* 0x0000008800077308 */ /* 0x000f220000000800 */
[----:B------:R-:W-:Y:S01]  /*32d0*/  F2FP.PACK_AB R14, R14, R21 ;  /* 0x000000150e0e723e */ /* 0x000fe200000000ff */
[----:B------:R5:W-:Y:S01]  /*32e0*/  STS [R231+0x13680], R5 ;  /* 0x01368005e7007388 */ /* 0x000be20000000800 */
[--C-:B--2---:R-:W-:Y:S01]  /*32f0*/  FADD.FTZ R31, R31, -R4.reuse ;  /* 0x800000041f1f7221 */ /* 0x104fe20000010000 */
[----:B------:R-:W-:Y:S01]  /*3300*/  F2FP.PACK_AB R12, R22, R34 ;  /* 0x00000022160c723e */ /* 0x000fe200000000ff */
[--C-:B------:R-:W-:Y:S03]  /*3310*/  FADD.FTZ R26, R26, -R4.reuse ;  /* 0x800000041a1a7221 */ /* 0x100fe60000010000 */
[----:B------:R-:W-:Y:S01]  /*3320*/  STS [R232+0x1000], R8 ;  /* 0x00100008e8007388 */ /* 0x000fe20000000800 */
[----:B------:R-:W-:Y:S02]  /*3330*/  FMUL.FTZ R26, R138, R26 ;  /* 0x0000001a8a1a7220 */ /* 0x000fe40000410000 */
[----:B-1----:R-:W-:Y:S02]  /*3340*/  FFMA.FTZ R16, -R147, R147, 1 ;  /* 0x3f80000093107423 */ /* 0x002fe40000010193 */
[--C-:B---3--:R-:W-:Y:S04]  /*3350*/  FADD.FTZ R6, R30, -R4.reuse ;  /* 0x800000041e067221 */ /* 0x108fe80000010000 */
[----:B----4-:R-:W-:Y:S02]  /*3360*/  FMUL.FTZ R6, R7, R6 ;  /* 0x0000000607067220 */ /* 0x010fe40000410000 */
[----:B-----5:R-:W-:Y:S01]  /*3370*/  FADD.FTZ R5, R27, -R4 ;  /* 0x800000041b057221 */ /* 0x020fe20000010000 */
[C---:B------:R-:W-:Y:S01]  /*3380*/  F2FP.PACK_AB R4, R9.reuse, R7 ;  /* 0x000000070904723e */ /* 0x040fe200000000ff */
[----:B------:R-:W-:Y:S02]  /*3390*/  FMUL.FTZ R9, R9, R31 ;  /* 0x0000001f09097220 */ /* 0x000fe40000410000 */
[----:B------:R-:W-:Y:S02]  /*33a0*/  FMUL.FTZ R5, R15, R5 ;  /* 0x000000050f057220 */ /* 0x000fe40000410000 */
[----:B------:R1:W-:Y:S01]  /*33b0*/  STS [R232+0x1400], R4 ;  /* 0x00140004e8007388 */ /* 0x0003e20000000800 */
[----:B------:R-:W-:Y:S02]  /*33c0*/  FFMA.FTZ R15, -R158, R158, 1 ;  /* 0x3f8000009e0f7423 */ /* 0x000fe4000001019e */
[----:B------:R-:W-:Y:S02]  /*33d0*/  FMUL.FTZ R5, R16, R5 ;  /* 0x0000000510057220 */ /* 0x000fe40000410000 */
[----:B------:R-:W-:Y:S01]  /*33e0*/  FMUL.FTZ R7, R15, R26 ;  /* 0x0000001a0f077220 */ /* 0x000fe20000410000 */
[----:B------:R-:W-:Y:S01]  /*33f0*/  BAR.SYNC.DEFER_BLOCKING 0x0 ;  /* 0x0000000000007b1d */ /* 0x000fe20000010000 */
[----:B------:R-:W-:Y:S02]  /*3400*/  FFMA.FTZ R15, -R146, R146, 1 ;  /* 0x3f800000920f7423 */ /* 0x000fe40000010192 */
[----:B------:R-:W-:Y:S01]  /*3410*/  FFMA.FTZ R16, -R144, R144, 1 ;  /* 0x3f80000090107423 */ /* 0x000fe20000010190 */
[----:B------:R-:W-:Y:S01]  /*3420*/  F2FP.PACK_AB R5, R5, R7 ;  /* 0x000000070505723e */ /* 0x000fe200000000ff */
[----:B------:R-:W-:Y:S02]  /*3430*/  FMUL.FTZ R6, R15, R6 ;  /* 0x000000060f067220 */ /* 0x000fe40000410000 */
[----:B-1----:R-:W-:Y:S01]  /*3440*/  FMUL.FTZ R4, R16, R9 ;  /* 0x0000000910047220 */ /* 0x002fe20000410000 */
[----:B------:R-:W-:Y:S04]  /*3450*/  STS [R231+0x14280], R19 ;  /* 0x01428013e7007388 */ /* 0x000fe80000000800 */
[----:B------:R-:W-:Y:S02]  /*3460*/  F2FP.PACK_AB R4, R4, R6 ;  /* 0x000000060404723e */ /* 0x000fe400000000ff */
[----:B------:R-:W-:Y:S06]  /*3470*/  STS [R231+0x14680], R10 ;  /* 0x0146800ae7007388 */ /* 0x000fec0000000800 */
[----:B------:R-:W-:Y:S06]  /*3480*/  STS [R232+0x2000], R13 ;  /* 0x0020000de8007388 */ /* 0x000fec0000000800 */
[----:B------:R-:W-:Y:S06]  /*3490*/  STS [R232+0x2400], R12 ;  /* 0x0024000ce8007388 */ /* 0x000fec0000000800 */
[----:B------:R-:W-:Y:S06]  /*34a0*/  STS [R231+0x15280], R14 ;  /* 0x0152800ee7007388 */ /* 0x000fec0000000800 */
[----:B------:R-:W-:Y:S06]  /*34b0*/  STS [R231+0x15680], R5 ;  /* 0x01568005e7007388 */ /* 0x000fec0000000800 */
[----:B------:R-:W-:Y:S06]  /*34c0*/  STS [R232+0x3000], R11 ;  /* 0x0030000be8007388 */ /* 0x000fec0000000800 */
[----:B------:R-:W-:Y:S06]  /*34d0*/  STS [R232+0x3400], R4 ;  /* 0x00340004e8007388 */ /* 0x000fec0000000800 */
[----:B------:R-:W-:Y:S06]  /*34e0*/  LDSM.16.MT88.4 R4, [R223+0x12280] ;  /* 0x01228000df04783b */ /* 0x000fec0000004200 */
[----:B------:R-:W1:Y:S06]  /*34f0*/  LDSM.16.MT88.4 R8, [R0+0xc080] ;  /* 0x00c080000008783b */ /* 0x000e6c0000004200 */
[----:B------:R-:W2:Y:S06]  /*3500*/  LDSM.16.MT88.4 R12, [R222+0x12280] ;  /* 0x01228000de0c783b */ /* 0x000eac0000004200 */
[----:B------:R-:W3:Y:S06]  /*3510*/  LDSM.16.MT88.4 R16, [R0+0xe080] ;  /* 0x00e080000010783b */ /* 0x000eec0000004200 */
[----:B------:R-:W4:Y:S06]  /*3520*/  LDSM.16.MT88.4 R20, [R0+0x10080] ;  /* 0x010080000014783b */ /* 0x000f2c0000004200 */
[----:B------:R-:W-:Y:S06]  /*3530*/  LDSM.16.MT88.4 R24, [R223+0x12a80] ;  /* 0x012a8000df18783b */ /* 0x000fec0000004200 */
[----:B------:R-:W5:Y:S06]  /*3540*/  LDSM.16.MT88.4 R28, [R0+0xc880] ;  /* 0x00c88000001c783b */ /* 0x000f6c0000004200 */
[----:B------:R-:W4:Y:S01]  /*3550*/  LDSM.16.MT88.4 R32, [R222+0x12a80] ;  /* 0x012a8000de20783b */ /* 0x000f220000004200 */
[-C--:B-1----:R-:W-:Y:S05]  /*3560*/  HMMA.16816.F32 R36, R4, R8.reuse, R36 ;  /* 0x000000080424723c */ /* 0x082fea0000001824 */
[----:B------:R-:W1:Y:S03]  /*3570*/  LDSM.16.MT88.4 R132, [R0+0xe880] ;  /* 0x00e880000084783b */ /* 0x000e660000004200 */
[C---:B--2---:R-:W-:Y:S03]  /*3580*/  HMMA.16816.F32 R40, R12.reuse, R8, R40 ;  /* 0x000000080c28723c */ /* 0x044fe60000001828 */
[----:B------:R-:W-:Y:S06]  /*3590*/  LDSM.16.MT88.4 R136, [R223+0x13a80] ;  /* 0x013a8000df88783b */ /* 0x000fec0000004200 */
[----:B------:R-:W-:Y:S01]  /*35a0*/  LDSM.16.MT88.4 R140, [R0+0xd880] ;  /* 0x00d88000008c783b */ /* 0x000fe20000004200 */
[-C--:B------:R-:W-:Y:S08]  /*35b0*/  HMMA.16816.F32 R44, R12, R10.reuse, R44 ;  /* 0x0000000a0c2c723c */ /* 0x080ff0000000182c */
[C---:B------:R-:W-:Y:S01]  /*35c0*/  HMMA.16816.F32 R48, R4.reuse, R10, R48 ;  /* 0x0000000a0430723c */ /* 0x040fe20000001830 */
[----:B------:R-:W2:Y:S07]  /*35d0*/  LDSM.16.MT88.4 R8, [R0+0x10880] ;  /* 0x010880000008783b */ /* 0x000eae0000004200 */
[-C--:B---3--:R-:W-:Y:S08]  /*35e0*/  HMMA.16816.F32 R52, R4, R16.reuse, R52 ;  /* 0x000000100434723c */ /* 0x088ff00000001834 */
[C---:B------:R-:W-:Y:S08]  /*35f0*/  HMMA.16816.F32 R56, R12.reuse, R16, R56 ;  /* 0x000000100c38723c */ /* 0x040ff00000001838 */
[-C--:B------:R-:W-:Y:S08]  /*3600*/  HMMA.16816.F32 R60, R12, R18.reuse, R60 ;  /* 0x000000120c3c723c */ /* 0x080ff0000000183c */
[C---:B------:R-:W-:Y:S01]  /*3610*/  HMMA.16816.F32 R64, R4.reuse, R18, R64 ;  /* 0x000000120440723c */ /* 0x040fe20000001840 */
[----:B------:R-:W-:Y:S07]  /*3620*/  LDSM.16.MT88.4 R16, [R0+0xd080] ;  /* 0x00d080000010783b */ /* 0x000fee0000004200 */
[-C--:B----4-:R-:W-:Y:S08]  /*3630*/  HMMA.16816.F32 R68, R4, R20.reuse, R68 ;  /* 0x000000140444723c */ /* 0x090ff00000001844 */
[C---:B------:R-:W-:Y:S08]  /*3640*/  HMMA.16816.F32 R72, R12.reuse, R20, R72 ;  /* 0x000000140c48723c */ /* 0x040ff00000001848 */
[-C--:B------:R-:W-:Y:S01]  /*3650*/  HMMA.16816.F32 R76, R12, R22.reuse, R76 ;  /* 0x000000160c4c723c */ /* 0x080fe2000000184c */
[----:B------:R-:W3:Y:S07]  /*3660*/  LDSM.16.MT88.4 R12, [R223+0x13280] ;  /* 0x01328000df0c783b */ /* 0x000eee0000004200 */
[----:B------:R-:W-:Y:S01]  /*3670*/  HMMA.16816.F32 R80, R4, R22, R80 ;  /* 0x000000160450723c */ /* 0x000fe20000001850 */
[----:B------:R-:W4:Y:S06]  /*3680*/  LDSM.16.MT88.4 R4, [R222+0x13280] ;  /* 0x01328000de04783b */ /* 0x000f2c0000004200 */
[----:B------:R-:W2:Y:S01]  /*3690*/  LDSM.16.MT88.4 R20, [R0+0xf080] ;  /* 0x00f080000014783b */ /* 0x000ea20000004200 */
[-C--:B-----5:R-:W-:Y:S08]  /*36a0*/  HMMA.16816.F32 R36, R24, R28.reuse, R36 ;  /* 0x0000001c1824723c */ /* 0x0a0ff00000001824 */
[C---:B------:R-:W-:Y:S08]  /*36b0*/  HMMA.16816.F32 R40, R32.reuse, R28, R40 ;  /* 0x0000001c2028723c */ /* 0x040ff00000001828 */
[-C--:B------:R-:W-:Y:S08]  /*36c0*/  HMMA.16816.F32 R44, R32, R30.reuse, R44 ;  /* 0x0000001e202c723c */ /* 0x080ff0000000182c */
[C---:B------:R-:W-:Y:S01]  /*36d0*/  HMMA.16816.F32 R48, R24.reuse, R30, R48 ;  /* 0x0000001e1830723c */ /* 0x040fe20000001830 */
[----:B------:R-:W5:Y:S07]  /*36e0*/  LDSM.16.MT88.4 R28, [R0+0x11080] ;  /* 0x01108000001c783b */ /* 0x000f6e0000004200 */
[-C--:B-1----:R-:W-:Y:S08]  /*36f0*/  HMMA.16816.F32 R52, R24, R132.reuse, R52 ;  /* 0x000000841834723c */ /* 0x082ff00000001834 */
[C---:B------:R-:W-:Y:S08]  /*3700*/  HMMA.16816.F32 R56, R32.reuse, R132, R56 ;  /* 0x000000842038723c */ /* 0x040ff00000001838 */
[-C--:B------:R-:W-:Y:S08]  /*3710*/  HMMA.16816.F32 R60, R32, R134.reuse, R60 ;  /* 0x00000086203c723c */ /* 0x080ff0000000183c */
[C---:B------:R-:W-:Y:S01]  /*3720*/  HMMA.16816.F32 R64, R24.reuse, R134, R64 ;  /* 0x000000861840723c */ /* 0x040fe20000001840 */
[----:B------:R-:W1:Y:S07]  /*3730*/  LDSM.16.MT88.4 R132, [R222+0x13a80] ;  /* 0x013a8000de84783b */ /* 0x000e6e0000004200 */
[-C--:B--2---:R-:W-:Y:S08]  /*3740*/  HMMA.16816.F32 R68, R24, R8.reuse, R68 ;  /* 0x000000081844723c */ /* 0x084ff00000001844 */
[C---:B------:R-:W-:Y:S08]  /*3750*/  HMMA.16816.F32 R72, R32.reuse, R8, R72 ;  /* 0x000000082048723c */ /* 0x040ff00000001848 */
[-C--:B------:R-:W-:Y:S08]  /*3760*/  HMMA.16816.F32 R76, R32, R10.reuse, R76 ;  /* 0x0000000a204c723c */ /* 0x080ff0000000184c */
[----:B------:R-:W-:Y:S01]  /*3770*/  HMMA.16816.F32 R80, R24, R10, R80 ;  /* 0x0000000a1850723c */ /* 0x000fe20000001850 */
[----:B------:R-:W2:Y:S07]  /*3780*/  LDSM.16.MT88.4 R8, [R0+0xf880] ;  /* 0x00f880000008783b */ /* 0x000eae0000004200 */
[-C--:B---3--:R-:W-:Y:S08]  /*3790*/  HMMA.16816.F32 R36, R12, R16.reuse, R36 ;  /* 0x000000100c24723c */ /* 0x088ff00000001824 */
[C---:B----4-:R-:W-:Y:S08]  /*37a0*/  HMMA.16816.F32 R40, R4.reuse, R16, R40 ;  /* 0x000000100428723c */ /* 0x050ff00000001828 */
[-C--:B------:R-:W-:Y:S08]  /*37b0*/  HMMA.16816.F32 R44, R4, R18.reuse, R44 ;  /* 0x00000012042c723c */ /* 0x080ff0000000182c */
[C---:B------:R-:W-:Y:S01]  /*37c0*/  HMMA.16816.F32 R48, R12.reuse, R18, R48 ;  /* 0x000000120c30723c */ /* 0x040fe20000001830 */
[----:B------:R-:W3:Y:S06]  /*37d0*/  LDSM.16.MT88.4 R16, [R0+0x11880] ;  /* 0x011880000010783b */ /* 0x000eec0000004200 */
[----:B------:R-:W-:Y:S01]  /*37e0*/  BAR.SYNC.DEFER_BLOCKING 0x0 ;  /* 0x0000000000007b1d */ /* 0x000fe20000010000 */
[-C--:B------:R-:W-:Y:S08]  /*37f0*/  HMMA.16816.F32 R52, R12, R20.reuse, R52 ;  /* 0x000000140c34723c */ /* 0x080ff00000001834 */
[C---:B------:R-:W-:Y:S08]  /*3800*/  HMMA.16816.F32 R56, R4.reuse, R20, R56 ;  /* 0x000000140438723c */ /* 0x040ff00000001838 */
[-C--:B------:R-:W-:Y:S08]  /*3810*/  HMMA.16816.F32 R60, R4, R22.reuse, R60 ;  /* 0x00000016043c723c */ /* 0x080ff0000000183c */
[C---:B------:R-:W-:Y:S08]  /*3820*/  HMMA.16816.F32 R64, R12.reuse, R22, R64 ;  /* 0x000000160c40723c */ /* 0x040ff00000001840 */
[-C--:B-----5:R-:W-:Y:S01]  /*3830*/  HMMA.16816.F32 R68, R12, R28.reuse, R68 ;  /* 0x0000001c0c44723c */ /* 0x0a0fe20000001844 */
[----:B------:R4:W2:Y:S06]  /*3840*/  LDSM.16.MT88.4 R20, [R222+0x14280] ;  /* 0x01428000de14783b */ /* 0x0008ac0000004200 */
[----:B------:R4:W2:Y:S01]  /*3850*/  LDSM.16.MT88.4 R24, [R0+0x8080] ;  /* 0x008080000018783b */ /* 0x0008a20000004200 */
[C---:B------:R-:W-:Y:S05]  /*3860*/  HMMA.16816.F32 R72, R4.reuse, R28, R72 ;  /* 0x0000001c0448723c */ /* 0x040fea0000001848 */
[----:B------:R4:W2:Y:S03]  /*3870*/  LDSM.16.MT88.4 R32, [R223+0x14a80] ;  /* 0x014a8000df20783b */ /* 0x0008a60000004200 */
[-C--:B------:R-:W-:Y:S03]  /*3880*/  HMMA.16816.F32 R76, R4, R30.reuse, R76 ;  /* 0x0000001e044c723c */ /* 0x080fe6000000184c */
[----:B------:R4:W2:Y:S05]  /*3890*/  LDSM.16.MT88.4 R4, [R223+0x14280] ;  /* 0x01428000df04783b */ /* 0x0008aa0000004200 */
[----:B------:R-:W-:Y:S01]  /*38a0*/  HMMA.16816.F32 R80, R12, R30, R80 ;  /* 0x0000001e0c50723c */ /* 0x000fe20000001850 */
[----:B------:R4:W3:Y:S06]  /*38b0*/  LDSM.16.MT88.4 R12, [R0+0x6080] ;  /* 0x00608000000c783b */ /* 0x0008ec0000004200 */
[----:B------:R4:W3:Y:S01]  /*38c0*/  LDSM.16.MT88.4 R28, [R0+0xa080] ;  /* 0x00a08000001c783b */ /* 0x0008e20000004200 */
[-C--:B------:R-:W-:Y:S05]  /*38d0*/  HMMA.16816.F32 R36, R136, R140.reuse, R36 ;  /* 0x0000008c8824723c */ /* 0x080fea0000001824 */
[----:B------:R4:W3:Y:S03]  /*38e0*/  LDSM.16.MT88.4 R156, [R222+0x14a80] ;  /* 0x014a8000de9c783b */ /* 0x0008e60000004200 */
[C---:B-1----:R-:W-:Y:S03]  /*38f0*/  HMMA.16816.F32 R40, R132.reuse, R140, R40 ;  /* 0x0000008c8428723c */ /* 0x042fe60000001828 */
[----:B------:R4:W1:Y:S05]  /*3900*/  LDSM.16.MT88.4 R144, [R0+0x6880] ;  /* 0x006880000090783b */ /* 0x00086a0000004200 */
[-C--:B------:R-:W-:Y:S01]  /*3910*/  HMMA.16816.F32 R44, R132, R142.reuse, R44 ;  /* 0x0000008e842c723c */ /* 0x080fe2000000182c */
[----:B------:R4:W1:Y:S06]  /*3920*/  LDSM.16.MT88.4 R200, [R0+0x8880] ;  /* 0x0088800000c8783b */ /* 0x00086c0000004200 */
[----:B------:R4:W1:Y:S01]  /*3930*/  LDSM.16.MT88.4 R204, [R0+0xa880] ;  /* 0x00a8800000cc783b */ /* 0x0008620000004200 */
[C---:B------:R-:W-:Y:S08]  /*3940*/  HMMA.16816.F32 R48, R136.reuse, R142, R48 ;  /* 0x0000008e8830723c */ /* 0x040ff00000001830 */
[-C--:B--2---:R-:W-:Y:S08]  /*3950*/  HMMA.16816.F32 R52, R136, R8.reuse, R52 ;  /* 0x000000088834723c */ /* 0x084ff00000001834 */
[C---:B------:R-:W-:Y:S08]  /*3960*/  HMMA.16816.F32 R56, R132.reuse, R8, R56 ;  /* 0x000000088438723c */ /* 0x040ff00000001838 */
[-C--:B------:R-:W-:Y:S08]  /*3970*/  HMMA.16816.F32 R60, R132, R10.reuse, R60 ;  /* 0x0000000a843c723c */ /* 0x080ff0000000183c */
[C---:B------:R-:W-:Y:S08]  /*3980*/  HMMA.16816.F32 R64, R136.reuse, R10, R64 ;  /* 0x0000000a8840723c */ /* 0x040ff00000001840 */
[-C--:B---3--:R-:W-:Y:S08]  /*3990*/  HMMA.16816.F32 R68, R136, R16.reuse, R68 ;  /* 0x000000108844723c */ /* 0x088ff00000001844 */
[C---:B------:R-:W-:Y:S08]  /*39a0*/  HMMA.16816.F32 R72, R132.reuse, R16, R72 ;  /* 0x000000108448723c */ /* 0x040ff00000001848 */
[-C--:B------:R-:W-:Y:S08]  /*39b0*/  HMMA.16816.F32 R76, R132, R18.reuse, R76 ;  /* 0x00000012844c723c */ /* 0x080ff0000000184c */
[----:B------:R-:W-:Y:S01]  /*39c0*/  HMMA.16816.F32 R80, R136, R18, R80 ;  /* 0x000000128850723c */ /* 0x000fe20000001850 */
[----:B------:R-:W-:-:S07]  /*39d0*/  @P0 BRA `(.L_x_2) ;  /* 0x000004e000000947 */ /* 0x000fce0003800000 */
[----:B-1--4-:R-:W1:Y:S01]  /*39e0*/  S2R R134, SR_CTAID.Y ;  /* 0x0000000000867919 */ /* 0x012e620000002600 */
[----:B------:R-:W-:Y:S01]  /*39f0*/  ULDC.64 UR4, c[0x0][0x208] ;  /* 0x0000820000047ab9 */ /* 0x000fe20000000a00 */
[----:B------:R-:W-:Y:S01]  /*3a00*/  IMAD.U32 R132, RZ, RZ, UR7 ;  /* 0x00000007ff847e24 */ /* 0x000fe2000f8e00ff */
[----:B------:R-:W-:Y:S01]  /*3a10*/  UIMAD.WIDE.U32 UR30, UR23, UR4, URZ ;  /* 0x00000004171e72a5 */ /* 0x000fe2000f8e003f */
[----:B------:R-:W-:Y:S01]  /*3a20*/  IMAD.U32 R18, RZ, RZ, UR7 ;  /* 0x00000007ff127e24 */ /* 0x000fe2000f8e00ff */
[----:B------:R-:W-:Y:S01]  /*3a30*/  USHF.R.S32.HI UR28, URZ, 0x1f, UR23 ;  /* 0x0000001f3f1c7899 */ /* 0x000fe20008011417 */
[----:B------:R-:W-:Y:S02]  /*3a40*/  IMAD.MOV.U32 R8, RZ, RZ, R250 ;  /* 0x000000ffff087224 */ /* 0x000fe400078e00fa */
[----:B------:R-:W-:Y:S01]  /*3a50*/  IMAD.MOV.U32 R9, RZ, RZ, R247 ;  /* 0x000000ffff097224 */ /* 0x000fe200078e00f7 */
[----:B------:R-:W-:Y:S01]  /*3a60*/  UIMAD UR28, UR28, UR4, URZ ;  /* 0x000000041c1c72a4 */ /* 0x000fe2000f8e023f */
[----:B------:R-:W-:Y:S01]  /*3a70*/  IMAD.U32 R16, RZ, RZ, UR30 ;  /* 0x0000001eff107e24 */ /* 0x000fe2000f8e00ff */
[----:B------:R-:W-:Y:S02]  /*3a80*/  USHF.L.U32 UR4, UR23, 0x6, URZ ;  /* 0x0000000617047899 */ /* 0x000fe4000800063f */
[----:B------:R-:W-:Y:S04]  /*3a90*/  UIMAD UR28, UR23, UR5, UR28 ;  /* 0x00000005171c72a4 */ /* 0x000fe8000f8e021c */
[----:B------:R-:W-:Y:S06]  /*3aa0*/  UIADD3 UR28, UR31, UR28, URZ ;  /* 0x0000001c1f1c7290 */ /* 0x000fec000fffe03f */
[----:B------:R-:W-:Y:S01]  /*3ab0*/  IMAD.U32 R11, RZ, RZ, UR28 ;  /* 0x0000001cff0b7e24 */ /* 0x000fe2000f8e00ff */
[----:B-1----:R-:W-:Y:S01]  /*3ac0*/  SHF.R.S32.HI R17, RZ, 0x1f, R134 ;  /* 0x0000001fff117819 */ /* 0x002fe20000011486 */
[----:B------:R-:W-:Y:S04]  /*3ad0*/  IMAD.WIDE.U32 R8, R134, c[0x0][0x210], R8 ;  /* 0x0000840086087a25 */ /* 0x000fe800078e0008 */
[C---:B------:R-:W-:Y:S01]  /*3ae0*/  IMAD R10, R17.reuse, c[0x0][0x210], RZ ;  /* 0x00008400110a7a24 */ /* 0x040fe200078e02ff */
[----:B------:R-:W-:Y:S01]  /*3af0*/  IADD3 R8, P0, R8, UR26, RZ ;  /* 0x0000001a08087c10 */ /* 0x000fe2000ff1e0ff */
[----:B------:R-:W-:Y:S02]  /*3b00*/  IMAD R17, R17, c[0x0][0x288], RZ ;  /* 0x0000a20011117a24 */ /* 0x000fe400078e02ff */
[C---:B------:R-:W-:Y:S02]  /*3b10*/  IMAD R10, R134.reuse, c[0x0][0x214], R10 ;  /* 0x00008500860a7a24 */ /* 0x040fe400078e020a */
[----:B------:R-:W-:Y:S03]  /*3b20*/  IMAD R17, R134, c[0x0][0x28c], R17 ;  /* 0x0000a30086117a24 */ /* 0x000fe600078e0211 */
[----:B------:R-:W-:Y:S02]  /*3b30*/  IADD3.X R9, R9, UR21, R10, P0, !PT ;  /* 0x0000001509097c10 */ /* 0x000fe400087fe40a */
[C---:B------:R-:W-:Y:S04]  /*3b40*/  LEA R10, P0, R8.reuse, c[0x0][0x1f0], 0x1 ;  /* 0x00007c00080a7a11 */ /* 0x040fe800078008ff */
[----:B------:R-:W-:Y:S01]  /*3b50*/  LEA.HI.X R9, R8, c[0x0][0x1f4], R9, 0x1, P0 ;  /* 0x00007d0008097a11 */ /* 0x000fe200000f0c09 */
[----:B------:R-:W-:Y:S05]  /*3b60*/  IMAD.U32 R8, RZ, RZ, UR30 ;  /* 0x0000001eff087e24 */ /* 0x000fea000f8e00ff */
[----:B------:R-:W-:Y:S01]  /*3b70*/  LEA R8, P0, R8, R10, 0x7 ;  /* 0x0000000a08087211 */ /* 0x000fe200078038ff */
[----:B------:R-:W-:Y:S03]  /*3b80*/  IMAD.MOV.U32 R10, RZ, RZ, R242 ;  /* 0x000000ffff0a7224 */ /* 0x000fe600078e00f2 */
[----:B------:R-:W-:Y:S01]  /*3b90*/  LEA.HI.X R9, R16, R9, R11, 0x7, P0 ;  /* 0x0000000910097211 */ /* 0x000fe200000f3c0b */
[----:B------:R-:W-:Y:S01]  /*3ba0*/  IMAD.MOV.U32 R11, RZ, RZ, R243 ;  /* 0x000000ffff0b7224 */ /* 0x000fe200078e00f3 */
[----:B------:R-:W-:Y:S03]  /*3bb0*/  IADD3 R132, P1, P0, R132, 0x80, R8 ;  /* 0x0000008084847810 */ /* 0x000fe6000783e008 */
[----:B------:R-:W-:Y:S01]  /*3bc0*/  IMAD.WIDE.U32 R10, R134, c[0x0][0x288], R10 ;  /* 0x0000a200860a7a25 */ /* 0x000fe200078e000a */
[--C-:B------:R-:W-:Y:S02]  /*3bd0*/  IADD3.X R133, RZ, UR6, R9.reuse, P1, P0 ;  /* 0x00000006ff857c10 */ /* 0x100fe40008fe0409 */
[----:B------:R-:W-:Y:S04]  /*3be0*/  IADD3 R18, P1, P0, R18, 0x100, R8 ;  /* 0x0000010012127810 */ /* 0x000fe8000783e008 */
[----:B------:R-:W-:Y:S02]  /*3bf0*/  IADD3.X R19, RZ, UR6, R9, P1, P0 ;  /* 0x00000006ff137c10 */ /* 0x000fe40008fe0409 */
[----:B------:R-:W-:Y:S02]  /*3c00*/  IADD3 R16, P0, R10, UR14, RZ ;  /* 0x0000000e0a107c10 */ /* 0x000fe4000ff1e0ff */
[----:B------:R-:W-:Y:S02]  /*3c10*/  ISETP.GE.AND P1, PT, R236, c[0x0][0x1fc], PT ;  /* 0x00007f00ec007a0c */ /* 0x000fe40003f26270 */
[----:B------:R-:W-:Y:S01]  /*3c20*/  IADD3.X R11, R11, UR10, R17, P0, !PT ;  /* 0x0000000a0b0b7c10 */ /* 0x000fe200087fe411 */
[----:B------:R-:W-:Y:S01]  /*3c30*/  IMAD.U32 R17, RZ, RZ, UR4 ;  /* 0x00000004ff117e24 */ /* 0x000fe2000f8e00ff */
[C---:B------:R-:W-:Y:S04]  /*3c40*/  LEA R10, P0, R16.reuse, c[0x0][0x280], 0x2 ;  /* 0x0000a000100a7a11 */ /* 0x040fe800078010ff */
[----:B------:R-:W-:Y:S01]  /*3c50*/  LEA.HI.X R11, R16, c[0x0][0x284], R11, 0x2, P0 ;  /* 0x0000a100100b7a11 */ /* 0x000fe200000f140b */
[----:B------:R-:W-:Y:S05]  /*3c60*/  IMAD.U32 R16, RZ, RZ, UR4 ;  /* 0x00000004ff107e24 */ /* 0x000fea000f8e00ff */
[----:B------:R-:W-:Y:S01]  /*3c70*/  LEA R16, P0, R16, R10, 0x2 ;  /* 0x0000000a10107211 */ /* 0x000fe200078010ff */
[----:B------:R-:W-:Y:S03]  /*3c80*/  IMAD.U32 R10, RZ, RZ, UR4 ;  /* 0x00000004ff0a7e24 */ /* 0x000fe6000f8e00ff */
[----:B------:R-:W-:Y:S02]  /*3c90*/  LEA.HI.X.SX32 R17, R17, R11, 0x2, P0 ;  /* 0x0000000b11117211 */ /* 0x000fe400000f16ff */
[----:B------:R-:W-:Y:S02]  /*3ca0*/  ISETP.GE.AND P0, PT, R235, c[0x0][0x1fc], PT ;  /* 0x00007f00eb007a0c */ /* 0x000fe40003f06270 */
[----:B------:R-:W-:Y:S02]  /*3cb0*/  IADD3 R10, -R240, c[0x0][0x168], -R10 ;  /* 0x00005a00f00a7a10 */ /* 0x000fe40007ffe90a */
[----:B------:R-:W-:Y:S02]  /*3cc0*/  SEL R135, RZ, 0x2, P0 ;  /* 0x00000002ff877807 */ /* 0x000fe40000000000 */
[----:B------:R-:W-:Y:S04]  /*3cd0*/  ISETP.GE.AND P0, PT, R244, c[0x0][0x1fc], PT ;  /* 0x00007f00f4007a0c */ /* 0x000fe80003f06270 */
[----:B------:R-:W-:Y:S02]  /*3ce0*/  SEL R134, RZ, 0x4, P0 ;  /* 0x00000004ff867807 */ /* 0x000fe40000000000 */
[----:B------:R-:W-:Y:S04]  /*3cf0*/  ISETP.GE.AND P0, PT, R236, c[0x0][0x1fc], PT ;  /* 0x00007f00ec007a0c */ /* 0x000fe80003f06270 */
[----:B------:R-:W-:Y:S02]  /*3d00*/  SEL R11, RZ, 0x1, P0 ;  /* 0x00000001ff0b7807 */ /* 0x000fe40000000000 */
[----:B------:R-:W-:Y:S02]  /*3d10*/  ISETP.LT.OR P0, PT, R10, 0x1, P1 ;  /* 0x000000010a00780c */ /* 0x000fe40000f01670 */
[----:B------:R-:W-:Y:S04]  /*3d20*/  IADD3 R11, R134, R135, R11 ;  /* 0x00000087860b7210 */ /* 0x000fe80007ffe00b */
[C---:B------:R-:W-:Y:S02]  /*3d30*/  LOP3.LUT P2, RZ, R11.reuse, 0x2, RZ, 0xc0, !PT ;  /* 0x000000020bff7812 */ /* 0x040fe4000784c0ff */
[----:B------:R-:W-:Y:S05]  /*3d40*/  LOP3.LUT P3, RZ, R11, 0x4, RZ, 0xc0, !PT ;  /* 0x000000040bff7812 */ /* 0x000fea000786c0ff */
[----:B------:R-:W-:Y:S01]  /*3d50*/  @!PT LDS RZ, [RZ] ;  /* 0x00000000fffff984 */ /* 0x000fe20000000800 */
[----:B------:R-:W-:Y:S01]  /*3d60*/  @!PT LDS RZ, [RZ] ;  /* 0x00000000fffff984 */ /* 0x000fe20000000800 */
[----:B------:R-:W-:Y:S01]  /*3d70*/  @!PT LDS RZ, [RZ] ;  /* 0x00000000fffff984 */ /* 0x000fe20000000800 */
[----:B------:R1:W-:Y:S01]  /*3d80*/  LDGSTS.E.BYPASS.LTC128B.128 [R230+0xc080], [R8.64], !P0 ;  /* 0x0c08000008e67fae */ /* 0x0003e2000c101d58 */
[C---:B------:R-:W-:Y:S11]  /*3d90*/  ISETP.LT.OR P0, PT, R10.reuse, 0x1, !P2 ;  /* 0x000000010a00780c */ /* 0x040ff60005701670 */
[----:B------:R-:W-:Y:S02]  /*3da0*/  @!UPT UIADD3 URZ, URZ, URZ, URZ ;  /* 0x0000003f3f3ff290 */ /* 0x000fe4000fffe03f */
[----:B------:R1:W-:Y:S01]  /*3db0*/  LDGSTS.E.BYPASS.LTC128B.128 [R230+0xe080], [R8.64+0x80], !P0 ;  /* 0x0e08008008e67fae */ /* 0x0003e2000c101d58 */
[----:B------:R-:W-:Y:S11]  /*3dc0*/  ISETP.LT.OR P0, PT, R10, 0x1, !P3 ;  /* 0x000000010a00780c */ /* 0x000ff60005f01670 */
[----:B------:R-:W-:Y:S02]  /*3dd0*/  @!UPT UIADD3 URZ, URZ, URZ, URZ ;  /* 0x0000003f3f3ff290 */ /* 0x000fe4000fffe03f */
[----:B------:R1:W-:Y:S02]  /*3de0*/  LDGSTS.E.BYPASS.LTC128B.128 [R230+0x10080], [R8.64+0x100], !P0 ;  /* 0x1008010008e67fae */ /* 0x0003e4000c101d58 */
[----:B-1----:R-:W-:Y:S04]  /*3df0*/  IADD3 R8, P0, R8, UR7, RZ ;  /* 0x0000000708087c10 */ /* 0x002fe8000ff1e0ff */
[----:B------:R-:W-:Y:S02]  /*3e00*/  IADD3.X R9, R9, UR6, RZ, P0, !PT ;  /* 0x0000000609097c10 */ /* 0x000fe400087fe4ff */
[----:B------:R-:W-:Y:S02]  /*3e10*/  ISETP.LT.OR P0, PT, R10, 0x21, P1 ;  /* 0x000000210a00780c */ /* 0x000fe40000f01670 */
[----:B------:R-:W-:Y:S11]  /*3e20*/  LOP3.LUT P1, RZ, R234, 0x2, RZ, 0xc0, !PT ;  /* 0x00000002eaff7812 */ /* 0x000ff6000782c0ff */
[----:B------:R1:W-:Y:S01]  /*3e30*/  LDGSTS.E.BYPASS.LTC128B.128 [R230+0xd080], [R8.64], !P0 ;  /* 0x0d08000008e67fae */ /* 0x0003e2000c101d58 */
[C---:B------:R-:W-:Y:S11]  /*3e40*/  ISETP.LT.OR P0, PT, R10.reuse, 0x21, !P2 ;  /* 0x000000210a00780c */ /* 0x040ff60005701670 */
[----:B------:R-:W-:Y:S02]  /*3e50*/  @!UPT UIADD3 URZ, URZ, URZ, URZ ;  /* 0x0000003f3f3ff290 */ /* 0x000fe4000fffe03f */
[----:B------:R2:W-:Y:S01]  /*3e60*/  LDGSTS.E.BYPASS.LTC128B.128 [R230+0xf080], [R132.64], !P0 ;  /* 0x0f08000084e67fae */ /* 0x0005e2000c101d58 */
[----:B------:R-:W-:Y:S01]  /*3e70*/  ISETP.LT.OR P0, PT, R10, 0x21, !P3 ;  /* 0x000000210a00780c */ /* 0x000fe20005f01670 */
[----:B-1----:R-:W-:Y:S11]  /*3e80*/  @!P1 IMAD.SHL.U32 R8, R238, 0x10, RZ ;  /* 0x00000010ee089824 */ /* 0x002ff600078e00ff */
[----:B------:R-:W-:Y:S01]  /*3e90*/  @!UPT UIADD3 URZ, URZ, URZ, URZ ;  /* 0x0000003f3f3ff290 */ /* 0x000fe2000fffe03f */
[----:B------:R2:W-:Y:S06]  /*3ea0*/  LDGSTS.E.BYPASS.LTC128B.128 [R230+0x11080], [R18.64], !P0 ;  /* 0x1108000012e67fae */ /* 0x0005ec000c101d58 */
[----:B------:R2:W-:Y:S02]  /*3eb0*/  @!P1 LDGSTS.E.BYPASS.LTC128B.128 [R8+0x12180], [R16.64] ;  /* 0x1218000010089fae */ /* 0x0005e4000b901d58 */
.L_x_2:
[-C--:B-1--4-:R-:W-:Y:S01]  /*3ec0*/  HMMA.16816.F32 R84, R4, R12.reuse, R84 ;  /* 0x0000000c0454723c */ /* 0x092fe20000001854 */
[----:B--2---:R-:W-:Y:S01]  /*3ed0*/  LDSM.16.MT88.4 R8, [R223+0x15280] ;  /* 0x01528000df08783b */ /* 0x004fe20000004200 */
[----:B------:R-:W-:Y:S06]  /*3ee0*/  PLOP3.LUT P0, PT, PT, PT, UP0, 0x80, 0x0 ;  /* 0x000000000000781c */ /* 0x000fec0003f0f008 */
[C---:B------:R-:W-:Y:S01]  /*3ef0*/  HMMA.16816.F32 R88, R20.reuse, R12, R88 ;  /* 0x0000000c1458723c */ /* 0x040fe20000001858 */
[----:B------:R-:W-:Y:S07]  /*3f00*/  LDSM.16.MT88.4 R16, [R222+0x15280] ;  /* 0x01528000de10783b */ /* 0x000fee0000004200 */
[-C--:B------:R-:W-:Y:S01]  /*3f10*/  HMMA.16816.F32 R92, R20, R14.reuse, R92 ;  /* 0x0000000e145c723c */ /* 0x080fe2000000185c */
[----:B------:R-:W-:Y:S07]  /*3f20*/  LDSM.16.MT88.4 R132, [R222+0x15a80] ;  /* 0x015a8000de84783b */ /* 0x000fee0000004200 */
[C---:B------:R-:W-:Y:S01]  /*3f30*/  HMMA.16816.F32 R96, R4.reuse, R14, R96 ;  /* 0x0000000e0460723c */ /* 0x040fe20000001860 */
[----:B------:R-:W1:Y:S07]  /*3f40*/  LDSM.16.MT88.4 R12, [R0+0x7080] ;  /* 0x00708000000c783b */ /* 0x000e6e0000004200 */
[-C--:B------:R-:W-:Y:S01]  /*3f50*/  HMMA.16816.F32 R100, R4, R24.reuse, R100 ;  /* 0x000000180464723c */ /* 0x080fe20000001864 */
[----:B------:R-:W0:Y:S07]  /*3f60*/  LDGDEPBAR ;  /* 0x00000000000079af */ /* 0x000e2e0000000000 */
[C---:B------:R-:W-:Y:S08]  /*3f70*/  HMMA.16816.F32 R104, R20.reuse, R24, R104 ;  /* 0x000000181468723c */ /* 0x040ff00000001868 */
[-C--:B------:R-:W-:Y:S08]  /*3f80*/  HMMA.16816.F32 R108, R20, R26.reuse, R108 ;  /* 0x0000001a146c723c */ /* 0x080ff0000000186c */
[C---:B------:R-:W-:Y:S01]  /*3f90*/  HMMA.16816.F32 R112, R4.reuse, R26, R112 ;  /* 0x0000001a0470723c */ /* 0x040fe20000001870 */
[----:B------:R-:W-:Y:S07]  /*3fa0*/  LDSM.16.MT88.4 R24, [R223+0x15a80] ;  /* 0x015a8000df18783b */ /* 0x000fee0000004200 */
[-C--:B------:R-:W-:Y:S08]  /*3fb0*/  HMMA.16816.F32 R116, R4, R28.reuse, R116 ;  /* 0x0000001c0474723c */ /* 0x080ff00000001874 */
[C---:B------:R-:W-:Y:S08]  /*3fc0*/  HMMA.16816.F32 R120, R20.reuse, R28, R120 ;  /* 0x0000001c1478723c */ /* 0x040ff00000001878 */
[-C--:B------:R-:W-:Y:S01]  /*3fd0*/  HMMA.16816.F32 R124, R20, R30.reuse, R124 ;  /* 0x0000001e147c723c */ /* 0x080fe2000000187c */
[----:B------:R-:W2:Y:S07]  /*3fe0*/  LDSM.16.MT88.4 R20, [R0+0x9080] ;  /* 0x009080000014783b */ /* 0x000eae0000004200 */
[----:B------:R-:W-:Y:S01]  /*3ff0*/  HMMA.16816.F32 R128, R4, R30, R128 ;  /* 0x0000001e0480723c */ /* 0x000fe20000001880 */
[----:B------:R-:W3:Y:S07]  /*4000*/  LDSM.16.MT88.4 R4, [R0+0xb080] ;  /* 0x00b080000004783b */ /* 0x000eee0000004200 */
[-C--:B------:R-:W-:Y:S01]  /*4010*/  HMMA.16816.F32 R84, R32, R144.reuse, R84 ;  /* 0x000000902054723c */ /* 0x080fe20000001854 */
[----:B------:R-:W4:Y:S07]  /*4020*/  LDSM.16.MT88.4 R28, [R0+0x7880] ;  /* 0x00788000001c783b */ /* 0x000f2e0000004200 */
[C---:B------:R-:W-:Y:S08]  /*4030*/  HMMA.16816.F32 R88, R156.reuse, R144, R88 ;  /* 0x000000909c58723c */ /* 0x040ff00000001858 */
[-C--:B------:R-:W-:Y:S08]  /*4040*/  HMMA.16816.F32 R92, R156, R146.reuse, R92 ;  /* 0x000000929c5c723c */ /* 0x080ff0000000185c */
        /* <DEDUP_REMOVED lines=8> */
[----:B------:R-:W-:Y:S01]  /*40d0*/  HMMA.16816.F32 R128, R32, R206, R128 ;  /* 0x000000ce2080723c */ /* 0x000fe20000001880 */
[----:B------:R-:W-:Y:S07]  /*40e0*/  LDSM.16.MT88.4 R32, [R0+0xb880] ;  /* 0x00b880000020783b */ /* 0x000fee0000004200 */
[-C--:B-1----:R-:W-:Y:S08]  /*40f0*/  HMMA.16816.F32 R84, R8, R12.reuse, R84 ;  /* 0x0000000c0854723c */ /* 0x082ff00000001854 */
[C---:B------:R-:W-:Y:S08]  /*4100*/  HMMA.16816.F32 R88, R16.reuse, R12, R88 ;  /* 0x0000000c1058723c */ /* 0x040ff00000001858 */
[-C--:B------:R-:W-:Y:S08]  /*4110*/  HMMA.16816.F32 R92, R16, R14.reuse, R92 ;  /* 0x0000000e105c723c */ /* 0x080ff0000000185c */
[C---:B------:R-:W-:Y:S01]  /*4120*/  HMMA.16816.F32 R96, R8.reuse, R14, R96 ;  /* 0x0000000e0860723c */ /* 0x040fe20000001860 */
[----:B------:R-:W1:Y:S07]  /*4130*/  LDSM.16.MT88.4 R12, [R0+0x9880] ;  /* 0x00988000000c783b */ /* 0x000e6e0000004200 */
[-C--:B--2---:R-:W-:Y:S01]  /*4140*/  HMMA.16816.F32 R100, R8, R20.reuse, R100 ;  /* 0x000000140864723c */ /* 0x084fe20000001864 */
[----:B------:R-:W-:Y:S07]  /*4150*/  BAR.SYNC.DEFER_BLOCKING 0x0 ;  /* 0x0000000000007b1d */ /* 0x000fee0000010000 */
[C---:B------:R-:W-:Y:S08]  /*4160*/  HMMA.16816.F32 R104, R16.reuse, R20, R104 ;  /* 0x000000141068723c */ /* 0x040ff00000001868 */
[-C--:B------:R-:W-:Y:S08]  /*4170*/  HMMA.16816.F32 R108, R16, R22.reuse, R108 ;  /* 0x00000016106c723c */ /* 0x080ff0000000186c */
[C---:B------:R-:W-:Y:S01]  /*4180*/  HMMA.16816.F32 R112, R8.reuse, R22, R112 ;  /* 0x000000160870723c */ /* 0x040fe20000001870 */
[----:B------:R2:W1:Y:S07]  /*4190*/  LDSM.16.M88.4 R144, [R2+0x14280] ;  /* 0x014280000290783b */ /* 0x00046e0000000200 */
[-C--:B---3--:R-:W-:Y:S01]  /*41a0*/  HMMA.16816.F32 R116, R8, R4.reuse, R116 ;  /* 0x000000040874723c */ /* 0x088fe20000001874 */
[----:B------:R2:W3:Y:S07]  /*41b0*/  LDSM.16.M88.4 R140, [R2+0x15280] ;  /* 0x01528000028c783b */ /* 0x0004ee0000000200 */
[C---:B------:R-:W-:Y:S01]  /*41c0*/  HMMA.16816.F32 R120, R16.reuse, R4, R120 ;  /* 0x000000041078723c */ /* 0x040fe20000001878 */
[----:B------:R2:W1:Y:S07]  /*41d0*/  LDSM.16.MT88.4 R136, [R0+0x2080] ;  /* 0x002080000088783b */ /* 0x00046e0000004200 */
[-C--:B------:R-:W-:Y:S01]  /*41e0*/  HMMA.16816.F32 R124, R16, R6.reuse, R124 ;  /* 0x00000006107c723c */ /* 0x080fe2000000187c */
[----:B------:R2:W1:Y:S07]  /*41f0*/  LDSM.16.MT88.4 R16, [R0+0x80] ;  /* 0x000080000010783b */ /* 0x00046e0000004200 */
[----:B------:R-:W-:Y:S01]  /*4200*/  HMMA.16816.F32 R128, R8, R6, R128 ;  /* 0x000000060880723c */ /* 0x000fe20000001880 */
[----:B------:R2:W2:Y:S07]  /*4210*/  LDSM.16.MT88.4 R156, [R0+0x4080] ;  /* 0x00408000009c783b */ /* 0x0004ae0000004200 */
[-C--:B----4-:R-:W-:Y:S01]  /*4220*/  HMMA.16816.F32 R84, R24, R28.reuse, R84 ;  /* 0x0000001c1854723c */ /* 0x090fe20000001854 */
[----:B------:R4:W2:Y:S07]  /*4230*/  LDSM.16.M88.4 R200, [R3+0x14280] ;  /* 0x0142800003c8783b */ /* 0x0008ae0000000200 */
[C---:B------:R-:W-:Y:S01]  /*4240*/  HMMA.16816.F32 R88, R132.reuse, R28, R88 ;  /* 0x0000001c8458723c */ /* 0x040fe20000001858 */
[----:B------:R4:W2:Y:S07]  /*4250*/  LDSM.16.M88.4 R208, [R3+0x15280] ;  /* 0x0152800003d0783b */ /* 0x0008ae0000000200 */
[-C--:B------:R-:W-:Y:S01]  /*4260*/  HMMA.16816.F32 R92, R132, R30.reuse, R92 ;  /* 0x0000001e845c723c */ /* 0x080fe2000000185c */
[----:B------:R4:W2:Y:S07]  /*4270*/  LDSM.16.MT88.4 R204, [R0+0x880] ;  /* 0x0008800000cc783b */ /* 0x0008ae0000004200 */
[C---:B------:R-:W-:Y:S01]  /*4280*/  HMMA.16816.F32 R96, R24.reuse, R30, R96 ;  /* 0x0000001e1860723c */ /* 0x040fe20000001860 */
[----:B------:R4:W2:Y:S07]  /*4290*/  LDSM.16.MT88.4 R212, [R0+0x2880] ;  /* 0x0028800000d4783b */ /* 0x0008ae0000004200 */
[-C--:B-1----:R-:W-:Y:S01]  /*42a0*/  HMMA.16816.F32 R100, R24, R12.reuse, R100 ;  /* 0x0000000c1864723c */ /* 0x082fe20000001864 */
[----:B------:R4:W1:Y:S07]  /*42b0*/  LDSM.16.MT88.4 R216, [R0+0x4880] ;  /* 0x0048800000d8783b */ /* 0x00086e0000004200 */
[C---:B------:R-:W-:Y:S08]  /*42c0*/  HMMA.16816.F32 R104, R132.reuse, R12, R104 ;  /* 0x0000000c8468723c */ /* 0x040ff00000001868 */
[-C--:B------:R-:W-:Y:S08]  /*42d0*/  HMMA.16816.F32 R108, R132, R14.reuse, R108 ;  /* 0x0000000e846c723c */ /* 0x080ff0000000186c */
[C---:B------:R-:W-:Y:S08]  /*42e0*/  HMMA.16816.F32 R112, R24.reuse, R14, R112 ;  /* 0x0000000e1870723c */ /* 0x040ff00000001870 */
[-C--:B------:R-:W-:Y:S08]  /*42f0*/  HMMA.16816.F32 R116, R24, R32.reuse, R116 ;  /* 0x000000201874723c */ /* 0x080ff00000001874 */
[C---:B------:R-:W-:Y:S08]  /*4300*/  HMMA.16816.F32 R120, R132.reuse, R32, R120 ;  /* 0x000000208478723c */ /* 0x040ff00000001878 */
[-C--:B------:R-:W-:Y:S08]  /*4310*/  HMMA.16816.F32 R124, R132, R34.reuse, R124 ;  /* 0x00000022847c723c */ /* 0x080ff0000000187c */
[----:B------:R-:W-:Y:S01]  /*4320*/  HMMA.16816.F32 R128, R24, R34, R128 ;  /* 0x000000221880723c */ /* 0x000fe20000001880 */
[----:B------:R-:W-:-:S07]  /*4330*/  @P0 BRA `(.L_x_3) ;  /* 0x000004b000000947 */ /* 0x000fce0003800000 */
[C---:B-1234-:R-:W-:Y:S01]  /*4340*/  LOP3.LUT P3, RZ, R234.reuse, 0x10, RZ, 0xc0, !PT ;  /* 0x00000010eaff7812 */ /* 0x05efe2000786c0ff */
[----:B------:R-:W2:Y:S01]  /*4350*/  LDL.64 R228, [R1] ;  /* 0x0000000001e47983 */ /* 0x000ea20000100a00 */
[----:B------:R-:W-:Y:S01]  /*4360*/  LOP3.LUT P2, RZ, R234, 0x2, RZ, 0xc0, !PT ;  /* 0x00000002eaff7812 */ /* 0x000fe2000784c0ff */
[----:B------:R-:W-:Y:S01]  /*4370*/  IMAD.MOV.U32 R5, RZ, RZ, R249 ;  /* 0x000000ffff057224 */ /* 0x000fe200078e00f9 */
[----:B------:R-:W-:Y:S01]  /*4380*/  USHF.R.S32.HI UR28, URZ, 0x1f, UR23 ;  /* 0x0000001f3f1c7899 */ /* 0x000fe20008011417 */
[----:B------:R-:W-:Y:S01]  /*4390*/  IMAD.U32 R14, RZ, RZ, UR13 ;  /* 0x0000000dff0e7e24 */ /* 0x000fe2000f8e00ff */
[----:B------:R-:W1:Y:S01]  /*43a0*/  S2R R10, SR_CTAID.Y ;  /* 0x00000000000a7919 */ /* 0x000e620000002600 */
[----:B------:R-:W-:Y:S01]  /*43b0*/  ULDC.64 UR4, c[0x0][0x178] ;  /* 0x00005e0000047ab9 */ /* 0x000fe20000000a00 */
[----:B------:R-:W-:Y:S01]  /*43c0*/  IMAD.U32 R12, RZ, RZ, UR13 ;  /* 0x0000000dff0c7e24 */ /* 0x000fe2000f8e00ff */
[----:B------:R-:W-:Y:S02]  /*43d0*/  UIMAD.WIDE.U32 UR30, UR23, UR4, URZ ;  /* 0x00000004171e72a5 */ /* 0x000fe4000f8e003f */
[----:B------:R-:W-:Y:S02]  /*43e0*/  UIMAD UR28, UR28, UR4, URZ ;  /* 0x000000041c1c72a4 */ /* 0x000fe4000f8e023f */
[----:B------:R-:W-:Y:S02]  /*43f0*/  USHF.L.U32 UR4, UR23, 0x6, URZ ;  /* 0x0000000617047899 */ /* 0x000fe4000800063f */
[----:B------:R-:W-:Y:S01]  /*4400*/  IMAD.U32 R8, RZ, RZ, UR30 ;  /* 0x0000001eff087e24 */ /* 0x000fe2000f8e00ff */
[----:B------:R-:W-:Y:S04]  /*4410*/  UIMAD UR28, UR23, UR5, UR28 ;  /* 0x00000005171c72a4 */ /* 0x000fe8000f8e021c */
[----:B------:R-:W-:Y:S06]  /*4420*/  UIADD3 UR28, UR31, UR28, URZ ;  /* 0x0000001c1f1c7290 */ /* 0x000fec000fffe03f */
[----:B------:R-:W-:Y:S01]  /*4430*/  IMAD.U32 R7, RZ, RZ, UR28 ;  /* 0x0000001cff077e24 */ /* 0x000fe2000f8e00ff */
[----:B-1----:R-:W-:Y:S05]  /*4440*/  SHF.R.S32.HI R9, RZ, 0x1f, R10 ;  /* 0x0000001fff097819 */ /* 0x002fea000001140a */
[C---:B------:R-:W-:Y:S02]  /*4450*/  IMAD R6, R9.reuse, c[0x0][0x180], RZ ;  /* 0x0000600009067a24 */ /* 0x040fe400078e02ff */
[----:B------:R-:W-:Y:S02]  /*4460*/  IMAD R9, R9, c[0x0][0x270], RZ ;  /* 0x00009c0009097a24 */ /* 0x000fe400078e02ff */
[C---:B------:R-:W-:Y:S02]  /*4470*/  IMAD R6, R10.reuse, c[0x0][0x184], R6 ;  /* 0x000061000a067a24 */ /* 0x040fe400078e0206 */
[C---:B------:R-:W-:Y:S02]  /*4480*/  IMAD R9, R10.reuse, c[0x0][0x274], R9 ;  /* 0x00009d000a097a24 */ /* 0x040fe400078e0209 */
[----:B--2---:R-:W-:Y:S04]  /*4490*/  IMAD.MOV.U32 R4, RZ, RZ, R228 ;  /* 0x000000ffff047224 */ /* 0x004fe800078e00e4 */
[----:B------:R-:W-:Y:S05]  /*44a0*/  IMAD.WIDE.U32 R4, R10, c[0x0][0x180], R4 ;  /* 0x000060000a047a25 */ /* 0x000fea00078e0004 */
[----:B------:R-:W-:Y:S04]  /*44b0*/  IADD3 R4, P0, R4, UR18, RZ ;  /* 0x0000001204047c10 */ /* 0x000fe8000ff1e0ff */
        /* <DEDUP_REMOVED lines=14> */
[----:B------:R-:W-:Y:S02]  /*45a0*/  LOP3.LUT P1, RZ, R234, 0x4, RZ, 0xc0, !PT ;  /* 0x00000004eaff7812 */ /* 0x000fe4000782c0ff */
        /* <DEDUP_REMOVED lines=8> */
[----:B------:R-:W-:Y:S02]  /*4630*/  IADD3 R10, P0, R4, UR13, RZ ;  /* 0x0000000d040a7c10 */ /* 0x000fe4000ff1e0ff */
[----:B------:R-:W-:Y:S02]  /*4640*/  IADD3 R6, -R240, c[0x0][0x168], -R6 ;  /* 0x00005a00f0067a10 */ /* 0x000fe40007ffe906 */
[----:B------:R-:W-:Y:S02]  /*4650*/  IADD3.X R11, R5, UR11, RZ, P0, !PT ;  /* 0x0000000b050b7c10 */ /* 0x000fe400087fe4ff */
[----:B------:R-:W-:Y:S04]  /*4660*/  LOP3.LUT P0, RZ, R234, 0x8, RZ, 0xc0, !PT ;  /* 0x00000008eaff7812 */ /* 0x000fe8000780c0ff */
[C---:B------:R-:W-:Y:S11]  /*4670*/  ISETP.LT.OR P0, PT, R6.reuse, 0x1, P0 ;  /* 0x000000010600780c */ /* 0x040ff60000701670 */
[----:B------:R-:W-:Y:S02]  /*4680*/  @!UPT UIADD3 URZ, URZ, URZ, URZ ;  /* 0x0000003f3f3ff290 */ /* 0x000fe4000fffe03f */
        /* <DEDUP_REMOVED lines=9> */
[----:B------:R1:W-:Y:S01]  /*4720*/  LDGSTS.E.BYPASS.LTC128B.128 [R230+0xa080], [R4.64+0x100], !P0 ;  /* 0x0a08010004e67fae */ /* 0x0003e2000c101d58 */
[----:B------:R-:W-:Y:S04]  /*4730*/  LOP3.LUT P0, RZ, R234, 0x8, RZ, 0xc0, !PT ;  /* 0x00000008eaff7812 */ /* 0x000fe8000780c0ff */
[C---:B------:R-:W-:Y:S11]  /*4740*/  ISETP.LT.OR P0, PT, R6.reuse, 0x21, P0 ;  /* 0x000000210600780c */ /* 0x040ff60000701670 */
[----:B------:R-:W-:Y:S02]  /*4750*/  @!UPT UIADD3 URZ, URZ, URZ, URZ ;  /* 0x0000003f3f3ff290 */ /* 0x000fe4000fffe03f */
[----:B------:R2:W-:Y:S01]  /*4760*/  LDGSTS.E.BYPASS.LTC128B.128 [R230+0x7080], [R10.64], !P0 ;  /* 0x070800000ae67fae */ /* 0x0005e2000c101d58 */
[----:B------:R-:W-:Y:S01]  /*4770*/  ISETP.LT.OR P0, PT, R6, 0x21, !P1 ;  /* 0x000000210600780c */ /* 0x000fe20004f01670 */
[----:B-1----:R-:W-:Y:S11]  /*4780*/  @!P2 IMAD.SHL.U32 R4, R238, 0x10, RZ ;  /* 0x00000010ee04a824 */ /* 0x002ff600078e00ff */
[----:B------:R-:W-:Y:S01]  /*4790*/  @!UPT UIADD3 URZ, URZ, URZ, URZ ;  /* 0x0000003f3f3ff290 */ /* 0x000fe2000fffe03f */
[----:B------:R2:W-:Y:S01]  /*47a0*/  LDGSTS.E.BYPASS.LTC128B.128 [R230+0x9080], [R14.64], !P0 ;  /* 0x090800000ee67fae */ /* 0x0005e2000c101d58 */
[----:B------:R-:W-:Y:S11]  /*47b0*/  ISETP.LT.OR P0, PT, R6, 0x21, !P3 ;  /* 0x000000210600780c */ /* 0x000ff60005f01670 */
[----:B------:R-:W-:Y:S02]  /*47c0*/  @!UPT UIADD3 URZ, URZ, URZ, URZ ;  /* 0x0000003f3f3ff290 */ /* 0x000fe4000fffe03f */
[----:B------:R2:W-:Y:S05]  /*47d0*/  LDGSTS.E.BYPASS.LTC128B.128 [R230+0xb080], [R12.64], !P0 ;  /* 0x0b0800000ce67fae */ /* 0x0005ea000c101d58 */
[----:B------:R2:W-:Y:S02]  /*47e0*/  @!P2 LDGSTS.E.BYPASS.LTC128B.128 [R4+0x12080], [R8.64] ;  /* 0x120800000804afae */ /* 0x0005e4000b901d58 */
.L_x_3:
[----:B-1234-:R-:W2:Y:S01]  /*47f0*/  LDL.64 R6, [R1+0x8] ;  /* 0x0000080001067983 */ /* 0x01eea20000100a00 */
[----:B------:R-:W-:Y:S02]  /*4800*/  UIMAD UR20, UR20, 0x3000, URZ ;  /* 0x00003000141478a4 */ /* 0x000fe4000f8e023f */
[----:B------:R-:W-:Y:S01]  /*4810*/  UISETP.GE.AND UP0, UPT, UR23, UR22, UPT ;  /* 0x000000161700728c */ /* 0x000fe2000bf06270 */
[----:B------:R-:W0:Y:S03]  /*4820*/  LDGDEPBAR ;  /* 0x00000000000079af */ /* 0x000e260000000000 */
[----:B------:R-:W-:Y:S01]  /*4830*/  IMAD.U32 R5, RZ, RZ, UR20 ;  /* 0x00000014ff057e24 */ /* 0x000fe2000f8e00ff */
[----:B--2---:R-:W-:Y:S01]  /*4840*/  IADD3 R4, P0, R6, UR20, RZ ;  /* 0x0000001406047c10 */ /* 0x004fe2000ff1e0ff */
[----:B------:R-:W-:Y:S03]  /*4850*/  UMOV UR20, UR23 ;  /* 0x0000001700147c82 */ /* 0x000fe60008000000 */
[----:B------:R-:W-:Y:S02]  /*4860*/  LEA.HI.X.SX32 R5, R5, R245, 0x1, P0 ;  /* 0x000000f505057211 */ /* 0x000fe400000f0eff */
[C---:B------:R-:W-:Y:S04]  /*4870*/  LEA R228, P0, R4.reuse, c[0x0][0x220], 0x2 ;  /* 0x0000880004e47a11 */ /* 0x040fe800078010ff */
[----:B------:R-:W-:Y:S02]  /*4880*/  LEA.HI.X R229, R4, c[0x0][0x224], R5, 0x2, P0 ;  /* 0x0000890004e57a11 */ /* 0x000fe400000f1405 */
[-C--:B------:R-:W-:Y:S01]  /*4890*/  HMMA.16816.F32 R4, R144, R16.reuse, RZ ;  /* 0x000000109004723c */ /* 0x080fe200000018ff */
[----:B------:R-:W-:Y:S07]  /*48a0*/  PLOP3.LUT P0, PT, PT, PT, UP0, 0x80, 0x0 ;  /* 0x000000000000781c */ /* 0x000fee0003f0f008 */
[C---:B------:R-:W-:Y:S08]  /*48b0*/  HMMA.16816.F32 R8, R140.reuse, R16, RZ ;  /* 0x000000108c08723c */ /* 0x040ff000000018ff */
[-C--:B------:R-:W-:Y:S08]  /*48c0*/  HMMA.16816.F32 R12, R140, R18.reuse, RZ ;  /* 0x000000128c0c723c */ /* 0x080ff000000018ff */
        /* <DEDUP_REMOVED lines=8> */
[----:B------:R-:W-:Y:S01]  /*4950*/  HMMA.16816.F32 R144, R144, R158, RZ ;  /* 0x0000009e9090723c */ /* 0x000fe200000018ff */
[----:B------:R-:W-:Y:S07]  /*4960*/  LDSM.16.M88.4 R156, [R221+0x14280] ;  /* 0x01428000dd9c783b */ /* 0x000fee0000000200 */
[-C--:B------:R-:W-:Y:S08]  /*4970*/  HMMA.16816.F32 R4, R200, R204.reuse, R4 ;  /* 0x000000ccc804723c */ /* 0x080ff00000001804 */
[C---:B------:R-:W-:Y:S08]  /*4980*/  HMMA.16816.F32 R8, R208.reuse, R204, R8 ;  /* 0x000000ccd008723c */ /* 0x040ff00000001808 */
[-C--:B------:R-:W-:Y:S08]  /*4990*/  HMMA.16816.F32 R12, R208, R206.reuse, R12 ;  /* 0x000000ced00c723c */ /* 0x080ff0000000180c */
[C---:B------:R-:W-:Y:S01]  /*49a0*/  HMMA.16816.F32 R16, R200.reuse, R206, R16 ;  /* 0x000000cec810723c */ /* 0x040fe20000001810 */
[----:B------:R-:W1:Y:S07]  /*49b0*/  LDSM.16.MT88.4 R204, [R0+0x1080] ;  /* 0x0010800000cc783b */ /* 0x000e6e0000004200 */
[-C--:B------:R-:W-:Y:S08]  /*49c0*/  HMMA.16816.F32 R20, R200, R212.reuse, R20 ;  /* 0x000000d4c814723c */ /* 0x080ff00000001814 */
[C---:B------:R-:W-:Y:S08]  /*49d0*/  HMMA.16816.F32 R24, R208.reuse, R212, R24 ;  /* 0x000000d4d018723c */ /* 0x040ff00000001818 */
[-C--:B------:R-:W-:Y:S08]  /*49e0*/  HMMA.16816.F32 R28, R208, R214.reuse, R28 ;  /* 0x000000d6d01c723c */ /* 0x080ff0000000181c */
[C---:B------:R-:W-:Y:S01]  /*49f0*/  HMMA.16816.F32 R32, R200.reuse, R214, R32 ;  /* 0x000000d6c820723c */ /* 0x040fe20000001820 */
[----:B------:R-:W-:Y:S07]  /*4a00*/  LDSM.16.MT88.4 R212, [R0+0x3080] ;  /* 0x0030800000d4783b */ /* 0x000fee0000004200 */
[-C--:B------:R-:W-:Y:S08]  /*4a10*/  HMMA.16816.F32 R132, R200, R216.reuse, R132 ;  /* 0x000000d8c884723c */ /* 0x080ff00000001884 */
[C---:B------:R-:W-:Y:S08]  /*4a20*/  HMMA.16816.F32 R136, R208.reuse, R216, R136 ;  /* 0x000000d8d088723c */ /* 0x040ff00000001888 */
[-C--:B------:R-:W-:Y:S01]  /*4a30*/  HMMA.16816.F32 R140, R208, R218.reuse, R140 ;  /* 0x000000dad08c723c */ /* 0x080fe2000000188c */
[----:B------:R-:W2:Y:S07]  /*4a40*/  LDSM.16.M88.4 R208, [R221+0x15280] ;  /* 0x01528000ddd0783b */ /* 0x000eae0000000200 */
[----:B------:R-:W-:Y:S01]  /*4a50*/  HMMA.16816.F32 R144, R200, R218, R144 ;  /* 0x000000dac890723c */ /* 0x000fe20000001890 */
[----:B------:R-:W3:Y:S04]  /*4a60*/  LDSM.16.MT88.4 R200, [R0+0x5080] ;  /* 0x0050800000c8783b */ /* 0x000ee80000004200 */
[----:B------:R-:W-:Y:S03]  /*4a70*/  LDSM.16.M88.4 R216, [R220+0x15280] ;  /* 0x01528000dcd8783b */ /* 0x000fe60000000200 */
[-C--:B-1----:R-:W-:Y:S08]  /*4a80*/  HMMA.16816.F32 R4, R156, R204.reuse, R4 ;  /* 0x000000cc9c04723c */ /* 0x082ff00000001804 */
[C---:B--2---:R-:W-:Y:S08]  /*4a90*/  HMMA.16816.F32 R8, R208.reuse, R204, R8 ;  /* 0x000000ccd008723c */ /* 0x044ff00000001808 */
[-C--:B------:R-:W-:Y:S08]  /*4aa0*/  HMMA.16816.F32 R12, R208, R206.reuse, R12 ;  /* 0x000000ced00c723c */ /* 0x080ff0000000180c */
[C---:B------:R-:W-:Y:S01]  /*4ab0*/  HMMA.16816.F32 R16, R156.reuse, R206, R16 ;  /* 0x000000ce9c10723c */ /* 0x040fe20000001810 */
[----:B------:R-:W-:Y:S07]  /*4ac0*/  LDSM.16.M88.4 R204, [R220+0x14280] ;  /* 0x01428000dccc783b */ /* 0x000fee0000000200 */
[-C--:B------:R-:W-:Y:S08]  /*4ad0*/  HMMA.16816.F32 R20, R156, R212.reuse, R20 ;  /* 0x000000d49c14723c */ /* 0x080ff00000001814 */
[C---:B------:R-:W-:Y:S08]  /*4ae0*/  HMMA.16816.F32 R24, R208.reuse, R212, R24 ;  /* 0x000000d4d018723c */ /* 0x040ff00000001818 */
[-C--:B------:R-:W-:Y:S08]  /*4af0*/  HMMA.16816.F32 R28, R208, R214.reuse, R28 ;  /* 0x000000d6d01c723c */ /* 0x080ff0000000181c */
[C---:B------:R-:W-:Y:S01]  /*4b00*/  HMMA.16816.F32 R32, R156.reuse, R214, R32 ;  /* 0x000000d69c20723c */ /* 0x040fe20000001820 */
[----:B------:R-:W1:Y:S07]  /*4b10*/  LDSM.16.MT88.4 R212, [R0+0x1880] ;  /* 0x0018800000d4783b */ /* 0x000e6e0000004200 */
[-C--:B---3--:R-:W-:Y:S08]  /*4b20*/  HMMA.16816.F32 R132, R156, R200.reuse, R132 ;  /* 0x000000c89c84723c */ /* 0x088ff00000001884 */
[C---:B------:R-:W-:Y:S08]  /*4b30*/  HMMA.16816.F32 R136, R208.reuse, R200, R136 ;  /* 0x000000c8d088723c */ /* 0x040ff00000001888 */
[-C--:B------:R-:W-:Y:S01]  /*4b40*/  HMMA.16816.F32 R140, R208, R202.reuse, R140 ;  /* 0x000000cad08c723c */ /* 0x080fe2000000188c */
[----:B------:R-:W2:Y:S07]  /*4b50*/  LDSM.16.MT88.4 R208, [R0+0x3880] ;  /* 0x0038800000d0783b */ /* 0x000eae0000004200 */
[----:B------:R-:W-:Y:S01]  /*4b60*/  HMMA.16816.F32 R144, R156, R202, R144 ;  /* 0x000000ca9c90723c */ /* 0x000fe20000001890 */
[----:B------:R-:W3:Y:S07]  /*4b70*/  LDSM.16.MT88.4 R156, [R0+0x5880] ;  /* 0x00588000009c783b */ /* 0x000eee0000004200 */
[-C--:B-1----:R-:W-:Y:S08]  /*4b80*/  HMMA.16816.F32 R4, R204, R212.reuse, R4 ;  /* 0x000000d4cc04723c */ /* 0x082ff00000001804 */
[C---:B------:R-:W-:Y:S08]  /*4b90*/  HMMA.16816.F32 R8, R216.reuse, R212, R8 ;  /* 0x000000d4d808723c */ /* 0x040ff00000001808 */
[-C--:B------:R-:W-:Y:S07]  /*4ba0*/  HMMA.16816.F32 R12, R216, R214.reuse, R12 ;  /* 0x000000d6d80c723c */ /* 0x080fee000000180c */
[----:B------:R1:W-:Y:S01]  /*4bb0*/  RED.E.ADD.F32.FTZ.RN.STRONG.GPU [R228.64], R4 ;  /* 0x00000004e400798e */ /* 0x0003e2000c10e798 */
[C---:B------:R-:W-:Y:S03]  /*4bc0*/  HMMA.16816.F32 R16, R204.reuse, R214, R16 ;  /* 0x000000d6cc10723c */ /* 0x040fe60000001810 */
[----:B------:R1:W-:Y:S04]  /*4bd0*/  RED.E.ADD.F32.FTZ.RN.STRONG.GPU [R228.64+0x400], R5 ;  /* 0x00040005e400798e */ /* 0x0003e8000c10e798 */
[----:B------:R1:W-:Y:S01]  /*4be0*/  RED.E.ADD.F32.FTZ.RN.STRONG.GPU [R228.64+0x800], R6 ;  /* 0x00080006e400798e */ /* 0x0003e2000c10e798 */
[-C--:B--2---:R-:W-:Y:S03]  /*4bf0*/  HMMA.16816.F32 R20, R204, R208.reuse, R20 ;  /* 0x000000d0cc14723c */ /* 0x084fe60000001814 */
[----:B------:R1:W-:Y:S04]  /*4c00*/  RED.E.ADD.F32.FTZ.RN.STRONG.GPU [R228.64+0xc00], R7 ;  /* 0x000c0007e400798e */ /* 0x0003e8000c10e798 */
[----:B------:R1:W-:Y:S01]  /*4c10*/  RED.E.ADD.F32.FTZ.RN.STRONG.GPU [R228.64+0x1000], R8 ;  /* 0x00100008e400798e */ /* 0x0003e2000c10e798 */
[C---:B------:R-:W-:Y:S03]  /*4c20*/  HMMA.16816.F32 R24, R216.reuse, R208, R24 ;  /* 0x000000d0d818723c */ /* 0x040fe60000001818 */
[----:B------:R1:W-:Y:S04]  /*4c30*/  RED.E.ADD.F32.FTZ.RN.STRONG.GPU [R228.64+0x1400], R9 ;  /* 0x00140009e400798e */ /* 0x0003e8000c10e798 */
[----:B------:R1:W-:Y:S01]  /*4c40*/  RED.E.ADD.F32.FTZ.RN.STRONG.GPU [R228.64+0x1800], R10 ;  /* 0x0018000ae400798e */ /* 0x0003e2000c10e798 */
[-C--:B------:R-:W-:Y:S03]  /*4c50*/  HMMA.16816.F32 R28, R216, R210.reuse, R28 ;  /* 0x000000d2d81c723c */ /* 0x080fe6000000181c */
[----:B------:R1:W-:Y:S04]  /*4c60*/  RED.E.ADD.F32.FTZ.RN.STRONG.GPU [R228.64+0x1c00], R11 ;  /* 0x001c000be400798e */ /* 0x0003e8000c10e798 */
[----:B------:R1:W-:Y:S01]  /*4c70*/  RED.E.ADD.F32.FTZ.RN.STRONG.GPU [R228.64+0x2000], R16 ;  /* 0x00200010e400798e */ /* 0x0003e2000c10e798 */
[C---:B------:R-:W-:Y:S03]  /*4c80*/  HMMA.16816.F32 R32, R204.reuse, R210, R32 ;  /* 0x000000d2cc20723c */ /* 0x040fe60000001820 */
[----:B------:R1:W-:Y:S04]  /*4c90*/  RED.E.ADD.F32.FTZ.RN.STRONG.GPU [R228.64+0x2400], R17 ;  /* 0x00240011e400798e */ /* 0x0003e8000c10e798 */
[----:B------:R1:W-:Y:S01]  /*4ca0*/  RED.E.ADD.F32.FTZ.RN.STRONG.GPU [R228.64+0x2800], R18 ;  /* 0x00280012e400798e */ /* 0x0003e2000c10e798 */
[-C--:B---3--:R-:W-:Y:S03]  /*4cb0*/  HMMA.16816.F32 R132, R204, R156.reuse, R132 ;  /* 0x0000009ccc84723c */ /* 0x088fe60000001884 */
        /* <DEDUP_REMOVED lines=8> */
[----:B------:R-:W-:Y:S03]  /*4d40*/  HMMA.16816.F32 R144, R204, R158, R144 ;  /* 0x0000009ecc90723c */ /* 0x000fe60000001890 */
[----:B------:R1:W-:Y:S04]  /*4d50*/  RED.E.ADD.F32.FTZ.RN.STRONG.GPU [R228.64+0x4400], R21 ;  /* 0x00440015e400798e */ /* 0x0003e8000c10e798 */
        /* <DEDUP_REMOVED lines=29> */
[----:B------:R1:W-:Y:S01]  /*4f30*/  RED.E.ADD.F32.FTZ.RN.STRONG.GPU [R228.64+0xbc00], R143 ;  /* 0x00bc008fe400798e */ /* 0x0003e2000c10e798 */
[----:B------:R-:W-:-:S05]  /*4f40*/  @!P0 BRA `(.L_x_4) ;  /* 0xffffcfc000008947 */ /* 0x000fca000383ffff */
.L_x_1:
[----:B------:R-:W-:Y:S01]  /*4f50*/  F2FP.PACK_AB R66, R67, R66 ;  /* 0x000000424342723e */ /* 0x000fe200000000ff */
[----:B------:R-:W-:Y:S01]  /*4f60*/  BAR.SYNC.DEFER_BLOCKING 0x1, 0x100 ;  /* 0x0044000000007b1d */ /* 0x000fe20000010000 */
[----:B------:R-:W-:Y:S01]  /*4f70*/  F2FP.PACK_AB R64, R65, R64 ;  /* 0x000000404140723e */ /* 0x000fe200000000ff */
[----:B------:R-:W-:Y:S01]  /*4f80*/  FMUL.FTZ R84, R84, c[0x0][0x298] ;  /* 0x0000a60054547a20 */ /* 0x000fe20000410000 */
[----:B------:R-:W-:Y:S01]  /*4f90*/  F2FP.PACK_AB R36, R37, R36 ;  /* 0x000000242524723e */ /* 0x000fe200000000ff */
[----:B-1----:R-:W-:Y:S01]  /*4fa0*/  FMUL.FTZ R28, R85, c[0x0][0x298] ;  /* 0x0000a600551c7a20 */ /* 0x002fe20000410000 */
[----:B------:R-:W-:Y:S01]  /*4fb0*/  F2FP.PACK_AB R38, R39, R38 ;  /* 0x000000262726723e */ /* 0x000fe200000000ff */
[----:B------:R-:W1:Y:S01]  /*4fc0*/  S2R R67, SR_TID.X ;  /* 0x0000000000437919 */ /* 0x000e620000002100 */
[----:B------:R-:W-:Y:S01]  /*4fd0*/  F2FP.PACK_AB R48, R49, R48 ;  /* 0x000000303130723e */ /* 0x000fe200000000ff */
[----:B------:R-:W-:Y:S01]  /*4fe0*/  FMUL.FTZ R86, R86, c[0x0][0x298] ;  /* 0x0000a60056567a20 */ /* 0x000fe20000410000 */
[----:B------:R-:W-:Y:S01]  /*4ff0*/  IADD3 R4, R231, 0x440, RZ ;  /* 0x00000440e7047810 */ /* 0x000fe20007ffe0ff */
[----:B------:R-:W-:Y:S01]  /*5000*/  FMUL.FTZ R27, R87, c[0x0][0x298] ;  /* 0x0000a600571b7a20 */ /* 0x000fe20000410000 */
[----:B------:R-:W-:Y:S01]  /*5010*/  F2FP.PACK_AB R50, R51, R50 ;  /* 0x000000323332723e */ /* 0x000fe200000000ff */
[----:B------:R-:W-:Y:S01]  /*5020*/  FMUL.FTZ R96, R96, c[0x0][0x298] ;  /* 0x0000a60060607a20 */ /* 0x000fe20000410000 */
[----:B------:R-:W-:Y:S01]  /*5030*/  F2FP.PACK_AB R40, R41, R40 ;  /* 0x000000282928723e */ /* 0x000fe200000000ff */
[----:B------:R-:W-:Y:S01]  /*5040*/  FMUL.FTZ R24, R97, c[0x0][0x298] ;  /* 0x0000a60061187a20 */ /* 0x000fe20000410000 */
        /* <DEDUP_REMOVED lines=9> */
[----:B------:R-:W-:Y:S01]  /*50e0*/  STS [R231+0x6080], R36 ;  /* 0x00608024e7007388 */ /* 0x000fe20000000800 */
[----:B------:R-:W-:Y:S01]  /*50f0*/  F2FP.PACK_AB R54, R55, R54 ;  /* 0x000000363736723e */ /* 0x000fe200000000ff */
[----:B------:R-:W-:Y:S01]  /*5100*/  FMUL.FTZ R90, R90, c[0x0][0x298] ;  /* 0x0000a6005a5a7a20 */ /* 0x000fe20000410000 */
[----:B------:R-:W-:Y:S01]  /*5110*/  F2FP.PACK_AB R56, R57, R56 ;  /* 0x000000383938723e */ /* 0x000fe200000000ff */
[----:B------:R-:W-:Y:S01]  /*5120*/  STS [R231+0x6480], R38 ;  /* 0x00648026e7007388 */ /* 0x000fe20000000800 */
[----:B------:R-:W-:Y:S01]  /*5130*/  F2FP.PACK_AB R58, R59, R58 ;  /* 0x0000003a3b3a723e */ /* 0x000fe200000000ff */
[----:B------:R-:W-:Y:S01]  /*5140*/  FMUL.FTZ R25, R91, c[0x0][0x298] ;  /* 0x0000a6005b197a20 */ /* 0x000fe20000410000 */
[----:B-1----:R-:W-:Y:S01]  /*5150*/  SHF.R.S32.HI R65, RZ, 0x1f, R67 ;  /* 0x0000001fff417819 */ /* 0x002fe20000011443 */
[----:B------:R-:W-:Y:S01]  /*5160*/  FMUL.FTZ R92, R92, c[0x0][0x298] ;  /* 0x0000a6005c5c7a20 */ /* 0x000fe20000410000 */
[----:B------:R-:W-:Y:S01]  /*5170*/  F2FP.PACK_AB R60, R61, R60 ;  /* 0x0000003c3d3c723e */ /* 0x000fe200000000ff */
[----:B------:R-:W-:Y:S01]  /*5180*/  FMUL.FTZ R22, R93, c[0x0][0x298] ;  /* 0x0000a6005d167a20 */ /* 0x000fe20000410000 */
[----:B------:R-:W-:Y:S01]  /*5190*/  LEA.HI R0, R65, R67, RZ, 0x2 ;  /* 0x0000004341007211 */ /* 0x000fe200078f10ff */
[----:B------:R-:W-:Y:S01]  /*51a0*/  FMUL.FTZ R94, R94, c[0x0][0x298] ;  /* 0x0000a6005e5e7a20 */ /* 0x000fe20000410000 */
[----:B------:R-:W-:Y:S01]  /*51b0*/  F2FP.PACK_AB R62, R63, R62 ;  /* 0x0000003e3f3e723e */ /* 0x000fe200000000ff */
[----:B------:R-:W-:Y:S01]  /*51c0*/  FMUL.FTZ R21, R95, c[0x0][0x298] ;  /* 0x0000a6005f157a20 */ /* 0x000fe20000410000 */
[--C-:B------:R-:W-:Y:S01]  /*51d0*/  SHF.R.S32.HI R2, RZ, 0x2, R0.reuse ;  /* 0x00000002ff027819 */ /* 0x100fe20000011400 */
[----:B------:R-:W-:Y:S01]  /*51e0*/  FMUL.FTZ R100, R100, c[0x0][0x298] ;  /* 0x0000a60064647a20 */ /* 0x000fe20000410000 */
[----:B------:R-:W-:Y:S01]  /*51f0*/  SHF.R.S32.HI R0, RZ, 0x1f, R0 ;  /* 0x0000001fff007819 */ /* 0x000fe20000011400 */
[----:B------:R-:W-:Y:S01]  /*5200*/  FMUL.FTZ R20, R101, c[0x0][0x298] ;  /* 0x0000a60065147a20 */ /* 0x000fe20000410000 */
[----:B------:R-:W-:Y:S01]  /*5210*/  F2FP.PACK_AB R68, R69, R68 ;  /* 0x000000444544723e */ /* 0x000fe200000000ff */
[----:B------:R-:W-:Y:S01]  /*5220*/  FMUL.FTZ R102, R102, c[0x0][0x298] ;  /* 0x0000a60066667a20 */ /* 0x000fe20000410000 */
[----:B------:R-:W-:Y:S01]  /*5230*/  LEA.HI R0, R0, R2, RZ, 0x3 ;  /* 0x0000000200007211 */ /* 0x000fe200078f18ff */
[----:B------:R-:W-:Y:S01]  /*5240*/  FMUL.FTZ R19, R103, c[0x0][0x298] ;  /* 0x0000a60067137a20 */ /* 0x000fe20000410000 */
[----:B------:R-:W-:Y:S01]  /*5250*/  F2FP.PACK_AB R70, R71, R70 ;  /* 0x000000464746723e */ /* 0x000fe200000000ff */
[----:B------:R-:W-:Y:S01]  /*5260*/  FMUL.FTZ R112, R112, c[0x0][0x298] ;  /* 0x0000a60070707a20 */ /* 0x000fe20000410000 */
[----:B------:R-:W-:Y:S01]  /*5270*/  LOP3.LUT R0, R0, 0xfffffff8, RZ, 0xc0, !PT ;  /* 0xfffffff800007812 */ /* 0x000fe200078ec0ff */
[----:B------:R-:W-:Y:S01]  /*5280*/  FMUL.FTZ R16, R113, c[0x0][0x298] ;  /* 0x0000a60071107a20 */ /* 0x000fe20000410000 */
[----:B------:R-:W-:Y:S01]  /*5290*/  F2FP.PACK_AB R80, R81, R80 ;  /* 0x000000505150723e */ /* 0x000fe200000000ff */
[----:B------:R-:W-:Y:S01]  /*52a0*/  FMUL.FTZ R114, R114, c[0x0][0x298] ;  /* 0x0000a60072727a20 */ /* 0x000fe20000410000 */
[----:B------:R-:W-:Y:S01]  /*52b0*/  F2FP.PACK_AB R82, R83, R82 ;  /* 0x000000525352723e */ /* 0x000fe200000000ff */
[----:B------:R-:W-:Y:S01]  /*52c0*/  IMAD.IADD R0, R2, 0x1, -R0 ;  /* 0x0000000102007824 */ /* 0x000fe200078e0a00 */
[----:B------:R-:W-:Y:S01]  /*52d0*/  IADD3 R2, R231, 0x1440, RZ ;  /* 0x00001440e7027810 */ /* 0x000fe20007ffe0ff */
[----:B------:R-:W-:Y:S01]  /*52e0*/  FMUL.FTZ R15, R115, c[0x0][0x298] ;  /* 0x0000a600730f7a20 */ /* 0x000fe20000410000 */
[----:B------:R-:W-:Y:S01]  /*52f0*/  F2FP.PACK_AB R72, R73, R72 ;  /* 0x000000484948723e */ /* 0x000fe200000000ff */
[----:B------:R-:W-:Y:S01]  /*5300*/  FMUL.FTZ R104, R104, c[0x0][0x298] ;  /* 0x0000a60068687a20 */ /* 0x000fe20000410000 */
[----:B------:R-:W-:Y:S01]  /*5310*/  LOP3.LUT R0, R0, 0x4, RZ, 0xc0, !PT ;  /* 0x0000000400007812 */ /* 0x000fe200078ec0ff */
[----:B------:R-:W-:Y:S01]  /*5320*/  FMUL.FTZ R18, R105, c[0x0][0x298] ;  /* 0x0000a60069127a20 */ /* 0x000fe20000410000 */
[----:B------:R-:W-:Y:S01]  /*5330*/  F2FP.PACK_AB R74, R75, R74 ;  /* 0x0000004a4b4a723e */ /* 0x000fe200000000ff */
[----:B------:R-:W-:Y:S01]  /*5340*/  FMUL.FTZ R106, R106, c[0x0][0x298] ;  /* 0x0000a6006a6a7a20 */ /* 0x000fe20000410000 */
[----:B------:R-:W-:Y:S01]  /*5350*/  ISETP.NE.AND P0, PT, R0, RZ, PT ;  /* 0x000000ff0000720c */ /* 0x000fe20003f05270 */
        /* <DEDUP_REMOVED lines=13> */
[C---:B------:R-:W-:Y:S01]  /*5430*/  @P0 IADD3 R0, R231.reuse, -0x40, RZ ;  /* 0xffffffc0e7000810 */ /* 0x040fe20007ffe0ff */
[----:B------:R-:W-:Y:S01]  /*5440*/  FMUL.FTZ R118, R118, c[0x0][0x298] ;  /* 0x0000a60076767a20 */ /* 0x000fe20000410000 */
[----:B------:R-:W-:Y:S01]  /*5450*/  @P0 IADD3 R4, R231, 0x3c0, RZ ;  /* 0x000003c0e7040810 */ /* 0x000fe20007ffe0ff */
[----:B------:R-:W-:Y:S01]  /*5460*/  FMUL.FTZ R11, R119, c[0x0][0x298] ;  /* 0x0000a600770b7a20 */ /* 0x000fe20000410000 */
[C---:B------:R-:W-:Y:S01]  /*5470*/  @P0 IADD3 R3, R231.reuse, 0xfc0, RZ ;  /* 0x00000fc0e7030810 */ /* 0x040fe20007ffe0ff */
[----:B------:R-:W-:Y:S01]  /*5480*/  STS [R0+0x6080], R48 ;  /* 0x0060803000007388 */ /* 0x000fe20000000800 */
[----:B------:R-:W-:Y:S01]  /*5490*/  @P0 IADD3 R2, R231, 0x13c0, RZ ;  /* 0x000013c0e7020810 */ /* 0x000fe20007ffe0ff */
        /* <DEDUP_REMOVED lines=11> */
[----:B------:R-:W-:Y:S01]  /*5550*/  FMUL.FTZ R7, R131, c[0x0][0x298] ;  /* 0x0000a60083077a20 */ /* 0x000fe20000410000 */
[----:B------:R-:W-:Y:S01]  /*5560*/  F2FP.PACK_AB R20, R20, R100 ;  /* 0x000000641414723e */ /* 0x000fe200000000ff */
[----:B------:R-:W-:Y:S01]  /*5570*/  FMUL.FTZ R120, R120, c[0x0][0x298] ;  /* 0x0000a60078787a20 */ /* 0x000fe20000410000 */
        /* <DEDUP_REMOVED lines=17> */
[----:B------:R-:W-:Y:S01]  /*5690*/  F2FP.PACK_AB R14, R14, R108 ;  /* 0x0000006c0e0e723e */ /* 0x000fe200000000ff */
[----:B------:R-:W1:Y:S01]  /*56a0*/  S2UR UR9, SR_CTAID.X ;  /* 0x00000000000979c3 */ /* 0x000e620000002500 */
[----:B------:R-:W-:Y:S01]  /*56b0*/  F2FP.PACK_AB R13, R13, R110 ;  /* 0x0000006e0d0d723e */ /* 0x000fe200000000ff */
[----:B------:R-:W-:Y:S01]  /*56c0*/  STS [R0+0x8480], R66 ;  /* 0x0084804200007388 */ /* 0x000fe20000000800 */
[----:B------:R-:W-:Y:S01]  /*56d0*/  F2FP.PACK_AB R12, R12, R116 ;  /* 0x000000740c0c723e */ /* 0x000fe200000000ff */
[----:B------:R-:W-:Y:S01]  /*56e0*/  UMOV UR8, 0xffffffc0 ;  /* 0xffffffc000087882 */ /* 0x000fe20000000000 */
[----:B------:R-:W-:Y:S01]  /*56f0*/  F2FP.PACK_AB R11, R11, R118 ;  /* 0x000000760b0b723e */ /* 0x000fe200000000ff */
[----:B------:R-:W-:Y:S01]  /*5700*/  STS [R231+0x9080], R56 ;  /* 0x00908038e7007388 */ /* 0x000fe20000000800 */
[----:B------:R-:W-:Y:S01]  /*5710*/  F2FP.PACK_AB R8, R8, R128 ;  /* 0x000000800808723e */ /* 0x000fe200000000ff */
[----:B------:R-:W-:Y:S01]  /*5720*/  ULDC UR7, c[0x0][0x2f0] ;  /* 0x0000bc0000077ab9 */ /* 0x000fe20000000800 */
[----:B------:R-:W-:Y:S01]  /*5730*/  F2FP.PACK_AB R7, R7, R130 ;  /* 0x000000820707723e */ /* 0x000fe200000000ff */
[----:B------:R-:W-:Y:S01]  /*5740*/  STS [R231+0x9480], R58 ;  /* 0x0094803ae7007388 */ /* 0x000fe20000000800 */
[----:B------:R-:W-:Y:S01]  /*5750*/  F2FP.PACK_AB R10, R10, R120 ;  /* 0x000000780a0a723e */ /* 0x000fe200000000ff */
[----:B------:R-:W-:Y:S01]  /*5760*/  USHF.R.S32.HI UR6, URZ, 0x1f, UR12 ;  /* 0x0000001f3f067899 */ /* 0x000fe2000801140c */
[----:B------:R-:W-:Y:S01]  /*5770*/  F2FP.PACK_AB R9, R9, R122 ;  /* 0x0000007a0909723e */ /* 0x000fe200000000ff */
[----:B------:R-:W-:Y:S01]  /*5780*/  STS [R0+0x9080], R60 ;  /* 0x0090803c00007388 */ /* 0x000fe20000000800 */
[----:B------:R-:W-:Y:S01]  /*5790*/  F2FP.PACK_AB R6, R6, R124 ;  /* 0x0000007c0606723e */ /* 0x000fe200000000ff */
[----:B------:R-:W-:Y:S01]  /*57a0*/  ULDC.64 UR4, c[0x0][0x340] ;  /* 0x0000d00000047ab9 */ /* 0x000fe20000000a00 */
[----:B------:R-:W-:Y:S01]  /*57b0*/  F2FP.PACK_AB R5, R5, R126 ;  /* 0x0000007e0505723e */ /* 0x000fe200000000ff */
[----:B------:R-:W-:Y:S01]  /*57c0*/  STS [R0+0x9480], R62 ;  /* 0x0094803e00007388 */ /* 0x000fe20000000800 */
[----:B------:R-:W-:Y:S01]  /*57d0*/  UIMAD UR4, UR6, UR4, URZ ;  /* 0x00000004060472a4 */ /* 0x000fe2000f8e023f */
[----:B------:R-:W-:Y:S02]  /*57e0*/  BSSY B0, `(.L_x_5) ;  /* 0x0000050000007945 */ /* 0x000fe40003800000 */
[----:B------:R-:W-:Y:S01]  /*57f0*/  STS [R231+0xa080], R68 ;  /* 0x00a08044e7007388 */ /* 0x000fe20000000800 */
[----:B------:R-:W-:-:S02]  /*5800*/  UIMAD UR4, UR12, UR5, UR4 ;  /* 0x000000050c0472a4 */ /* 0x000fc4000f8e0204 */
[----:B-1----:R-:W-:Y:S01]  /*5810*/  UIMAD UR7, UR9, UR8, UR7 ;  /* 0x00000008090772a4 */ /* 0x002fe2000f8e0207 */
[----:B------:R-:W-:Y:S03]  /*5820*/  STS [R231+0xa480], R70 ;  /* 0x00a48046e7007388 */ /* 0x000fe60000000800 */
[----:B------:R-:W-:Y:S01]  /*5830*/  UISETP.LT.AND UP0, UPT, UR7, 0x40, UPT ;  /* 0x000000400700788c */ /* 0x000fe2000bf01270 */
[----:B------:R-:W-:Y:S03]  /*5840*/  STS [R0+0xa080], R80 ;  /* 0x00a0805000007388 */ /* 0x000fe60000000800 */
[----:B------:R-:W-:Y:S01]  /*5850*/  USEL UR7, UR7, 0x40, UP0 ;  /* 0x0000004007077887 */ /* 0x000fe20008000000 */
[----:B------:R-:W-:Y:S04]  /*5860*/  STS [R0+0xa480], R82 ;  /* 0x00a4805200007388 */ /* 0x000fe80000000800 */
[----:B------:R-:W-:Y:S01]  /*5870*/  STS [R231+0xb080], R72 ;  /* 0x00b08048e7007388 */ /* 0x000fe20000000800 */
[----:B------:R-:W-:-:S03]  /*5880*/  ISETP.GE.AND P5, PT, R240, UR7, PT ;  /* 0x00000007f0007c0c */ /* 0x000fc6000bfa6270 */
[----:B------:R-:W-:Y:S04]  /*5890*/  STS [R231+0xb480], R74 ;  /* 0x00b4804ae7007388 */ /* 0x000fe80000000800 */
        /* <DEDUP_REMOVED lines=17> */
[----:B------:R1:W-:Y:S04]  /*59b0*/  STS [R0+0x3480], R13 ;  /* 0x0034800d00007388 */ /* 0x0003e80000000800 */
[----:B------:R2:W-:Y:S04]  /*59c0*/  STS [R231+0x4080], R12 ;  /* 0x0040800ce7007388 */ /* 0x0005e80000000800 */
[----:B------:R-:W-:Y:S04]  /*59d0*/  STS [R231+0x4480], R11 ;  /* 0x0044800be7007388 */ /* 0x000fe80000000800 */
[----:B------:R-:W-:Y:S04]  /*59e0*/  STS [R0+0x4080], R8 ;  /* 0x0040800800007388 */ /* 0x000fe80000000800 */
[----:B------:R-:W-:Y:S04]  /*59f0*/  STS [R0+0x4480], R7 ;  /* 0x0044800700007388 */ /* 0x000fe80000000800 */
[----:B------:R3:W-:Y:S04]  /*5a00*/  STS [R231+0x5080], R10 ;  /* 0x0050800ae7007388 */ /* 0x0007e80000000800 */
[----:B------:R-:W-:Y:S01]  /*5a10*/  STS [R231+0x5480], R9 ;  /* 0x00548009e7007388 */ /* 0x000fe20000000800 */
[----:B-1----:R-:W-:-:S03]  /*5a20*/  SHF.R.S32.HI R13, RZ, 0x1f, R236 ;  /* 0x0000001fff0d7819 */ /* 0x002fc600000114ec */
[----:B------:R1:W-:Y:S01]  /*5a30*/  STS [R0+0x5080], R6 ;  /* 0x0050800600007388 */ /* 0x0003e20000000800 */
[----:B--2---:R-:W-:-:S03]  /*5a40*/  IMAD.MOV.U32 R12, RZ, RZ, R236 ;  /* 0x000000ffff0c7224 */ /* 0x004fc600078e00ec */
[----:B------:R2:W-:Y:S04]  /*5a50*/  STS [R0+0x5480], R5 ;  /* 0x0054800500007388 */ /* 0x0005e80000000800 */
[----:B------:R-:W-:Y:S06]  /*5a60*/  BAR.SYNC.DEFER_BLOCKING 0x1, 0x100 ;  /* 0x0044000000007b1d */ /* 0x000fec0000010000 */
[----:B------:R-:W4:Y:S01]  /*5a70*/  S2R R14, SR_CTAID.Y ;  /* 0x00000000000e7919 */ /* 0x000f220000002600 */
[----:B---3--:R-:W-:Y:S01]  /*5a80*/  IMAD.U32 R10, RZ, RZ, UR12 ;  /* 0x0000000cff0a7e24 */ /* 0x008fe2000f8e00ff */
[----:B-1----:R-:W-:-:S04]  /*5a90*/  LEA.HI R6, R65, R67, RZ, 0x3 ;  /* 0x0000004341067211 */ /* 0x002fc800078f18ff */
[----:B------:R-:W-:Y:S01]  /*5aa0*/  SHF.R.S32.HI R6, RZ, 0x3, R6 ;  /* 0x00000003ff067819 */ /* 0x000fe20000011406 */
[----:B------:R1:W3:Y:S03]  /*5ab0*/  LDS.128 R36, [R230+0x7080] ;  /* 0x00708000e6247984 */ /* 0x0002e60000000c00 */
[----:B------:R-:W-:Y:S01]  /*5ac0*/  SHF.R.S32.HI R7, RZ, 0x1f, R6 ;  /* 0x0000001fff077819 */ /* 0x000fe20000011406 */
[----:B------:R1:W1:Y:S01]  /*5ad0*/  LDS.128 R32, [R230+0x9080] ;  /* 0x00908000e6207984 */ /* 0x0002620000000c00 */
[----:B----4-:R-:W-:Y:S01]  /*5ae0*/  SHF.R.S32.HI R15, RZ, 0x1f, R14 ;  /* 0x0000001fff0f7819 */ /* 0x010fe2000001140e */
[----:B------:R-:W-:Y:S02]  /*5af0*/  IMAD.WIDE.U32 R2, R14, c[0x0][0x338], R12 ;  /* 0x0000ce000e027a25 */ /* 0x000fe400078e000c */
[----:B------:R4:W1:Y:S02]  /*5b00*/  LDS.128 R28, [R230+0xb080] ;  /* 0x00b08000e61c7984 */ /* 0x0008640000000c00 */
[----:B--2---:R-:W-:-:S02]  /*5b10*/  IMAD R0, R15, c[0x0][0x338], RZ ;  /* 0x0000ce000f007a24 */ /* 0x004fc400078e02ff */
[----:B------:R4:W2:Y:S01]  /*5b20*/  LDS.128 R48, [R230+0x80] ;  /* 0x00008000e6307984 */ /* 0x0008a20000000c00 */
[----:B------:R-:W-:-:S03]  /*5b30*/  IMAD.WIDE R6, R252, 0x40, R6 ;  /* 0x00000040fc067825 */ /* 0x000fc600078e0206 */
[----:B------:R4:W1:Y:S01]  /*5b40*/  LDS.128 R44, [R230+0x2080] ;  /* 0x00208000e62c7984 */ /* 0x0008620000000c00 */
[----:B------:R-:W-:-:S03]  /*5b50*/  IMAD R0, R14, c[0x0][0x33c], R0 ;  /* 0x0000cf000e007a24 */ /* 0x000fc600078e0200 */
[----:B------:R4:W1:Y:S01]  /*5b60*/  LDS.128 R40, [R230+0x4080] ;  /* 0x00408000e6287984 */ /* 0x0008620000000c00 */
[----:B------:R-:W-:-:S03]  /*5b70*/  IMAD.IADD R3, R3, 0x1, R0 ;  /* 0x0000000103037824 */ /* 0x000fc600078e0200 */
[----:B------:R4:W1:Y:S01]  /*5b80*/  LDS.128 R60, [R230+0x1080] ;  /* 0x00108000e63c7984 */ /* 0x0008620000000c00 */
[----:B------:R-:W-:-:S03]  /*5b90*/  IMAD.WIDE.U32 R10, R10, c[0x0][0x340], R2 ;  /* 0x0000d0000a0a7a25 */ /* 0x000fc600078e0002 */
[----:B------:R4:W1:Y:S02]  /*5ba0*/  LDS.128 R56, [R230+0x3080] ;  /* 0x00308000e6387984 */ /* 0x0008640000000c00 */
[----:B------:R-:W-:Y:S02]  /*5bb0*/  IADD3 R3, R11, UR4, RZ ;  /* 0x000000040b037c10 */ /* 0x000fe4000fffe0ff */
[----:B------:R4:W1:Y:S01]  /*5bc0*/  LDS.128 R52, [R230+0x5080] ;  /* 0x00508000e6347984 */ /* 0x0008620000000c00 */
[----:B------:R-:W-:Y:S05]  /*5bd0*/  @P5 BRA `(.L_x_6) ;  /* 0x0000010000005947 */ /* 0x000fea0003800000 */
[----:B------:R-:W-:Y:S01]  /*5be0*/  ISETP.GE.AND P0, PT, R236, c[0x0][0x324], PT ;  /* 0x0000c900ec007a0c */ /* 0x000fe20003f06270 */
[----:B------:R-:W5:Y:S01]  /*5bf0*/  LDS.128 R24, [R230+0x8080] ;  /* 0x00808000e6187984 */ /* 0x000f620000000c00 */
[----:B------:R-:W-:Y:S01]  /*5c00*/  IMAD R0, R7, c[0x0][0x330], RZ ;  /* 0x0000cc0007007a24 */ /* 0x000fe200078e02ff */
[----:B------:R-:W-:Y:S01]  /*5c10*/  ISETP.GE.AND P3, PT, R235, c[0x0][0x324], PT ;  /* 0x0000c900eb007a0c */ /* 0x000fe20003f66270 */
[----:B------:R-:W-:Y:S01]  /*5c20*/  IMAD.MOV.U32 R2, RZ, RZ, R10 ;  /* 0x000000ffff027224 */ /* 0x000fe200078e000a */
[----:B------:R-:W4:Y:S01]  /*5c30*/  LDS.128 R20, [R230+0xa080] ;  /* 0x00a08000e6147984 */ /* 0x000f220000000c00 */
[----:B------:R-:W-:Y:S01]  /*5c40*/  IMAD R0, R6, c[0x0][0x334], R0 ;  /* 0x0000cd0006007a24 */ /* 0x000fe200078e0200 */
[----:B------:R-:W-:Y:S01]  /*5c50*/  ISETP.GE.AND P2, PT, R244, c[0x0][0x324], PT ;  /* 0x0000c900f4007a0c */ /* 0x000fe20003f46270 */
[----:B------:R-:W-:-:S04]  /*5c60*/  IMAD.WIDE.U32 R8, R6, c[0x0][0x330], R2 ;  /* 0x0000cc0006087a25 */ /* 0x000fc800078e0002 */
[----:B------:R-:W-:Y:S01]  /*5c70*/  IMAD.IADD R0, R9, 0x1, R0 ;  /* 0x0000000109007824 */ /* 0x000fe200078e0200 */
[----:B------:R-:W3:Y:S01]  /*5c80*/  @!P0 LDS.128 R16, [R230+0x6080] ;  /* 0x00608000e6108984 */ /* 0x000ee20000000c00 */
[----:B------:R-:W-:-:S04]  /*5c90*/  LEA R4, P1, R8, c[0x0][0x318], 0x1 ;  /* 0x0000c60008047a11 */ /* 0x000fc800078208ff */
[----:B------:R-:W-:-:S05]  /*5ca0*/  LEA.HI.X R5, R8, c[0x0][0x31c], R0, 0x1, P1 ;  /* 0x0000c70008057a11 */ /* 0x000fca00008f0c00 */
[----:B-----5:R2:W-:Y:S04]  /*5cb0*/  @!P3 STG.E.128 [R4.64+0x80], R24 ;  /* 0x000080180400b986 */ /* 0x0205e8000c101d18 */
[----:B----4-:R2:W-:Y:S04]  /*5cc0*/  @!P2 STG.E.128 [R4.64+0x100], R20 ;  /* 0x000100140400a986 */ /* 0x0105e8000c101d18 */
[----:B---3--:R2:W-:Y:S02]  /*5cd0*/  @!P0 STG.E.128 [R4.64], R16 ;  /* 0x0000001004008986 */ /* 0x0085e4000c101d18 */
.L_x_6:
[----:B------:R-:W-:Y:S05]  /*5ce0*/  BSYNC B0 ;  /* 0x0000000000007941 */ /* 0x000fea0003800000 */
.L_x_5:
[----:B------:R-:W-:Y:S01]  /*5cf0*/  IADD3 R0, R240, 0x20, RZ ;  /* 0x00000020f0007810 */ /* 0x000fe20007ffe0ff */
[----:B------:R-:W-:Y:S03]  /*5d00*/  BSSY B0, `(.L_x_7) ;  /* 0x0000012000007945 */ /* 0x000fe60003800000 */
[----:B------:R-:W-:-:S13]  /*5d10*/  ISETP.GE.AND P4, PT, R0, UR7, PT ;  /* 0x0000000700007c0c */ /* 0x000fda000bf86270 */
[----:B------:R-:W-:Y:S05]  /*5d20*/  @P4 BRA `(.L_x_8) ;  /* 0x000000f000004947 */ /* 0x000fea0003800000 */
[----:B------:R-:W-:Y:S02]  /*5d30*/  IADD3 R0, P0, R6, 0x20, RZ ;  /* 0x0000002006007810 */ /* 0x000fe40007f1e0ff */
[----:B------:R-:W-:Y:S02]  /*5d40*/  ISETP.GE.AND P2, PT, R236, c[0x0][0x324], PT ;  /* 0x0000c900ec007a0c */ /* 0x000fe40003f46270 */
[----:B------:R-:W-:Y:S01]  /*5d50*/  ISETP.GE.AND P1, PT, R235, c[0x0][0x324], PT ;  /* 0x0000c900eb007a0c */ /* 0x000fe20003f26270 */
[----:B------:R-:W-:Y:S01]  /*5d60*/  IMAD.X R2, RZ, RZ, R7, P0 ;  /* 0x000000ffff027224 */ /* 0x000fe200000e0607 */
[----:B------:R-:W-:-:S03]  /*5d70*/  ISETP.GE.AND P0, PT, R244, c[0x0][0x324], PT ;  /* 0x0000c900f4007a0c */ /* 0x000fc60003f06270 */
[----:B------:R-:W-:Y:S02]  /*5d80*/  IMAD R8, R2, c[0x0][0x330], RZ ;  /* 0x0000cc0002087a24 */ /* 0x000fe400078e02ff */
[----:B------:R-:W-:-:S04]  /*5d90*/  IMAD.MOV.U32 R2, RZ, RZ, R10 ;  /* 0x000000ffff027224 */ /* 0x000fc800078e000a */
[----:B--2---:R-:W-:-:S04]  /*5da0*/  IMAD.WIDE.U32 R4, R0, c[0x0][0x330], R2 ;  /* 0x0000cc0000047a25 */ /* 0x004fc800078e0002 */
[----:B------:R-:W-:Y:S01]  /*5db0*/  IMAD R0, R0, c[0x0][0x334], R8 ;  /* 0x0000cd0000007a24 */ /* 0x000fe200078e0208 */
[----:B------:R-:W-:-:S03]  /*5dc0*/  LEA R2, P3, R4, c[0x0][0x318], 0x1 ;  /* 0x0000c60004027a11 */ /* 0x000fc600078608ff */
[----:B------:R-:W-:-:S05]  /*5dd0*/  IMAD.IADD R0, R5, 0x1, R0 ;  /* 0x0000000105007824 */ /* 0x000fca00078e0200 */
[----:B------:R-:W-:-:S05]  /*5de0*/  LEA.HI.X R3, R4, c[0x0][0x31c], R0, 0x1, P3 ;  /* 0x0000c70004037a11 */ /* 0x000fca00018f0c00 */
[----:B---3--:R2:W-:Y:S04]  /*5df0*/  @!P2 STG.E.128 [R2.64], R36 ;  /* 0x000000240200a986 */ /* 0x0085e8000c101d18 */
[----:B-1----:R2:W-:Y:S04]  /*5e00*/  @!P1 STG.E.128 [R2.64+0x80], R32 ;  /* 0x0000802002009986 */ /* 0x0025e8000c101d18 */
[----:B------:R2:W-:Y:S02]  /*5e10*/  @!P0 STG.E.128 [R2.64+0x100], R28 ;  /* 0x0001001c02008986 */ /* 0x0005e4000c101d18 */
.L_x_8:
[----:B------:R-:W-:Y:S05]  /*5e20*/  BSYNC B0 ;  /* 0x0000000000007941 */ /* 0x000fea0003800000 */
.L_x_7:
[----:B------:R-:W-:Y:S01]  /*5e30*/  IMAD R0, R15, c[0x0][0x308], RZ ;  /* 0x0000c2000f007a24 */ /* 0x000fe200078e02ff */
[----:B------:R-:W-:Y:S01]  /*5e40*/  ULDC.64 UR4, c[0x0][0x310] ;  /* 0x0000c40000047ab9 */ /* 0x000fe20000000a00 */
[C---:B--2---:R-:W-:Y:S01]  /*5e50*/  IMAD.WIDE.U32 R2, R14.reuse, c[0x0][0x308], R12 ;  /* 0x0000c2000e027a25 */ /* 0x044fe200078e000c */
[----:B------:R-:W-:Y:S01]  /*5e60*/  UIMAD UR4, UR6, UR4, URZ ;  /* 0x00000004060472a4 */ /* 0x000fe2000f8e023f */
[----:B------:R-:W-:Y:S02]  /*5e70*/  BSSY B0, `(.L_x_9) ;  /* 0x0000015000007945 */ /* 0x000fe40003800000 */
[----:B------:R-:W-:Y:S01]  /*5e80*/  IMAD R0, R14, c[0x0][0x30c], R0 ;  /* 0x0000c3000e007a24 */ /* 0x000fe200078e0200 */
[----:B------:R-:W-:-:S04]  /*5e90*/  UIMAD UR4, UR12, UR5, UR4 ;  /* 0x000000050c0472a4 */ /* 0x000fc8000f8e0204 */
[----:B------:R-:W-:Y:S02]  /*5ea0*/  IADD3 R3, R3, R0, RZ ;  /* 0x0000000003037210 */ /* 0x000fe40007ffe0ff */
[----:B------:R-:W-:-:S05]  /*5eb0*/  MOV R0, UR12 ;  /* 0x0000000c00007c02 */ /* 0x000fca0008000f00 */
[----:B------:R-:W-:-:S05]  /*5ec0*/  IMAD.WIDE.U32 R10, R0, c[0x0][0x310], R2 ;  /* 0x0000c400000a7a25 */ /* 0x000fca00078e0002 */
[----:B------:R-:W-:Y:S01]  /*5ed0*/  IADD3 R3, R11, UR4, RZ ;  /* 0x000000040b037c10 */ /* 0x000fe2000fffe0ff */
[----:B------:R-:W-:Y:S05]  /*5ee0*/  @P5 BRA `(.L_x_10) ;  /* 0x000000d000005947 */ /* 0x000fea0003800000 */
[----:B------:R-:W-:Y:S01]  /*5ef0*/  IMAD R0, R7, c[0x0][0x300], RZ ;  /* 0x0000c00007007a24 */ /* 0x000fe200078e02ff */
[----:B------:R-:W-:Y:S01]  /*5f00*/  ISETP.GE.AND P3, PT, R236, c[0x0][0x2f4], PT ;  /* 0x0000bd00ec007a0c */ /* 0x000fe20003f66270 */
[----:B------:R-:W-:Y:S01]  /*5f10*/  IMAD.MOV.U32 R2, RZ, RZ, R10 ;  /* 0x000000ffff027224 */ /* 0x000fe200078e000a */
[----:B------:R-:W-:Y:S01]  /*5f20*/  ISETP.GE.AND P2, PT, R235, c[0x0][0x2f4], PT ;  /* 0x0000bd00eb007a0c */ /* 0x000fe20003f46270 */
[----:B------:R-:W-:Y:S01]  /*5f30*/  IMAD R0, R6, c[0x0][0x304], R0 ;  /* 0x0000c10006007a24 */ /* 0x000fe200078e0200 */
[----:B------:R-:W-:Y:S01]  /*5f40*/  ISETP.GE.AND P1, PT, R244, c[0x0][0x2f4], PT ;  /* 0x0000bd00f4007a0c */ /* 0x000fe20003f26270 */
[----:B------:R-:W-:-:S04]  /*5f50*/  IMAD.WIDE.U32 R8, R6, c[0x0][0x300], R2 ;  /* 0x0000c00006087a25 */ /* 0x000fc800078e0002 */
[----:B------:R-:W-:Y:S01]  /*5f60*/  IMAD.IADD R0, R9, 0x1, R0 ;  /* 0x0000000109007824 */ /* 0x000fe200078e0200 */
[----:B------:R-:W-:-:S04]  /*5f70*/  LEA R4, P0, R8, c[0x0][0x2e8], 0x1 ;  /* 0x0000ba0008047a11 */ /* 0x000fc800078008ff */
[----:B------:R-:W-:-:S05]  /*5f80*/  LEA.HI.X R5, R8, c[0x0][0x2ec], R0, 0x1, P0 ;  /* 0x0000bb0008057a11 */ /* 0x000fca00000f0c00 */
[----:B------:R2:W-:Y:S04]  /*5f90*/  @!P3 STG.E.128 [R4.64], R48 ;  /* 0x000000300400b986 */ /* 0x0005e8000c101d18 */
[----:B-1----:R2:W-:Y:S04]  /*5fa0*/  @!P2 STG.E.128 [R4.64+0x80], R44 ;  /* 0x0000802c0400a986 */ /* 0x0025e8000c101d18 */
[----:B------:R2:W-:Y:S02]  /*5fb0*/  @!P1 STG.E.128 [R4.64+0x100], R40 ;  /* 0x0001002804009986 */ /* 0x0005e4000c101d18 */
.L_x_10:
[----:B------:R-:W-:Y:S05]  /*5fc0*/  BSYNC B0 ;  /* 0x0000000000007941 */ /* 0x000fea0003800000 */
.L_x_9:
[----:B------:R-:W-:Y:S05]  /*5fd0*/  @P4 EXIT ;  /* 0x000000000000494d */ /* 0x000fea0003800000 */
[----:B------:R-:W-:Y:S01]  /*5fe0*/  IADD3 R6, P0, R6, 0x20, RZ ;  /* 0x0000002006067810 */ /* 0x000fe20007f1e0ff */
[----:B------:R-:W-:Y:S01]  /*5ff0*/  IMAD.MOV.U32 R2, RZ, RZ, R10 ;  /* 0x000000ffff027224 */ /* 0x000fe200078e000a */
[----:B------:R-:W-:-:S03]  /*6000*/  ISETP.GE.AND P1, PT, R236, c[0x0][0x2f4], PT ;  /* 0x0000bd00ec007a0c */ /* 0x000fc60003f26270 */
[----:B------:R-:W-:Y:S01]  /*6010*/  IMAD.X R0, RZ, RZ, R7, P0 ;  /* 0x000000ffff007224 */ /* 0x000fe200000e0607 */
[----:B------:R-:W-:Y:S01]  /*6020*/  ISETP.GE.AND P0, PT, R235, c[0x0][0x2f4], PT ;  /* 0x0000bd00eb007a0c */ /* 0x000fe20003f06270 */
[----:B--2---:R-:W-:-:S04]  /*6030*/  IMAD.WIDE.U32 R4, R6, c[0x0][0x300], R2 ;  /* 0x0000c00006047a25 */ /* 0x004fc800078e0002 */
[----:B------:R-:W-:Y:S01]  /*6040*/  IMAD R0, R0, c[0x0][0x300], RZ ;  /* 0x0000c00000007a24 */ /* 0x000fe200078e02ff */
[----:B------:R-:W-:-:S03]  /*6050*/  LEA R2, P2, R4, c[0x0][0x2e8], 0x1 ;  /* 0x0000ba0004027a11 */ /* 0x000fc600078408ff */
[----:B------:R-:W-:-:S04]  /*6060*/  IMAD R0, R6, c[0x0][0x304], R0 ;  /* 0x0000c10006007a24 */ /* 0x000fc800078e0200 */
[----:B------:R-:W-:-:S05]  /*6070*/  IMAD.IADD R0, R5, 0x1, R0 ;  /* 0x0000000105007824 */ /* 0x000fca00078e0200 */
[----:B------:R-:W-:-:S05]  /*6080*/  LEA.HI.X R3, R4, c[0x0][0x2ec], R0, 0x1, P2 ;  /* 0x0000bb0004037a11 */ /* 0x000fca00010f0c00 */
[----:B-1----:R1:W-:Y:S01]  /*6090*/  @!P0 STG.E.128 [R2.64+0x80], R56 ;  /* 0x0000803802008986 */ /* 0x0023e2000c101d18 */
[----:B------:R-:W-:-:S03]  /*60a0*/  ISETP.GE.AND P0, PT, R244, c[0x0][0x2f4], PT ;  /* 0x0000bd00f4007a0c */ /* 0x000fc60003f06270 */
[----:B------:R1:W-:Y:S10]  /*60b0*/  @!P1 STG.E.128 [R2.64], R60 ;  /* 0x0000003c02009986 */ /* 0x0003f4000c101d18 */
[----:B------:R-:W-:Y:S05]  /*60c0*/  @P0 EXIT ;  /* 0x000000000000094d */ /* 0x000fea0003800000 */
[----:B------:R-:W-:Y:S01]  /*60d0*/  STG.E.128 [R2.64+0x100], R52 ;  /* 0x0001003402007986 */ /* 0x000fe2000c101d18 */
[----:B------:R-:W-:Y:S05]  /*60e0*/  EXIT ;  /* 0x000000000000794d */ /* 0x000fea0003800000 */
.L_x_11:
[----:B------:R-:W-:-:S00]  /*60f0*/  BRA `(.L_x_11) ;  /* 0xfffffff000007947 */ /* 0x000fc0000383ffff */
[----:B------:R-:W-:-:S00]  /*6100*/  NOP ;  /* 0x0000000000007918 */ /* 0x000fc00000000000 */
[----:B------:R-:W-:-:S00]  /*6110*/  NOP ;  /* 0x0000000000007918 */ /* 0x000fc00000000000 */
[----:B------:R-:W-:-:S00]  /*6120*/  NOP ;  /* 0x0000000000007918 */ /* 0x000fc00000000000 */
[----:B------:R-:W-:-:S00]  /*6130*/  NOP ;  /* 0x0000000000007918 */ /* 0x000fc00000000000 */
[----:B------:R-:W-:-:S00]  /*6140*/  NOP ;  /* 0x0000000000007918 */ /* 0x000fc00000000000 */
[----:B------:R-:W-:-:S00]  /*6150*/  NOP ;  /* 0x0000000000007918 */ /* 0x000fc00000000000 */
[----:B------:R-:W-:-:S00]  /*6160*/  NOP ;  /* 0x0000000000007918 */ /* 0x000fc00000000000 */
[----:B------:R-:W-:-:S00]  /*6170*/  NOP ;  /* 0x0000000000007918 */ /* 0x000fc00000000000 */
.L_x_1371:


//--------------------- .text._ZN7cutlass13device_kernelIN5flash19enable_sm80_to_sm89INS1_16FlashAttnBwdSm80INS1_25CollectiveMainloopBwdSm80ILi1ELi1EN4cute5tupleIJNS5_1CILi64EEES8_NS7_ILi192EEEEEENS_6half_tEfNS_4arch4Sm80ELb0ELb0ELb1ELb0ELb1ELb0ELb0ELb0ELi2ELi2ELi2ELi2ELb1EEENS1_21CollectiveEpilogueBwdISA_SB_SD_Li256ELb0ELb0ELi4EEENS1_19SingleTileSchedulerILb0ELb0ELb0ELi64EEEEEEEEEvNT_6ParamsE --------------------------
	.section	.text._ZN7cutlass13device_kernelIN5flash19enable_sm80_to_sm89INS1_16FlashAttnBwdSm80INS1_25CollectiveMainloopBwdSm80ILi1ELi1EN4cute5tupleIJNS5_1CILi64EEES8_NS7_ILi192EEEEEENS_6half_tEfNS_4arch4Sm80ELb0ELb0ELb1ELb0ELb1ELb0ELb0ELb0ELi2ELi2ELi2ELi2ELb1EEENS1_21CollectiveEpilogueBwdISA_SB_SD_Li256ELb0ELb0ELi4EEENS1_19SingleTileSchedulerILb0ELb0ELb0ELi64EEEEEEEEEvNT_6ParamsE,"ax",@progbits
	.sectioninfo	@"SHI_REGISTERS=255"
	.align	128
.text._ZN7cutlass13device_kernelIN5flash19enable_sm80_to_sm89INS1_16FlashAttnBwdSm80INS1_25CollectiveMainloopBwdSm80ILi1ELi1EN4cute5tupleIJNS5_1CILi64EEES8_NS7_ILi192EEEEEENS_6half_tEfNS_4arch4Sm80ELb0ELb0ELb1ELb0ELb1ELb0ELb0ELb0ELi2ELi2ELi2ELi2ELb1EEENS1_21CollectiveEpilogueBwdISA_SB_SD_Li256ELb0ELb0ELi4EEENS1_19SingleTileSchedulerILb0ELb0ELb0ELi64EEEEEEEEEvNT_6ParamsE:
        .type           _ZN7cutlass13device_kernelIN5flash19enable_sm80_to_sm89INS1_16FlashAttnBwdSm80INS1_25CollectiveMainloopBwdSm80ILi1ELi1EN4cute5tupleIJNS5_1CILi64EEES8_NS7_ILi192EEEEEENS_6half_tEfNS_4arch4Sm80ELb0ELb0ELb1ELb0ELb1ELb0ELb0ELb0ELi2ELi2ELi2ELi2ELb1EEENS1_21CollectiveEpilogueBwdISA_SB_SD_Li256ELb0ELb0ELi4EEENS1_19SingleTileSchedulerILb0ELb0ELb0ELi64EEEEEEEEEvNT_6ParamsE,@function
        .size           _ZN7cutlass13device_kernelIN5flash19enable_sm80_to_sm89INS1_16FlashAttnBwdSm80INS1_25CollectiveMainloopBwdSm80ILi1ELi1EN4cute5tupleIJNS5_1CILi64EEES8_NS7_ILi192EEEEEENS_6half_tEfNS_4arch4Sm80ELb0ELb0ELb1ELb0ELb1ELb0ELb0ELb0ELi2ELi2ELi2ELi2ELb1EEENS1_21CollectiveEpilogueBwdISA_SB_SD_Li256ELb0ELb0ELi4EEENS1_19SingleTileSchedulerILb0ELb0ELb0ELi64EEEEEEEEEvNT_6ParamsE,(.L_x_1372 - _ZN7cutlass13device_kernelIN5flash19enable_sm80_to_sm89INS1_16FlashAttnBwdSm80INS1_25CollectiveMainloopBwdSm80ILi1ELi1EN4cute5tupleIJNS5_1CILi64EEES8_NS7_ILi192EEEEEENS_6half_tEfNS_4arch4Sm80ELb0ELb0ELb1ELb0ELb1ELb0ELb0ELb0ELi2ELi2ELi2ELi2ELb1EEENS1_21CollectiveEpilogueBwdISA_SB_SD_Li256ELb0ELb0ELi4EEENS1_19SingleTileSchedulerILb0ELb0ELb0ELi64EEEEEEEEEvNT_6ParamsE)
        .other          _ZN7cutlass13device_kernelIN5flash19enable_sm80_to_sm89INS1_16FlashAttnBwdSm80INS1_25CollectiveMainloopBwdSm80ILi1ELi1EN4cute5tupleIJNS5_1CILi64EEES8_NS7_ILi192EEEEEENS_6half_tEfNS_4arch4Sm80ELb0ELb0ELb1ELb0ELb1ELb0ELb0ELb0ELi2ELi2ELi2ELi2ELb1EEENS1_21CollectiveEpilogueBwdISA_SB_SD_Li256ELb0ELb0ELi4EEENS1_19SingleTileSchedulerILb0ELb0ELb0ELi64EEEEEEEEEvNT_6ParamsE,@"STO_CUDA_ENTRY STV_DEFAULT"
_ZN7cutlass13device_kernelIN5flash19enable_sm80_to_sm89INS1_16FlashAttnBwdSm80INS1_25CollectiveMainloopBwdSm80ILi1ELi1EN4cute5tupleIJNS5_1CILi64EEES8_NS7_ILi192EEEEEENS_6half_tEfNS_4arch4Sm80ELb0ELb0ELb1ELb0ELb1ELb0ELb0ELb0ELi2ELi2ELi2ELi2ELb1EEENS1_21CollectiveEpilogueBwdISA_SB_SD_Li256ELb0ELb0ELi4EEENS1_19SingleTileSchedulerILb0ELb0ELb0ELi64EEEEEEEEEvNT_6ParamsE:
        /* <DEDUP_REMOVED lines=403> */
.L_x_12:
        /* <DEDUP_REMOVED lines=94> */
.L_x_16:
        /* <DEDUP_REMOVED lines=507> */
.L_x_14:
        /* <DEDUP_REMOVED lines=147> */
.L_x_15:
        /* <DEDUP_REMOVED lines=118> */
.L_x_13:
        /* <DEDUP_REMOVED lines=217> */
.L_x_18:
[----:B------:R-:W-:Y:S05]  /*5ce0*/  BSYNC B0 ;  /* 0x0000000000007941 */ /* 0x000fea0003800000 */
.L_x_17:
        /* <DEDUP_REMOVED lines=19> */
.L_x_20:
[----:B------:R-:W-:Y:S05]  /*5e20*/  BSYNC B0 ;  /* 0x0000000000007941 */ /* 0x000fea0003800000 */
.L_x_19:
        /* <DEDUP_REMOVED lines=25> */
.L_x_22:
[----:B------:R-:W-:Y:S05]  /*5fc0*/  BSYNC B0 ;  /* 0x0000000000007941 */ /* 0x000fea0003800000 */
.L_x_21:
        /* <DEDUP_REMOVED lines=18> */
.L_x_23:
        /* <DEDUP_REMOVED lines=9> */
.L_x_1372:


//--------------------- .text._ZN7cutlass13device_kernelIN5flash19enable_sm80_to_sm89INS1_16FlashAttnBwdSm80INS1_25CollectiveMainloopBwdSm80ILi1ELi1EN4cute5tupleIJNS5_1CILi64EEES8_NS7_ILi192EEEEEENS_6half_tEfNS_4arch4Sm80ELb0ELb0ELb1ELb0ELb0ELb0ELb0ELb0ELi2ELi2ELi2ELi2ELb1EEENS1_24CollectiveEpilogueBwdGQAISA_fSD_Li256ELb0ELb0EEENS1_19SingleTileSchedulerILb0ELb0ELb0ELi64EEEEEEEEEvNT_6ParamsE --------------------------
	.section	.text._ZN7cutlass13device_kernelIN5flash19enable_sm80_to_sm89INS1_16FlashAttnBwdSm80INS1_25CollectiveMainloopBwdSm80ILi1ELi1EN4cute5tupleIJNS5_1CILi64EEES8_NS7_ILi192EEEEEENS_6half_tEfNS_4arch4Sm80ELb0ELb0ELb1ELb0ELb0ELb0ELb0ELb0ELi2ELi2ELi2ELi2ELb1EEENS1_24CollectiveEpilogueBwdGQAISA_fSD_Li256ELb0ELb0EEENS1_19SingleTileSchedulerILb0ELb0ELb0ELi64EEEEEEEEEvNT_6ParamsE,"ax",@progbits
	.sectioninfo	@"SHI_REGISTERS=255"
	.align	128
.text._ZN7cutlass13device_kernelIN5flash19enable_sm80_to_sm89INS1_16FlashAttnBwdSm80INS1_25CollectiveMainloopBwdSm80ILi1ELi1EN4cute5tupleIJNS5_1CILi64EEES8_NS7_ILi192EEEEEENS_6half_tEfNS_4arch4Sm80ELb0ELb0ELb1ELb0ELb0ELb0ELb0ELb0ELi2ELi2ELi2ELi2ELb1EEENS1_24CollectiveEpilogueBwdGQAISA_fSD_Li256ELb0ELb0EEENS1_19SingleTileSchedulerILb0ELb0ELb0ELi64EEEEEEEEEvNT_6ParamsE:
        .type           _ZN7cutlass13device_kernelIN5flash19enable_sm80_to_sm89INS1_16FlashAttnBwdSm80INS1_25CollectiveMainloopBwdSm80ILi1ELi1EN4cute5tupleIJNS5_1CILi64EEES8_NS7_ILi192EEEEEENS_6half_tEfNS_4arch4Sm80ELb0ELb0ELb1ELb0ELb0ELb0ELb0ELb0ELi2ELi2ELi2ELi2ELb1EEENS1_24CollectiveEpilogueBwdGQAISA_fSD_Li256ELb0ELb0EEENS1_19SingleTileSchedulerILb0ELb0ELb0ELi64EEEEEEEEEvNT_6ParamsE,@function
        .size           _ZN7cutlass13device_kernelIN5flash19enable_sm80_to_sm89INS1_16FlashAttnBwdSm80INS1_25CollectiveMainloopBwdSm80ILi1ELi1EN4cute5tupleIJNS5_1CILi64EEES8_NS7_ILi192EEEEEENS_6half_tEfNS_4arch4Sm80ELb0ELb0ELb1ELb0ELb0ELb0ELb0ELb0ELi2ELi2ELi2ELi2ELb1EEENS1_24CollectiveEpilogueBwdGQAISA_fSD_Li256ELb0ELb0EEENS1_19SingleTileSchedulerILb0ELb0ELb0ELi64EEEEEEEEEvNT_6ParamsE,(.L_x_1373 - _ZN7cutlass13device_kernelIN5flash19enable_sm80_to_sm89INS1_16FlashAttnBwdSm80INS1_25CollectiveMainloopBwdSm80ILi1ELi1EN4cute5tupleIJNS5_1CILi64EEES8_NS7_ILi192EEEEEENS_6half_tEfNS_4arch4Sm80ELb0ELb0ELb1ELb0ELb0ELb0ELb0ELb0ELi2ELi2ELi2ELi2ELb1EEENS1_24CollectiveEpilogueBwdGQAISA_fSD_Li256ELb0ELb0EEENS1_19SingleTileSchedulerILb0ELb0ELb0ELi64EEEEEEEEEvNT_6ParamsE)
        .other          _ZN7cutlass13device_kernelIN5flash19enable_sm80_to_sm89INS1_16FlashAttnBwdSm80INS1_25CollectiveMainloopBwdSm80ILi1ELi1EN4cute5tupleIJNS5_1CILi64EEES8_NS7_ILi192EEEEEENS_6half_tEfNS_4arch4Sm80ELb0ELb0ELb1ELb0ELb0ELb0ELb0ELb0ELi2ELi2ELi2ELi2ELb1EEENS1_24CollectiveEpilogueBwdGQAISA_fSD_Li256ELb0ELb0EEENS1_19SingleTileSchedulerILb0ELb0ELb0ELi64EEEEEEEEEvNT_6ParamsE,@"STO_CUDA_ENTRY STV_DEFAULT"
_ZN7cutlass13device_kernelIN5flash19enable_sm80_to_sm89INS1_16FlashAttnBwdSm80INS1_25CollectiveMainloopBwdSm80ILi1ELi1EN4cute5tupleIJNS5_1CILi64EEES8_NS7_ILi192EEEEEENS_6half_tEfNS_4arch4Sm80ELb0ELb0ELb1ELb0ELb0ELb0ELb0ELb0ELi2ELi2ELi2ELi2ELb1EEENS1_24CollectiveEpilogueBwdGQAISA_fSD_Li256ELb0ELb0EEENS1_19SingleTileSchedulerILb0ELb0ELb0ELi64EEEEEEEEEvNT_6ParamsE:
[----:B------:R-:W-:Y:S02]  /*0000*/  MOV R1, c[0x0][0x28] ;  /* 0x00000a0000017a02 */ /* 0x000fe40000000f00 */
[----:B------:R-:W1:Y:S02]  /*0010*/  S2UR UR9, SR_CTAID.Z ;  /* 0x00000000000979c3 */ /* 0x000e640000002700 */
        /* <DEDUP_REMOVED lines=11> */
[----:B------:R-:W-:Y:S01]  /*00d0*/  ULDC.64 UR16, c[0x0][0x118] ;  /* 0x0000460000107ab9 */ /* 0x000fe20000000a00 */
[----:B------:R-:W-:Y:S01]  /*00e0*/  LOP3.LUT R233, R233, 0xfffffff7, RZ, 0xc0, !PT ;  /* 0xfffffff7e9e97812 */ /* 0x000fe200078ec0ff */
[----:B------:R-:W-:Y:S01]  /*00f0*/  UIMAD UR6, UR9, UR5, UR4 ;  /* 0x00000005090672a4 */ /* 0x000fe2000f8e0204 */
[----:B------:R-:W-:Y:S01]  /*0100*/  CS2R R126, SRZ ;  /* 0x00000000007e7805 */ /* 0x000fe2000001ff00 */
[----:B------:R-:W-:Y:S01]  /*0110*/  UMOV UR19, 0x6 ;  /* 0x0000000600137882 */ /* 0x000fe20000000000 */
[----:B------:R-:W-:Y:S01]  /*0120*/  CS2R R124, SRZ ;  /* 0x00000000007c7805 */ /* 0x000fe2000001ff00 */
[----:B------:R-:W-:Y:S01]  /*0130*/  ULDC.64 UR4, c[0x0][0x1b8] ;  /* 0x00006e0000047ab9 */ /* 0x000fe20000000a00 */
[----:B------:R-:W-:Y:S01]  /*0140*/  CS2R R130, SRZ ;  /* 0x0000000000827805 */ /* 0x000fe2000001ff00 */
[----:B------:R-:W-:Y:S01]  /*0150*/  UIMAD UR4, UR18, UR4, URZ ;  /* 0x00000004120472a4 */ /* 0x000fe2000f8e023f */
[----:B------:R-:W-:Y:S01]  /*0160*/  CS2R R128, SRZ ;  /* 0x0000000000807805 */ /* 0x000fe2000001ff00 */
[----:B------:R-:W-:Y:S01]  /*0170*/  ULDC UR20, c[0x0][0x168] ;  /* 0x00005a0000147ab9 */ /* 0x000fe20000000800 */
[----:B------:R-:W-:Y:S01]  /*0180*/  CS2R R122, SRZ ;  /* 0x00000000007a7805 */ /* 0x000fe2000001ff00 */
[----:B------:R-:W-:Y:S01]  /*0190*/  UIMAD UR4, UR9, UR5, UR4 ;  /* 0x00000005090472a4 */ /* 0x000fe2000f8e0204 */
[----:B------:R-:W-:Y:S01]  /*01a0*/  CS2R R120, SRZ ;  /* 0x0000000000787805 */ /* 0x000fe2000001ff00 */
[----:B------:R-:W-:Y:S01]  /*01b0*/  UISETP.GE.AND UP0, UPT, UR20, 0x1, UPT ;  /* 0x000000011400788c */ /* 0x000fe2000bf06270 */
[----:B-1----:R-:W-:Y:S01]  /*01c0*/  SHF.R.S32.HI R13, RZ, 0x1f, R234 ;  /* 0x0000001fff0d7819 */ /* 0x002fe200000114ea */
[----:B------:R-:W-:Y:S01]  /*01d0*/  IMAD.SHL.U32 R246, R234, 0x4, RZ ;  /* 0x00000004eaf67824 */ /* 0x000fe200078e00ff */
[----:B------:R-:W-:Y:S01]  /*01e0*/  CS2R R118, SRZ ;  /* 0x0000000000767805 */ /* 0x000fe2000001ff00 */
[----:B------:R-:W-:Y:S01]  /*01f0*/  CS2R R116, SRZ ;  /* 0x0000000000747805 */ /* 0x000fe2000001ff00 */
[-C--:B------:R-:W-:Y:S01]  /*0200*/  LEA.HI R7, R13, R234.reuse, RZ, 0x3 ;  /* 0x000000ea0d077211 */ /* 0x080fe200078f18ff */
[----:B--2---:R-:W-:Y:S01]  /*0210*/  @P0 IMAD.HI.U32 R0, R9, c[0x0][0x24c], RZ ;  /* 0x0000930009000a27 */ /* 0x004fe200078e00ff */
[--C-:B------:R-:W-:Y:S01]  /*0220*/  SHF.R.S32.HI R8, RZ, 0x1f, R9.reuse ;  /* 0x0000001fff087819 */ /* 0x100fe20000011409 */
[----:B------:R-:W-:Y:S01]  /*0230*/  CS2R R110, SRZ ;  /* 0x00000000006e7805 */ /* 0x000fe2000001ff00 */
[----:B------:R-:W-:Y:S01]  /*0240*/  LOP3.LUT R5, R7, 0xfffffff8, RZ, 0xc0, !PT ;  /* 0xfffffff807057812 */ /* 0x000fe200078ec0ff */
[----:B------:R-:W-:Y:S01]  /*0250*/  IMAD.MOV.U32 R3, RZ, RZ, R9 ;  /* 0x000000ffff037224 */ /* 0x000fe200078e0009 */
[----:B------:R-:W-:Y:S01]  /*0260*/  @P0 SHF.R.U32.HI R3, RZ, c[0x0][0x250], R0 ;  /* 0x00009400ff030a19 */ /* 0x000fe20000011600 */
[----:B---3--:R-:W-:Y:S01]  /*0270*/  IMAD R11, R6, R11, c[0x0][0x198] ;  /* 0x00006600060b7624 */ /* 0x008fe200078e020b */
[----:B------:R-:W-:Y:S01]  /*0280*/  SHF.R.S32.HI R244, RZ, 0x3, R7 ;  /* 0x00000003fff47819 */ /* 0x000fe20000011407 */
[----:B------:R-:W-:Y:S01]  /*0290*/  IMAD.IADD R10, R234, 0x1, -R5 ;  /* 0x00000001ea0a7824 */ /* 0x000fe200078e0a05 */
[----:B------:R-:W-:Y:S01]  /*02a0*/  SHF.R.S32.HI R16, RZ, 0x1f, R3 ;  /* 0x0000001fff107819 */ /* 0x000fe20000011403 */
[----:B------:R-:W-:Y:S01]  /*02b0*/  CS2R R108, SRZ ;  /* 0x00000000006c7805 */ /* 0x000fe2000001ff00 */
[----:B------:R-:W-:Y:S01]  /*02c0*/  SHF.R.S32.HI R245, RZ, 0x1f, R244 ;  /* 0x0000001ffff57819 */ /* 0x000fe200000114f4 */
[----:B------:R-:W-:Y:S01]  /*02d0*/  IMAD.SHL.U32 R22, R10, 0x8, RZ ;  /* 0x000000080a167824 */ /* 0x000fe200078e00ff */
[----:B------:R-:W-:Y:S01]  /*02e0*/  SHF.R.S32.HI R247, RZ, 0x1f, R246 ;  /* 0x0000001ffff77819 */ /* 0x000fe200000114f6 */
[C---:B------:R-:W-:Y:S01]  /*02f0*/  IMAD R0, R16.reuse, c[0x0][0x1e0], RZ ;  /* 0x0000780010007a24 */ /* 0x040fe200078e02ff */
[-C--:B------:R-:W-:Y:S01]  /*0300*/  LEA.HI R12, R13, R234.reuse, RZ, 0x4 ;  /* 0x000000ea0d0c7211 */ /* 0x080fe200078f20ff */
[----:B------:R-:W-:Y:S01]  /*0310*/  IMAD R16, R16, c[0x0][0x1b0], RZ ;  /* 0x00006c0010107a24 */ /* 0x000fe200078e02ff */
[----:B------:R-:W-:Y:S01]  /*0320*/  SHF.R.S32.HI R23, RZ, 0x1f, R22 ;  /* 0x0000001fff177819 */ /* 0x000fe20000011416 */
[C---:B------:R-:W-:Y:S01]  /*0330*/  IMAD R0, R3.reuse, c[0x0][0x1e4], R0 ;  /* 0x0000790003007a24 */ /* 0x040fe200078e0200 */
[----:B------:R-:W-:Y:S01]  /*0340*/  CS2R R114, SRZ ;  /* 0x0000000000727805 */ /* 0x000fe2000001ff00 */
[C---:B------:R-:W-:Y:S01]  /*0350*/  IMAD R16, R3.reuse, c[0x0][0x1b4], R16 ;  /* 0x00006d0003107a24 */ /* 0x040fe200078e0210 */
[----:B------:R-:W-:Y:S01]  /*0360*/  CS2R R112, SRZ ;  /* 0x0000000000707805 */ /* 0x000fe2000001ff00 */
[C-C-:B------:R-:W-:Y:S01]  /*0370*/  IMAD.WIDE.U32 R4, R3.reuse, c[0x0][0x1e0], R22.reuse ;  /* 0x0000780003047a25 */ /* 0x140fe200078e0016 */
[----:B------:R-:W-:Y:S01]  /*0380*/  CS2R R106, SRZ ;  /* 0x00000000006a7805 */ /* 0x000fe2000001ff00 */
[----:B------:R-:W-:Y:S01]  /*0390*/  CS2R R104, SRZ ;  /* 0x0000000000687805 */ /* 0x000fe2000001ff00 */
[----:B------:R-:W-:Y:S01]  /*03a0*/  CS2R R102, SRZ ;  /* 0x0000000000667805 */ /* 0x000fe2000001ff00 */
[----:B------:R-:W-:Y:S01]  /*03b0*/  IMAD.WIDE.U32 R2, R3, c[0x0][0x1b0], R22 ;  /* 0x00006c0003027a25 */ /* 0x000fe200078e0016 */
[----:B------:R-:W-:Y:S01]  /*03c0*/  CS2R R100, SRZ ;  /* 0x0000000000647805 */ /* 0x000fe2000001ff00 */
[----:B------:R-:W-:Y:S01]  /*03d0*/  CS2R R94, SRZ ;  /* 0x00000000005e7805 */ /* 0x000fe2000001ff00 */
[----:B------:R-:W-:Y:S01]  /*03e0*/  CS2R R92, SRZ ;  /* 0x00000000005c7805 */ /* 0x000fe2000001ff00 */
[----:B------:R-:W-:Y:S01]  /*03f0*/  IMAD.IADD R5, R5, 0x1, R0 ;  /* 0x0000000105057824 */ /* 0x000fe200078e0200 */
[----:B------:R-:W-:Y:S01]  /*0400*/  CS2R R98, SRZ ;  /* 0x0000000000627805 */ /* 0x000fe2000001ff00 */
[----:B------:R-:W-:Y:S01]  /*0410*/  IMAD.U32 R0, RZ, RZ, UR9 ;  /* 0x00000009ff007e24 */ /* 0x000fe2000f8e00ff */
[----:B------:R-:W-:Y:S01]  /*0420*/  CS2R R96, SRZ ;  /* 0x0000000000607805 */ /* 0x000fe2000001ff00 */
[----:B------:R-:W-:Y:S01]  /*0430*/  IMAD.IADD R17, R3, 0x1, R16 ;  /* 0x0000000103117824 */ /* 0x000fe200078e0210 */
[----:B------:R-:W-:Y:S01]  /*0440*/  CS2R R90, SRZ ;  /* 0x00000000005a7805 */ /* 0x000fe2000001ff00 */
[----:B------:R-:W-:Y:S01]  /*0450*/  IMAD.MOV.U32 R16, RZ, RZ, R2 ;  /* 0x000000ffff107224 */ /* 0x000fe200078e0002 */
[----:B------:R-:W-:Y:S01]  /*0460*/  CS2R R88, SRZ ;  /* 0x0000000000587805 */ /* 0x000fe2000001ff00 */
[----:B------:R-:W-:Y:S01]  /*0470*/  IMAD.WIDE.U32 R14, R0, c[0x0][0x1e8], R4 ;  /* 0x00007a00000e7a25 */ /* 0x000fe200078e0004 */
[----:B------:R-:W-:Y:S01]  /*0480*/  CS2R R86, SRZ ;  /* 0x0000000000567805 */ /* 0x000fe2000001ff00 */
[----:B------:R-:W-:Y:S01]  /*0490*/  CS2R R84, SRZ ;  /* 0x0000000000547805 */ /* 0x000fe2000001ff00 */
[----:B------:R-:W-:Y:S01]  /*04a0*/  CS2R R78, SRZ ;  /* 0x00000000004e7805 */ /* 0x000fe2000001ff00 */
[----:B------:R-:W-:Y:S01]  /*04b0*/  IMAD.WIDE R4, R6, 0x40, R244 ;  /* 0x0000004006047825 */ /* 0x000fe200078e02f4 */
[----:B------:R-:W-:Y:S01]  /*04c0*/  IADD3 R15, R15, UR6, RZ ;  /* 0x000000060f0f7c10 */ /* 0x000fe2000fffe0ff */
[----:B------:R-:W-:Y:S01]  /*04d0*/  CS2R R76, SRZ ;  /* 0x00000000004c7805 */ /* 0x000fe2000001ff00 */
[----:B------:R-:W-:Y:S01]  /*04e0*/  CS2R R82, SRZ ;  /* 0x0000000000527805 */ /* 0x000fe2000001ff00 */
[----:B------:R-:W-:Y:S01]  /*04f0*/  IMAD.WIDE.U32 R16, R0, c[0x0][0x1b8], R16 ;  /* 0x00006e0000107a25 */ /* 0x000fe200078e0010 */
[----:B------:R-:W-:Y:S01]  /*0500*/  CS2R R80, SRZ ;  /* 0x0000000000507805 */ /* 0x000fe2000001ff00 */
[----:B------:R-:W-:Y:S01]  /*0510*/  CS2R R74, SRZ ;  /* 0x00000000004a7805 */ /* 0x000fe2000001ff00 */
[----:B------:R-:W-:Y:S01]  /*0520*/  CS2R R72, SRZ ;  /* 0x0000000000487805 */ /* 0x000fe2000001ff00 */
[----:B------:R-:W-:Y:S01]  /*0530*/  IMAD R3, R5, c[0x0][0x1d8], RZ ;  /* 0x0000760005037a24 */ /* 0x000fe200078e02ff */
[----:B------:R-:W-:Y:S01]  /*0540*/  IADD3 R17, R17, UR4, RZ ;  /* 0x0000000411117c10 */ /* 0x000fe2000fffe0ff */
[----:B------:R-:W-:Y:S01]  /*0550*/  IMAD R0, R5, c[0x0][0x1a8], RZ ;  /* 0x00006a0005007a24 */ /* 0x000fe200078e02ff */
[----:B------:R-:W-:Y:S01]  /*0560*/  ULDC.64 UR4, c[0x0][0x278] ;  /* 0x00009e0000047ab9 */ /* 0x000fe20000000a00 */
[C---:B------:R-:W-:Y:S01]  /*0570*/  IMAD R3, R4.reuse, c[0x0][0x1dc], R3 ;  /* 0x0000770004037a24 */ /* 0x040fe200078e0203 */
[----:B------:R-:W-:Y:S01]  /*0580*/  UIMAD UR6, UR18, UR4, URZ ;  /* 0x00000004120672a4 */ /* 0x000fe2000f8e023f */
[C---:B------:R-:W-:Y:S01]  /*0590*/  IMAD.WIDE.U32 R14, R4.reuse, c[0x0][0x1d8], R14 ;  /* 0x00007600040e7a25 */ /* 0x040fe200078e000e */
[----:B------:R-:W-:Y:S01]  /*05a0*/  UIMAD.WIDE.U32 UR12, UR9, UR4, URZ ;  /* 0x00000004090c72a5 */ /* 0x000fe2000f8e003f */
[----:B------:R-:W-:Y:S01]  /*05b0*/  CS2R R70, SRZ ;  /* 0x0000000000467805 */ /* 0x000fe2000001ff00 */
[----:B------:R-:W-:Y:S01]  /*05c0*/  UIMAD UR6, UR9, UR5, UR6 ;  /* 0x00000005090672a4 */ /* 0x000fe2000f8e0206 */
[----:B------:R-:W-:Y:S01]  /*05d0*/  IMAD R0, R4, c[0x0][0x1ac], R0 ;  /* 0x00006b0004007a24 */ /* 0x000fe200078e0200 */
[----:B------:R-:W-:Y:S01]  /*05e0*/  LEA R24, P0, R14, c[0x0][0x1c0], 0x1 ;  /* 0x000070000e187a11 */ /* 0x000fe200078008ff */
[----:B------:R-:W-:Y:S01]  /*05f0*/  IMAD.IADD R2, R15, 0x1, R3 ;  /* 0x000000010f027824 */ /* 0x000fe200078e0203 */
[----:B------:R-:W-:Y:S01]  /*0600*/  UIADD3 UR6, UR13, UR6, URZ ;  /* 0x000000060d067290 */ /* 0x000fe2000fffe03f */
[----:B------:R-:W-:Y:S01]  /*0610*/  IMAD.WIDE.U32 R16, R4, c[0x0][0x1a8], R16 ;  /* 0x00006a0004107a25 */ /* 0x000fe200078e0010 */
[----:B------:R-:W-:Y:S01]  /*0620*/  LEA.HI R4, R13, R234, RZ, 0x6 ;  /* 0x000000ea0d047211 */ /* 0x000fe200078f30ff */
[----:B------:R-:W-:Y:S01]  /*0630*/  ULDC.64 UR4, c[0x0][0x188] ;  /* 0x0000620000047ab9 */ /* 0x000fe20000000a00 */
[----:B------:R-:W-:Y:S01]  /*0640*/  LEA.HI.X R25, R14, c[0x0][0x1c4], R2, 0x1, P0 ;  /* 0x000071000e197a11 */ /* 0x000fe200000f0c02 */
[----:B------:R-:W-:Y:S01]  /*0650*/  IMAD.SHL.U32 R15, R244, 0x40, RZ ;  /* 0x00000040f40f7824 */ /* 0x000fe200078e00ff */
[----:B------:R-:W-:Y:S01]  /*0660*/  SHF.R.S32.HI R4, RZ, 0x6, R4 ;  /* 0x00000006ff047819 */ /* 0x000fe20000011404 */
[----:B------:R-:W-:Y:S01]  /*0670*/  IMAD.MOV.U32 R5, RZ, RZ, c[0x0][0x1d8] ;  /* 0x00007600ff057624 */ /* 0x000fe200078e00ff */
[----:B------:R-:W-:Y:S01]  /*0680*/  LEA R26, P0, R16, c[0x0][0x190], 0x1 ;  /* 0x00006400101a7a11 */ /* 0x000fe200078008ff */
[----:B------:R-:W-:Y:S01]  /*0690*/  IMAD.IADD R0, R17, 0x1, R0 ;  /* 0x0000000111007824 */ /* 0x000fe200078e0200 */
[----:B------:R-:W-:Y:S01]  /*06a0*/  LOP3.LUT R15, R15, 0x1c0, RZ, 0xc0, !PT ;  /* 0x000001c00f0f7812 */ /* 0x000fe200078ec0ff */
[----:B------:R-:W-:Y:S01]  /*06b0*/  IMAD.MOV.U32 R3, RZ, RZ, c[0x0][0x1dc] ;  /* 0x00007700ff037624 */ /* 0x000fe200078e00ff */
[----:B------:R-:W-:Y:S01]  /*06c0*/  LEA R18, P1, R5, R24, 0x6 ;  /* 0x0000001805127211 */ /* 0x000fe200078230ff */
[----:B------:R-:W-:Y:S01]  /*06d0*/  IMAD.SHL.U32 R2, R4, 0x200, RZ ;  /* 0x0000020004027824 */ /* 0x000fe200078e00ff */
[--C-:B------:R-:W-:Y:S01]  /*06e0*/  LOP3.LUT R232, R15, 0x38, R22.reuse, 0xf8, !PT ;  /* 0x000000380fe87812 */ /* 0x100fe200078ef816 */
[----:B------:R-:W-:Y:S01]  /*06f0*/  IMAD.WIDE.U32 R28, R244, c[0x0][0x178], R22 ;  /* 0x00005e00f41c7a25 */ /* 0x000fe200078e0016 */
[----:B------:R-:W-:Y:S01]  /*0700*/  SHF.R.U32.HI R15, RZ, 0x3, R15 ;  /* 0x00000003ff0f7819 */ /* 0x000fe2000001160f */
[----:B------:R-:W-:Y:S01]  /*0710*/  UIMAD UR4, UR18, UR4, URZ ;  /* 0x00000004120472a4 */ /* 0x000fe2000f8e023f */
[----:B------:R-:W-:Y:S01]  /*0720*/  LEA.HI.X R27, R16, c[0x0][0x194], R0, 0x1, P0 ;  /* 0x00006500101b7a11 */ /* 0x000fe200000f0c00 */
[----:B------:R-:W-:Y:S01]  /*0730*/  IMAD.IADD R0, R11, 0x1, -R244 ;  /* 0x000000010b007824 */ /* 0x000fe200078e0af4 */
[----:B------:R-:W-:Y:S01]  /*0740*/  LEA.HI.X R19, R5, R25, R3, 0x6, P1 ;  /* 0x0000001905137211 */ /* 0x000fe200008f3403 */
[----:B------:R-:W-:Y:S01]  /*0750*/  IMAD.MOV.U32 R5, RZ, RZ, c[0x0][0x1a8] ;  /* 0x00006a00ff057624 */ /* 0x000fe200078e00ff */
[----:B------:R-:W-:Y:S01]  /*0760*/  ISETP.GE.AND P1, PT, R22, c[0x0][0x1cc], PT ;  /* 0x0000730016007a0c */ /* 0x000fe20003f26270 */
[----:B------:R-:W-:Y:S01]  /*0770*/  IMAD.MOV.U32 R3, RZ, RZ, c[0x0][0x1ac] ;  /* 0x00006b00ff037624 */ /* 0x000fe200078e00ff */
[----:B------:R-:W-:Y:S01]  /*0780*/  LOP3.LUT R232, R2, R232, R15, 0xf6, !PT ;  /* 0x000000e802e87212 */ /* 0x000fe200078ef60f */
[----:B------:R-:W-:Y:S01]  /*0790*/  UIMAD UR8, UR9, UR5, UR4 ;  /* 0x00000005090872a4 */ /* 0x000fe2000f8e0204 */
[----:B------:R-:W-:Y:S01]  /*07a0*/  IADD3 R15, R22, 0x80, RZ ;  /* 0x00000080160f7810 */ /* 0x000fe20007ffe0ff */
[----:B------:R-:W-:Y:S01]  /*07b0*/  CS2R R68, SRZ ;  /* 0x0000000000447805 */ /* 0x000fe2000001ff00 */
[----:B------:R-:W-:Y:S01]  /*07c0*/  ISETP.LT.OR P3, PT, R0, 0x1, P1 ;  /* 0x000000010000780c */ /* 0x000fe20000f61670 */
[----:B------:R-:W-:Y:S01]  /*07d0*/  IMAD.SHL.U32 R232, R232, 0x2, RZ ;  /* 0x00000002e8e87824 */ /* 0x000fe200078e00ff */
[----:B------:R-:W-:Y:S01]  /*07e0*/  IADD3 R16, R22, 0x40, RZ ;  /* 0x0000004016107810 */ /* 0x000fe20007ffe0ff */
[----:B------:R-:W-:Y:S01]  /*07f0*/  ULDC.64 UR4, c[0x0][0x178] ;  /* 0x00005e0000047ab9 */ /* 0x000fe20000000a00 */
[----:B------:R-:W-:Y:S01]  /*0800*/  ISETP.GE.AND P2, PT, R15, c[0x0][0x1cc], PT ;  /* 0x000073000f007a0c */ /* 0x000fe20003f46270 */
[----:B------:R-:W-:Y:S01]  /*0810*/  USHF.L.U64.HI UR7, UR4, UR19, UR5 ;  /* 0x0000001304077299 */ /* 0x000fe20008010205 */
[----:B------:R-:W-:Y:S01]  /*0820*/  P2R R6, PR, RZ, 0x8 ;  /* 0x00000008ff067803 */ /* 0x000fe20000000000 */
[----:B------:R-:W-:Y:S01]  /*0830*/  CS2R R62, SRZ ;  /* 0x00000000003e7805 */ /* 0x000fe2000001ff00 */
[----:B------:R-:W-:Y:S01]  /*0840*/  ISETP.GE.AND P0, PT, R16, c[0x0][0x1cc], PT ;  /* 0x0000730010007a0c */ /* 0x000fe20003f06270 */
[----:B------:R-:W-:Y:S01]  /*0850*/  CS2R R60, SRZ ;  /* 0x00000000003c7805 */ /* 0x000fe2000001ff00 */
[C---:B------:R-:W-:Y:S01]  /*0860*/  ISETP.LT.OR P4, PT, R0.reuse, 0x21, P1 ;  /* 0x000000210000780c */ /* 0x040fe20000f81670 */
[----:B------:R-:W-:Y:S01]  /*0870*/  CS2R R66, SRZ ;  /* 0x0000000000427805 */ /* 0x000fe2000001ff00 */
[C---:B------:R-:W-:Y:S01]  /*0880*/  ISETP.LT.OR P5, PT, R0.reuse, 0x1, P2 ;  /* 0x000000010000780c */ /* 0x040fe200017a1670 */
[----:B------:R-:W-:Y:S01]  /*0890*/  CS2R R64, SRZ ;  /* 0x0000000000407805 */ /* 0x000fe2000001ff00 */
[----:B------:R-:W-:Y:S01]  /*08a0*/  ISETP.LT.OR P1, PT, R0, 0x21, P2 ;  /* 0x000000210000780c */ /* 0x000fe20001721670 */
[----:B------:R-:W-:Y:S01]  /*08b0*/  CS2R R58, SRZ ;  /* 0x00000000003a7805 */ /* 0x000fe2000001ff00 */
[----:B------:R-:W-:Y:S01]  /*08c0*/  ISETP.NE.AND P2, PT, R6, RZ, PT ;  /* 0x000000ff0600720c */ /* 0x000fe20003f45270 */
[----:B------:R-:W-:Y:S01]  /*08d0*/  IMAD R6, R8, c[0x0][0x270], RZ ;  /* 0x00009c0008067a24 */ /* 0x000fe200078e02ff */
[C---:B------:R-:W-:Y:S01]  /*08e0*/  ISETP.LT.OR P6, PT, R0.reuse, 0x1, P0 ;  /* 0x000000010000780c */ /* 0x040fe200007c1670 */
[----:B------:R-:W-:Y:S01]  /*08f0*/  CS2R R56, SRZ ;  /* 0x0000000000387805 */ /* 0x000fe2000001ff00 */
[----:B------:R-:W-:Y:S01]  /*0900*/  ISETP.LT.OR P3, PT, R0, 0x21, P0 ;  /* 0x000000210000780c */ /* 0x000fe20000761670 */
[----:B------:R-:W-:Y:S01]  /*0910*/  IMAD R17, R9, c[0x0][0x274], R6 ;  /* 0x00009d0009117a24 */ /* 0x000fe200078e0206 */
[C---:B------:R-:W-:Y:S01]  /*0920*/  LEA R20, P0, R5.reuse, R26, 0x6 ;  /* 0x0000001a05147211 */ /* 0x040fe200078030ff */
[----:B------:R-:W-:Y:S01]  /*0930*/  CS2R R54, SRZ ;  /* 0x0000000000367805 */ /* 0x000fe2000001ff00 */
[----:B------:R-:W-:Y:S01]  /*0940*/  IADD3 R14, -R244, c[0x0][0x168], RZ ;  /* 0x00005a00f40e7a10 */ /* 0x000fe20007ffe1ff */
[----:B------:R-:W-:Y:S01]  /*0950*/  CS2R R52, SRZ ;  /* 0x0000000000347805 */ /* 0x000fe2000001ff00 */
[----:B------:R-:W-:Y:S01]  /*0960*/  LEA.HI.X R21, R5, R27, R3, 0x6, P0 ;  /* 0x0000001b05157211 */ /* 0x000fe200000f3403 */
[----:B------:R-:W-:Y:S01]  /*0970*/  IMAD R5, R245, c[0x0][0x178], RZ ;  /* 0x00005e00f5057a24 */ /* 0x000fe200078e02ff */
[----:B------:R-:W-:Y:S01]  /*0980*/  SHF.R.S32.HI R3, RZ, 0x4, R12 ;  /* 0x00000004ff037819 */ /* 0x000fe2000001140c */
[----:B------:R1:W-:Y:S01]  /*0990*/  LDGSTS.E.BYPASS.LTC128B.128 [R232+0x6080], [R24.64], !P2 ;  /* 0x0608000018e87fae */ /* 0x0003e2000d101d50 */
[----:B------:R-:W-:Y:S01]  /*09a0*/  ISETP.GE.AND P2, PT, R22, c[0x0][0x19c], PT ;  /* 0x0000670016007a0c */ /* 0x000fe20003f46270 */
[----:B------:R-:W-:Y:S01]  /*09b0*/  CS2R R46, SRZ ;  /* 0x00000000002e7805 */ /* 0x000fe2000001ff00 */
[----:B------:R-:W-:Y:S01]  /*09c0*/  LEA.HI R229, R12, R3, RZ, 0x1 ;  /* 0x000000030ce57211 */ /* 0x000fe200078f08ff */
[----:B------:R1:W-:Y:S01]  /*09d0*/  LDGSTS.E.BYPASS.LTC128B.128 [R232+0x8080], [R24.64+0x80], !P6 ;  /* 0x0808008018e87fae */ /* 0x0003e2000f101d50 */
[C---:B------:R-:W-:Y:S01]  /*09e0*/  ISETP.LT.OR P6, PT, R0.reuse, 0x1, P2 ;  /* 0x000000010000780c */ /* 0x040fe200017c1670 */
[----:B------:R-:W-:Y:S01]  /*09f0*/  CS2R R44, SRZ ;  /* 0x00000000002c7805 */ /* 0x000fe2000001ff00 */
[----:B------:R-:W-:Y:S01]  /*0a00*/  LOP3.LUT R229, R229, 0xfffffffe, RZ, 0xc0, !PT ;  /* 0xfffffffee5e57812 */ /* 0x000fe200078ec0ff */
[----:B------:R1:W-:Y:S01]  /*0a10*/  LDGSTS.E.BYPASS.LTC128B.128 [R232+0xa080], [R24.64+0x100], !P5 ;  /* 0x0a08010018e87fae */ /* 0x0003e2000e901d50 */
[----:B------:R-:W-:Y:S01]  /*0a20*/  ISETP.GE.AND P0, PT, R15, c[0x0][0x19c], PT ;  /* 0x000067000f007a0c */ /* 0x000fe20003f06270 */
[----:B------:R-:W-:Y:S01]  /*0a30*/  CS2R R50, SRZ ;  /* 0x0000000000327805 */ /* 0x000fe2000001ff00 */
[----:B------:R-:W-:Y:S01]  /*0a40*/  CS2R R48, SRZ ;  /* 0x0000000000307805 */ /* 0x000fe2000001ff00 */
[----:B------:R2:W-:Y:S01]  /*0a50*/  LDGSTS.E.BYPASS.LTC128B.128 [R232+0x7080], [R18.64], !P4 ;  /* 0x0708000012e87fae */ /* 0x0005e2000e101d50 */
[----:B------:R-:W-:Y:S01]  /*0a60*/  IMAD.IADD R229, R3, 0x1, -R229 ;  /* 0x0000000103e57824 */ /* 0x000fe200078e0ae5 */
[----:B------:R-:W-:Y:S01]  /*0a70*/  ISETP.LT.OR P4, PT, R0, 0x1, P0 ;  /* 0x000000010000780c */ /* 0x000fe20000781670 */
[----:B------:R-:W-:Y:S01]  /*0a80*/  CS2R R42, SRZ ;  /* 0x00000000002a7805 */ /* 0x000fe2000001ff00 */
[----:B------:R2:W-:Y:S01]  /*0a90*/  LDGSTS.E.BYPASS.LTC128B.128 [R232+0x9080], [R18.64+0x80], !P3 ;  /* 0x0908008012e87fae */ /* 0x0005e2000d901d50 */
[----:B------:R-:W-:Y:S01]  /*0aa0*/  IMAD R2, R229, 0x800, R2 ;  /* 0x00000800e5027824 */ /* 0x000fe200078e0202 */
[----:B------:R-:W-:Y:S01]  /*0ab0*/  CS2R R40, SRZ ;  /* 0x0000000000287805 */ /* 0x000fe2000001ff00 */
[----:B------:R-:W-:Y:S01]  /*0ac0*/  CS2R R38, SRZ ;  /* 0x0000000000267805 */ /* 0x000fe2000001ff00 */
[----:B------:R2:W-:Y:S01]  /*0ad0*/  LDGSTS.E.BYPASS.LTC128B.128 [R232+0xb080], [R18.64+0x100], !P1 ;  /* 0x0b08010012e87fae */ /* 0x0005e2000c901d50 */
[----:B------:R-:W-:Y:S01]  /*0ae0*/  ISETP.GE.AND P1, PT, R16, c[0x0][0x19c], PT ;  /* 0x0000670010007a0c */ /* 0x000fe20003f26270 */
[----:B------:R-:W-:-:S02]  /*0af0*/  CS2R R36, SRZ ;  /* 0x0000000000247805 */ /* 0x000fc4000001ff00 */
[----:B------:R-:W0:Y:S01]  /*0b00*/  LDGDEPBAR ;  /* 0x00000000000079af */ /* 0x000e220000000000 */
[----:B------:R-:W-:-:S03]  /*0b10*/  ISETP.LT.OR P5, PT, R0, 0x1, P1 ;  /* 0x000000010000780c */ /* 0x000fc60000fa1670 */
[----:B------:R3:W-:Y:S01]  /*0b20*/  LDGSTS.E.BYPASS.LTC128B.128 [R232+0x80], [R26.64], !P6 ;  /* 0x000800001ae87fae */ /* 0x0007e2000f101d50 */
[----:B------:R-:W-:Y:S01]  /*0b30*/  ISETP.GE.AND P6, PT, R16, c[0x0][0x16c], PT ;  /* 0x00005b0010007a0c */ /* 0x000fe20003fc6270 */
[----:B-1----:R-:W-:Y:S02]  /*0b40*/  IMAD R24, R244, c[0x0][0x17c], R5 ;  /* 0x00005f00f4187a24 */ /* 0x002fe400078e0205 */
[----:B------:R-:W-:-:S06]  /*0b50*/  IMAD.MOV.U32 R5, RZ, RZ, 0x40 ;  /* 0x00000040ff057424 */ /* 0x000fcc00078e00ff */
[----:B------:R3:W-:Y:S01]  /*0b60*/  LDGSTS.E.BYPASS.LTC128B.128 [R232+0x2080], [R26.64+0x80], !P5 ;  /* 0x020800801ae87fae */ /* 0x0007e2000e901d50 */
[----:B------:R-:W-:Y:S02]  /*0b70*/  IMAD.IADD R25, R29, 0x1, R24 ;  /* 0x000000011d197824 */ /* 0x000fe400078e0218 */
[----:B------:R-:W-:Y:S01]  /*0b80*/  IMAD.MOV.U32 R24, RZ, RZ, R28 ;  /* 0x000000ffff187224 */ /* 0x000fe200078e001c */
[----:B------:R3:W-:Y:S01]  /*0b90*/  LDGSTS.E.BYPASS.LTC128B.128 [R232+0x4080], [R26.64+0x100], !P4 ;  /* 0x040801001ae87fae */ /* 0x0007e2000e101d50 */
[----:B------:R-:W-:Y:S01]  /*0ba0*/  IMAD R28, R8, c[0x0][0x180], RZ ;  /* 0x00006000081c7a24 */ /* 0x000fe200078e02ff */
[----:B------:R-:W-:Y:S01]  /*0bb0*/  ISETP.GE.AND P4, PT, R15, c[0x0][0x16c], PT ;  /* 0x00005b000f007a0c */ /* 0x000fe20003f86270 */
[----:B------:R-:W-:-:S04]  /*0bc0*/  IMAD.WIDE.U32 R24, R9, c[0x0][0x180], R24 ;  /* 0x0000600009187a25 */ /* 0x000fc800078e0018 */
[----:B--2---:R-:W-:-:S04]  /*0bd0*/  IMAD.WIDE.U32 R18, R9, c[0x0][0x270], R246 ;  /* 0x00009c0009127a25 */ /* 0x004fc800078e00f6 */
[----:B------:R-:W-:Y:S01]  /*0be0*/  IMAD R28, R9, c[0x0][0x184], R28 ;  /* 0x00006100091c7a24 */ /* 0x000fe200078e021c */
[----:B------:R-:W-:-:S03]  /*0bf0*/  IADD3 R18, P3, R18, UR12, RZ ;  /* 0x0000000c12127c10 */ /* 0x000fc6000ff7e0ff */
[----:B------:R-:W-:Y:S01]  /*0c00*/  IMAD.IADD R29, R25, 0x1, R28 ;  /* 0x00000001191d7824 */ /* 0x000fe200078e021c */
[----:B------:R-:W-:Y:S01]  /*0c10*/  IADD3.X R17, R19, UR6, R17, P3, !PT ;  /* 0x0000000613117c10 */ /* 0x000fe20009ffe411 */
[----:B------:R-:W-:Y:S01]  /*0c20*/  IMAD.MOV.U32 R28, RZ, RZ, R24 ;  /* 0x000000ffff1c7224 */ /* 0x000fe200078e0018 */
[----:B------:R-:W-:Y:S01]  /*0c30*/  ISETP.LT.OR P3, PT, R0, 0x21, P2 ;  /* 0x000000210000780c */ /* 0x000fe20001761670 */
[----:B------:R-:W-:Y:S01]  /*0c40*/  IMAD.WIDE.U32 R24, R244, c[0x0][0x208], R22 ;  /* 0x00008200f4187a25 */ /* 0x000fe200078e0016 */
[C---:B------:R-:W-:Y:S02]  /*0c50*/  ISETP.LT.OR P2, PT, R0.reuse, 0x21, P1 ;  /* 0x000000210000780c */ /* 0x040fe40000f41670 */
[----:B------:R-:W-:Y:S02]  /*0c60*/  P2R R3, PR, RZ, 0x8 ;  /* 0x00000008ff037803 */ /* 0x000fe40000000000 */
[----:B------:R-:W-:Y:S02]  /*0c70*/  ISETP.LT.OR P3, PT, R0, 0x21, P0 ;  /* 0x000000210000780c */ /* 0x000fe40000761670 */
[----:B------:R-:W-:-:S02]  /*0c80*/  P2R R0, PR, RZ, 0x4 ;  /* 0x00000004ff007803 */ /* 0x000fc40000000000 */
[----:B------:R-:W-:Y:S01]  /*0c90*/  ISETP.NE.AND P1, PT, R3, RZ, PT ;  /* 0x000000ff0300720c */ /* 0x000fe20003f25270 */
[----:B------:R-:W-:Y:S01]  /*0ca0*/  IMAD R3, R245, c[0x0][0x208], RZ ;  /* 0x00008200f5037a24 */ /* 0x000fe200078e02ff */
[----:B------:R-:W-:Y:S02]  /*0cb0*/  ISETP.NE.AND P5, PT, R0, RZ, PT ;  /* 0x000000ff0000720c */ /* 0x000fe40003fa5270 */
[----:B------:R-:W-:Y:S01]  /*0cc0*/  LOP3.LUT P2, RZ, R10, 0x4, RZ, 0xc0, !PT ;  /* 0x000000040aff7812 */ /* 0x000fe2000784c0ff */
[----:B---3--:R-:W-:Y:S01]  /*0cd0*/  IMAD R26, R244, c[0x0][0x20c], R3 ;  /* 0x00008300f41a7a24 */ /* 0x008fe200078e0203 */
[----:B------:R-:W-:Y:S01]  /*0ce0*/  ISETP.GE.AND P0, PT, R22, c[0x0][0x16c], PT ;  /* 0x00005b0016007a0c */ /* 0x000fe20003f06270 */
[----:B------:R-:W-:Y:S01]  /*0cf0*/  IMAD.MOV.U32 R3, RZ, RZ, 0x20 ;  /* 0x00000020ff037424 */ /* 0x000fe200078e00ff */
[----:B------:R-:W-:Y:S01]  /*0d00*/  SEL R0, RZ, 0x2, P6 ;  /* 0x00000002ff007807 */ /* 0x000fe20003000000 */
[----:B------:R-:W-:Y:S01]  /*0d10*/  IMAD.IADD R27, R25, 0x1, R26 ;  /* 0x00000001191b7824 */ /* 0x000fe200078e021a */
[----:B------:R-:W-:Y:S01]  /*0d20*/  SEL R242, RZ, 0x1, P0 ;  /* 0x00000001fff27807 */ /* 0x000fe20000000000 */
[----:B------:R-:W-:Y:S01]  /*0d30*/  IMAD.MOV.U32 R26, RZ, RZ, R24 ;  /* 0x000000ffff1a7224 */ /* 0x000fe200078e0018 */
[----:B------:R-:W-:Y:S01]  /*0d40*/  SEL R19, RZ, 0x4, P4 ;  /* 0x00000004ff137807 */ /* 0x000fe20002000000 */
[----:B------:R1:W-:Y:S01]  /*0d50*/  LDGSTS.E.BYPASS.LTC128B.128 [R232+0x1080], [R20.64], !P1 ;  /* 0x0108000014e87fae */ /* 0x0003e2000c901d50 */
[C---:B------:R-:W-:Y:S01]  /*0d60*/  LOP3.LUT P1, RZ, R10.reuse, 0x2, RZ, 0xc0, !PT ;  /* 0x000000020aff7812 */ /* 0x040fe2000782c0ff */
[----:B------:R-:W-:Y:S01]  /*0d70*/  IMAD.SHL.U32 R10, R10, 0x40, RZ ;  /* 0x000000400a0a7824 */ /* 0x000fe200078e00ff */
[----:B------:R-:W-:Y:S01]  /*0d80*/  IADD3 R19, R19, R0, R242 ;  /* 0x0000000013137210 */ /* 0x000fe20007ffe0f2 */
[----:B------:R1:W-:Y:S01]  /*0d90*/  LDGSTS.E.BYPASS.LTC128B.128 [R232+0x3080], [R20.64+0x80], !P5 ;  /* 0x0308008014e87fae */ /* 0x0003e2000e901d50 */
[----:B------:R-:W-:Y:S01]  /*0da0*/  IMAD.U32 R0, RZ, RZ, UR9 ;  /* 0x00000009ff007e24 */ /* 0x000fe2000f8e00ff */
[----:B------:R-:W-:Y:S01]  /*0db0*/  @P4 LOP3.LUT R233, R233, 0x8, RZ, 0xfc, !PT ;  /* 0x00000008e9e94812 */ /* 0x000fe200078efcff */
[----:B------:R-:W-:Y:S01]  /*0dc0*/  IMAD.WIDE.U32 R30, R9, c[0x0][0x210], R26 ;  /* 0x00008400091e7a25 */ /* 0x000fe200078e001a */
[----:B------:R1:W-:Y:S01]  /*0dd0*/  LDGSTS.E.BYPASS.LTC128B.128 [R232+0x5080], [R20.64+0x100], !P3 ;  /* 0x0508010014e87fae */ /* 0x0003e2000d901d50 */
[----:B------:R-:W-:-:S02]  /*0de0*/  LOP3.LUT R10, R10, 0x1c0, RZ, 0xc0, !PT ;  /* 0x000001c00a0a7812 */ /* 0x000fc400078ec0ff */
[----:B------:R-:W-:Y:S01]  /*0df0*/  IMAD.WIDE.U32 R28, R0, c[0x0][0x188], R28 ;  /* 0x00006200001c7a25 */ /* 0x000fe200078e001c */
[----:B------:R-:W0:Y:S01]  /*0e00*/  LDGDEPBAR ;  /* 0x00000000000079af */ /* 0x000e220000000000 */
[----:B------:R-:W-:Y:S02]  /*0e10*/  LOP3.LUT R231, R10, 0x8, R7, 0xf8, !PT ;  /* 0x000000080ae77812 */ /* 0x000fe400078ef807 */
[----:B------:R-:W-:Y:S02]  /*0e20*/  SHF.R.U32.HI R6, RZ, 0x3, R10 ;  /* 0x00000003ff067819 */ /* 0x000fe4000001160a */
[----:B------:R-:W-:Y:S01]  /*0e30*/  IADD3 R0, R29, UR8, RZ ;  /* 0x000000081d007c10 */ /* 0x000fe2000fffe0ff */
[----:B------:R-:W-:Y:S01]  /*0e40*/  USHF.L.U32 UR8, UR4, 0x6, URZ ;  /* 0x0000000604087899 */ /* 0x000fe2000800063f */
[----:B------:R-:W-:Y:S02]  /*0e50*/  LOP3.LUT R231, R231, R6, RZ, 0x3c, !PT ;  /* 0x00000006e7e77212 */ /* 0x000fe400078e3cff */
[----:B------:R-:W-:Y:S01]  /*0e60*/  LEA R236, P0, R28, c[0x0][0x160], 0x1 ;  /* 0x000058001cec7a11 */ /* 0x000fe200078008ff */
[----:B------:R-:W-:Y:S01]  /*0e70*/  ULDC.64 UR4, c[0x0][0x290] ;  /* 0x0000a40000047ab9 */ /* 0x000fe20000000a00 */
[----:B------:R-:W-:Y:S01]  /*0e80*/  LOP3.LUT P3, RZ, R19, 0x2, RZ, 0xc0, !PT ;  /* 0x0000000213ff7812 */ /* 0x000fe2000786c0ff */
[----:B------:R-:W-:Y:S01]  /*0e90*/  IMAD.IADD R231, R2, 0x1, R231 ;  /* 0x0000000102e77824 */ /* 0x000fe200078e02e7 */
[----:B------:R-:W-:Y:S01]  /*0ea0*/  SEL R2, R3, 0xffffffe0, !P1 ;  /* 0xffffffe003027807 */ /* 0x000fe20004800000 */
[----:B------:R-:W-:Y:S01]  /*0eb0*/  UIMAD.WIDE.U32 UR10, UR9, UR4, URZ ;  /* 0x00000004090a72a5 */ /* 0x000fe2000f8e003f */
[----:B------:R-:W-:Y:S01]  /*0ec0*/  LEA.HI.X R237, R28, c[0x0][0x164], R0, 0x1, P0 ;  /* 0x000059001ced7a11 */ /* 0x000fe200000f0c00 */
[----:B------:R-:W-:Y:S01]  /*0ed0*/  IMAD.SHL.U32 R231, R231, 0x2, RZ ;  /* 0x00000002e7e77824 */ /* 0x000fe200078e00ff */
[----:B------:R-:W-:Y:S01]  /*0ee0*/  SEL R0, R5, 0xffffffc0, !P2 ;  /* 0xffffffc005007807 */ /* 0x000fe20005000000 */
[----:B------:R-:W-:Y:S01]  /*0ef0*/  UIMAD UR4, UR18, UR4, URZ ;  /* 0x00000004120472a4 */ /* 0x000fe2000f8e023f */
[----:B------:R-:W-:Y:S01]  /*0f00*/  LOP3.LUT P1, RZ, R19, 0x1, RZ, 0xc0, !PT ;  /* 0x0000000113ff7812 */ /* 0x000fe2000782c0ff */
[C---:B------:R-:W-:Y:S01]  /*0f10*/  IMAD.IADD R227, R231.reuse, 0x1, R2 ;  /* 0x00000001e7e37824 */ /* 0x040fe200078e0202 */
[----:B------:R-:W-:Y:S01]  /*0f20*/  IADD3 R24, P0, R236, UR8, RZ ;  /* 0x00000008ec187c10 */ /* 0x000fe2000ff1e0ff */
[----:B------:R-:W-:Y:S01]  /*0f30*/  IMAD.IADD R226, R231, 0x1, R0 ;  /* 0x00000001e7e27824 */ /* 0x000fe200078e0200 */
[----:B------:R-:W-:Y:S01]  /*0f40*/  ISETP.LT.OR P2, PT, R14, 0x1, !P1 ;  /* 0x000000010e00780c */ /* 0x000fe20004f41670 */
[----:B------:R-:W-:-:S04]  /*0f50*/  DEPBAR.LE SB0, 0x1 ;  /* 0x000080400000791a */ /* 0x000fc80000000000 */
[----:B------:R-:W-:Y:S01]  /*0f60*/  BAR.SYNC.DEFER_BLOCKING 0x0 ;  /* 0x0000000000007b1d */ /* 0x000fe20000010000 */
[----:B------:R-:W-:Y:S01]  /*0f70*/  IMAD.IADD R225, R0, 0x1, R227 ;  /* 0x0000000100e17824 */ /* 0x000fe200078e02e3 */
[----:B------:R-:W-:Y:S01]  /*0f80*/  IADD3.X R25, R237, UR7, RZ, P0, !PT ;  /* 0x00000007ed197c10 */ /* 0x000fe200087fe4ff */
[----:B------:R-:W-:Y:S01]  /*0f90*/  UIMAD UR4, UR9, UR5, UR4 ;  /* 0x00000005090472a4 */ /* 0x000fe2000f8e0204 */
[----:B------:R-:W-:Y:S01]  /*0fa0*/  ISETP.LT.OR P0, PT, R14, 0x1, !P3 ;  /* 0x000000010e00780c */ /* 0x000fe20005f01670 */
[----:B------:R-:W-:Y:S01]  /*0fb0*/  IMAD R2, R8, c[0x0][0x288], RZ ;  /* 0x0000a20008027a24 */ /* 0x000fe200078e02ff */
[C---:B------:R-:W-:Y:S01]  /*0fc0*/  ISETP.LT.OR P1, PT, R14.reuse, 0x21, !P1 ;  /* 0x000000210e00780c */ /* 0x040fe20004f21670 */
[C---:B------:R-:W-:Y:S01]  /*0fd0*/  IMAD.WIDE.U32 R28, R9.reuse, c[0x0][0x288], R246 ;  /* 0x0000a200091c7a25 */ /* 0x040fe200078e00f6 */
[----:B------:R-:W-:Y:S01]  /*0fe0*/  UIADD3 UR14, UR11, UR4, URZ ;  /* 0x000000040b0e7290 */ /* 0x000fe2000fffe03f */
[----:B------:R-:W-:Y:S02]  /*0ff0*/  ISETP.LT.OR P3, PT, R14, 0x21, !P3 ;  /* 0x000000210e00780c */ /* 0x000fe40005f61670 */
[----:B------:R-:W-:Y:S01]  /*1000*/  IMAD R2, R9, c[0x0][0x28c], R2 ;  /* 0x0000a30009027a24 */ /* 0x000fe200078e0202 */
[----:B------:R-:W-:Y:S01]  /*1010*/  LOP3.LUT R233, R233, 0xfffffffb, RZ, 0xc0, !PT ;  /* 0xfffffffbe9e97812 */ /* 0x000fe200078ec0ff */
[----:B-1----:R-:W-:Y:S01]  /*1020*/  IMAD R20, R8, c[0x0][0x210], RZ ;  /* 0x0000840008147a24 */ /* 0x002fe200078e02ff */
[----:B------:R-:W-:Y:S01]  /*1030*/  ULDC.64 UR4, c[0x0][0x218] ;  /* 0x0000860000047ab9 */ /* 0x000fe20000000a00 */
[----:B------:R-:W-:Y:S01]  /*1040*/  ISETP.GE.AND P5, PT, R22, c[0x0][0x1fc], PT ;  /* 0x00007f0016007a0c */ /* 0x000fe20003fa6270 */
[----:B------:R-:W-:Y:S01]  /*1050*/  UIMAD UR4, UR18, UR4, URZ ;  /* 0x00000004120472a4 */ /* 0x000fe2000f8e023f */
[----:B------:R-:W-:-:S03]  /*1060*/  IMAD R20, R9, c[0x0][0x214], R20 ;  /* 0x0000850009147a24 */ /* 0x000fc600078e0214 */
[----:B------:R-:W-:Y:S01]  /*1070*/  UIMAD UR4, UR9, UR5, UR4 ;  /* 0x00000005090472a4 */ /* 0x000fe2000f8e0204 */
[----:B------:R-:W-:Y:S02]  /*1080*/  IMAD.IADD R31, R31, 0x1, R20 ;  /* 0x000000011f1f7824 */ /* 0x000fe400078e0214 */
[----:B------:R-:W-:Y:S01]  /*1090*/  IMAD.U32 R20, RZ, RZ, UR9 ;  /* 0x00000009ff147e24 */ /* 0x000fe2000f8e00ff */
[----:B------:R1:W2:Y:S03]  /*10a0*/  LDSM.16.M88.4 R164, [R231+0x6080] ;  /* 0x00608000e7a4783b */ /* 0x0002a60000000200 */
[----:B------:R-:W-:Y:S01]  /*10b0*/  IMAD.WIDE.U32 R20, R20, c[0x0][0x218], R30 ;  /* 0x0000860014147a25 */ /* 0x000fe200078e001e */
[----:B------:R1:W3:Y:S04]  /*10c0*/  LDSM.16.M88.4 R168, [R227+0x6080] ;  /* 0x00608000e3a8783b */ /* 0x0002e80000000200 */
[----:B------:R1:W4:Y:S04]  /*10d0*/  LDSM.16.M88.4 R172, [R226+0x6080] ;  /* 0x00608000e2ac783b */ /* 0x0003280000000200 */
[----:B------:R1:W5:Y:S04]  /*10e0*/  LDSM.16.M88.4 R176, [R225+0x6080] ;  /* 0x00608000e1b0783b */ /* 0x0003680000000200 */
        /* <DEDUP_REMOVED lines=13> */
[----:B------:R-:W-:-:S03]  /*11c0*/  LOP3.LUT P2, RZ, R19, 0x4, RZ, 0xc0, !PT ;  /* 0x0000000413ff7812 */ /* 0x000fc6000784c0ff */
[----:B------:R1:W-:Y:S01]  /*11d0*/  LDGSTS.E.BYPASS.LTC128B.128 [R232+0x8080], [R236.64+0x80], !P0 ;  /* 0x08080080ece87fae */ /* 0x0003e2000c101d50 */
[----:B------:R-:W-:Y:S02]  /*11e0*/  ISETP.LT.OR P4, PT, R14, 0x1, !P2 ;  /* 0x000000010e00780c */ /* 0x000fe40005781670 */
[----:B------:R-:W-:Y:S02]  /*11f0*/  IADD3 R19, P0, R28, UR10, RZ ;  /* 0x0000000a1c137c10 */ /* 0x000fe4000ff1e0ff */
[----:B------:R-:W-:Y:S02]  /*1200*/  ISETP.LT.OR P2, PT, R14, 0x21, !P2 ;  /* 0x000000210e00780c */ /* 0x000fe40005741670 */
[----:B------:R-:W-:Y:S02]  /*1210*/  IADD3.X R2, R29, UR14, R2, P0, !PT ;  /* 0x0000000e1d027c10 */ /* 0x000fe400087fe402 */
[----:B------:R-:W-:-:S04]  /*1220*/  LEA R26, P0, R18, c[0x0][0x258], 0x2 ;  /* 0x00009600121a7a11 */ /* 0x000fc800078010ff */
[----:B------:R-:W-:Y:S01]  /*1230*/  LEA.HI.X R27, R18, c[0x0][0x25c], R17, 0x2, P0 ;  /* 0x00009700121b7a11 */ /* 0x000fe200000f1411 */
[----:B------:R1:W-:Y:S01]  /*1240*/  LDGSTS.E.BYPASS.LTC128B.128 [R232+0xa080], [R236.64+0x100], !P4 ;  /* 0x0a080100ece87fae */ /* 0x0003e2000e101d50 */
[----:B------:R-:W-:Y:S01]  /*1250*/  ISETP.GT.AND P4, PT, R234, 0xf, PT ;  /* 0x0000000fea00780c */ /* 0x000fe20003f84270 */
[----:B------:R-:W-:Y:S01]  /*1260*/  IMAD.U32 R17, RZ, RZ, UR8 ;  /* 0x00000008ff117e24 */ /* 0x000fe2000f8e00ff */
[----:B------:R-:W-:Y:S01]  /*1270*/  SEL R18, RZ, 0xffffffff, P6 ;  /* 0xffffffffff127807 */ /* 0x000fe20003000000 */
[----:B------:R1:W-:Y:S03]  /*1280*/  LDGSTS.E.BYPASS.LTC128B.128 [R232+0x7080], [R24.64], !P1 ;  /* 0x0708000018e87fae */ /* 0x0003e6000c901d50 */
[----:B------:R-:W-:-:S04]  /*1290*/  IADD3 R28, P1, P0, R17, 0x80, R236 ;  /* 0x00000080111c7810 */ /* 0x000fc8000783e0ec */
[--C-:B------:R-:W-:Y:S02]  /*12a0*/  IADD3.X R29, RZ, UR7, R237.reuse, P1, P0 ;  /* 0x00000007ff1d7c10 */ /* 0x100fe40008fe04ed */
[----:B------:R-:W-:Y:S02]  /*12b0*/  IADD3 R30, P1, P0, R17, 0x100, R236 ;  /* 0x00000100111e7810 */ /* 0x000fe4000783e0ec */
[----:B------:R-:W-:Y:S01]  /*12c0*/  @P4 LOP3.LUT R233, R233, 0x4, RZ, 0xfc, !PT ;  /* 0x00000004e9e94812 */ /* 0x000fe200078efcff */
[----:B------:R1:W-:Y:S01]  /*12d0*/  LDGSTS.E.BYPASS.LTC128B.128 [R232+0x9080], [R28.64], !P3 ;  /* 0x090800001ce87fae */ /* 0x0003e2000d901d50 */
[----:B------:R-:W-:Y:S02]  /*12e0*/  IADD3.X R31, RZ, UR7, R237, P1, P0 ;  /* 0x00000007ff1f7c10 */ /* 0x000fe40008fe04ed */
[----:B------:R-:W-:Y:S02]  /*12f0*/  LOP3.LUT P3, RZ, R233, 0x4, RZ, 0xc0, !PT ;  /* 0x00000004e9ff7812 */ /* 0x000fe4000786c0ff */
[----:B------:R-:W-:Y:S01]  /*1300*/  IADD3 R17, R21, UR4, RZ ;  /* 0x0000000415117c10 */ /* 0x000fe2000fffe0ff */
[----:B------:R1:W-:Y:S01]  /*1310*/  LDGSTS.E.BYPASS.LTC128B.128 [R232+0xb080], [R30.64], !P2 ;  /* 0x0b0800001ee87fae */ /* 0x0003e2000d101d50 */
[----:B------:R-:W-:Y:S01]  /*1320*/  LEA R250, P0, R20, c[0x0][0x1f0], 0x1 ;  /* 0x00007c0014fa7a11 */ /* 0x000fe200078008ff */
[----:B------:R-:W-:Y:S01]  /*1330*/  ULDC.64 UR4, c[0x0][0x208] ;  /* 0x0000820000047ab9 */ /* 0x000fe20000000a00 */
[----:B------:R-:W-:Y:S01]  /*1340*/  ISETP.GE.AND P1, PT, R22, c[0x0][0x1fc], PT ;  /* 0x00007f0016007a0c */ /* 0x000fe20003f26270 */
[----:B------:R-:W-:Y:S01]  /*1350*/  USHF.L.U32 UR15, UR4, 0x6, URZ ;  /* 0x00000006040f7899 */ /* 0x000fe2000800063f */
[----:B------:R-:W-:Y:S01]  /*1360*/  LEA.HI.X R251, R20, c[0x0][0x1f4], R17, 0x1, P0 ;  /* 0x00007d0014fb7a11 */ /* 0x000fe200000f0c11 */
[----:B------:R-:W-:Y:S01]  /*1370*/  USHF.L.U64.HI UR19, UR4, UR19, UR5 ;  /* 0x0000001304137299 */ /* 0x000fe20008010205 */
[----:B------:R-:W-:-:S02]  /*1380*/  ISETP.GE.AND P0, PT, R16, c[0x0][0x1fc], PT ;  /* 0x00007f0010007a0c */ /* 0x000fc40003f06270 */
[----:B------:R-:W-:Y:S01]  /*1390*/  LOP3.LUT P6, RZ, R233, 0x4, RZ, 0xc0, !PT ;  /* 0x00000004e9ff7812 */ /* 0x000fe200078cc0ff */
[----:B------:R-:W-:Y:S01]  /*13a0*/  @!P3 IMAD.SHL.U32 R17, R234, 0x10, RZ ;  /* 0x00000010ea11b824 */ /* 0x000fe200078e00ff */
[----:B------:R-:W-:Y:S02]  /*13b0*/  ISETP.GE.AND P3, PT, R16, c[0x0][0x1fc], PT ;  /* 0x00007f0010007a0c */ /* 0x000fe40003f66270 */
[----:B------:R-:W-:Y:S02]  /*13c0*/  ISETP.GE.AND P2, PT, R15, c[0x0][0x1fc], PT ;  /* 0x00007f000f007a0c */ /* 0x000fe40003f46270 */
[----:B------:R-:W-:Y:S02]  /*13d0*/  ISETP.LT.OR P4, PT, R14, 0x1, P5 ;  /* 0x000000010e00780c */ /* 0x000fe40002f81670 */
[----:B------:R-:W-:Y:S02]  /*13e0*/  SEL R16, RZ, 0xffffffff, P0 ;  /* 0xffffffffff107807 */ /* 0x000fe40000000000 */
[----:B------:R-:W-:-:S02]  /*13f0*/  SEL R20, RZ, 0x1, P1 ;  /* 0x00000001ff147807 */ /* 0x000fc40000800000 */
[C---:B------:R-:W-:Y:S01]  /*1400*/  ISETP.LT.OR P0, PT, R14.reuse, 0x1, P3 ;  /* 0x000000010e00780c */ /* 0x040fe20001f01670 */
[----:B------:R2:W-:Y:S01]  /*1410*/  @!P6 LDGSTS.E.BYPASS.LTC128B.128 [R17+0x12080], [R26.64] ;  /* 0x120800001a11efae */ /* 0x0005e2000b901d50 */
[C---:B------:R-:W-:Y:S02]  /*1420*/  ISETP.LT.OR P1, PT, R14.reuse, 0x1, P2 ;  /* 0x000000010e00780c */ /* 0x040fe40001721670 */
[C---:B------:R-:W-:Y:S01]  /*1430*/  ISETP.LT.OR P5, PT, R14.reuse, 0x21, P5 ;  /* 0x000000210e00780c */ /* 0x040fe20002fa1670 */
[----:B------:R-:W0:Y:S01]  /*1440*/  LDGDEPBAR ;  /* 0x00000000000079af */ /* 0x000e220000000000 */
[C---:B------:R-:W-:Y:S02]  /*1450*/  ISETP.LT.OR P3, PT, R14.reuse, 0x21, P3 ;  /* 0x000000210e00780c */ /* 0x040fe40001f61670 */
[----:B------:R-:W-:Y:S01]  /*1460*/  ISETP.LT.OR P2, PT, R14, 0x21, P2 ;  /* 0x000000210e00780c */ /* 0x000fe20001741670 */
[----:B------:R3:W-:Y:S04]  /*1470*/  LDGSTS.E.BYPASS.LTC128B.128 [R232+0xc080], [R250.64], !P4 ;  /* 0x0c080000fae87fae */ /* 0x0007e8000e101d50 */
[----:B------:R3:W-:Y:S01]  /*1480*/  LDGSTS.E.BYPASS.LTC128B.128 [R232+0xe080], [R250.64+0x80], !P0 ;  /* 0x0e080080fae87fae */ /* 0x0007e2000c101d50 */
[----:B------:R-:W-:-:S03]  /*1490*/  LEA R22, P0, R19, c[0x0][0x280], 0x2 ;  /* 0x0000a00013167a11 */ /* 0x000fc600078010ff */
[----:B------:R3:W-:Y:S01]  /*14a0*/  LDGSTS.E.BYPASS.LTC128B.128 [R232+0x10080], [R250.64+0x100], !P1 ;  /* 0x10080100fae87fae */ /* 0x0007e2000c901d50 */
[----:B------:R-:W-:Y:S01]  /*14b0*/  ISETP.GE.AND P1, PT, R15, c[0x0][0x1fc], PT ;  /* 0x00007f000f007a0c */ /* 0x000fe20003f26270 */
[----:B------:R-:W-:Y:S01]  /*14c0*/  IMAD.SHL.U32 R15, R16, 0x2, RZ ;  /* 0x00000002100f7824 */ /* 0x000fe200078e00ff */
[----:B------:R-:W-:Y:S02]  /*14d0*/  LEA.HI.X R23, R19, c[0x0][0x284], R2, 0x2, P0 ;  /* 0x0000a10013177a11 */ /* 0x000fe400000f1402 */
[----:B-1----:R-:W-:Y:S02]  /*14e0*/  IADD3 R24, P0, R250, UR15, RZ ;  /* 0x0000000ffa187c10 */ /* 0x002fe4000ff1e0ff */
[----:B------:R-:W-:Y:S01]  /*14f0*/  LOP3.LUT R20, R15, 0x2, R20, 0xe2, !PT ;  /* 0x000000020f147812 */ /* 0x000fe200078ee214 */
[----:B------:R-:W-:Y:S01]  /*1500*/  IMAD.U32 R15, RZ, RZ, UR15 ;  /* 0x0000000fff0f7e24 */ /* 0x000fe2000f8e00ff */
[----:B------:R-:W-:Y:S01]  /*1510*/  SEL R241, RZ, 0xffffffff, P1 ;  /* 0xfffffffffff17807 */ /* 0x000fe20000800000 */
[----:B--2---:R-:W-:Y:S01]  /*1520*/  IMAD.SHL.U32 R17, R18, 0x2, RZ ;  /* 0x0000000212117824 */ /* 0x004fe200078e00ff */
[----:B------:R-:W-:-:S02]  /*1530*/  IADD3.X R25, R251, UR19, RZ, P0, !PT ;  /* 0x00000013fb197c10 */ /* 0x000fc400087fe4ff */
[----:B------:R-:W-:Y:S01]  /*1540*/  IADD3 R16, P1, P0, R15, 0x100, R250 ;  /* 0x000001000f107810 */ /* 0x000fe2000783e0fa */
[----:B------:R-:W-:Y:S01]  /*1550*/  @!P6 IMAD.SHL.U32 R15, R234, 0x10, RZ ;  /* 0x00000010ea0fe824 */ /* 0x000fe200078e00ff */
[----:B------:R-:W-:Y:S01]  /*1560*/  LOP3.LUT R242, R17, 0x2, R242, 0xe2, !PT ;  /* 0x0000000211f27812 */ /* 0x000fe200078ee2f2 */
[----:B------:R1:W-:Y:S01]  /*1570*/  LDGSTS.E.BYPASS.LTC128B.128 [R232+0xd080], [R24.64], !P5 ;  /* 0x0d08000018e87fae */ /* 0x0003e2000e901d50 */
[----:B------:R-:W-:Y:S01]  /*1580*/  IADD3.X R17, RZ, UR19, R251, P1, P0 ;  /* 0x00000013ff117c10 */ /* 0x000fe20008fe04fb */
[----:B------:R-:W-:Y:S01]  /*1590*/  IMAD.SHL.U32 R241, R241, 0x4, RZ ;  /* 0x00000004f1f17824 */ /* 0x000fe200078e00ff */
[----:B------:R-:W-:Y:S01]  /*15a0*/  PLOP3.LUT P0, PT, PT, PT, UP0, 0x80, 0x0 ;  /* 0x000000000000781c */ /* 0x000fe20003f0f008 */
[----:B------:R1:W-:Y:S03]  /*15b0*/  LDGSTS.E.BYPASS.LTC128B.128 [R232+0xf080], [R24.64+0x80], !P3 ;  /* 0x0f08008018e87fae */ /* 0x0003e6000d901d50 */
[----:B------:R-:W-:Y:S01]  /*15c0*/  LOP3.LUT R241, R241, 0x4, R20, 0xe2, !PT ;  /* 0x00000004f1f17812 */ /* 0x000fe200078ee214 */
[----:B------:R1:W-:Y:S04]  /*15d0*/  LDGSTS.E.BYPASS.LTC128B.128 [R232+0x11080], [R16.64], !P2 ;  /* 0x1108000010e87fae */ /* 0x0003e8000d101d50 */
[----:B------:R1:W-:Y:S04]  /*15e0*/  @!P6 LDGSTS.E.BYPASS.LTC128B.128 [R15+0x12180], [R22.64] ;  /* 0x12180000160fefae */ /* 0x0003e8000b901d50 */
[----:B------:R-:W0:Y:S01]  /*15f0*/  LDGDEPBAR ;  /* 0x00000000000079af */ /* 0x000e220000000000 */
[----:B------:R-:W-:Y:S05]  /*1600*/  @!P0 BRA `(.L_x_24) ;  /* 0x0000375000008947 */ /* 0x000fea0003800000 */
[----:B---345:R-:W-:Y:S01]  /*1610*/  IMAD R14, R8, c[0x0][0x238], RZ ;  /* 0x00008e00080e7a24 */ /* 0x038fe200078e02ff */
[----:B------:R-:W-:Y:S01]  /*1620*/  SHF.R.S32.HI R235, RZ, 0x1f, R234 ;  /* 0x0000001fffeb7819 */ /* 0x000fe200000114ea */
[----:B------:R-:W-:Y:S01]  /*1630*/  ULDC.64 UR4, c[0x0][0x240] ;  /* 0x0000900000047ab9 */ /* 0x000fe20000000a00 */
[-C--:B------:R-:W-:Y:S01]  /*1640*/  LEA.HI R8, R13, R234.reuse, RZ, 0x5 ;  /* 0x000000ea0d087211 */ /* 0x080fe200078f28ff */
[----:B------:R-:W-:Y:S01]  /*1650*/  IMAD R14, R9, c[0x0][0x23c], R14 ;  /* 0x00008f00090e7a24 */ /* 0x000fe200078e020e */
[----:B------:R-:W-:Y:S01]  /*1660*/  LEA.HI R13, R13, R234, RZ, 0x2 ;  /* 0x000000ea0d0d7211 */ /* 0x000fe200078f10ff */
[----:B------:R-:W-:Y:S01]  /*1670*/  IMAD.WIDE.U32 R18, R9, c[0x0][0x238], R234 ;  /* 0x00008e0009127a25 */ /* 0x000fe200078e00ea */
[----:B------:R-:W-:Y:S01]  /*1680*/  SHF.R.S32.HI R21, RZ, 0x5, R8 ;  /* 0x00000005ff157819 */ /* 0x000fe20000011408 */
[----:B------:R-:W-:Y:S01]  /*1690*/  UIMAD UR4, UR18, UR4, URZ ;  /* 0x00000004120472a4 */ /* 0x000fe2000f8e023f */
[----:B-1----:R-:W-:Y:S01]  /*16a0*/  LOP3.LUT R15, R12, 0xfffffff0, RZ, 0xc0, !PT ;  /* 0xfffffff00c0f7812 */ /* 0x002fe200078ec0ff */
[----:B------:R-:W-:Y:S01]  /*16b0*/  IMAD.IADD R19, R19, 0x1, R14 ;  /* 0x0000000113137824 */ /* 0x000fe200078e020e */
[--C-:B------:R-:W-:Y:S01]  /*16c0*/  SHF.R.S32.HI R9, RZ, 0x2, R13.reuse ;  /* 0x00000002ff097819 */ /* 0x100fe2000001140d */
[----:B------:R-:W-:Y:S01]  /*16d0*/  IMAD.U32 R248, RZ, RZ, UR9 ;  /* 0x00000009fff87e24 */ /* 0x000fe2000f8e00ff */
[----:B------:R-:W-:Y:S01]  /*16e0*/  SHF.R.S32.HI R12, RZ, 0x1f, R13 ;  /* 0x0000001fff0c7819 */ /* 0x000fe2000001140d */
[----:B------:R-:W-:Y:S01]  /*16f0*/  IMAD.IADD R15, R234, 0x1, -R15 ;  /* 0x00000001ea0f7824 */ /* 0x000fe200078e0a0f */
[----:B------:R-:W-:Y:S01]  /*1700*/  LEA.HI R2, R8, R21, RZ, 0x1 ;  /* 0x0000001508027211 */ /* 0x000fe200078f08ff */
[----:B------:R-:W-:Y:S01]  /*1710*/  UIADD3 UR20, UR20, 0x3f, URZ ;  /* 0x0000003f14147890 */ /* 0x000fe2000fffe03f */
[----:B------:R-:W-:Y:S01]  /*1720*/  LEA.HI R12, R12, R9, RZ, 0x3 ;  /* 0x000000090c0c7211 */ /* 0x000fe200078f18ff */
[----:B------:R-:W-:Y:S01]  /*1730*/  UIMAD UR5, UR9, UR5, UR4 ;  /* 0x00000005090572a4 */ /* 0x000fe2000f8e0204 */
[----:B------:R-:W-:Y:S01]  /*1740*/  LOP3.LUT R2, R2, 0xfffffffe, RZ, 0xc0, !PT ;  /* 0xfffffffe02027812 */ /* 0x000fe200078ec0ff */
[----:B------:R-:W-:Y:S01]  /*1750*/  IMAD.WIDE.U32 R248, R248, c[0x0][0x240], R18 ;  /* 0x00009000f8f87a25 */ /* 0x000fe200078e0012 */
[----:B------:R-:W-:Y:S01]  /*1760*/  LOP3.LUT R17, R8, 0xffffffe0, RZ, 0xc0, !PT ;  /* 0xffffffe008117812 */ /* 0x000fe200078ec0ff */
[----:B------:R-:W-:Y:S01]  /*1770*/  USHF.R.S32.HI UR4, URZ, 0x1f, UR20 ;  /* 0x0000001f3f047899 */ /* 0x000fe20008011414 */
[----:B------:R-:W-:Y:S01]  /*1780*/  LOP3.LUT R8, R12, 0xfffffff8, RZ, 0xc0, !PT ;  /* 0xfffffff80c087812 */ /* 0x000fe200078ec0ff */
[----:B------:R-:W-:Y:S01]  /*1790*/  IMAD.IADD R2, R21, 0x1, -R2 ;  /* 0x0000000115027824 */ /* 0x000fe200078e0a02 */
[----:B------:R-:W-:Y:S01]  /*17a0*/  SHF.R.S32.HI R16, RZ, 0x1f, R15 ;  /* 0x0000001fff107819 */ /* 0x000fe2000001140f */
[----:B------:R-:W-:Y:S01]  /*17b0*/  IMAD.IADD R12, R234, 0x1, -R17 ;  /* 0x00000001ea0c7824 */ /* 0x000fe200078e0a11 */
[----:B------:R-:W-:Y:S01]  /*17c0*/  SHF.R.S32.HI R23, RZ, 0x1f, R4 ;  /* 0x0000001fff177819 */ /* 0x000fe20000011404 */
[----:B------:R-:W-:Y:S01]  /*17d0*/  IMAD.IADD R8, R9, 0x1, -R8 ;  /* 0x0000000109087824 */ /* 0x000fe200078e0a08 */
[----:B------:R-:W-:Y:S01]  /*17e0*/  LEA.HI R9, R16, R15, RZ, 0x3 ;  /* 0x0000000f10097211 */ /* 0x000fe200078f18ff */
[----:B------:R-:W-:Y:S01]  /*17f0*/  IMAD.SHL.U32 R16, R2, 0x10, RZ ;  /* 0x0000001002107824 */ /* 0x000fe200078e00ff */
[----:B------:R-:W-:Y:S01]  /*1800*/  LEA.HI R23, R23, R4, RZ, 0x2 ;  /* 0x0000000417177211 */ /* 0x000fe200078f10ff */
[----:B------:R-:W-:Y:S01]  /*1810*/  IMAD.SHL.U32 R17, R4, 0x8, RZ ;  /* 0x0000000804117824 */ /* 0x000fe200078e00ff */
[----:B------:R-:W-:Y:S01]  /*1820*/  SHF.R.S32.HI R239, RZ, 0x1f, R12 ;  /* 0x0000001fffef7819 */ /* 0x000fe2000001140c */
[----:B------:R-:W-:Y:S01]  /*1830*/  IMAD.SHL.U32 R2, R2, 0x400, RZ ;  /* 0x0000040002027824 */ /* 0x000fe200078e00ff */
[----:B------:R-:W-:Y:S01]  /*1840*/  LOP3.LUT R10, R10, 0x10, R16, 0xf8, !PT ;  /* 0x000000100a0a7812 */ /* 0x000fe200078ef810 */
[C---:B------:R-:W-:Y:S01]  /*1850*/  IMAD.SHL.U32 R228, R9.reuse, 0x40, RZ ;  /* 0x0000004009e47824 */ /* 0x040fe200078e00ff */
[----:B------:R-:W-:Y:S01]  /*1860*/  LOP3.LUT R14, R9, 0xfffffff8, RZ, 0xc0, !PT ;  /* 0xfffffff8090e7812 */ /* 0x000fe200078ec0ff */
[----:B------:R-:W-:Y:S01]  /*1870*/  ULEA.HI UR20, UR4, UR20, URZ, 0x6 ;  /* 0x0000001404147291 */ /* 0x000fe2000f8f303f */
[----:B------:R-:W-:Y:S01]  /*1880*/  LOP3.LUT R23, R23, 0xfffffffc, RZ, 0xc0, !PT ;  /* 0xfffffffc17177812 */ /* 0x000fe200078ec0ff */
[----:B------:R-:W-:Y:S01]  /*1890*/  CS2R R130, SRZ ;  /* 0x0000000000827805 */ /* 0x000fe2000001ff00 */
[----:B------:R-:W-:Y:S01]  /*18a0*/  LEA.HI R239, R239, R12, RZ, 0x2 ;  /* 0x0000000cefef7211 */ /* 0x000fe200078f10ff */
[----:B------:R-:W-:Y:S01]  /*18b0*/  IMAD.IADD R14, R15, 0x1, -R14 ;  /* 0x000000010f0e7824 */ /* 0x000fe200078e0a0e */
[----:B------:R-:W-:Y:S01]  /*18c0*/  LOP3.LUT R7, R10, 0x8, R7, 0xf8, !PT ;  /* 0x000000080a077812 */ /* 0x000fe200078ef807 */
[----:B------:R-:W-:Y:S01]  /*18d0*/  IMAD.SHL.U32 R10, R8, 0x40, RZ ;  /* 0x00000040080a7824 */ /* 0x000fe200078e00ff */
[----:B------:R-:W-:Y:S01]  /*18e0*/  LOP3.LUT R15, R239, 0xfffffffc, RZ, 0xc0, !PT ;  /* 0xfffffffcef0f7812 */ /* 0x000fe200078ec0ff */
[----:B------:R-:W-:Y:S01]  /*18f0*/  IMAD.IADD R20, R4, 0x1, -R23 ;  /* 0x0000000104147824 */ /* 0x000fe200078e0a17 */
[----:B------:R-:W-:Y:S01]  /*1900*/  LOP3.LUT P0, RZ, R8, 0x4, RZ, 0xc0, !PT ;  /* 0x0000000408ff7812 */ /* 0x000fe2000780c0ff */
[----:B------:R-:W-:Y:S01]  /*1910*/  IMAD.SHL.U32 R8, R229, 0x20, RZ ;  /* 0x00000020e5087824 */ /* 0x000fe200078e00ff */
[----:B------:R-:W-:Y:S01]  /*1920*/  LOP3.LUT R10, R10, 0x1c0, RZ, 0xc0, !PT ;  /* 0x000001c00a0a7812 */ /* 0x000fe200078ec0ff */
[----:B------:R-:W-:Y:S01]  /*1930*/  IMAD R11, R20, -0x8, R11 ;  /* 0xfffffff8140b7824 */ /* 0x000fe200078e020b */
[----:B------:R-:W-:Y:S01]  /*1940*/  LOP3.LUT P2, RZ, R14, 0x2, RZ, 0xc0, !PT ;  /* 0x000000020eff7812 */ /* 0x000fe2000784c0ff */
[----:B------:R-:W-:Y:S01]  /*1950*/  IMAD.IADD R12, R12, 0x1, -R15 ;  /* 0x000000010c0c7824 */ /* 0x000fe200078e0a0f */
[C---:B------:R-:W-:Y:S01]  /*1960*/  LOP3.LUT P1, RZ, R14.reuse, 0x4, RZ, 0xc0, !PT ;  /* 0x000000040eff7812 */ /* 0x040fe2000782c0ff */
[----:B------:R-:W-:Y:S01]  /*1970*/  IMAD.SHL.U32 R14, R14, 0x40, RZ ;  /* 0x000000400e0e7824 */ /* 0x000fe200078e00ff */
[----:B------:R-:W-:Y:S01]  /*1980*/  LOP3.LUT R17, R17, 0x18, RZ, 0xc0, !PT ;  /* 0x0000001811117812 */ /* 0x000fe200078ec0ff */
[----:B------:R-:W-:Y:S01]  /*1990*/  IMAD R4, R12, -0x2, R11 ;  /* 0xfffffffe0c047824 */ /* 0x000fe200078e020b */
[----:B------:R-:W-:Y:S01]  /*19a0*/  SHF.R.U32.HI R15, RZ, 0x3, R10 ;  /* 0x00000003ff0f7819 */ /* 0x000fe2000001160a */
[----:B------:R-:W-:Y:S01]  /*19b0*/  CS2R R128, SRZ ;  /* 0x0000000000807805 */ /* 0x000fe2000001ff00 */
[----:B------:R-:W-:Y:S01]  /*19c0*/  LOP3.LUT R11, R17, 0x20, R8, 0xf8, !PT ;  /* 0x00000020110b7812 */ /* 0x000fe200078ef808 */
[----:B------:R-:W-:Y:S01]  /*19d0*/  CS2R R126, SRZ ;  /* 0x00000000007e7805 */ /* 0x000fe2000001ff00 */
[----:B------:R-:W-:Y:S01]  /*19e0*/  LOP3.LUT R15, R15, R10, R17, 0x1e, !PT ;  /* 0x0000000a0f0f7212 */ /* 0x000fe200078e1e11 */
[----:B------:R-:W-:Y:S01]  /*19f0*/  IMAD.SHL.U32 R17, R229, 0x8, RZ ;  /* 0x00000008e5117824 */ /* 0x000fe200078e00ff */
[----:B------:R-:W-:Y:S01]  /*1a00*/  LOP3.LUT R13, R13, 0x3ffffffc, RZ, 0xc0, !PT ;  /* 0x3ffffffc0d0d7812 */ /* 0x000fe200078ec0ff */
[----:B------:R-:W-:Y:S01]  /*1a10*/  CS2R R124, SRZ ;  /* 0x00000000007c7805 */ /* 0x000fe2000001ff00 */
[----:B------:R-:W-:Y:S01]  /*1a20*/  LOP3.LUT R14, R14, 0x1c0, RZ, 0xc0, !PT ;  /* 0x000001c00e0e7812 */ /* 0x000fe200078ec0ff */
[----:B------:R-:W-:Y:S01]  /*1a30*/  CS2R R122, SRZ ;  /* 0x00000000007a7805 */ /* 0x000fe2000001ff00 */
[----:B------:R-:W-:Y:S01]  /*1a40*/  LOP3.LUT R228, R228, 0xfffffe00, RZ, 0xc0, !PT ;  /* 0xfffffe00e4e47812 */ /* 0x000fe200078ec0ff */
[----:B------:R-:W-:Y:S01]  /*1a50*/  IMAD.IADD R13, R234, 0x1, -R13 ;  /* 0x00000001ea0d7824 */ /* 0x000fe200078e0a0d */
[----:B------:R-:W-:Y:S01]  /*1a60*/  SHF.R.U32.HI R8, RZ, 0x3, R14 ;  /* 0x00000003ff087819 */ /* 0x000fe2000001160e */
[----:B------:R-:W-:Y:S01]  /*1a70*/  CS2R R120, SRZ ;  /* 0x0000000000787805 */ /* 0x000fe2000001ff00 */
[----:B------:R-:W-:Y:S01]  /*1a80*/  LOP3.LUT R17, R14, 0x8, R17, 0xf8, !PT ;  /* 0x000000080e117812 */ /* 0x000fe200078ef811 */
[----:B------:R-:W-:Y:S01]  /*1a90*/  IMAD R240, R13, 0x2, R2 ;  /* 0x000000020df07824 */ /* 0x000fe200078e0202 */
[----:B------:R-:W-:Y:S01]  /*1aa0*/  LOP3.LUT R6, R7, R6, RZ, 0x3c, !PT ;  /* 0x0000000607067212 */ /* 0x000fe200078e3cff */
[----:B------:R-:W-:Y:S01]  /*1ab0*/  CS2R R118, SRZ ;  /* 0x0000000000767805 */ /* 0x000fe2000001ff00 */
[----:B------:R-:W-:Y:S01]  /*1ac0*/  LOP3.LUT R17, R17, R8, RZ, 0x3c, !PT ;  /* 0x0000000811117212 */ /* 0x000fe200078e3cff */
[----:B------:R-:W-:Y:S01]  /*1ad0*/  IMAD.IADD R240, R15, 0x1, R240 ;  /* 0x000000010ff07824 */ /* 0x000fe200078e02f0 */
[----:B------:R-:W-:Y:S01]  /*1ae0*/  LOP3.LUT R11, R8, R11, R14, 0x1e, !PT ;  /* 0x0000000b080b7212 */ /* 0x000fe200078e1e0e */
[----:B------:R-:W-:Y:S01]  /*1af0*/  IMAD R229, R229, 0x200, R6 ;  /* 0x00000200e5e57824 */ /* 0x000fe200078e0206 */
[-C--:B------:R-:W-:Y:S01]  /*1b00*/  IADD3 R2, R17, R228.reuse, R2 ;  /* 0x000000e411027210 */ /* 0x080fe20007ffe002 */
[----:B------:R-:W-:Y:S01]  /*1b10*/  CS2R R116, SRZ ;  /* 0x0000000000747805 */ /* 0x000fe2000001ff00 */
[----:B------:R-:W-:Y:S01]  /*1b20*/  SEL R3, R3, 0xffffffe0, !P2 ;  /* 0xffffffe003037807 */ /* 0x000fe20005000000 */
[----:B------:R-:W-:Y:S01]  /*1b30*/  IMAD R0, R229, 0x2, R0 ;  /* 0x00000002e5007824 */ /* 0x000fe200078e0200 */
[----:B------:R-:W-:Y:S01]  /*1b40*/  SEL R5, R5, 0xffffffc0, !P1 ;  /* 0xffffffc005057807 */ /* 0x000fe20004800000 */
[C---:B------:R-:W-:Y:S01]  /*1b50*/  IMAD.SHL.U32 R230, R2.reuse, 0x2, RZ ;  /* 0x0000000202e67824 */ /* 0x040fe200078e00ff */
[----:B------:R-:W-:Y:S01]  /*1b60*/  LOP3.LUT R228, R11, R228, RZ, 0xfc, !PT ;  /* 0x000000e40be47212 */ /* 0x000fe200078efcff */
[----:B------:R-:W-:Y:S01]  /*1b70*/  IMAD R224, R2, 0x2, R3 ;  /* 0x0000000202e07824 */ /* 0x000fe200078e0203 */
[----:B------:R-:W-:Y:S01]  /*1b80*/  LEA R240, R240, 0x12280, 0x1 ;  /* 0x00012280f0f07811 */ /* 0x000fe200078e08ff */
[----:B------:R-:W-:Y:S01]  /*1b90*/  IMAD R3, R2, 0x2, R5 ;  /* 0x0000000202037824 */ /* 0x000fe200078e0205 */
[----:B------:R-:W-:Y:S01]  /*1ba0*/  LEA.HI R239, R239, R16, RZ, 0x1e ;  /* 0x00000010efef7211 */ /* 0x000fe200078ff0ff */
[----:B------:R-:W-:Y:S01]  /*1bb0*/  CS2R R114, SRZ ;  /* 0x0000000000727805 */ /* 0x000fe2000001ff00 */
[C---:B------:R-:W-:Y:S01]  /*1bc0*/  IADD3 R243, R240.reuse, 0x40, RZ ;  /* 0x00000040f0f37810 */ /* 0x040fe20007ffe0ff */
        /* <DEDUP_REMOVED lines=39> */
[----:B------:R-:W-:Y:S01]  /*1e40*/  IADD3 R238, R249, UR5, RZ ;  /* 0x00000005f9ee7c10 */ /* 0x000fe2000fffe0ff */
[----:B------:R-:W-:Y:S01]  /*1e50*/  IMAD.SHL.U32 R229, R229, 0x2, RZ ;  /* 0x00000002e5e57824 */ /* 0x000fe200078e00ff */
[----:B------:R-:W-:Y:S01]  /*1e60*/  @P0 IADD3 R243, R240, -0x40, RZ ;  /* 0xffffffc0f0f30810 */ /* 0x000fe20007ffe0ff */
[----:B------:R-:W-:Y:S01]  /*1e70*/  IMAD.SHL.U32 R228, R228, 0x2, RZ ;  /* 0x00000002e4e47824 */ /* 0x000fe200078e00ff */
[----:B------:R-:W-:Y:S01]  /*1e80*/  USHF.R.S32.HI UR20, URZ, 0x6, UR20 ;  /* 0x000000063f147899 */ /* 0x000fe20008011414 */
[----:B------:R-:W-:Y:S01]  /*1e90*/  IMAD.IADD R2, R5, 0x1, R224 ;  /* 0x0000000105027824 */ /* 0x000fe200078e02e0 */
[----:B------:R-:W-:-:S02]  /*1ea0*/  UMOV UR18, URZ ;  /* 0x0000003f00127c82 */ /* 0x000fc40008000000 */
[C---:B------:R-:W-:Y:S02]  /*1eb0*/  ISETP.GT.AND P1, PT, R4.reuse, RZ, PT ;  /* 0x000000ff0400720c */ /* 0x040fe40003f24270 */
[----:B------:R-:W-:-:S02]  /*1ec0*/  ISETP.GT.AND P0, PT, R4, 0x1, PT ;  /* 0x000000010400780c */ /* 0x000fc40003f04270 */
[----:B------:R-:W-:Y:S02]  /*1ed0*/  LOP3.LUT R233, R233, 0xfffffffd, RZ, 0xc0, !PT ;  /* 0xfffffffde9e97812 */ /* 0x000fe400078ec0ff */
[C---:B------:R-:W-:Y:S02]  /*1ee0*/  ISETP.GT.AND P6, PT, R4.reuse, 0x20, PT ;  /* 0x000000200400780c */ /* 0x040fe40003fc4270 */
[----:B------:R-:W-:-:S05]  /*1ef0*/  ISETP.GT.AND P5, PT, R4, 0x21, PT ;  /* 0x000000210400780c */ /* 0x000fca0003fa4270 */
[----:B------:R-:W-:-:S04]  /*1f00*/  @P1 LOP3.LUT R233, R233, 0x2, RZ, 0xfc, !PT ;  /* 0x00000002e9e91812 */ /* 0x000fc800078efcff */
[----:B------:R-:W-:-:S04]  /*1f10*/  LOP3.LUT R233, R233, 0xfffffffe, RZ, 0xc0, !PT ;  /* 0xfffffffee9e97812 */ /* 0x000fc800078ec0ff */
[----:B------:R-:W-:Y:S02]  /*1f20*/  @P0 LOP3.LUT R233, R233, 0x1, RZ, 0xfc, !PT ;  /* 0x00000001e9e90812 */ /* 0x000fe400078efcff */
.L_x_27:
[----:B------:R-:W-:Y:S04]  /*1f30*/  DEPBAR.LE SB0, 0x0 ;  /* 0x000080000000791a */ /* 0x000fe80000000000 */
[----:B------:R-:W-:Y:S01]  /*1f40*/  BAR.SYNC.DEFER_BLOCKING 0x0 ;  /* 0x0000000000007b1d */ /* 0x000fe20000010000 */
[C---:B------:R-:W-:Y:S01]  /*1f50*/  LOP3.LUT P1, RZ, R233.reuse, 0x2, RZ, 0xc0, !PT ;  /* 0x00000002e9ff7812 */ /* 0x040fe2000782c0ff */
[----:B------:R-:W-:Y:S01]  /*1f60*/  UIADD3 UR21, UR18, 0x1, URZ ;  /* 0x0000000112157890 */ /* 0x000fe2000fffe03f */
[----:B------:R-:W-:Y:S03]  /*1f70*/  LOP3.LUT P0, RZ, R233, 0x1, RZ, 0xc0, !PT ;  /* 0x00000001e9ff7812 */ /* 0x000fe6000780c0ff */
[----:B------:R-:W-:Y:S06]  /*1f80*/  UISETP.GE.AND UP0, UPT, UR21, UR20, UPT ;  /* 0x000000141500728c */ /* 0x000fec000bf06270 */
[----:B------:R-:W-:Y:S01]  /*1f90*/  PLOP3.LUT P4, PT, PT, PT, UP0, 0x80, 0x0 ;  /* 0x000000000000781c */ /* 0x000fe20003f8f008 */
        /* <DEDUP_REMOVED lines=9> */
[----:B------:R-:W-:Y:S03]  /*2030*/  LDSM.16.M88.4 R20, [R2+0x7080] ;  /* 0x007080000214783b */ /* 0x000fe60000000200 */
[C---:B--2---:R-:W-:Y:S03]  /*2040*/  HMMA.16816.F32 R8, R140.reuse, R136, RZ ;  /* 0x000000888c08723c */ /* 0x044fe600000018ff */
[----:B------:R-:W-:Y:S06]  /*2050*/  LDSM.16.M88.4 R24, [R230+0x8080] ;  /* 0x00808000e618783b */ /* 0x000fec0000000200 */
[----:B------:R-:W-:Y:S01]  /*2060*/  LDSM.16.M88.4 R28, [R231+0x2080] ;  /* 0x00208000e71c783b */ /* 0x000fe20000000200 */
[-C--:B------:R-:W-:Y:S05]  /*2070*/  HMMA.16816.F32 R12, R140, R138.reuse, RZ ;  /* 0x0000008a8c0c723c */ /* 0x080fea00000018ff */
[----:B------:R-:W1:Y:S03]  /*2080*/  LDSM.16.M88.4 R140, [R3+0x7080] ;  /* 0x00708000038c783b */ /* 0x000e660000000200 */
[----:B------:R-:W-:Y:S03]  /*2090*/  HMMA.16816.F32 R16, R132, R138, RZ ;  /* 0x0000008a8410723c */ /* 0x000fe600000018ff */
[----:B------:R-:W-:Y:S05]  /*20a0*/  LDSM.16.M88.4 R132, [R2+0x6080] ;  /* 0x006080000284783b */ /* 0x000fea0000000200 */
[-C--:B---3--:R-:W-:Y:S01]  /*20b0*/  HMMA.16816.F32 R4, R144, R148.reuse, R4 ;  /* 0x000000949004723c */ /* 0x088fe20000001804 */
[----:B------:R-:W2:Y:S06]  /*20c0*/  LDSM.16.M88.4 R136, [R225+0x80] ;  /* 0x00008000e188783b */ /* 0x000eac0000000200 */
[----:B------:R-:W3:Y:S01]  /*20d0*/  LDSM.16.M88.4 R32, [R230+0x9080] ;  /* 0x00908000e620783b */ /* 0x000ee20000000200 */
[C---:B----4-:R-:W-:Y:S05]  /*20e0*/  HMMA.16816.F32 R8, R152.reuse, R148, R8 ;  /* 0x000000949808723c */ /* 0x050fea0000001808 */
[----:B------:R-:W-:Y:S03]  /*20f0*/  LDS R215, [R239.X4+0x12080] ;  /* 0x01208000efd77984 */ /* 0x000fe60000004800 */
[-C--:B------:R-:W-:Y:S03]  /*2100*/  HMMA.16816.F32 R12, R152, R150.reuse, R12 ;  /* 0x00000096980c723c */ /* 0x080fe6000000180c */
[----:B------:R-:W-:Y:S05]  /*2110*/  LDS R214, [R239.X4+0x120a0] ;  /* 0x0120a000efd67984 */ /* 0x000fea0000004800 */
[----:B------:R-:W-:Y:S01]  /*2120*/  HMMA.16816.F32 R16, R144, R150, R16 ;  /* 0x000000969010723c */ /* 0x000fe20000001810 */
[----:B------:R-:W-:Y:S06]  /*2130*/  LDSM.16.M88.4 R144, [R227+0x2080] ;  /* 0x00208000e390783b */ /* 0x000fec0000000200 */
[----:B------:R-:W-:Y:S01]  /*2140*/  LDS R213, [R239.X4+0x12100] ;  /* 0x01210000efd57984 */ /* 0x000fe20000004800 */
[-C--:B-----5:R-:W-:Y:S05]  /*2150*/  HMMA.16816.F32 R4, R156, R160.reuse, R4 ;  /* 0x000000a09c04723c */ /* 0x0a0fea0000001804 */
[----:B------:R-:W-:Y:S03]  /*2160*/  LDS R212, [R239.X4+0x12120] ;  /* 0x01212000efd47984 */ /* 0x000fe60000004800 */
[C---:B-1----:R-:W-:Y:S08]  /*2170*/  HMMA.16816.F32 R8, R140.reuse, R160, R8 ;  /* 0x000000a08c08723c */ /* 0x042ff00000001808 */
[-C--:B------:R-:W-:Y:S01]  /*2180*/  HMMA.16816.F32 R12, R140, R162.reuse, R12 ;  /* 0x000000a28c0c723c */ /* 0x080fe2000000180c */
[----:B------:R-:W1:Y:S07]  /*2190*/  LDSM.16.M88.4 R140, [R224+0x8080] ;  /* 0x00808000e08c783b */ /* 0x000e6e0000000200 */
[----:B------:R-:W-:Y:S08]  /*21a0*/  HMMA.16816.F32 R16, R156, R162, R16 ;  /* 0x000000a29c10723c */ /* 0x000ff00000001810 */
[-C--:B--2---:R-:W-:Y:S08]  /*21b0*/  HMMA.16816.F32 R4, R132, R136.reuse, R4 ;  /* 0x000000888404723c */ /* 0x084ff00000001804 */
[C---:B------:R-:W-:Y:S08]  /*21c0*/  HMMA.16816.F32 R8, R20.reuse, R136, R8 ;  /* 0x000000881408723c */ /* 0x040ff00000001808 */
[-C--:B------:R-:W-:Y:S01]  /*21d0*/  HMMA.16816.F32 R12, R20, R138.reuse, R12 ;  /* 0x0000008a140c723c */ /* 0x080fe2000000180c */
[----:B------:R-:W2:Y:S07]  /*21e0*/  LDSM.16.M88.4 R20, [R224+0x9080] ;  /* 0x00908000e014783b */ /* 0x000eae0000000200 */
[----:B------:R-:W-:Y:S01]  /*21f0*/  HMMA.16816.F32 R16, R132, R138, R16 ;  /* 0x0000008a8410723c */ /* 0x000fe20000001810 */
[----:B------:R-:W-:Y:S06]  /*2200*/  LDSM.16.M88.4 R132, [R3+0x8080] ;  /* 0x008080000384783b */ /* 0x000fec0000000200 */
[----:B------:R-:W4:Y:S01]  /*2210*/  LDSM.16.M88.4 R136, [R226+0x2080] ;  /* 0x00208000e288783b */ /* 0x000f220000000200 */
[-C--:B------:R-:W-:Y:S08]  /*2220*/  HMMA.16816.F32 R4, R24, R28.reuse, R4 ;  /* 0x0000001c1804723c */ /* 0x080ff00000001804 */
[C---:B---3--:R-:W-:Y:S08]  /*2230*/  HMMA.16816.F32 R8, R32.reuse, R28, R8 ;  /* 0x0000001c2008723c */ /* 0x048ff00000001808 */
[-C--:B------:R-:W-:Y:S01]  /*2240*/  HMMA.16816.F32 R12, R32, R30.reuse, R12 ;  /* 0x0000001e200c723c */ /* 0x080fe2000000180c */
[----:B------:R-:W3:Y:S07]  /*2250*/  LDSM.16.M88.4 R32, [R3+0x9080] ;  /* 0x009080000320783b */ /* 0x000eee0000000200 */
[----:B------:R-:W-:Y:S01]  /*2260*/  HMMA.16816.F32 R16, R24, R30, R16 ;  /* 0x0000001e1810723c */ /* 0x000fe20000001810 */
[----:B------:R-:W-:Y:S06]  /*2270*/  LDSM.16.M88.4 R24, [R2+0x8080] ;  /* 0x008080000218783b */ /* 0x000fec0000000200 */
[----:B------:R-:W5:Y:S01]  /*2280*/  LDSM.16.M88.4 R28, [R225+0x2080] ;  /* 0x00208000e11c783b */ /* 0x000f620000000200 */
[-C--:B-1----:R-:W-:Y:S08]  /*2290*/  HMMA.16816.F32 R4, R140, R144.reuse, R4 ;  /* 0x000000908c04723c */ /* 0x082ff00000001804 */
[C---:B--2---:R-:W-:Y:S08]  /*22a0*/  HMMA.16816.F32 R8, R20.reuse, R144, R8 ;  /* 0x000000901408723c */ /* 0x044ff00000001808 */
[-C--:B------:R-:W-:Y:S01]  /*22b0*/  HMMA.16816.F32 R12, R20, R146.reuse, R12 ;  /* 0x00000092140c723c */ /* 0x080fe2000000180c */
[----:B------:R-:W1:Y:S07]  /*22c0*/  LDSM.16.M88.4 R20, [R2+0x9080] ;  /* 0x009080000214783b */ /* 0x000e6e0000000200 */
[----:B------:R-:W-:Y:S01]  /*22d0*/  HMMA.16816.F32 R16, R140, R146, R16 ;  /* 0x000000928c10723c */ /* 0x000fe20000001810 */
[----:B------:R-:W-:Y:S06]  /*22e0*/  LDSM.16.M88.4 R140, [R230+0xa080] ;  /* 0x00a08000e68c783b */ /* 0x000fec0000000200 */
[----:B------:R-:W2:Y:S01]  /*22f0*/  LDSM.16.M88.4 R144, [R231+0x4080] ;  /* 0x00408000e790783b */ /* 0x000ea20000000200 */
[-C--:B----4-:R-:W-:Y:S08]  /*2300*/  HMMA.16816.F32 R4, R132, R136.reuse, R4 ;  /* 0x000000888404723c */ /* 0x090ff00000001804 */
[C---:B---3--:R-:W-:Y:S08]  /*2310*/  HMMA.16816.F32 R8, R32.reuse, R136, R8 ;  /* 0x000000882008723c */ /* 0x048ff00000001808 */
        /* <DEDUP_REMOVED lines=17> */
[----:B------:R-:W-:Y:S07]  /*2430*/  LDSM.16.M88.4 R140, [R225+0x4080] ;  /* 0x00408000e18c783b */ /* 0x000fee0000000200 */
[-C--:B----4-:R-:W-:Y:S08]  /*2440*/  HMMA.16816.F32 R4, R132, R136.reuse, R4 ;  /* 0x000000888404723c */ /* 0x090ff00000001804 */
[C---:B-1----:R-:W-:Y:S08]  /*2450*/  HMMA.16816.F32 R8, R20.reuse, R136, R8 ;  /* 0x000000881408723c */ /* 0x042ff00000001808 */
[-C--:B------:R-:W-:Y:S01]  /*2460*/  HMMA.16816.F32 R12, R20, R138.reuse, R12 ;  /* 0x0000008a140c723c */ /* 0x080fe2000000180c */
[----:B------:R-:W1:Y:S07]  /*2470*/  LDSM.16.M88.4 R20, [R2+0xa080] ;  /* 0x00a080000214783b */ /* 0x000e6e0000000200 */
[----:B------:R-:W-:Y:S01]  /*2480*/  HMMA.16816.F32 R16, R132, R138, R16 ;  /* 0x0000008a8410723c */ /* 0x000fe20000001810 */
[----:B------:R-:W3:Y:S01]  /*2490*/  LDSM.16.M88.4 R132, [R2+0xb080] ;  /* 0x00b080000284783b */ /* 0x000ee20000000200 */
[----:B------:R-:W-:Y:S05]  /*24a0*/  DEPBAR.LE SB0, 0x0 ;  /* 0x000080000000791a */ /* 0x000fea0000000000 */
[----:B------:R-:W-:Y:S01]  /*24b0*/  BAR.SYNC.DEFER_BLOCKING 0x0 ;  /* 0x0000000000007b1d */ /* 0x000fe20000010000 */
[-C--:B-----5:R-:W-:Y:S08]  /*24c0*/  HMMA.16816.F32 R4, R24, R28.reuse, R4 ;  /* 0x0000001c1804723c */ /* 0x0a0ff00000001804 */
[C---:B--2---:R-:W-:Y:S08]  /*24d0*/  HMMA.16816.F32 R8, R32.reuse, R28, R8 ;  /* 0x0000001c2008723c */ /* 0x044ff00000001808 */
[-C--:B------:R-:W-:Y:S01]  /*24e0*/  HMMA.16816.F32 R12, R32, R30.reuse, R12 ;  /* 0x0000001e200c723c */ /* 0x080fe2000000180c */
[----:B------:R-:W2:Y:S07]  /*24f0*/  LDSM.16.M88.4 R136, [R230+0xc080] ;  /* 0x00c08000e688783b */ /* 0x000eae0000000200 */
[----:B------:R-:W-:Y:S01]  /*2500*/  HMMA.16816.F32 R16, R24, R30, R16 ;  /* 0x0000001e1810723c */ /* 0x000fe20000001810 */
[----:B------:R-:W4:Y:S07]  /*2510*/  LDSM.16.M88.4 R144, [R230+0xd080] ;  /* 0x00d08000e690783b */ /* 0x000f2e0000000200 */
[-C--:B-1----:R-:W-:Y:S01]  /*2520*/  HMMA.16816.F32 R4, R20, R140.reuse, R4 ;  /* 0x0000008c1404723c */ /* 0x082fe20000001804 */
[----:B------:R-:W1:Y:S07]  /*2530*/  LDSM.16.M88.4 R148, [R224+0xc080] ;  /* 0x00c08000e094783b */ /* 0x000e6e0000000200 */
[C---:B---3--:R-:W-:Y:S01]  /*2540*/  HMMA.16816.F32 R8, R132.reuse, R140, R8 ;  /* 0x0000008c8408723c */ /* 0x048fe20000001808 */
[----:B------:R-:W3:Y:S07]  /*2550*/  LDSM.16.M88.4 R152, [R224+0xd080] ;  /* 0x00d08000e098783b */ /* 0x000eee0000000200 */
[-C--:B------:R-:W-:Y:S01]  /*2560*/  HMMA.16816.F32 R12, R132, R142.reuse, R12 ;  /* 0x0000008e840c723c */ /* 0x080fe2000000180c */
[----:B------:R-:W5:Y:S07]  /*2570*/  LDSM.16.M88.4 R132, [R3+0xc080] ;  /* 0x00c080000384783b */ /* 0x000f6e0000000200 */
[----:B------:R-:W-:Y:S01]  /*2580*/  HMMA.16816.F32 R16, R20, R142, R16 ;  /* 0x0000008e1410723c */ /* 0x000fe20000001810 */
[----:B------:R-:W3:Y:S03]  /*2590*/  LDSM.16.M88.4 R140, [R3+0xd080] ;  /* 0x00d08000038c783b */ /* 0x000ee60000000200 */
[----:B------:R-:W-:Y:S02]  /*25a0*/  FMUL.FTZ R218, R6, c[0x0][0x2b4] ;  /* 0x0000ad0006da7a20 */ /* 0x000fe40000410000 */
[----:B------:R-:W-:Y:S02]  /*25b0*/  FMUL.FTZ R217, R5, c[0x0][0x2b4] ;  /* 0x0000ad0005d97a20 */ /* 0x000fe40000410000 */
[-C--:B--2---:R-:W-:Y:S02]  /*25c0*/  HMMA.16816.F32 R20, R136, R164.reuse, RZ ;  /* 0x000000a48814723c */ /* 0x084fe400000018ff */
[----:B------:R-:W2:Y:S02]  /*25d0*/  MUFU.TANH R218, R218 ;  /* 0x000000da00da7308 */ /* 0x000ea40000002400 */
[----:B------:R-:W-:Y:S02]  /*25e0*/  FMUL.FTZ R222, R10, c[0x0][0x2b4] ;  /* 0x0000ad000ade7a20 */ /* 0x000fe40000410000 */
[----:B------:R-:W-:Y:S02]  /*25f0*/  FMUL.FTZ R220, R8, c[0x0][0x2b4] ;  /* 0x0000ad0008dc7a20 */ /* 0x000fe40000410000 */
[C---:B----4-:R-:W-:Y:S04]  /*2600*/  HMMA.16816.F32 R24, R144.reuse, R164, RZ ;  /* 0x000000a49018723c */ /* 0x050fe800000018ff */
[----:B------:R-:W4:Y:S01]  /*2610*/  MUFU.TANH R222, R222 ;  /* 0x000000de00de7308 */ /* 0x000f220000002400 */
[----:B------:R-:W-:Y:S02]  /*2620*/  FMUL.FTZ R252, R12, c[0x0][0x2b4] ;  /* 0x0000ad000cfc7a20 */ /* 0x000fe40000410000 */
[----:B------:R-:W-:Y:S01]  /*2630*/  FMUL.FTZ R223, R11, c[0x0][0x2b4] ;  /* 0x0000ad000bdf7a20 */ /* 0x000fe20000410000 */
[-C--:B------:R-:W-:Y:S01]  /*2640*/  HMMA.16816.F32 R28, R144, R166.reuse, RZ ;  /* 0x000000a6901c723c */ /* 0x080fe200000018ff */
[----:B------:R-:W-:Y:S03]  /*2650*/  LDSM.16.M88.4 R144, [R2+0xd080] ;  /* 0x00d080000290783b */ /* 0x000fe60000000200 */
[----:B------:R-:W-:Y:S02]  /*2660*/  FMUL.FTZ R17, R17, c[0x0][0x2b4] ;  /* 0x0000ad0011117a20 */ /* 0x000fe40000410000 */
[----:B------:R-:W-:Y:S01]  /*2670*/  MUFU.TANH R220, R220 ;  /* 0x000000dc00dc7308 */ /* 0x000fe20000002400 */
[----:B------:R-:W-:Y:S01]  /*2680*/  FMUL.FTZ R15, R15, c[0x0][0x2b4] ;  /* 0x0000ad000f0f7a20 */ /* 0x000fe20000410000 */
[----:B------:R-:W-:Y:S01]  /*2690*/  HMMA.16816.F32 R32, R136, R166, RZ ;  /* 0x000000a68820723c */ /* 0x000fe200000018ff */
[----:B------:R-:W5:Y:S03]  /*26a0*/  LDSM.16.M88.4 R136, [R2+0xc080] ;  /* 0x00c080000288783b */ /* 0x000f660000000200 */
[C---:B--2---:R-:W-:Y:S01]  /*26b0*/  FSEL R159, R218.reuse, -INF , P1 ;  /* 0xff800000da9f7808 */ /* 0x044fe20000800000 */
[----:B------:R-:W-:Y:S02]  /*26c0*/  FFMA.FTZ R218, -R218, R218, 1 ;  /* 0x3f800000dada7423 */ /* 0x000fe400000101da */
[----:B------:R-:W-:Y:S01]  /*26d0*/  FMUL.FTZ R219, R7, c[0x0][0x2b4] ;  /* 0x0000ad0007db7a20 */ /* 0x000fe20000410000 */
[-C--:B-1----:R-:W-:Y:S01]  /*26e0*/  HMMA.16816.F32 R20, R148, R168.reuse, R20 ;  /* 0x000000a89414723c */ /* 0x082fe20000001814 */
[----:B------:R-:W1:Y:S04]  /*26f0*/  MUFU.TANH R17, R17 ;  /* 0x0000001100117308 */ /* 0x000e680000002400 */
[----:B------:R-:W-:Y:S02]  /*2700*/  FFMA.FTZ R157, R159, c[0x0][0x29c], -R214 ;  /* 0x0000a7009f9d7a23 */ /* 0x000fe400000108d6 */
[----:B------:R-:W-:Y:S01]  /*2710*/  FMUL.FTZ R221, R9, c[0x0][0x2b4] ;  /* 0x0000ad0009dd7a20 */ /* 0x000fe20000410000 */
[C---:B---3--:R-:W-:Y:S03]  /*2720*/  HMMA.16816.F32 R24, R152.reuse, R168, R24 ;  /* 0x000000a89818723c */ /* 0x048fe60000001818 */
[----:B------:R-:W-:Y:S01]  /*2730*/  MUFU.TANH R252, R252 ;  /* 0x000000fc00fc7308 */ /* 0x000fe20000002400 */
[----:B------:R-:W-:Y:S02]  /*2740*/  FMUL.FTZ R18, R18, c[0x0][0x2b4] ;  /* 0x0000ad0012127a20 */ /* 0x000fe40000410000 */
[----:B------:R-:W-:Y:S02]  /*2750*/  FMUL.FTZ R19, R19, c[0x0][0x2b4] ;  /* 0x0000ad0013137a20 */ /* 0x000fe40000410000 */
[-C--:B------:R-:W-:Y:S04]  /*2760*/  HMMA.16816.F32 R28, R152, R170.reuse, R28 ;  /* 0x000000aa981c723c */ /* 0x080fe8000000181c */
[----:B------:R-:W-:Y:S01]  /*2770*/  FMUL.FTZ R13, R13, c[0x0][0x2b4] ;  /* 0x0000ad000d0d7a20 */ /* 0x000fe20000410000 */
[----:B------:R-:W-:Y:S01]  /*2780*/  MUFU.TANH R223, R223 ;  /* 0x000000df00df7308 */ /* 0x000fe20000002400 */
[----:B------:R-:W-:Y:S01]  /*2790*/  FMUL.FTZ R14, R14, c[0x0][0x2b4] ;  /* 0x0000ad000e0e7a20 */ /* 0x000fe20000410000 */
[----:B----4-:R-:W-:Y:S01]  /*27a0*/  FSEL R155, R222, -INF , P1 ;  /* 0xff800000de9b7808 */ /* 0x010fe20000800000 */
[----:B------:R-:W-:Y:S01]  /*27b0*/  HMMA.16816.F32 R32, R148, R170, R32 ;  /* 0x000000aa9420723c */ /* 0x000fe20000001820 */
[----:B------:R-:W2:Y:S03]  /*27c0*/  LDSM.16.M88.4 R148, [R230+0xe080] ;  /* 0x00e08000e694783b */ /* 0x000ea60000000200 */
[----:B------:R-:W-:Y:S01]  /*27d0*/  FFMA.FTZ R153, R155, c[0x0][0x29c], -R212 ;  /* 0x0000a7009b997a23 */ /* 0x000fe200000108d4 */
[----:B-1----:R-:W-:Y:S01]  /*27e0*/  FSEL R6, R17, -INF , P5 ;  /* 0xff80000011067808 */ /* 0x002fe20002800000 */
[----:B------:R-:W-:Y:S01]  /*27f0*/  FMUL.FTZ R216, R4, c[0x0][0x2b4] ;  /* 0x0000ad0004d87a20 */ /* 0x000fe20000410000 */
[----:B------:R-:W-:Y:S01]  /*2800*/  MUFU.EX2 R157, R157 ;  /* 0x0000009d009d7308 */ /* 0x000fe20000000800 */
[-C--:B-----5:R-:W-:Y:S08]  /*2810*/  HMMA.16816.F32 R20, R132, R172.reuse, R20 ;  /* 0x000000ac8414723c */ /* 0x0a0ff00000001814 */
[C---:B------:R-:W-:Y:S01]  /*2820*/  HMMA.16816.F32 R24, R140.reuse, R172, R24 ;  /* 0x000000ac8c18723c */ /* 0x040fe20000001818 */
[----:B------:R-:W-:Y:S07]  /*2830*/  MUFU.EX2 R153, R153 ;  /* 0x0000009900997308 */ /* 0x000fee0000000800 */
[-C--:B------:R-:W-:Y:S01]  /*2840*/  HMMA.16816.F32 R28, R140, R174.reuse, R28 ;  /* 0x000000ae8c1c723c */ /* 0x080fe2000000181c */
[----:B------:R-:W1:Y:S02]  /*2850*/  LDSM.16.M88.4 R140, [R230+0xf080] ;  /* 0x00f08000e68c783b */ /* 0x000e640000000200 */
[----:B------:R-:W-:Y:S05]  /*2860*/  MUFU.TANH R15, R15 ;  /* 0x0000000f000f7308 */ /* 0x000fea0000002400 */
[----:B------:R-:W-:Y:S01]  /*2870*/  HMMA.16816.F32 R32, R132, R174, R32 ;  /* 0x000000ae8420723c */ /* 0x000fe20000001820 */
[----:B------:R-:W3:Y:S04]  /*2880*/  LDSM.16.M88.4 R132, [R224+0xe080] ;  /* 0x00e08000e084783b */ /* 0x000ee80000000200 */
[----:B------:R-:W4:Y:S03]  /*2890*/  MUFU.TANH R219, R219 ;  /* 0x000000db00db7308 */ /* 0x000f260000002400 */
[-C--:B------:R-:W-:Y:S07]  /*28a0*/  HMMA.16816.F32 R20, R136, R176.reuse, R20 ;  /* 0x000000b08814723c */ /* 0x080fee0000001814 */
[----:B------:R-:W5:Y:S01]  /*28b0*/  MUFU.TANH R221, R221 ;  /* 0x000000dd00dd7308 */ /* 0x000f620000002400 */
[C---:B------:R-:W-:Y:S08]  /*28c0*/  HMMA.16816.F32 R24, R144.reuse, R176, R24 ;  /* 0x000000b09018723c */ /* 0x040ff00000001818 */
[-C--:B------:R-:W-:Y:S01]  /*28d0*/  HMMA.16816.F32 R28, R144, R178.reuse, R28 ;  /* 0x000000b2901c723c */ /* 0x080fe2000000181c */
[----:B------:R-:W3:Y:S01]  /*28e0*/  LDSM.16.M88.4 R144, [R224+0xf080] ;  /* 0x00f08000e090783b */ /* 0x000ee20000000200 */
[----:B------:R-:W1:Y:S02]  /*28f0*/  MUFU.TANH R18, R18 ;  /* 0x0000001200127308 */ /* 0x000e640000002400 */
[C---:B----4-:R-:W-:Y:S01]  /*2900*/  FSEL R159, R219.reuse, -INF , P0 ;  /* 0xff800000db9f7808 */ /* 0x050fe20000000000 */
[----:B------:R-:W-:Y:S03]  /*2910*/  FFMA.FTZ R219, -R219, R219, 1 ;  /* 0x3f800000dbdb7423 */ /* 0x000fe600000101db */
[----:B------:R-:W-:Y:S01]  /*2920*/  HMMA.16816.F32 R32, R136, R178, R32 ;  /* 0x000000b28820723c */ /* 0x000fe20000001820 */
[----:B------:R-:W4:Y:S03]  /*2930*/  LDSM.16.M88.4 R136, [R3+0xe080] ;  /* 0x00e080000388783b */ /* 0x000f260000000200 */
[----:B------:R-:W-:Y:S01]  /*2940*/  MUFU.TANH R19, R19 ;  /* 0x0000001300137308 */ /* 0x000fe20000002400 */
[C---:B-----5:R-:W-:Y:S03]  /*2950*/  FSEL R154, R221.reuse, -INF , P0 ;  /* 0xff800000dd9a7808 */ /* 0x060fe60000000000 */
[-C--:B--2---:R-:W-:Y:S05]  /*2960*/  HMMA.16816.F32 R20, R148, R180.reuse, R20 ;  /* 0x000000b49414723c */ /* 0x084fea0000001814 */
[----:B------:R-:W-:Y:S01]  /*2970*/  FFMA.FTZ R163, R154, c[0x0][0x29c], -R213 ;  /* 0x0000a7009aa37a23 */ /* 0x000fe200000108d5 */
[----:B------:R-:W-:Y:S01]  /*2980*/  MUFU.TANH R13, R13 ;  /* 0x0000000d000d7308 */ /* 0x000fe20000002400 */
[----:B------:R-:W-:Y:S01]  /*2990*/  FFMA.FTZ R221, -R221, R221, 1 ;  /* 0x3f800000dddd7423 */ /* 0x000fe200000101dd */
[C---:B-1----:R-:W-:Y:S04]  /*29a0*/  HMMA.16816.F32 R24, R140.reuse, R180, R24 ;  /* 0x000000b48c18723c */ /* 0x042fe80000001818 */
[----:B------:R-:W-:Y:S04]  /*29b0*/  FSEL R5, R18, -INF , P6 ;  /* 0xff80000012057808 */ /* 0x000fe80003000000 */
[-C--:B------:R-:W-:Y:S01]  /*29c0*/  HMMA.16816.F32 R28, R140, R182.reuse, R28 ;  /* 0x000000b68c1c723c */ /* 0x080fe2000000181c */
[----:B------:R-:W1:Y:S01]  /*29d0*/  LDSM.16.M88.4 R140, [R3+0xf080] ;  /* 0x00f08000038c783b */ /* 0x000e620000000200 */
[----:B------:R-:W-:Y:S02]  /*29e0*/  MUFU.EX2 R163, R163 ;  /* 0x000000a300a37308 */ /* 0x000fe40000000800 */
[--C-:B------:R-:W-:Y:S04]  /*29f0*/  FFMA.FTZ R5, R5, c[0x0][0x29c], -R214.reuse ;  /* 0x0000a70005057a23 */ /* 0x100fe800000108d6 */
[----:B------:R-:W-:Y:S01]  /*2a00*/  HMMA.16816.F32 R32, R148, R182, R32 ;  /* 0x000000b69420723c */ /* 0x000fe20000001820 */
[----:B------:R-:W2:Y:S03]  /*2a10*/  LDSM.16.M88.4 R148, [R2+0xe080] ;  /* 0x00e080000294783b */ /* 0x000ea60000000200 */
[----:B------:R-:W-:Y:S04]  /*2a20*/  MUFU.TANH R14, R14 ;  /* 0x0000000e000e7308 */ /* 0x000fe80000002400 */
[-C--:B---3--:R-:W-:Y:S06]  /*2a30*/  HMMA.16816.F32 R20, R132, R184.reuse, R20 ;  /* 0x000000b88414723c */ /* 0x088fec0000001814 */
[----:B------:R-:W3:Y:S02]  /*2a40*/  MUFU.TANH R216, R216 ;  /* 0x000000d800d87308 */ /* 0x000ee40000002400 */
[C---:B------:R-:W-:Y:S08]  /*2a50*/  HMMA.16816.F32 R24, R144.reuse, R184, R24 ;  /* 0x000000b89018723c */ /* 0x040ff00000001818 */
[-C--:B------:R-:W-:Y:S01]  /*2a60*/  HMMA.16816.F32 R28, R144, R186.reuse, R28 ;  /* 0x000000ba901c723c */ /* 0x080fe2000000181c */
[----:B------:R-:W5:Y:S01]  /*2a70*/  LDSM.16.M88.4 R144, [R2+0xf080] ;  /* 0x00f080000290783b */ /* 0x000f620000000200 */
[----:B------:R-:W2:Y:S06]  /*2a80*/  MUFU.TANH R217, R217 ;  /* 0x000000d900d97308 */ /* 0x000eac0000002400 */
[----:B------:R-:W-:Y:S01]  /*2a90*/  HMMA.16816.F32 R32, R132, R186, R32 ;  /* 0x000000ba8420723c */ /* 0x000fe20000001820 */
[----:B------:R-:W5:Y:S03]  /*2aa0*/  LDSM.16.M88.4 R132, [R230+0x10080] ;  /* 0x01008000e684783b */ /* 0x000f660000000200 */
[C---:B---3--:R-:W-:Y:S01]  /*2ab0*/  FSEL R162, R216.reuse, -INF , P1 ;  /* 0xff800000d8a27808 */ /* 0x048fe20000800000 */
[----:B------:R-:W-:Y:S03]  /*2ac0*/  FFMA.FTZ R216, -R216, R216, 1 ;  /* 0x3f800000d8d87423 */ /* 0x000fe600000101d8 */
[-C--:B----4-:R-:W-:Y:S08]  /*2ad0*/  HMMA.16816.F32 R20, R136, R188.reuse, R20 ;  /* 0x000000bc8814723c */ /* 0x090ff00000001814 */
[C---:B-1----:R-:W-:Y:S04]  /*2ae0*/  HMMA.16816.F32 R24, R140.reuse, R188, R24 ;  /* 0x000000bc8c18723c */ /* 0x042fe80000001818 */
[C---:B--2---:R-:W-:Y:S04]  /*2af0*/  FFMA.FTZ R7, -R217.reuse, R217, 1 ;  /* 0x3f800000d9077423 */ /* 0x044fe800000101d9 */
[-C--:B------:R-:W-:Y:S01]  /*2b00*/  HMMA.16816.F32 R28, R140, R190.reuse, R28 ;  /* 0x000000be8c1c723c */ /* 0x080fe2000000181c */
[----:B------:R-:W1:Y:S07]  /*2b10*/  LDSM.16.M88.4 R140, [R230+0x11080] ;  /* 0x01108000e68c783b */ /* 0x000e6e0000000200 */
[----:B------:R-:W-:Y:S01]  /*2b20*/  HMMA.16816.F32 R32, R136, R190, R32 ;  /* 0x000000be8820723c */ /* 0x000fe20000001820 */
[----:B------:R-:W2:Y:S07]  /*2b30*/  LDSM.16.M88.4 R136, [R224+0x10080] ;  /* 0x01008000e088783b */ /* 0x000eae0000000200 */
[-C--:B------:R-:W-:Y:S08]  /*2b40*/  HMMA.16816.F32 R20, R148, R192.reuse, R20 ;  /* 0x000000c09414723c */ /* 0x080ff00000001814 */
[C---:B-----5:R-:W-:Y:S08]  /*2b50*/  HMMA.16816.F32 R24, R144.reuse, R192, R24 ;  /* 0x000000c09018723c */ /* 0x060ff00000001818 */
[-C--:B------:R-:W-:Y:S01]  /*2b60*/  HMMA.16816.F32 R28, R144, R194.reuse, R28 ;  /* 0x000000c2901c723c */ /* 0x080fe2000000181c */
[----:B------:R-:W3:Y:S07]  /*2b70*/  LDSM.16.M88.4 R144, [R224+0x11080] ;  /* 0x01108000e090783b */ /* 0x000eee0000000200 */
[----:B------:R-:W-:Y:S07]  /*2b80*/  HMMA.16816.F32 R32, R148, R194, R32 ;  /* 0x000000c29420723c */ /* 0x000fee0000001820 */
[----:B------:R-:W-:Y:S01]  /*2b90*/  FMUL.FTZ R150, R16, c[0x0][0x2b4] ;  /* 0x0000ad0010967a20 */ /* 0x000fe20000410000 */
[-C--:B------:R-:W-:Y:S05]  /*2ba0*/  HMMA.16816.F32 R20, R132, R196.reuse, R20 ;  /* 0x000000c48414723c */ /* 0x080fea0000001814 */
[----:B------:R-:W4:Y:S01]  /*2bb0*/  MUFU.TANH R150, R150 ;  /* 0x0000009600967308 */ /* 0x000f220000002400 */
[--C-:B------:R-:W-:Y:S01]  /*2bc0*/  FFMA.FTZ R151, R162, c[0x0][0x29c], -R215.reuse ;  /* 0x0000a700a2977a23 */ /* 0x100fe200000108d7 */
[----:B------:R-:W-:Y:S01]  /*2bd0*/  FSEL R162, R217, -INF , P0 ;  /* 0xff800000d9a27808 */ /* 0x000fe20000000000 */
[C---:B-1----:R-:W-:Y:S04]  /*2be0*/  HMMA.16816.F32 R24, R140.reuse, R196, R24 ;  /* 0x000000c48c18723c */ /* 0x042fe80000001818 */
[----:B------:R-:W-:Y:S01]  /*2bf0*/  FFMA.FTZ R158, R162, c[0x0][0x29c], -R215 ;  /* 0x0000a700a29e7a23 */ /* 0x000fe200000108d7 */
[----:B------:R-:W-:Y:S01]  /*2c00*/  FSEL R217, R14, -INF , P6 ;  /* 0xff8000000ed97808 */ /* 0x000fe20003000000 */
[----:B------:R-:W-:Y:S01]  /*2c10*/  FFMA.FTZ R162, R159, c[0x0][0x29c], -R214 ;  /* 0x0000a7009fa27a23 */ /* 0x000fe200000108d6 */
[----:B------:R-:W-:Y:S01]  /*2c20*/  FSEL R159, R220, -INF , P1 ;  /* 0xff800000dc9f7808 */ /* 0x000fe20000800000 */
[-C--:B------:R-:W-:Y:S01]  /*2c30*/  HMMA.16816.F32 R28, R140, R198.reuse, R28 ;  /* 0x000000c68c1c723c */ /* 0x080fe2000000181c */
[----:B------:R-:W-:Y:S01]  /*2c40*/  LDSM.16.M88.4 R140, [R3+0x11080] ;  /* 0x01108000038c783b */ /* 0x000fe20000000200 */
[----:B------:R-:W1:Y:S02]  /*2c50*/  MUFU.EX2 R151, R151 ;  /* 0x0000009700977308 */ /* 0x000e640000000800 */
[----:B------:R-:W-:Y:S02]  /*2c60*/  FFMA.FTZ R161, R159, c[0x0][0x29c], -R213 ;  /* 0x0000a7009fa17a23 */ /* 0x000fe400000108d5 */
[----:B------:R-:W-:Y:S01]  /*2c70*/  FFMA.FTZ R217, R217, c[0x0][0x29c], -R212 ;  /* 0x0000a700d9d97a23 */ /* 0x000fe200000108d4 */
[----:B------:R-:W-:Y:S01]  /*2c80*/  LDS R159, [R239.X4+0x12180] ;  /* 0x01218000ef9f7984 */ /* 0x000fe20000004800 */
[----:B------:R-:W-:Y:S04]  /*2c90*/  HMMA.16816.F32 R32, R132, R198, R32 ;  /* 0x000000c68420723c */ /* 0x000fe80000001820 */
[----:B------:R-:W-:Y:S01]  /*2ca0*/  MUFU.EX2 R162, R162 ;  /* 0x000000a200a27308 */ /* 0x000fe20000000800 */
[----:B------:R-:W5:Y:S01]  /*2cb0*/  LDSM.16.M88.4 R132, [R3+0x10080] ;  /* 0x010080000384783b */ /* 0x000f620000000200 */
[C---:B----4-:R-:W-:Y:S01]  /*2cc0*/  FSEL R155, R150.reuse, -INF , P6 ;  /* 0xff800000969b7808 */ /* 0x050fe20003000000 */
[----:B------:R-:W-:Y:S01]  /*2cd0*/  FFMA.FTZ R150, -R150, R150, 1 ;  /* 0x3f80000096967423 */ /* 0x000fe20000010196 */
[-C--:B--2---:R-:W-:Y:S05]  /*2ce0*/  HMMA.16816.F32 R20, R136, R200.reuse, R20 ;  /* 0x000000c88814723c */ /* 0x084fea0000001814 */
[--C-:B------:R-:W-:Y:S01]  /*2cf0*/  FFMA.FTZ R154, R155, c[0x0][0x29c], -R215.reuse ;  /* 0x0000a7009b9a7a23 */ /* 0x100fe200000108d7 */
[----:B------:R-:W-:Y:S01]  /*2d00*/  MUFU.EX2 R161, R161 ;  /* 0x000000a100a17308 */ /* 0x000fe20000000800 */
[----:B------:R-:W-:Y:S01]  /*2d10*/  LDS R155, [R239.X4+0x121a0] ;  /* 0x0121a000ef9b7984 */ /* 0x000fe20000004800 */
[C---:B---3--:R-:W-:Y:S04]  /*2d20*/  HMMA.16816.F32 R24, R144.reuse, R200, R24 ;  /* 0x000000c89018723c */ /* 0x048fe80000001818 */
[----:B------:R-:W-:Y:S04]  /*2d30*/  FFMA.FTZ R215, R6, c[0x0][0x29c], -R215 ;  /* 0x0000a70006d77a23 */ /* 0x000fe800000108d7 */
[-C--:B------:R-:W-:Y:S01]  /*2d40*/  HMMA.16816.F32 R28, R144, R202.reuse, R28 ;  /* 0x000000ca901c723c */ /* 0x080fe2000000181c */
[----:B------:R-:W2:Y:S01]  /*2d50*/  LDSM.16.M88.4 R144, [R2+0x10080] ;  /* 0x010080000290783b */ /* 0x000ea20000000200 */
[----:B------:R-:W-:Y:S06]  /*2d60*/  MUFU.EX2 R154, R154 ;  /* 0x0000009a009a7308 */ /* 0x000fec0000000800 */
[----:B------:R-:W-:Y:S01]  /*2d70*/  HMMA.16816.F32 R32, R136, R202, R32 ;  /* 0x000000ca8820723c */ /* 0x000fe20000001820 */
[----:B------:R-:W3:Y:S03]  /*2d80*/  LDSM.16.M88.4 R136, [R2+0x11080] ;  /* 0x011080000288783b */ /* 0x000ee60000000200 */
[----:B------:R-:W-:Y:S04]  /*2d90*/  MUFU.EX2 R217, R217 ;  /* 0x000000d900d97308 */ /* 0x000fe80000000800 */
[-C--:B-----5:R-:W-:Y:S06]  /*2da0*/  HMMA.16816.F32 R20, R132, R204.reuse, R20 ;  /* 0x000000cc8414723c */ /* 0x0a0fec0000001814 */
[----:B------:R-:W4:Y:S02]  /*2db0*/  MUFU.EX2 R158, R158 ;  /* 0x0000009e009e7308 */ /* 0x000f240000000800 */
[C---:B------:R-:W-:Y:S08]  /*2dc0*/  HMMA.16816.F32 R24, R140.reuse, R204, R24 ;  /* 0x000000cc8c18723c */ /* 0x040ff00000001818 */
[----:B------:R-:W5:Y:S01]  /*2dd0*/  MUFU.EX2 R215, R215 ;  /* 0x000000d700d77308 */ /* 0x000f620000000800 */
[-C--:B------:R-:W-:Y:S08]  /*2de0*/  HMMA.16816.F32 R28, R140, R206.reuse, R28 ;  /* 0x000000ce8c1c723c */ /* 0x080ff0000000181c */
[----:B------:R-:W-:Y:S08]  /*2df0*/  HMMA.16816.F32 R32, R132, R206, R32 ;  /* 0x000000ce8420723c */ /* 0x000ff00000001820 */
[-C--:B--2---:R-:W-:Y:S08]  /*2e00*/  HMMA.16816.F32 R20, R144, R208.reuse, R20 ;  /* 0x000000d09014723c */ /* 0x084ff00000001814 */
[C---:B---3--:R-:W-:Y:S08]  /*2e10*/  HMMA.16816.F32 R24, R136.reuse, R208, R24 ;  /* 0x000000d08818723c */ /* 0x048ff00000001818 */
[-C--:B------:R-:W-:Y:S08]  /*2e20*/  HMMA.16816.F32 R28, R136, R210.reuse, R28 ;  /* 0x000000d2881c723c */ /* 0x080ff0000000181c */
[----:B------:R-:W-:Y:S04]  /*2e30*/  HMMA.16816.F32 R32, R144, R210, R32 ;  /* 0x000000d29020723c */ /* 0x000fe80000001820 */
[--C-:B------:R-:W-:Y:S02]  /*2e40*/  FADD.FTZ R20, R20, -R159.reuse ;  /* 0x8000009f14147221 */ /* 0x100fe40000010000 */
[----:B------:R-:W-:Y:S01]  /*2e50*/  FADD.FTZ R21, R21, -R159 ;  /* 0x8000009f15157221 */ /* 0x000fe20000010000 */
[----:B------:R-:W-:Y:S01]  /*2e60*/  FSEL R145, R19, -INF , P5 ;  /* 0xff80000013917808 */ /* 0x000fe20002800000 */
[----:B-1----:R-:W-:Y:S01]  /*2e70*/  FMUL.FTZ R20, R151, R20 ;  /* 0x0000001497147220 */ /* 0x002fe20000410000 */
[C---:B----4-:R-:W-:Y:S03]  /*2e80*/  F2FP.PACK_AB R151, R158.reuse, R151 ;  /* 0x000000979e97723e */ /* 0x050fe600000000ff */
[----:B------:R-:W-:Y:S01]  /*2e90*/  FMUL.FTZ R158, R158, R21 ;  /* 0x000000159e9e7220 */ /* 0x000fe20000410000 */
[----:B------:R-:W-:Y:S01]  /*2ea0*/  FSEL R147, R252, -INF , P6 ;  /* 0xff800000fc937808 */ /* 0x000fe20003000000 */
[----:B------:R-:W1:Y:S01]  /*2eb0*/  LDS R21, [R239.X4+0x12200] ;  /* 0x01220000ef157984 */ /* 0x000e620000004800 */
[----:B------:R-:W-:Y:S01]  /*2ec0*/  FFMA.FTZ R214, R145, c[0x0][0x29c], -R214 ;  /* 0x0000a70091d67a23 */ /* 0x000fe200000108d6 */
[----:B------:R-:W-:Y:S01]  /*2ed0*/  FSEL R146, R13, -INF , P5 ;  /* 0xff8000000d927808 */ /* 0x000fe20002800000 */
[----:B------:R-:W-:Y:S01]  /*2ee0*/  MUFU.EX2 R145, R5 ;  /* 0x0000000500917308 */ /* 0x000fe20000000800 */
[----:B------:R-:W-:Y:S02]  /*2ef0*/  FADD.FTZ R22, R22, -R155 ;  /* 0x8000009b16167221 */ /* 0x000fe40000010000 */
[--C-:B------:R-:W-:Y:S02]  /*2f00*/  FFMA.FTZ R147, R147, c[0x0][0x29c], -R213.reuse ;  /* 0x0000a70093937a23 */ /* 0x100fe400000108d5 */
[----:B------:R-:W-:Y:S01]  /*2f10*/  FFMA.FTZ R213, R146, c[0x0][0x29c], -R213 ;  /* 0x0000a70092d57a23 */ /* 0x000fe200000108d5 */
[----:B------:R-:W-:Y:S01]  /*2f20*/  FSEL R146, R223, -INF , P0 ;  /* 0xff800000df927808 */ /* 0x000fe20000000000 */
[----:B------:R-:W-:Y:S02]  /*2f30*/  FADD.FTZ R32, R32, -R159 ;  /* 0x8000009f20207221 */ /* 0x000fe40000010000 */
[----:B------:R-:W-:Y:S01]  /*2f40*/  FMUL.FTZ R22, R157, R22 ;  /* 0x000000169d167220 */ /* 0x000fe20000410000 */
[----:B------:R-:W2:Y:S01]  /*2f50*/  MUFU.EX2 R214, R214 ;  /* 0x000000d600d67308 */ /* 0x000ea20000000800 */
[----:B------:R-:W-:Y:S01]  /*2f60*/  FMUL.FTZ R32, R154, R32 ;  /* 0x000000209a207220 */ /* 0x000fe20000410000 */
[----:B------:R-:W-:Y:S01]  /*2f70*/  F2FP.PACK_AB R157, R162, R157 ;  /* 0x0000009da29d723e */ /* 0x000fe200000000ff */
[----:B------:R-:W-:Y:S02]  /*2f80*/  FMUL.FTZ R20, R216, R20 ;  /* 0x00000014d8147220 */ /* 0x000fe40000410000 */
[----:B------:R-:W-:Y:S02]  /*2f90*/  FMUL.FTZ R32, R150, R32 ;  /* 0x0000002096207220 */ /* 0x000fe40000410000 */
[----:B------:R-:W-:Y:S02]  /*2fa0*/  FFMA.FTZ R150, -R17, R17, 1 ;  /* 0x3f80000011967423 */ /* 0x000fe40000010111 */
[----:B------:R-:W-:Y:S02]  /*2fb0*/  FADD.FTZ R17, R35, -R155 ;  /* 0x8000009b23117221 */ /* 0x000fe40000010000 */
[----:B------:R-:W3:Y:S01]  /*2fc0*/  LDS R35, [R239.X4+0x12220] ;  /* 0x01222000ef237984 */ /* 0x000ee20000004800 */
[----:B------:R-:W-:Y:S01]  /*2fd0*/  FMUL.FTZ R216, R7, R158 ;  /* 0x0000009e07d87220 */ /* 0x000fe20000410000 */
[----:B------:R-:W-:Y:S01]  /*2fe0*/  FSEL R158, R15, -INF , P5 ;  /* 0xff8000000f9e7808 */ /* 0x000fe20002800000 */
[--C-:B------:R-:W-:Y:S02]  /*2ff0*/  FFMA.FTZ R146, R146, c[0x0][0x29c], -R212.reuse ;  /* 0x0000a70092927a23 */ /* 0x100fe400000108d4 */
[----:B------:R-:W-:Y:S01]  /*3000*/  FMUL.FTZ R22, R218, R22 ;  /* 0x00000016da167220 */ /* 0x000fe20000410000 */
[----:B------:R-:W-:Y:S01]  /*3010*/  STS [R240], R151 ;  /* 0x00000097f0007388 */ /* 0x000fe20000000800 */
[----:B------:R-:W-:Y:S01]  /*3020*/  FFMA.FTZ R212, R158, c[0x0][0x29c], -R212 ;  /* 0x0000a7009ed47a23 */ /* 0x000fe200000108d4 */
[----:B------:R-:W-:Y:S01]  /*3030*/  F2FP.PACK_AB R216, R216, R20 ;  /* 0x00000014d8d8723e */ /* 0x000fe200000000ff */
[----:B------:R-:W-:Y:S01]  /*3040*/  FADD.FTZ R33, R33, -R159 ;  /* 0x8000009f21217221 */ /* 0x000fe20000010000 */
[C---:B-----5:R-:W-:Y:S01]  /*3050*/  F2FP.PACK_AB R20, R215.reuse, R154 ;  /* 0x0000009ad714723e */ /* 0x060fe200000000ff */
[----:B------:R-:W-:Y:S01]  /*3060*/  MUFU.EX2 R218, R213 ;  /* 0x000000d500da7308 */ /* 0x000fe20000000800 */
[----:B------:R-:W-:Y:S01]  /*3070*/  STS [R240+0x400], R157 ;  /* 0x0004009df0007388 */ /* 0x000fe20000000800 */
[----:B------:R-:W-:Y:S02]  /*3080*/  FMUL.FTZ R33, R215, R33 ;  /* 0x00000021d7217220 */ /* 0x000fe40000410000 */
[----:B------:R-:W-:Y:S02]  /*3090*/  FADD.FTZ R23, R23, -R155 ;  /* 0x8000009b17177221 */ /* 0x000fe40000010000 */
[----:B------:R-:W-:Y:S01]  /*30a0*/  FMUL.FTZ R33, R150, R33 ;  /* 0x0000002196217220 */ /* 0x000fe20000410000 */
[----:B------:R4:W-:Y:S01]  /*30b0*/  STS [R243], R20 ;  /* 0x00000014f3007388 */ /* 0x0009e20000000800 */
[----:B------:R-:W-:Y:S01]  /*30c0*/  FMUL.FTZ R23, R162, R23 ;  /* 0x00000017a2177220 */ /* 0x000fe20000410000 */
[C---:B--2---:R-:W-:Y:S01]  /*30d0*/  F2FP.PACK_AB R150, R214.reuse, R145 ;  /* 0x00000091d696723e */ /* 0x044fe200000000ff */
[----:B------:R-:W2:Y:S01]  /*30e0*/  MUFU.EX2 R213, R146 ;  /* 0x0000009200d57308 */ /* 0x000ea20000000800 */
[----:B------:R-:W-:Y:S02]  /*30f0*/  FMUL.FTZ R214, R214, R17 ;  /* 0x00000011d6d67220 */ /* 0x000fe40000410000 */
[----:B------:R-:W-:Y:S01]  /*3100*/  FFMA.FTZ R19, -R19, R19, 1 ;  /* 0x3f80000013137423 */ /* 0x000fe20000010113 */
[----:B------:R-:W-:Y:S01]  /*3110*/  STS [R243+0x400], R150 ;  /* 0x00040096f3007388 */ /* 0x000fe20000000800 */
[----:B------:R-:W-:Y:S02]  /*3120*/  FMUL.FTZ R23, R219, R23 ;  /* 0x00000017db177220 */ /* 0x000fe40000410000 */
[----:B------:R-:W-:Y:S02]  /*3130*/  FMUL.FTZ R219, R19, R214 ;  /* 0x000000d613db7220 */ /* 0x000fe40000410000 */
[--C-:B-1----:R-:W-:Y:S01]  /*3140*/  FADD.FTZ R214, R25, -R21.reuse ;  /* 0x8000001519d67221 */ /* 0x102fe20000010000 */
[----:B------:R-:W1:Y:S01]  /*3150*/  MUFU.EX2 R215, R147 ;  /* 0x0000009300d77308 */ /* 0x000e620000000800 */
[--C-:B------:R-:W-:Y:S02]  /*3160*/  FADD.FTZ R24, R24, -R21.reuse ;  /* 0x8000001518187221 */ /* 0x100fe40000010000 */
[----:B------:R-:W-:Y:S02]  /*3170*/  FMUL.FTZ R214, R163, R214 ;  /* 0x000000d6a3d67220 */ /* 0x000fe40000410000 */
[--C-:B------:R-:W-:Y:S02]  /*3180*/  FADD.FTZ R28, R28, -R21.reuse ;  /* 0x800000151c1c7221 */ /* 0x100fe40000010000 */
[----:B------:R-:W-:Y:S01]  /*3190*/  FADD.FTZ R29, R29, -R21 ;  /* 0x800000151d1d7221 */ /* 0x000fe20000010000 */
[----:B------:R-:W-:Y:S01]  /*31a0*/  F2FP.PACK_AB R21, R163, R161 ;  /* 0x000000a1a315723e */ /* 0x000fe200000000ff */
[----:B------:R-:W-:Y:S01]  /*31b0*/  FMUL.FTZ R221, R221, R214 ;  /* 0x000000d6dddd7220 */ /* 0x000fe20000410000 */
[----:B------:R-:W4:Y:S01]  /*31c0*/  MUFU.EX2 R212, R212 ;  /* 0x000000d400d47308 */ /* 0x000f220000000800 */
[----:B------:R-:W-:Y:S01]  /*31d0*/  F2FP.PACK_AB R214, R33, R32 ;  /* 0x0000002021d6723e */ /* 0x000fe200000000ff */
[----:B------:R-:W-:Y:S01]  /*31e0*/  FFMA.FTZ R25, -R220, R220, 1 ;  /* 0x3f800000dc197423 */ /* 0x000fe200000101dc */
[----:B------:R-:W-:Y:S01]  /*31f0*/  F2FP.PACK_AB R33, R23, R22 ;  /* 0x000000161721723e */ /* 0x000fe200000000ff */
[----:B------:R5:W-:Y:S01]  /*3200*/  STS [R240+0x1000], R21 ;  /* 0x00100015f0007388 */ /* 0x000be20000000800 */
[----:B--2---:R-:W-:Y:S01]  /*3210*/  F2FP.PACK_AB R23, R213, R153 ;  /* 0x00000099d517723e */ /* 0x004fe200000000ff */
[----:B------:R-:W-:Y:S02]  /*3220*/  FMUL.FTZ R24, R161, R24 ;  /* 0x00000018a1187220 */ /* 0x000fe40000410000 */
[----:B------:R-:W-:Y:S02]  /*3230*/  FADD.FTZ R34, R34, -R155 ;  /* 0x8000009b22227221 */ /* 0x000fe40000010000 */
[----:B------:R-:W-:Y:S01]  /*3240*/  STS [R240+0x1400], R23 ;  /* 0x00140017f0007388 */ /* 0x000fe20000000800 */
[C---:B------:R-:W-:Y:S02]  /*3250*/  FMUL.FTZ R29, R218.reuse, R29 ;  /* 0x0000001dda1d7220 */ /* 0x040fe40000410000 */
[----:B------:R-:W-:Y:S01]  /*3260*/  FMUL.FTZ R24, R25, R24 ;  /* 0x0000001819187220 */ /* 0x000fe20000410000 */
[----:B-1----:R-:W-:Y:S01]  /*3270*/  F2FP.PACK_AB R220, R218, R215 ;  /* 0x000000d7dadc723e */ /* 0x002fe200000000ff */
[----:B------:R-:W-:Y:S02]  /*3280*/  FMUL.FTZ R28, R215, R28 ;  /* 0x0000001cd71c7220 */ /* 0x000fe40000410000 */
[----:B------:R-:W-:Y:S01]  /*3290*/  FFMA.FTZ R25, -R252, R252, 1 ;  /* 0x3f800000fc197423 */ /* 0x000fe200000101fc */
[----:B------:R-:W-:Y:S01]  /*32a0*/  F2FP.PACK_AB R221, R221, R24 ;  /* 0x00000018dddd723e */ /* 0x000fe200000000ff */
[----:B------:R-:W-:Y:S01]  /*32b0*/  STS [R243+0x1000], R220 ;  /* 0x001000dcf3007388 */ /* 0x000fe20000000800 */
[----:B------:R-:W-:Y:S02]  /*32c0*/  FFMA.FTZ R218, -R13, R13, 1 ;  /* 0x3f8000000dda7423 */ /* 0x000fe4000001010d */
[----:B------:R-:W-:Y:S01]  /*32d0*/  FMUL.FTZ R34, R145, R34 ;  /* 0x0000002291227220 */ /* 0x000fe20000410000 */
[----:B----4-:R-:W-:Y:S01]  /*32e0*/  F2FP.PACK_AB R20, R212, R217 ;  /* 0x000000d9d414723e */ /* 0x010fe200000000ff */
[----:B------:R-:W-:Y:S02]  /*32f0*/  FFMA.FTZ R17, -R18, R18, 1 ;  /* 0x3f80000012117423 */ /* 0x000fe40000010112 */
[----:B------:R-:W-:Y:S02]  /*3300*/  FMUL.FTZ R25, R25, R28 ;  /* 0x0000001c19197220 */ /* 0x000fe40000410000 */
[----:B------:R-:W-:Y:S01]  /*3310*/  STS [R243+0x1400], R20 ;  /* 0x00140014f3007388 */ /* 0x000fe20000000800 */
[----:B------:R-:W-:Y:S02]  /*3320*/  FMUL.FTZ R218, R218, R29 ;  /* 0x0000001ddada7220 */ /* 0x000fe40000410000 */
[--C-:B---3--:R-:W-:Y:S02]  /*3330*/  FADD.FTZ R26, R26, -R35.reuse ;  /* 0x800000231a1a7221 */ /* 0x108fe40000010000 */
[--C-:B------:R-:W-:Y:S01]  /*3340*/  FADD.FTZ R22, R27, -R35.reuse ;  /* 0x800000231b167221 */ /* 0x100fe20000010000 */
[----:B------:R-:W-:Y:S01]  /*3350*/  BAR.SYNC.DEFER_BLOCKING 0x0 ;  /* 0x0000000000007b1d */ /* 0x000fe20000010000 */
[----:B------:R-:W-:Y:S01]  /*3360*/  FMUL.FTZ R34, R17, R34 ;  /* 0x0000002211227220 */ /* 0x000fe20000410000 */
[----:B------:R-:W-:Y:S01]  /*3370*/  F2FP.PACK_AB R218, R218, R25 ;  /* 0x00000019dada723e */ /* 0x000fe200000000ff */
[----:B------:R-:W-:Y:S02]  /*3380*/  FMUL.FTZ R26, R153, R26 ;  /* 0x0000001a991a7220 */ /* 0x000fe40000410000 */
[----:B------:R-:W-:Y:S01]  /*3390*/  FFMA.FTZ R25, -R222, R222, 1 ;  /* 0x3f800000de197423 */ /* 0x000fe200000101de */
[----:B------:R-:W-:Y:S01]  /*33a0*/  F2FP.PACK_AB R252, R219, R34 ;  /* 0x00000022dbfc723e */ /* 0x000fe200000000ff */
[----:B------:R-:W-:Y:S02]  /*33b0*/  FFMA.FTZ R223, -R223, R223, 1 ;  /* 0x3f800000dfdf7423 */ /* 0x000fe400000101df */
[----:B------:R-:W-:Y:S02]  /*33c0*/  FMUL.FTZ R22, R213, R22 ;  /* 0x00000016d5167220 */ /* 0x000fe40000410000 */
[--C-:B------:R-:W-:Y:S02]  /*33d0*/  FADD.FTZ R30, R30, -R35.reuse ;  /* 0x800000231e1e7221 */ /* 0x100fe40000010000 */
[----:B------:R-:W-:Y:S02]  /*33e0*/  FADD.FTZ R31, R31, -R35 ;  /* 0x800000231f1f7221 */ /* 0x000fe40000010000 */
[----:B------:R-:W-:Y:S02]  /*33f0*/  FMUL.FTZ R25, R25, R26 ;  /* 0x0000001a19197220 */ /* 0x000fe40000410000 */
[----:B------:R-:W-:Y:S02]  /*3400*/  FMUL.FTZ R22, R223, R22 ;  /* 0x00000016df167220 */ /* 0x000fe40000410000 */
[----:B------:R-:W-:Y:S02]  /*3410*/  FMUL.FTZ R30, R217, R30 ;  /* 0x0000001ed91e7220 */ /* 0x000fe40000410000 */
[----:B------:R-:W-:Y:S01]  /*3420*/  FMUL.FTZ R31, R212, R31 ;  /* 0x0000001fd41f7220 */ /* 0x000fe20000410000 */
[----:B------:R-:W-:Y:S01]  /*3430*/  F2FP.PACK_AB R213, R22, R25 ;  /* 0x0000001916d5723e */ /* 0x000fe200000000ff */
[----:B-----5:R-:W-:Y:S01]  /*3440*/  FFMA.FTZ R21, -R14, R14, 1 ;  /* 0x3f8000000e157423 */ /* 0x020fe2000001010e */
[----:B------:R-:W-:Y:S01]  /*3450*/  STS [R240+0x2000], R216 ;  /* 0x002000d8f0007388 */ /* 0x000fe20000000800 */
[----:B------:R-:W-:Y:S02]  /*3460*/  FFMA.FTZ R24, -R15, R15, 1 ;  /* 0x3f8000000f187423 */ /* 0x000fe4000001010f */
[----:B------:R-:W-:Y:S02]  /*3470*/  FMUL.FTZ R21, R21, R30 ;  /* 0x0000001e15157220 */ /* 0x000fe40000410000 */
[----:B------:R-:W-:Y:S01]  /*3480*/  FMUL.FTZ R24, R24, R31 ;  /* 0x0000001f18187220 */ /* 0x000fe20000410000 */
        /* <DEDUP_REMOVED lines=62> */
[----:B------:R4:W5:Y:S06]  /*3870*/  LDSM.16.MT88.4 R132, [R0+0x14280] ;  /* 0x014280000084783b */ /* 0x00096c0000004200 */
        /* <DEDUP_REMOVED lines=25> */
[C---:B-1--45:R-:W-:Y:S01]  /*3a10*/  LOP3.LUT P2, RZ, R241.reuse, 0x1, RZ, 0xc0, !PT ;  /* 0x00000001f1ff7812 */ /* 0x072fe2000784c0ff */
[----:B------:R-:W-:Y:S01]  /*3a20*/  USHF.R.S32.HI UR22, URZ, 0x1f, UR21 ;  /* 0x0000001f3f167899 */ /* 0x000fe20008011415 */
[----:B------:R-:W-:Y:S01]  /*3a30*/  LOP3.LUT P3, RZ, R241, 0x4, RZ, 0xc0, !PT ;  /* 0x00000004f1ff7812 */ /* 0x000fe2000786c0ff */
[----:B------:R-:W-:Y:S01]  /*3a40*/  ULDC.64 UR4, c[0x0][0x208] ;  /* 0x0000820000047ab9 */ /* 0x000fe20000000a00 */
[----:B------:R-:W-:Y:S01]  /*3a50*/  IMAD.U32 R9, RZ, RZ, UR15 ;  /* 0x0000000fff097e24 */ /* 0x000fe2000f8e00ff */
[----:B------:R-:W-:Y:S01]  /*3a60*/  UIMAD UR22, UR22, UR4, URZ ;  /* 0x00000004161672a4 */ /* 0x000fe2000f8e023f */
[----:B------:R-:W-:Y:S01]  /*3a70*/  IMAD.U32 R7, RZ, RZ, UR15 ;  /* 0x0000000fff077e24 */ /* 0x000fe2000f8e00ff */
[----:B------:R-:W-:Y:S02]  /*3a80*/  UIMAD.WIDE.U32 UR24, UR21, UR4, URZ ;  /* 0x00000004151872a5 */ /* 0x000fe4000f8e003f */
[----:B------:R-:W-:Y:S02]  /*3a90*/  UIMAD UR22, UR21, UR5, UR22 ;  /* 0x00000005151672a4 */ /* 0x000fe4000f8e0216 */
[----:B------:R-:W-:Y:S02]  /*3aa0*/  USHF.L.U32 UR4, UR21, 0x6, URZ ;  /* 0x0000000615047899 */ /* 0x000fe4000800063f */
[----:B------:R-:W-:Y:S01]  /*3ab0*/  UIADD3 UR22, UR25, UR22, URZ ;  /* 0x0000001619167290 */ /* 0x000fe2000fffe03f */
[----:B------:R-:W-:Y:S02]  /*3ac0*/  IMAD.U32 R11, RZ, RZ, UR24 ;  /* 0x00000018ff0b7e24 */ /* 0x000fe4000f8e00ff */
[----:B------:R-:W-:Y:S03]  /*3ad0*/  IMAD.U32 R4, RZ, RZ, UR24 ;  /* 0x00000018ff047e24 */ /* 0x000fe6000f8e00ff */
[----:B------:R-:W-:Y:S01]  /*3ae0*/  LEA R10, P0, R11, R250, 0x7 ;  /* 0x000000fa0b0a7211 */ /* 0x000fe200078038ff */
[----:B------:R-:W-:Y:S05]  /*3af0*/  IMAD.U32 R5, RZ, RZ, UR22 ;  /* 0x00000016ff057e24 */ /* 0x000fea000f8e00ff */
[----:B------:R-:W-:Y:S02]  /*3b00*/  LEA.HI.X R11, R4, R251, R5, 0x7, P0 ;  /* 0x000000fb040b7211 */ /* 0x000fe400000f3c05 */
[--C-:B------:R-:W-:Y:S01]  /*3b10*/  IADD3 R8, P1, P0, R9, 0x80, R10.reuse ;  /* 0x0000008009087810 */ /* 0x100fe2000783e00a */
[----:B------:R-:W1:Y:S03]  /*3b20*/  S2R R5, SR_CTAID.Y ;  /* 0x0000000000057919 */ /* 0x000e660000002600 */
[--C-:B------:R-:W-:Y:S02]  /*3b30*/  IADD3.X R9, RZ, UR19, R11.reuse, P1, P0 ;  /* 0x00000013ff097c10 */ /* 0x100fe40008fe040b */
[----:B------:R-:W-:Y:S04]  /*3b40*/  IADD3 R6, P1, P0, R7, 0x100, R10 ;  /* 0x0000010007067810 */ /* 0x000fe8000783e00a */
[----:B------:R-:W-:Y:S02]  /*3b50*/  IADD3.X R7, RZ, UR19, R11, P1, P0 ;  /* 0x00000013ff077c10 */ /* 0x000fe40008fe040b */
[----:B------:R-:W-:Y:S02]  /*3b60*/  LOP3.LUT P1, RZ, R241, 0x2, RZ, 0xc0, !PT ;  /* 0x00000002f1ff7812 */ /* 0x000fe4000782c0ff */
[----:B-1----:R-:W-:Y:S01]  /*3b70*/  SHF.R.S32.HI R4, RZ, 0x1f, R5 ;  /* 0x0000001fff047819 */ /* 0x002fe20000011405 */
[C---:B------:R-:W-:Y:S04]  /*3b80*/  IMAD.WIDE.U32 R12, R5.reuse, c[0x0][0x288], R246 ;  /* 0x0000a200050c7a25 */ /* 0x040fe800078e00f6 */
[----:B------:R-:W-:Y:S04]  /*3b90*/  IMAD R4, R4, c[0x0][0x288], RZ ;  /* 0x0000a20004047a24 */ /* 0x000fe800078e02ff */
[----:B------:R-:W-:Y:S01]  /*3ba0*/  IMAD R4, R5, c[0x0][0x28c], R4 ;  /* 0x0000a30005047a24 */ /* 0x000fe200078e0204 */
[----:B------:R-:W-:Y:S04]  /*3bb0*/  IADD3 R5, P0, R12, UR10, RZ ;  /* 0x0000000a0c057c10 */ /* 0x000fe8000ff1e0ff */
[----:B------:R-:W-:Y:S02]  /*3bc0*/  IADD3.X R4, R13, UR14, R4, P0, !PT ;  /* 0x0000000e0d047c10 */ /* 0x000fe400087fe404 */
[C---:B------:R-:W-:Y:S04]  /*3bd0*/  LEA R12, P0, R5.reuse, c[0x0][0x280], 0x2 ;  /* 0x0000a000050c7a11 */ /* 0x040fe800078010ff */
[----:B------:R-:W-:Y:S01]  /*3be0*/  LEA.HI.X R13, R5, c[0x0][0x284], R4, 0x2, P0 ;  /* 0x0000a100050d7a11 */ /* 0x000fe200000f1404 */
[----:B------:R-:W-:Y:S02]  /*3bf0*/  IMAD.U32 R5, RZ, RZ, UR4 ;  /* 0x00000004ff057e24 */ /* 0x000fe4000f8e00ff */
[----:B------:R-:W-:Y:S03]  /*3c00*/  IMAD.U32 R4, RZ, RZ, UR4 ;  /* 0x00000004ff047e24 */ /* 0x000fe6000f8e00ff */
[----:B------:R-:W-:Y:S02]  /*3c10*/  LEA R12, P0, R5, R12, 0x2 ;  /* 0x0000000c050c7211 */ /* 0x000fe400078010ff */
[----:B------:R-:W-:Y:S02]  /*3c20*/  IADD3 R5, -R244, c[0x0][0x168], -R5 ;  /* 0x00005a00f4057a10 */ /* 0x000fe40007ffe905 */
[----:B------:R-:W-:Y:S02]  /*3c30*/  LEA.HI.X.SX32 R13, R4, R13, 0x2, P0 ;  /* 0x0000000d040d7211 */ /* 0x000fe400000f16ff */
[C---:B------:R-:W-:Y:S11]  /*3c40*/  ISETP.LT.OR P0, PT, R5.reuse, 0x1, !P2 ;  /* 0x000000010500780c */ /* 0x040ff60005701670 */
        /* <DEDUP_REMOVED lines=11> */
[----:B------:R-:W-:Y:S04]  /*3d00*/  IADD3 R14, P0, R10, UR15, RZ ;  /* 0x0000000f0a0e7c10 */ /* 0x000fe8000ff1e0ff */
[----:B------:R-:W-:Y:S02]  /*3d10*/  IADD3.X R15, R11, UR19, RZ, P0, !PT ;  /* 0x000000130b0f7c10 */ /* 0x000fe400087fe4ff */
[----:B------:R-:W-:Y:S02]  /*3d20*/  ISETP.LT.OR P0, PT, R5, 0x21, !P2 ;  /* 0x000000210500780c */ /* 0x000fe40005701670 */
[----:B------:R-:W-:Y:S11]  /*3d30*/  LOP3.LUT P2, RZ, R233, 0x4, RZ, 0xc0, !PT ;  /* 0x00000004e9ff7812 */ /* 0x000ff6000784c0ff */
[----:B------:R1:W-:Y:S01]  /*3d40*/  LDGSTS.E.BYPASS.LTC128B.128 [R232+0xd080], [R14.64], !P0 ;  /* 0x0d0800000ee87fae */ /* 0x0003e2000c101d50 */
[C---:B------:R-:W-:Y:S01]  /*3d50*/  ISETP.LT.OR P0, PT, R5.reuse, 0x21, !P1 ;  /* 0x000000210500780c */ /* 0x040fe20004f01670 */
[----:B------:R-:W-:Y:S11]  /*3d60*/  @!P2 IMAD.SHL.U32 R4, R234, 0x10, RZ ;  /* 0x00000010ea04a824 */ /* 0x000ff600078e00ff */
[----:B------:R-:W-:Y:S01]  /*3d70*/  @!UPT UIADD3 URZ, URZ, URZ, URZ ;  /* 0x0000003f3f3ff290 */ /* 0x000fe2000fffe03f */
[----:B------:R1:W-:Y:S01]  /*3d80*/  LDGSTS.E.BYPASS.LTC128B.128 [R232+0xf080], [R8.64], !P0 ;  /* 0x0f08000008e87fae */ /* 0x0003e2000c101d50 */
[----:B------:R-:W-:Y:S11]  /*3d90*/  ISETP.LT.OR P0, PT, R5, 0x21, !P3 ;  /* 0x000000210500780c */ /* 0x000ff60005f01670 */
[----:B------:R-:W-:Y:S02]  /*3da0*/  @!UPT UIADD3 URZ, URZ, URZ, URZ ;  /* 0x0000003f3f3ff290 */ /* 0x000fe4000fffe03f */
[----:B------:R1:W-:Y:S04]  /*3db0*/  LDGSTS.E.BYPASS.LTC128B.128 [R232+0x11080], [R6.64], !P0 ;  /* 0x1108000006e87fae */ /* 0x0003e8000c101d50 */
[----:B------:R1:W-:Y:S02]  /*3dc0*/  @!P2 LDGSTS.E.BYPASS.LTC128B.128 [R4+0x12180], [R12.64] ;  /* 0x121800000c04afae */ /* 0x0003e4000b901d50 */
.L_x_25:
[-C--:B-1--45:R-:W-:Y:S01]  /*3dd0*/  HMMA.16816.F32 R84, R20, R28.reuse, R84 ;  /* 0x0000001c1454723c */ /* 0x0b2fe20000001854 */
[----:B------:R-:W-:Y:S07]  /*3de0*/  LDSM.16.MT88.4 R4, [R229+0x15280] ;  /* 0x01528000e504783b */ /* 0x000fee0000004200 */
[C---:B------:R-:W-:Y:S01]  /*3df0*/  HMMA.16816.F32 R88, R132.reuse, R28, R88 ;  /* 0x0000001c8458723c */ /* 0x040fe20000001858 */
[----:B------:R-:W1:Y:S07]  /*3e00*/  LDSM.16.MT88.4 R8, [R228+0x7080] ;  /* 0x00708000e408783b */ /* 0x000e6e0000004200 */
[-C--:B------:R-:W-:Y:S01]  /*3e10*/  HMMA.16816.F32 R92, R132, R30.reuse, R92 ;  /* 0x0000001e845c723c */ /* 0x080fe2000000185c */
[----:B------:R-:W2:Y:S07]  /*3e20*/  LDSM.16.MT88.4 R12, [R0+0x15280] ;  /* 0x01528000000c783b */ /* 0x000eae0000004200 */
[C---:B------:R-:W-:Y:S01]  /*3e30*/  HMMA.16816.F32 R96, R20.reuse, R30, R96 ;  /* 0x0000001e1460723c */ /* 0x040fe20000001860 */
[----:B------:R-:W3:Y:S07]  /*3e40*/  LDSM.16.MT88.4 R16, [R228+0x9080] ;  /* 0x00908000e410783b */ /* 0x000eee0000004200 */
[-C--:B------:R-:W-:Y:S01]  /*3e50*/  HMMA.16816.F32 R100, R20, R136.reuse, R100 ;  /* 0x000000881464723c */ /* 0x080fe20000001864 */
[----:B------:R-:W-:Y:S07]  /*3e60*/  LDSM.16.MT88.4 R24, [R229+0x15a80] ;  /* 0x015a8000e518783b */ /* 0x000fee0000004200 */
[C---:B------:R-:W-:Y:S01]  /*3e70*/  HMMA.16816.F32 R104, R132.reuse, R136, R104 ;  /* 0x000000888468723c */ /* 0x040fe20000001868 */
[----:B------:R-:W-:Y:S07]  /*3e80*/  LDSM.16.MT88.4 R28, [R228+0x7880] ;  /* 0x00788000e41c783b */ /* 0x000fee0000004200 */
[-C--:B------:R-:W-:Y:S01]  /*3e90*/  HMMA.16816.F32 R108, R132, R138.reuse, R108 ;  /* 0x0000008a846c723c */ /* 0x080fe2000000186c */
[----:B------:R-:W-:Y:S07]  /*3ea0*/  LDSM.16.MT88.4 R32, [R0+0x15a80] ;  /* 0x015a80000020783b */ /* 0x000fee0000004200 */
[C---:B------:R-:W-:Y:S01]  /*3eb0*/  HMMA.16816.F32 R112, R20.reuse, R138, R112 ;  /* 0x0000008a1470723c */ /* 0x040fe20000001870 */
[----:B------:R-:W0:Y:S07]  /*3ec0*/  LDGDEPBAR ;  /* 0x00000000000079af */ /* 0x000e2e0000000000 */
[-C--:B------:R-:W-:Y:S08]  /*3ed0*/  HMMA.16816.F32 R116, R20, R140.reuse, R116 ;  /* 0x0000008c1474723c */ /* 0x080ff00000001874 */
[C---:B------:R-:W-:Y:S08]  /*3ee0*/  HMMA.16816.F32 R120, R132.reuse, R140, R120 ;  /* 0x0000008c8478723c */ /* 0x040ff00000001878 */
[-C--:B------:R-:W-:Y:S01]  /*3ef0*/  HMMA.16816.F32 R124, R132, R142.reuse, R124 ;  /* 0x0000008e847c723c */ /* 0x080fe2000000187c */
[----:B------:R-:W-:Y:S07]  /*3f00*/  LDSM.16.MT88.4 R132, [R228+0xb880] ;  /* 0x00b88000e484783b */ /* 0x000fee0000004200 */
[----:B------:R-:W-:Y:S01]  /*3f10*/  HMMA.16816.F32 R128, R20, R142, R128 ;  /* 0x0000008e1480723c */ /* 0x000fe20000001880 */
[----:B------:R-:W4:Y:S07]  /*3f20*/  LDSM.16.MT88.4 R20, [R228+0xb080] ;  /* 0x00b08000e414783b */ /* 0x000f2e0000004200 */
        /* <DEDUP_REMOVED lines=11> */
[----:B------:R-:W-:Y:S08]  /*3fe0*/  HMMA.16816.F32 R128, R144, R222, R128 ;  /* 0x000000de9080723c */ /* 0x000ff00000001880 */
[-C--:B-1----:R-:W-:Y:S08]  /*3ff0*/  HMMA.16816.F32 R84, R4, R8.reuse, R84 ;  /* 0x000000080454723c */ /* 0x082ff00000001854 */
[C---:B--2---:R-:W-:Y:S08]  /*4000*/  HMMA.16816.F32 R88, R12.reuse, R8, R88 ;  /* 0x000000080c58723c */ /* 0x044ff00000001858 */
[-C--:B------:R-:W-:Y:S08]  /*4010*/  HMMA.16816.F32 R92, R12, R10.reuse, R92 ;  /* 0x0000000a0c5c723c */ /* 0x080ff0000000185c */
[C---:B------:R-:W-:Y:S01]  /*4020*/  HMMA.16816.F32 R96, R4.reuse, R10, R96 ;  /* 0x0000000a0460723c */ /* 0x040fe20000001860 */
[----:B------:R-:W1:Y:S07]  /*4030*/  LDSM.16.MT88.4 R8, [R228+0x9880] ;  /* 0x00988000e408783b */ /* 0x000e6e0000004200 */
[-C--:B---3--:R-:W-:Y:S01]  /*4040*/  HMMA.16816.F32 R100, R4, R16.reuse, R100 ;  /* 0x000000100464723c */ /* 0x088fe20000001864 */
[----:B------:R-:W-:Y:S07]  /*4050*/  BAR.SYNC.DEFER_BLOCKING 0x0 ;  /* 0x0000000000007b1d */ /* 0x000fee0000010000 */
[C---:B------:R-:W-:Y:S08]  /*4060*/  HMMA.16816.F32 R104, R12.reuse, R16, R104 ;  /* 0x000000100c68723c */ /* 0x040ff00000001868 */
[-C--:B------:R-:W-:Y:S08]  /*4070*/  HMMA.16816.F32 R108, R12, R18.reuse, R108 ;  /* 0x000000120c6c723c */ /* 0x080ff0000000186c */
[C---:B------:R-:W-:Y:S01]  /*4080*/  HMMA.16816.F32 R112, R4.reuse, R18, R112 ;  /* 0x000000120470723c */ /* 0x040fe20000001870 */
[----:B------:R2:W3:Y:S07]  /*4090*/  LDSM.16.M88.4 R148, [R230+0x14280] ;  /* 0x01428000e694783b */ /* 0x0004ee0000000200 */
[-C--:B----4-:R-:W-:Y:S01]  /*40a0*/  HMMA.16816.F32 R116, R4, R20.reuse, R116 ;  /* 0x000000140474723c */ /* 0x090fe20000001874 */
[----:B------:R2:W4:Y:S07]  /*40b0*/  LDSM.16.M88.4 R140, [R230+0x15280] ;  /* 0x01528000e68c783b */ /* 0x00052e0000000200 */
[C---:B------:R-:W-:Y:S01]  /*40c0*/  HMMA.16816.F32 R120, R12.reuse, R20, R120 ;  /* 0x000000140c78723c */ /* 0x040fe20000001878 */
[----:B------:R2:W5:Y:S07]  /*40d0*/  LDSM.16.MT88.4 R152, [R228+0x80] ;  /* 0x00008000e498783b */ /* 0x00056e0000004200 */
[-C--:B------:R-:W-:Y:S01]  /*40e0*/  HMMA.16816.F32 R124, R12, R22.reuse, R124 ;  /* 0x000000160c7c723c */ /* 0x080fe2000000187c */
[----:B------:R2:W1:Y:S07]  /*40f0*/  LDSM.16.MT88.4 R136, [R228+0x2080] ;  /* 0x00208000e488783b */ /* 0x00046e0000004200 */
[----:B------:R-:W-:Y:S01]  /*4100*/  HMMA.16816.F32 R128, R4, R22, R128 ;  /* 0x000000160480723c */ /* 0x000fe20000001880 */
[----:B------:R2:W2:Y:S07]  /*4110*/  LDSM.16.MT88.4 R144, [R228+0x4080] ;  /* 0x00408000e490783b */ /* 0x0004ae0000004200 */
[-C--:B------:R-:W-:Y:S01]  /*4120*/  HMMA.16816.F32 R84, R24, R28.reuse, R84 ;  /* 0x0000001c1854723c */ /* 0x080fe20000001854 */
        /* <DEDUP_REMOVED lines=17> */
[----:B-12345:R-:W-:Y:S01]  /*4240*/  LOP3.LUT P2, RZ, R242, 0x1, RZ, 0xc0, !PT ;  /* 0x00000001f2ff7812 */ /* 0x03efe2000784c0ff */
[----:B------:R-:W-:Y:S01]  /*4250*/  USHF.R.S32.HI UR22, URZ, 0x1f, UR21 ;  /* 0x0000001f3f167899 */ /* 0x000fe20008011415 */
[C---:B------:R-:W-:Y:S01]  /*4260*/  LOP3.LUT P4, RZ, R233.reuse, 0x8, RZ, 0xc0, !PT ;  /* 0x00000008e9ff7812 */ /* 0x040fe2000788c0ff */
[----:B------:R-:W-:Y:S01]  /*4270*/  ULDC.64 UR4, c[0x0][0x178] ;  /* 0x00005e0000047ab9 */ /* 0x000fe20000000a00 */
[----:B------:R-:W-:Y:S01]  /*4280*/  LOP3.LUT P3, RZ, R233, 0x4, RZ, 0xc0, !PT ;  /* 0x00000004e9ff7812 */ /* 0x000fe2000786c0ff */
[----:B------:R-:W-:Y:S01]  /*4290*/  UIMAD UR22, UR22, UR4, URZ ;  /* 0x00000004161672a4 */ /* 0x000fe2000f8e023f */
[----:B------:R-:W-:Y:S01]  /*42a0*/  IMAD.U32 R9, RZ, RZ, UR8 ;  /* 0x00000008ff097e24 */ /* 0x000fe2000f8e00ff */
[----:B------:R-:W-:Y:S01]  /*42b0*/  UIMAD.WIDE.U32 UR24, UR21, UR4, URZ ;  /* 0x00000004151872a5 */ /* 0x000fe2000f8e003f */
[----:B------:R-:W-:Y:S01]  /*42c0*/  IMAD.U32 R7, RZ, RZ, UR8 ;  /* 0x00000008ff077e24 */ /* 0x000fe2000f8e00ff */
        /* <DEDUP_REMOVED lines=26> */
[----:B------:R-:W-:Y:S01]  /*4470*/  LEA.HI.X.SX32 R13, R4, R13, 0x2, P0 ;  /* 0x0000000d040d7211 */ /* 0x000fe200000f16ff */
[----:B------:R-:W-:Y:S01]  /*4480*/  @!P3 IMAD.SHL.U32 R4, R234, 0x10, RZ ;  /* 0x00000010ea04b824 */ /* 0x000fe200078e00ff */
        /* <DEDUP_REMOVED lines=9> */
[----:B------:R-:W-:Y:S11]  /*4520*/  ISETP.LT.OR P0, PT, R5, 0x1, P4 ;  /* 0x000000010500780c */ /* 0x000ff60002701670 */
[----:B------:R-:W-:Y:S02]  /*4530*/  @!UPT UIADD3 URZ, URZ, URZ, URZ ;  /* 0x0000003f3f3ff290 */ /* 0x000fe4000fffe03f */
[----:B------:R1:W-:Y:S01]  /*4540*/  LDGSTS.E.BYPASS.LTC128B.128 [R232+0xa080], [R10.64+0x100], !P0 ;  /* 0x0a0801000ae87fae */ /* 0x0003e2000c101d50 */
[----:B------:R-:W-:Y:S04]  /*4550*/  IADD3 R14, P0, R10, UR8, RZ ;  /* 0x000000080a0e7c10 */ /* 0x000fe8000ff1e0ff */
[----:B------:R-:W-:Y:S02]  /*4560*/  IADD3.X R15, R11, UR7, RZ, P0, !PT ;  /* 0x000000070b0f7c10 */ /* 0x000fe400087fe4ff */
[C---:B------:R-:W-:Y:S11]  /*4570*/  ISETP.LT.OR P0, PT, R5.reuse, 0x21, !P2 ;  /* 0x000000210500780c */ /* 0x040ff60005701670 */
[----:B------:R-:W-:Y:S02]  /*4580*/  @!UPT UIADD3 URZ, URZ, URZ, URZ ;  /* 0x0000003f3f3ff290 */ /* 0x000fe4000fffe03f */
[----:B------:R1:W-:Y:S01]  /*4590*/  LDGSTS.E.BYPASS.LTC128B.128 [R232+0x7080], [R14.64], !P0 ;  /* 0x070800000ee87fae */ /* 0x0003e2000c101d50 */
[C---:B------:R-:W-:Y:S11]  /*45a0*/  ISETP.LT.OR P0, PT, R5.reuse, 0x21, !P1 ;  /* 0x000000210500780c */ /* 0x040ff60004f01670 */
[----:B------:R-:W-:Y:S02]  /*45b0*/  @!UPT UIADD3 URZ, URZ, URZ, URZ ;  /* 0x0000003f3f3ff290 */ /* 0x000fe4000fffe03f */
[----:B------:R1:W-:Y:S01]  /*45c0*/  LDGSTS.E.BYPASS.LTC128B.128 [R232+0x9080], [R8.64], !P0 ;  /* 0x0908000008e87fae */ /* 0x0003e2000c101d50 */
[----:B------:R-:W-:Y:S11]  /*45d0*/  ISETP.LT.OR P0, PT, R5, 0x21, P4 ;  /* 0x000000210500780c */ /* 0x000ff60002701670 */
[----:B------:R-:W-:Y:S02]  /*45e0*/  @!UPT UIADD3 URZ, URZ, URZ, URZ ;  /* 0x0000003f3f3ff290 */ /* 0x000fe4000fffe03f */
[----:B------:R1:W-:Y:S04]  /*45f0*/  LDGSTS.E.BYPASS.LTC128B.128 [R232+0xb080], [R6.64], !P0 ;  /* 0x0b08000006e87fae */ /* 0x0003e8000c101d50 */
[----:B------:R1:W-:Y:S02]  /*4600*/  @!P3 LDGSTS.E.BYPASS.LTC128B.128 [R4+0x12080], [R12.64] ;  /* 0x120800000c04bfae */ /* 0x0003e4000b901d50 */
.L_x_26:
[-C--:B-12345:R-:W-:Y:S01]  /*4610*/  HMMA.16816.F32 R4, R148, R152.reuse, RZ ;  /* 0x000000989404723c */ /* 0x0befe200000018ff */
[----:B------:R-:W0:Y:S01]  /*4620*/  LDGDEPBAR ;  /* 0x00000000000079af */ /* 0x000e220000000000 */
[----:B------:R-:W-:Y:S02]  /*4630*/  UIMAD UR18, UR18, 0x3000, URZ ;  /* 0x00003000121278a4 */ /* 0x000fe4000f8e023f */
[----:B------:R-:W-:Y:S04]  /*4640*/  UISETP.GE.AND UP0, UPT, UR21, UR20, UPT ;  /* 0x000000141500728c */ /* 0x000fe8000bf06270 */
[C---:B------:R-:W-:Y:S08]  /*4650*/  HMMA.16816.F32 R8, R140.reuse, R152, RZ ;  /* 0x000000988c08723c */ /* 0x040ff000000018ff */
[-C--:B------:R-:W-:Y:S08]  /*4660*/  HMMA.16816.F32 R12, R140, R154.reuse, RZ ;  /* 0x0000009a8c0c723c */ /* 0x080ff000000018ff */
[C---:B------:R-:W-:Y:S01]  /*4670*/  HMMA.16816.F32 R16, R148.reuse, R154, RZ ;  /* 0x0000009a9410723c */ /* 0x040fe200000018ff */
[----:B------:R-:W-:Y:S07]  /*4680*/  LDSM.16.MT88.4 R152, [R228+0x1080] ;  /* 0x00108000e498783b */ /* 0x000fee0000004200 */
        /* <DEDUP_REMOVED lines=8> */
[----:B------:R-:W1:Y:S07]  /*4710*/  LDSM.16.M88.4 R148, [R3+0x14280] ;  /* 0x014280000394783b */ /* 0x000e6e0000000200 */
[-C--:B------:R-:W-:Y:S08]  /*4720*/  HMMA.16816.F32 R4, R156, R160.reuse, R4 ;  /* 0x000000a09c04723c */ /* 0x080ff00000001804 */
[C---:B------:R-:W-:Y:S08]  /*4730*/  HMMA.16816.F32 R8, R212.reuse, R160, R8 ;  /* 0x000000a0d408723c */ /* 0x040ff00000001808 */
[-C--:B------:R-:W-:Y:S08]  /*4740*/  HMMA.16816.F32 R12, R212, R162.reuse, R12 ;  /* 0x000000a2d40c723c */ /* 0x080ff0000000180c */
[C---:B------:R-:W-:Y:S01]  /*4750*/  HMMA.16816.F32 R16, R156.reuse, R162, R16 ;  /* 0x000000a29c10723c */ /* 0x040fe20000001810 */
[----:B------:R-:W2:Y:S07]  /*4760*/  LDSM.16.M88.4 R160, [R3+0x15280] ;  /* 0x0152800003a0783b */ /* 0x000eae0000000200 */
[-C--:B------:R-:W-:Y:S08]  /*4770*/  HMMA.16816.F32 R20, R156, R216.reuse, R20 ;  /* 0x000000d89c14723c */ /* 0x080ff00000001814 */
[C---:B------:R-:W-:Y:S08]  /*4780*/  HMMA.16816.F32 R24, R212.reuse, R216, R24 ;  /* 0x000000d8d418723c */ /* 0x040ff00000001818 */
[-C--:B------:R-:W-:Y:S08]  /*4790*/  HMMA.16816.F32 R28, R212, R218.reuse, R28 ;  /* 0x000000dad41c723c */ /* 0x080ff0000000181c */
[C---:B------:R-:W-:Y:S01]  /*47a0*/  HMMA.16816.F32 R32, R156.reuse, R218, R32 ;  /* 0x000000da9c20723c */ /* 0x040fe20000001820 */
[----:B------:R-:W3:Y:S07]  /*47b0*/  LDSM.16.MT88.4 R216, [R228+0x3080] ;  /* 0x00308000e4d8783b */ /* 0x000eee0000004200 */
[-C--:B------:R-:W-:Y:S08]  /*47c0*/  HMMA.16816.F32 R132, R156, R220.reuse, R132 ;  /* 0x000000dc9c84723c */ /* 0x080ff00000001884 */
[C---:B------:R-:W-:Y:S08]  /*47d0*/  HMMA.16816.F32 R136, R212.reuse, R220, R136 ;  /* 0x000000dcd488723c */ /* 0x040ff00000001888 */
[-C--:B------:R-:W-:Y:S01]  /*47e0*/  HMMA.16816.F32 R140, R212, R222.reuse, R140 ;  /* 0x000000ded48c723c */ /* 0x080fe2000000188c */
[----:B------:R-:W4:Y:S07]  /*47f0*/  LDSM.16.MT88.4 R212, [R228+0x5080] ;  /* 0x00508000e4d4783b */ /* 0x000f2e0000004200 */
[----:B------:R-:W-:Y:S01]  /*4800*/  HMMA.16816.F32 R144, R156, R222, R144 ;  /* 0x000000de9c90723c */ /* 0x000fe20000001890 */
[----:B------:R-:W-:Y:S04]  /*4810*/  LDSM.16.MT88.4 R156, [R228+0x1880] ;  /* 0x00188000e49c783b */ /* 0x000fe80000004200 */
[----:B------:R-:W-:Y:S03]  /*4820*/  LDSM.16.M88.4 R220, [R2+0x15280] ;  /* 0x0152800002dc783b */ /* 0x000fe60000000200 */
[-C--:B-1----:R-:W-:Y:S08]  /*4830*/  HMMA.16816.F32 R4, R148, R152.reuse, R4 ;  /* 0x000000989404723c */ /* 0x082ff00000001804 */
[C---:B--2---:R-:W-:Y:S08]  /*4840*/  HMMA.16816.F32 R8, R160.reuse, R152, R8 ;  /* 0x00000098a008723c */ /* 0x044ff00000001808 */
[-C--:B------:R-:W-:Y:S08]  /*4850*/  HMMA.16816.F32 R12, R160, R154.reuse, R12 ;  /* 0x0000009aa00c723c */ /* 0x080ff0000000180c */
[C---:B------:R-:W-:Y:S01]  /*4860*/  HMMA.16816.F32 R16, R148.reuse, R154, R16 ;  /* 0x0000009a9410723c */ /* 0x040fe20000001810 */
[----:B------:R-:W1:Y:S07]  /*4870*/  LDSM.16.M88.4 R152, [R2+0x14280] ;  /* 0x014280000298783b */ /* 0x000e6e0000000200 */
[-C--:B---3--:R-:W-:Y:S08]  /*4880*/  HMMA.16816.F32 R20, R148, R216.reuse, R20 ;  /* 0x000000d89414723c */ /* 0x088ff00000001814 */
[C---:B------:R-:W-:Y:S08]  /*4890*/  HMMA.16816.F32 R24, R160.reuse, R216, R24 ;  /* 0x000000d8a018723c */ /* 0x040ff00000001818 */
[-C--:B------:R-:W-:Y:S08]  /*48a0*/  HMMA.16816.F32 R28, R160, R218.reuse, R28 ;  /* 0x000000daa01c723c */ /* 0x080ff0000000181c */
[C---:B------:R-:W-:Y:S01]  /*48b0*/  HMMA.16816.F32 R32, R148.reuse, R218, R32 ;  /* 0x000000da9420723c */ /* 0x040fe20000001820 */
[----:B------:R-:W2:Y:S07]  /*48c0*/  LDSM.16.MT88.4 R216, [R228+0x3880] ;  /* 0x00388000e4d8783b */ /* 0x000eae0000004200 */
[-C--:B----4-:R-:W-:Y:S08]  /*48d0*/  HMMA.16816.F32 R132, R148, R212.reuse, R132 ;  /* 0x000000d49484723c */ /* 0x090ff00000001884 */
[C---:B------:R-:W-:Y:S08]  /*48e0*/  HMMA.16816.F32 R136, R160.reuse, R212, R136 ;  /* 0x000000d4a088723c */ /* 0x040ff00000001888 */
[-C--:B------:R-:W-:Y:S01]  /*48f0*/  HMMA.16816.F32 R140, R160, R214.reuse, R140 ;  /* 0x000000d6a08c723c */ /* 0x080fe2000000188c */
[----:B------:R-:W3:Y:S07]  /*4900*/  LDSM.16.MT88.4 R160, [R228+0x5880] ;  /* 0x00588000e4a0783b */ /* 0x000eee0000004200 */
[----:B------:R-:W-:Y:S08]  /*4910*/  HMMA.16816.F32 R144, R148, R214, R144 ;  /* 0x000000d69490723c */ /* 0x000ff00000001890 */
[-C--:B-1----:R-:W-:Y:S08]  /*4920*/  HMMA.16816.F32 R4, R152, R156.reuse, R4 ;  /* 0x0000009c9804723c */ /* 0x082ff00000001804 */
[C---:B------:R-:W-:Y:S07]  /*4930*/  HMMA.16816.F32 R8, R220.reuse, R156, R8 ;  /* 0x0000009cdc08723c */ /* 0x040fee0000001808 */
[----:B------:R-:W-:Y:S01]  /*4940*/  IMAD.U32 R157, RZ, RZ, UR18 ;  /* 0x00000012ff9d7e24 */ /* 0x000fe2000f8e00ff */
[-C--:B------:R-:W-:Y:S04]  /*4950*/  HMMA.16816.F32 R12, R220, R158.reuse, R12 ;  /* 0x0000009edc0c723c */ /* 0x080fe8000000180c */
[----:B------:R-:W-:Y:S01]  /*4960*/  IADD3 R156, P0, R248, UR18, RZ ;  /* 0x00000012f89c7c10 */ /* 0x000fe2000ff1e0ff */
[----:B------:R-:W-:Y:S03]  /*4970*/  UMOV UR18, UR21 ;  /* 0x0000001500127c82 */ /* 0x000fe60008000000 */
[C---:B------:R-:W-:Y:S04]  /*4980*/  HMMA.16816.F32 R16, R152.reuse, R158, R16 ;  /* 0x0000009e9810723c */ /* 0x040fe80000001810 */
[----:B------:R-:W-:Y:S03]  /*4990*/  LEA.HI.X.SX32 R157, R157, R238, 0x1, P0 ;  /* 0x000000ee9d9d7211 */ /* 0x000fe600000f0eff */
[C---:B------:R-:W-:Y:S01]  /*49a0*/  LEA R158, P0, R156.reuse, c[0x0][0x220], 0x2 ;  /* 0x000088009c9e7a11 */ /* 0x040fe200078010ff */
[-C--:B--2---:R-:W-:Y:S04]  /*49b0*/  HMMA.16816.F32 R20, R152, R216.reuse, R20 ;  /* 0x000000d89814723c */ /* 0x084fe80000001814 */
[----:B------:R-:W-:Y:S02]  /*49c0*/  LEA.HI.X R159, R156, c[0x0][0x224], R157, 0x2, P0 ;  /* 0x000089009c9f7a11 */ /* 0x000fe400000f149d */
[----:B------:R-:W-:Y:S02]  /*49d0*/  PLOP3.LUT P0, PT, PT, PT, UP0, 0x80, 0x0 ;  /* 0x000000000000781c */ /* 0x000fe40003f0f008 */
[C---:B------:R-:W-:Y:S01]  /*49e0*/  HMMA.16816.F32 R24, R220.reuse, R216, R24 ;  /* 0x000000d8dc18723c */ /* 0x040fe20000001818 */
[----:B------:R1:W-:Y:S04]  /*49f0*/  RED.E.ADD.F32.FTZ.RN.STRONG.GPU [R158.64], R4 ;  /* 0x000000049e00798e */ /* 0x0003e8000c10e790 */
[----:B------:R1:W-:Y:S03]  /*4a00*/  RED.E.ADD.F32.FTZ.RN.STRONG.GPU [R158.64+0x400], R5 ;  /* 0x000400059e00798e */ /* 0x0003e6000c10e790 */
[-C--:B------:R-:W-:Y:S01]  /*4a10*/  HMMA.16816.F32 R28, R220, R218.reuse, R28 ;  /* 0x000000dadc1c723c */ /* 0x080fe2000000181c */
[----:B------:R1:W-:Y:S04]  /*4a20*/  RED.E.ADD.F32.FTZ.RN.STRONG.GPU [R158.64+0x800], R6 ;  /* 0x000800069e00798e */ /* 0x0003e8000c10e790 */
[----:B------:R1:W-:Y:S03]  /*4a30*/  RED.E.ADD.F32.FTZ.RN.STRONG.GPU [R158.64+0xc00], R7 ;  /* 0x000c00079e00798e */ /* 0x0003e6000c10e790 */
[C---:B------:R-:W-:Y:S01]  /*4a40*/  HMMA.16816.F32 R32, R152.reuse, R218, R32 ;  /* 0x000000da9820723c */ /* 0x040fe20000001820 */
[----:B------:R1:W-:Y:S04]  /*4a50*/  RED.E.ADD.F32.FTZ.RN.STRONG.GPU [R158.64+0x1000], R8 ;  /* 0x001000089e00798e */ /* 0x0003e8000c10e790 */
[----:B------:R1:W-:Y:S03]  /*4a60*/  RED.E.ADD.F32.FTZ.RN.STRONG.GPU [R158.64+0x1400], R9 ;  /* 0x001400099e00798e */ /* 0x0003e6000c10e790 */
[-C--:B---3--:R-:W-:Y:S01]  /*4a70*/  HMMA.16816.F32 R132, R152, R160.reuse, R132 ;  /* 0x000000a09884723c */ /* 0x088fe20000001884 */
[----:B------:R1:W-:Y:S04]  /*4a80*/  RED.E.ADD.F32.FTZ.RN.STRONG.GPU [R158.64+0x1800], R10 ;  /* 0x0018000a9e00798e */ /* 0x0003e8000c10e790 */
[----:B------:R1:W-:Y:S03]  /*4a90*/  RED.E.ADD.F32.FTZ.RN.STRONG.GPU [R158.64+0x1c00], R11 ;  /* 0x001c000b9e00798e */ /* 0x0003e6000c10e790 */
[C---:B------:R-:W-:Y:S01]  /*4aa0*/  HMMA.16816.F32 R136, R220.reuse, R160, R136 ;  /* 0x000000a0dc88723c */ /* 0x040fe20000001888 */
[----:B------:R1:W-:Y:S04]  /*4ab0*/  RED.E.ADD.F32.FTZ.RN.STRONG.GPU [R158.64+0x2000], R16 ;  /* 0x002000109e00798e */ /* 0x0003e8000c10e790 */
[----:B------:R1:W-:Y:S03]  /*4ac0*/  RED.E.ADD.F32.FTZ.RN.STRONG.GPU [R158.64+0x2400], R17 ;  /* 0x002400119e00798e */ /* 0x0003e6000c10e790 */
[-C--:B------:R-:W-:Y:S01]  /*4ad0*/  HMMA.16816.F32 R140, R220, R162.reuse, R140 ;  /* 0x000000a2dc8c723c */ /* 0x080fe2000000188c */
[----:B------:R1:W-:Y:S04]  /*4ae0*/  RED.E.ADD.F32.FTZ.RN.STRONG.GPU [R158.64+0x2800], R18 ;  /* 0x002800129e00798e */ /* 0x0003e8000c10e790 */
[----:B------:R1:W-:Y:S03]  /*4af0*/  RED.E.ADD.F32.FTZ.RN.STRONG.GPU [R158.64+0x2c00], R19 ;  /* 0x002c00139e00798e */ /* 0x0003e6000c10e790 */
[----:B------:R-:W-:Y:S01]  /*4b00*/  HMMA.16816.F32 R144, R152, R162, R144 ;  /* 0x000000a29890723c */ /* 0x000fe20000001890 */
        /* <DEDUP_REMOVED lines=37> */
.L_x_24:
[----:B---345:R-:W2:Y:S01]  /*4d60*/  S2R R0, SR_CTAID.Y ;  /* 0x0000000000007919 */ /* 0x038ea20000002600 */
[----:B------:R-:W3:Y:S01]  /*4d70*/  S2UR UR4, SR_CTAID.X ;  /* 0x00000000000479c3 */ /* 0x000ee20000002500 */
[----:B------:R-:W-:Y:S01]  /*4d80*/  MOV R2, c[0x0][0x338] ;  /* 0x0000ce0000027a02 */ /* 0x000fe20000000f00 */
[----:B------:R-:W-:Y:S01]  /*4d90*/  USHF.R.S32.HI UR6, URZ, 0x1f, UR9 ;  /* 0x0000001f3f067899 */ /* 0x000fe20008011409 */
[----:B------:R-:W-:Y:S02]  /*4da0*/  BAR.SYNC.DEFER_BLOCKING 0x1, 0x100 ;  /* 0x0044000000007b1d */ /* 0x000fe40000010000 */
[----:B------:R-:W-:-:S13]  /*4db0*/  ISETP.NE.AND P0, PT, R2, 0x1, PT ;  /* 0x000000010200780c */ /* 0x000fda0003f05270 */
[----:B--2---:R-:W-:Y:S01]  /*4dc0*/  @P0 IMAD.HI.U32 R3, R0, c[0x0][0x33c], RZ ;  /* 0x0000cf0000030a27 */ /* 0x004fe200078e00ff */
[----:B---3--:R-:W-:Y:S01]  /*4dd0*/  UIMAD UR4, UR4, 0x3000, URZ ;  /* 0x00003000040478a4 */ /* 0x008fe2000f8e023f */
[----:B-1----:R-:W-:Y:S02]  /*4de0*/  SHF.R.S32.HI R7, RZ, 0x1f, R0 ;  /* 0x0000001fff077819 */ /* 0x002fe40000011400 */
[----:B------:R-:W-:Y:S01]  /*4df0*/  MOV R6, R0 ;  /* 0x0000000000067202 */ /* 0x000fe20000000f00 */
[----:B------:R-:W-:Y:S01]  /*4e00*/  USHF.R.S32.HI UR7, URZ, 0x1f, UR4 ;  /* 0x0000001f3f077899 */ /* 0x000fe20008011404 */
[----:B------:R-:W-:Y:S02]  /*4e10*/  @P0 SHF.R.U32.HI R3, RZ, c[0x0][0x340], R3 ;  /* 0x0000d000ff030a19 */ /* 0x000fe40000011603 */
[C---:B------:R-:W-:Y:S01]  /*4e20*/  IADD3 R4, P1, R234.reuse, UR4, RZ ;  /* 0x00000004ea047c10 */ /* 0x040fe2000ff3e0ff */
[----:B------:R-:W-:Y:S01]  /*4e30*/  ULDC.64 UR4, c[0x0][0x330] ;  /* 0x0000cc0000047ab9 */ /* 0x000fe20000000a00 */
[----:B------:R-:W-:Y:S01]  /*4e40*/  @P0 SHF.R.S32.HI R2, RZ, 0x1f, R3 ;  /* 0x0000001fff020819 */ /* 0x000fe20000011403 */
[----:B------:R-:W-:Y:S01]  /*4e50*/  UIMAD UR4, UR6, UR4, URZ ;  /* 0x00000004060472a4 */ /* 0x000fe2000f8e023f */
[----:B------:R-:W-:-:S02]  /*4e60*/  LEA.HI.X.SX32 R5, R234, UR7, 0x1, P1 ;  /* 0x00000007ea057c11 */ /* 0x000fc400088f0eff */
[----:B------:R-:W-:Y:S01]  /*4e70*/  @P0 MOV R7, R2 ;  /* 0x0000000200070202 */ /* 0x000fe20000000f00 */
[----:B------:R-:W-:Y:S01]  /*4e80*/  UIMAD UR7, UR9, UR5, UR4 ;  /* 0x00000005090772a4 */ /* 0x000fe2000f8e0204 */
[----:B------:R-:W-:Y:S02]  /*4e90*/  @P0 MOV R6, R3 ;  /* 0x0000000300060202 */ /* 0x000fe40000000f00 */
[----:B------:R-:W-:Y:S01]  /*4ea0*/  MOV R2, UR9 ;  /* 0x0000000900027c02 */ /* 0x000fe20008000f00 */
[C---:B------:R-:W-:Y:S01]  /*4eb0*/  IMAD R9, R7.reuse, c[0x0][0x328], RZ ;  /* 0x0000ca0007097a24 */ /* 0x040fe200078e02ff */
[----:B------:R-:W-:Y:S01]  /*4ec0*/  ULDC.64 UR4, c[0x0][0x308] ;  /* 0x0000c20000047ab9 */ /* 0x000fe20000000a00 */
[----:B------:R-:W-:Y:S01]  /*4ed0*/  IMAD R3, R7, c[0x0][0x300], RZ ;  /* 0x0000c00007037a24 */ /* 0x000fe200078e02ff */
[----:B------:R-:W-:Y:S01]  /*4ee0*/  UIMAD UR4, UR6, UR4, URZ ;  /* 0x00000004060472a4 */ /* 0x000fe2000f8e023f */
[----:B------:R-:W-:-:S03]  /*4ef0*/  IMAD.WIDE.U32 R10, R6, c[0x0][0x328], R4 ;  /* 0x0000ca00060a7a25 */ /* 0x000fc600078e0004 */
[----:B------:R-:W-:Y:S01]  /*4f00*/  UIMAD UR4, UR9, UR5, UR4 ;  /* 0x00000005090472a4 */ /* 0x000fe2000f8e0204 */
[C---:B------:R-:W-:Y:S02]  /*4f10*/  IMAD R0, R6.reuse, c[0x0][0x32c], R9 ;  /* 0x0000cb0006007a24 */ /* 0x040fe400078e0209 */
[----:B------:R-:W-:-:S03]  /*4f20*/  IMAD.WIDE.U32 R4, R6, c[0x0][0x300], R4 ;  /* 0x0000c00006047a25 */ /* 0x000fc600078e0004 */
[----:B------:R-:W-:Y:S01]  /*4f30*/  IADD3 R11, R11, R0, RZ ;  /* 0x000000000b0b7210 */ /* 0x000fe20007ffe0ff */
[----:B------:R-:W-:Y:S01]  /*4f40*/  IMAD R3, R6, c[0x0][0x304], R3 ;  /* 0x0000c10006037a24 */ /* 0x000fe200078e0203 */
[----:B------:R-:W-:-:S04]  /*4f50*/  MOV R0, UR9 ;  /* 0x0000000900007c02 */ /* 0x000fc80008000f00 */
[----:B------:R-:W-:Y:S01]  /*4f60*/  IADD3 R5, R5, R3, RZ ;  /* 0x0000000305057210 */ /* 0x000fe20007ffe0ff */
[----:B------:R-:W-:-:S04]  /*4f70*/  IMAD.WIDE.U32 R2, R2, c[0x0][0x330], R10 ;  /* 0x0000cc0002027a25 */ /* 0x000fc800078e000a */
[----:B------:R-:W-:Y:S01]  /*4f80*/  IMAD.WIDE.U32 R4, R0, c[0x0][0x308], R4 ;  /* 0x0000c20000047a25 */ /* 0x000fe200078e0004 */
[----:B------:R-:W-:Y:S02]  /*4f90*/  IADD3 R3, R3, UR7, RZ ;  /* 0x0000000703037c10 */ /* 0x000fe4000fffe0ff */
[----:B------:R-:W-:Y:S02]  /*4fa0*/  LEA R8, P1, R2, c[0x0][0x310], 0x2 ;  /* 0x0000c40002087a11 */ /* 0x000fe400078210ff */
[----:B------:R-:W-:Y:S02]  /*4fb0*/  LEA R6, P0, R4, c[0x0][0x2e8], 0x2 ;  /* 0x0000ba0004067a11 */ /* 0x000fe400078010ff */
[----:B------:R-:W-:Y:S01]  /*4fc0*/  LEA.HI.X R9, R2, c[0x0][0x314], R3, 0x2, P1 ;  /* 0x0000c50002097a11 */ /* 0x000fe200008f1403 */
[----:B------:R-:W-:Y:S01]  /*4fd0*/  FMUL.FTZ R3, R84, c[0x0][0x298] ;  /* 0x0000a60054037a20 */ /* 0x000fe20000410000 */
[----:B------:R-:W-:-:S03]  /*4fe0*/  IADD3 R0, R5, UR4, RZ ;  /* 0x0000000405007c10 */ /* 0x000fc6000fffe0ff */
[----:B------:R-:W-:Y:S01]  /*4ff0*/  RED.E.ADD.F32.FTZ.RN.STRONG.GPU [R8.64], R36 ;  /* 0x000000240800798e */ /* 0x000fe2000c10e790 */
[----:B------:R-:W-:-:S03]  /*5000*/  LEA.HI.X R7, R4, c[0x0][0x2ec], R0, 0x2, P0 ;  /* 0x0000bb0004077a11 */ /* 0x000fc600000f1400 */
[----:B------:R-:W-:Y:S04]  /*5010*/  RED.E.ADD.F32.FTZ.RN.STRONG.GPU [R8.64+0x400], R37 ;  /* 0x000400250800798e */ /* 0x000fe8000c10e790 */
        /* <DEDUP_REMOVED lines=38> */
[----:B------:R-:W-:Y:S01]  /*5280*/  RED.E.ADD.F32.FTZ.RN.STRONG.GPU [R8.64+0xa000], R80 ;  /* 0x00a000500800798e */ /* 0x000fe2000c10e790 */
[----:B------:R-:W-:-:S03]  /*5290*/  FMUL.FTZ R85, R85, c[0x0][0x298] ;  /* 0x0000a60055557a20 */ /* 0x000fc60000410000 */
        /* <DEDUP_REMOVED lines=12> */
[----:B------:R1:W-:Y:S01]  /*5360*/  RED.E.ADD.F32.FTZ.RN.STRONG.GPU [R8.64+0xbc00], R79 ;  /* 0x00bc004f0800798e */ /* 0x0003e2000c10e790 */
[----:B------:R-:W-:-:S03]  /*5370*/  FMUL.FTZ R15, R96, c[0x0][0x298] ;  /* 0x0000a600600f7a20 */ /* 0x000fc60000410000 */
[----:B------:R-:W-:Y:S01]  /*5380*/  RED.E.ADD.F32.FTZ.RN.STRONG.GPU [R6.64], R3 ;  /* 0x000000030600798e */ /* 0x000fe2000c10e790 */
[----:B------:R-:W-:-:S03]  /*5390*/  FMUL.FTZ R97, R97, c[0x0][0x298] ;  /* 0x0000a60061617a20 */ /* 0x000fc60000410000 */
[----:B------:R-:W-:Y:S01]  /*53a0*/  RED.E.ADD.F32.FTZ.RN.STRONG.GPU [R6.64+0x400], R85 ;  /* 0x000400550600798e */ /* 0x000fe2000c10e790 */
[----:B------:R-:W-:-:S03]  /*53b0*/  FMUL.FTZ R17, R98, c[0x0][0x298] ;  /* 0x0000a60062117a20 */ /* 0x000fc60000410000 */
[----:B------:R-:W-:Y:S01]  /*53c0*/  RED.E.ADD.F32.FTZ.RN.STRONG.GPU [R6.64+0x800], R5 ;  /* 0x000800050600798e */ /* 0x000fe2000c10e790 */
[----:B------:R-:W-:-:S03]  /*53d0*/  FMUL.FTZ R99, R99, c[0x0][0x298] ;  /* 0x0000a60063637a20 */ /* 0x000fc60000410000 */
[----:B------:R-:W-:Y:S04]  /*53e0*/  RED.E.ADD.F32.FTZ.RN.STRONG.GPU [R6.64+0xc00], R87 ;  /* 0x000c00570600798e */ /* 0x000fe8000c10e790 */
[----:B------:R-:W-:Y:S01]  /*53f0*/  RED.E.ADD.F32.FTZ.RN.STRONG.GPU [R6.64+0x1000], R11 ;  /* 0x0010000b0600798e */ /* 0x000fe2000c10e790 */
[----:B------:R-:W-:-:S03]  /*5400*/  FMUL.FTZ R93, R93, c[0x0][0x298] ;  /* 0x0000a6005d5d7a20 */ /* 0x000fc60000410000 */
[----:B------:R-:W-:Y:S01]  /*5410*/  RED.E.ADD.F32.FTZ.RN.STRONG.GPU [R6.64+0x1400], R89 ;  /* 0x001400590600798e */ /* 0x000fe2000c10e790 */
[----:B------:R-:W-:Y:S02]  /*5420*/  FMUL.FTZ R19, R94, c[0x0][0x298] ;  /* 0x0000a6005e137a20 */ /* 0x000fe40000410000 */
[----:B-1----:R-:W-:Y:S01]  /*5430*/  FMUL.FTZ R9, R92, c[0x0][0x298] ;  /* 0x0000a6005c097a20 */ /* 0x002fe20000410000 */
        /* <DEDUP_REMOVED lines=75> */
[----:B------:R-:W-:Y:S05]  /*58f0*/  EXIT ;  /* 0x000000000000794d */ /* 0x000fea0003800000 */
.L_x_28:
        /* <DEDUP_REMOVED lines=16> */
.L_x_1373:


//--------------------- .text._ZN7cutlass13device_kernelIN5flash19enable_sm80_to_sm89INS1_16FlashAttnBwdSm80INS1_25CollectiveMainloopBwdSm80ILi1ELi1EN4cute5tupleIJNS5_1CILi64EEES8_NS7_ILi192EEEEEENS_6half_tEfNS_4arch4Sm80ELb0ELb0ELb1ELb0ELb1ELb0ELb0ELb0ELi2ELi2ELi2ELi2ELb1EEENS1_24CollectiveEpilogueBwdGQAISA_fSD_Li256ELb0ELb1EEENS1_19SingleTileSchedulerILb0ELb0ELb0ELi64EEEEEEEEEvNT_6ParamsE --------------------------
	.section	.text._ZN7cutlass13device_kernelIN5flash19enable_sm80_to_sm89INS1_16FlashAttnBwdSm80INS1_25CollectiveMainloopBwdSm80ILi1ELi1EN4cute5tupleIJNS5_1CILi64EEES8_NS7_ILi192EEEEEENS_6half_tEfNS_4arch4Sm80ELb0ELb0ELb1ELb0ELb1ELb0ELb0ELb0ELi2ELi2ELi2ELi2ELb1EEENS1_24CollectiveEpilogueBwdGQAISA_fSD_Li256ELb0ELb1EEENS1_19SingleTileSchedulerILb0ELb0ELb0ELi64EEEEEEEEEvNT_6ParamsE,"ax",@progbits
	.sectioninfo	@"SHI_REGISTERS=255"
	.align	128
.text._ZN7cutlass13device_kernelIN5flash19enable_sm80_to_sm89INS1_16FlashAttnBwdSm80INS1_25CollectiveMainloopBwdSm80ILi1ELi1EN4cute5tupleIJNS5_1CILi64EEES8_NS7_ILi192EEEEEENS_6half_tEfNS_4arch4Sm80ELb0ELb0ELb1ELb0ELb1ELb0ELb0ELb0ELi2ELi2ELi2ELi2ELb1EEENS1_24CollectiveEpilogueBwdGQAISA_fSD_Li256ELb0ELb1EEENS1_19SingleTileSchedulerILb0ELb0ELb0ELi64EEEEEEEEEvNT_6ParamsE:
        .type           _ZN7cutlass13device_kernelIN5flash19enable_sm80_to_sm89INS1_16FlashAttnBwdSm80INS1_25CollectiveMainloopBwdSm80ILi1ELi1EN4cute5tupleIJNS5_1CILi64EEES8_NS7_ILi192EEEEEENS_6half_tEfNS_4arch4Sm80ELb0ELb0ELb1ELb0ELb1ELb0ELb0ELb0ELi2ELi2ELi2ELi2ELb1EEENS1_24CollectiveEpilogueBwdGQAISA_fSD_Li256ELb0ELb1EEENS1_19SingleTileSchedulerILb0ELb0ELb0ELi64EEEEEEEEEvNT_6ParamsE,@function
        .size           _ZN7cutlass13device_kernelIN5flash19enable_sm80_to_sm89INS1_16FlashAttnBwdSm80INS1_25CollectiveMainloopBwdSm80ILi1ELi1EN4cute5tupleIJNS5_1CILi64EEES8_NS7_ILi192EEEEEENS_6half_tEfNS_4arch4Sm80ELb0ELb0ELb1ELb0ELb1ELb0ELb0ELb0ELi2ELi2ELi2ELi2ELb1EEENS1_24CollectiveEpilogueBwdGQAISA_fSD_Li256ELb0ELb1EEENS1_19SingleTileSchedulerILb0ELb0ELb0ELi64EEEEEEEEEvNT_6ParamsE,(.L_x_1374 - _ZN7cutlass13device_kernelIN5flash19enable_sm80_to_sm89INS1_16FlashAttnBwdSm80INS1_25CollectiveMainloopBwdSm80ILi1ELi1EN4cute5tupleIJNS5_1CILi64EEES8_NS7_ILi192EEEEEENS_6half_tEfNS_4arch4Sm80ELb0ELb0ELb1ELb0ELb1ELb0ELb0ELb0ELi2ELi2ELi2ELi2ELb1EEENS1_24CollectiveEpilogueBwdGQAISA_fSD_Li256ELb0ELb1EEENS1_19SingleTileSchedulerILb0ELb0ELb0ELi64EEEEEEEEEvNT_6ParamsE)
        .other          _ZN7cutlass13device_kernelIN5flash19enable_sm80_to_sm89INS1_16FlashAttnBwdSm80INS1_25CollectiveMainloopBwdSm80ILi1ELi1EN4cute5tupleIJNS5_1CILi64EEES8_NS7_ILi192EEEEEENS_6half_tEfNS_4arch4Sm80ELb0ELb0ELb1ELb0ELb1ELb0ELb0ELb0ELi2ELi2ELi2ELi2ELb1EEENS1_24CollectiveEpilogueBwdGQAISA_fSD_Li256ELb0ELb1EEENS1_19SingleTileSchedulerILb0ELb0ELb0ELi64EEEEEEEEEvNT_6ParamsE,@"STO_CUDA_ENTRY STV_DEFAULT"
_ZN7cutlass13device_kernelIN5flash19enable_sm80_to_sm89INS1_16FlashAttnBwdSm80INS1_25CollectiveMainloopBwdSm80ILi1ELi1EN4cute5tupleIJNS5_1CILi64EEES8_NS7_ILi192EEEEEENS_6half_tEfNS_4arch4Sm80ELb0ELb0ELb1ELb0ELb1ELb0ELb0ELb0ELi2ELi2ELi2ELi2ELb1EEENS1_24CollectiveEpilogueBwdGQAISA_fSD_Li256ELb0ELb1EEENS1_19SingleTileSchedulerILb0ELb0ELb0ELi64EEEEEEEEEvNT_6ParamsE:
[----:B------:R-:W-:Y:S02]  /*0000*/  MOV R1, c[0x0][0x28] ;  /* 0x00000a0000017a02 */ /* 0x000fe40000000f00 */
[----:B------:R-:W1:Y:S02]  /*0010*/  S2UR UR18, SR_CTAID.Z ;  /* 0x00000000001279c3 */ /* 0x000e640000002700 */
[----:B-1----:R-:W-:-:S13]  /*0020*/  ISETP.LE.AND P0, PT, RZ, UR18, PT ;  /* 0x00000012ff007c0c */ /* 0x002fda000bf03270 */
[----:B------:R-:W-:Y:S05]  /*0030*/  @!P0 EXIT ;  /* 0x000000000000894d */ /* 0x000fea0003800000 */
[----:B------:R-:W1:Y:S01]  /*0040*/  S2R R234, SR_TID.X ;  /* 0x0000000000ea7919 */ /* 0x000e620000002100 */
[----:B------:R-:W-:Y:S01]  /*0050*/  IMAD.MOV.U32 R0, RZ, RZ, c[0x0][0x248] ;  /* 0x00009200ff007624 */ /* 0x000fe200078e00ff */
[----:B------:R-:W-:Y:S01]  /*0060*/  USHF.R.S32.HI UR9, URZ, 0x1f, UR18 ;  /* 0x0000001f3f097899 */ /* 0x000fe20008011412 */
[----:B------:R-:W-:Y:S01]  /*0070*/  LOP3.LUT R233, R233, 0xfffffff7, RZ, 0xc0, !PT ;  /* 0xfffffff7e9e97812 */ /* 0x000fe200078ec0ff */
[----:B------:R-:W2:Y:S01]  /*0080*/  S2R R9, SR_CTAID.Y ;  /* 0x0000000000097919 */ /* 0x000ea20000002600 */
[----:B------:R-:W-:Y:S01]  /*0090*/  ULDC.64 UR4, c[0x0][0x1e8] ;  /* 0x00007a0000047ab9 */ /* 0x000fe20000000a00 */
[----:B------:R-:W-:Y:S01]  /*00a0*/  ISETP.NE.AND P0, PT, R0, 0x1, PT ;  /* 0x000000010000780c */ /* 0x000fe20003f05270 */
[----:B------:R-:W-:Y:S01]  /*00b0*/  UIMAD UR4, UR9, UR4, URZ ;  /* 0x00000004090472a4 */ /* 0x000fe2000f8e023f */
[----:B------:R-:W3:Y:S01]  /*00c0*/  S2R R248, SR_CTAID.Z ;  /* 0x0000000000f87919 */ /* 0x000ee20000002700 */
[----:B------:R-:W-:Y:S01]  /*00d0*/  ULDC.64 UR16, c[0x0][0x118] ;  /* 0x0000460000107ab9 */ /* 0x000fe20000000a00 */
[----:B------:R-:W-:Y:S01]  /*00e0*/  CS2R R126, SRZ ;  /* 0x00000000007e7805 */ /* 0x000fe2000001ff00 */
[----:B------:R-:W-:Y:S01]  /*00f0*/  UIMAD UR6, UR18, UR5, UR4 ;  /* 0x00000005120672a4 */ /* 0x000fe2000f8e0204 */
[----:B------:R-:W4:Y:S01]  /*0100*/  S2R R2, SR_CTAID.X ;  /* 0x0000000000027919 */ /* 0x000f220000002500 */
        /* <DEDUP_REMOVED lines=12> */
[C---:B------:R-:W-:Y:S01]  /*01d0*/  IMAD.SHL.U32 R246, R234.reuse, 0x4, RZ ;  /* 0x00000004eaf67824 */ /* 0x040fe200078e00ff */
        /* <DEDUP_REMOVED lines=9> */
[----:B------:R-:W-:Y:S01]  /*0270*/  CS2R R108, SRZ ;  /* 0x00000000006c7805 */ /* 0x000fe2000001ff00 */
        /* <DEDUP_REMOVED lines=8> */
[----:B------:R-:W-:Y:S01]  /*0300*/  LEA.HI R12, R13, R234, RZ, 0x4 ;  /* 0x000000ea0d0c7211 */ /* 0x000fe200078f20ff */
[----:B------:R-:W-:Y:S01]  /*0310*/  IMAD R0, R0, c[0x0][0x1b0], RZ ;  /* 0x00006c0000007a24 */ /* 0x000fe200078e02ff */
[----:B------:R-:W-:Y:S01]  /*0320*/  SHF.R.S32.HI R23, RZ, 0x1f, R22 ;  /* 0x0000001fff177819 */ /* 0x000fe20000011416 */
[C---:B------:R-:W-:Y:S01]  /*0330*/  IMAD R4, R5.reuse, c[0x0][0x1e4], R4 ;  /* 0x0000790005047a24 */ /* 0x040fe200078e0204 */
[----:B------:R-:W-:Y:S01]  /*0340*/  ISETP.GE.AND P2, PT, R22, c[0x0][0x1cc], PT ;  /* 0x0000730016007a0c */ /* 0x000fe20003f46270 */
[C---:B------:R-:W-:Y:S01]  /*0350*/  IMAD R0, R5.reuse, c[0x0][0x1b4], R0 ;  /* 0x00006d0005007a24 */ /* 0x040fe200078e0200 */
[----:B------:R-:W-:Y:S01]  /*0360*/  CS2R R112, SRZ ;  /* 0x0000000000707805 */ /* 0x000fe2000001ff00 */
[----:B------:R-:W-:Y:S01]  /*0370*/  IMAD.WIDE.U32 R10, R5, c[0x0][0x1e0], R22 ;  /* 0x00007800050a7a25 */ /* 0x000fe200078e0016 */
[----:B------:R-:W-:Y:S01]  /*0380*/  CS2R R106, SRZ ;  /* 0x00000000006a7805 */ /* 0x000fe2000001ff00 */
[----:B------:R-:W-:Y:S01]  /*0390*/  CS2R R104, SRZ ;  /* 0x0000000000687805 */ /* 0x000fe2000001ff00 */
[----:B------:R-:W-:Y:S01]  /*03a0*/  CS2R R102, SRZ ;  /* 0x0000000000667805 */ /* 0x000fe2000001ff00 */
[----:B------:R-:W-:Y:S01]  /*03b0*/  IMAD.IADD R11, R11, 0x1, R4 ;  /* 0x000000010b0b7824 */ /* 0x000fe200078e0204 */
[----:B------:R-:W-:Y:S01]  /*03c0*/  CS2R R100, SRZ ;  /* 0x0000000000647805 */ /* 0x000fe2000001ff00 */
[----:B------:R-:W-:Y:S01]  /*03d0*/  IMAD.WIDE.U32 R16, R5, c[0x0][0x1b0], R22 ;  /* 0x00006c0005107a25 */ /* 0x000fe200078e0016 */
[----:B------:R-:W-:Y:S01]  /*03e0*/  CS2R R94, SRZ ;  /* 0x00000000005e7805 */ /* 0x000fe2000001ff00 */
[----:B------:R-:W-:Y:S01]  /*03f0*/  CS2R R92, SRZ ;  /* 0x00000000005c7805 */ /* 0x000fe2000001ff00 */
[----:B------:R-:W-:Y:S01]  /*0400*/  CS2R R98, SRZ ;  /* 0x0000000000627805 */ /* 0x000fe2000001ff00 */
[----:B---3--:R-:W-:Y:S01]  /*0410*/  IMAD.WIDE.U32 R10, R248, c[0x0][0x1e8], R10 ;  /* 0x00007a00f80a7a25 */ /* 0x008fe200078e000a */
[----:B------:R-:W-:Y:S01]  /*0420*/  CS2R R96, SRZ ;  /* 0x0000000000607805 */ /* 0x000fe2000001ff00 */
[----:B------:R-:W-:Y:S01]  /*0430*/  CS2R R90, SRZ ;  /* 0x00000000005a7805 */ /* 0x000fe2000001ff00 */
[----:B------:R-:W-:Y:S01]  /*0440*/  CS2R R88, SRZ ;  /* 0x0000000000587805 */ /* 0x000fe2000001ff00 */
[----:B----4-:R-:W-:Y:S01]  /*0450*/  IMAD.WIDE R14, R2, 0x40, R244 ;  /* 0x00000040020e7825 */ /* 0x010fe200078e02f4 */
[----:B------:R-:W-:Y:S01]  /*0460*/  IADD3 R11, R11, UR6, RZ ;  /* 0x000000060b0b7c10 */ /* 0x000fe2000fffe0ff */
[----:B------:R-:W-:Y:S01]  /*0470*/  CS2R R86, SRZ ;  /* 0x0000000000567805 */ /* 0x000fe2000001ff00 */
[----:B------:R-:W-:Y:S01]  /*0480*/  CS2R R84, SRZ ;  /* 0x0000000000547805 */ /* 0x000fe2000001ff00 */
[----:B------:R-:W-:Y:S01]  /*0490*/  IMAD.IADD R17, R17, 0x1, R0 ;  /* 0x0000000111117824 */ /* 0x000fe200078e0200 */
[----:B------:R-:W-:Y:S01]  /*04a0*/  CS2R R78, SRZ ;  /* 0x00000000004e7805 */ /* 0x000fe2000001ff00 */
[----:B------:R-:W-:Y:S01]  /*04b0*/  IMAD R5, R15, c[0x0][0x1d8], RZ ;  /* 0x000076000f057a24 */ /* 0x000fe200078e02ff */
[----:B------:R-:W-:Y:S01]  /*04c0*/  CS2R R76, SRZ ;  /* 0x00000000004c7805 */ /* 0x000fe2000001ff00 */
[----:B------:R-:W-:Y:S01]  /*04d0*/  IMAD.WIDE.U32 R16, R248, c[0x0][0x1b8], R16 ;  /* 0x00006e00f8107a25 */ /* 0x000fe200078e0010 */
[----:B------:R-:W-:Y:S01]  /*04e0*/  CS2R R82, SRZ ;  /* 0x0000000000527805 */ /* 0x000fe2000001ff00 */
[----:B------:R-:W-:Y:S01]  /*04f0*/  CS2R R80, SRZ ;  /* 0x0000000000507805 */ /* 0x000fe2000001ff00 */
[----:B------:R-:W-:Y:S01]  /*0500*/  CS2R R74, SRZ ;  /* 0x00000000004a7805 */ /* 0x000fe2000001ff00 */
[C---:B------:R-:W-:Y:S01]  /*0510*/  IMAD R4, R14.reuse, c[0x0][0x1dc], R5 ;  /* 0x000077000e047a24 */ /* 0x040fe200078e0205 */
[----:B------:R-:W-:Y:S01]  /*0520*/  IADD3 R17, R17, UR4, RZ ;  /* 0x0000000411117c10 */ /* 0x000fe2000fffe0ff */
[----:B------:R-:W-:Y:S01]  /*0530*/  IMAD.WIDE.U32 R10, R14, c[0x0][0x1d8], R10 ;  /* 0x000076000e0a7a25 */ /* 0x000fe200078e000a */
[----:B------:R-:W-:Y:S01]  /*0540*/  ULDC.64 UR4, c[0x0][0x278] ;  /* 0x00009e0000047ab9 */ /* 0x000fe20000000a00 */
[----:B------:R-:W-:Y:S01]  /*0550*/  CS2R R72, SRZ ;  /* 0x0000000000487805 */ /* 0x000fe2000001ff00 */
[----:B------:R-:W-:Y:S01]  /*0560*/  UIMAD.WIDE.U32 UR12, UR18, UR4, URZ ;  /* 0x00000004120c72a5 */ /* 0x000fe2000f8e003f */
[----:B------:R-:W-:Y:S01]  /*0570*/  IMAD R0, R15, c[0x0][0x1a8], RZ ;  /* 0x00006a000f007a24 */ /* 0x000fe200078e02ff */
[C---:B------:R-:W-:Y:S01]  /*0580*/  LEA R28, P0, R10.reuse, c[0x0][0x1c0], 0x1 ;  /* 0x000070000a1c7a11 */ /* 0x040fe200078008ff */
[----:B------:R-:W-:Y:S01]  /*0590*/  IMAD.IADD R4, R11, 0x1, R4 ;  /* 0x000000010b047824 */ /* 0x000fe200078e0204 */
[----:B------:R-:W-:Y:S01]  /*05a0*/  UIMAD UR4, UR9, UR4, URZ ;  /* 0x00000004090472a4 */ /* 0x000fe2000f8e023f */
[----:B------:R-:W-:Y:S01]  /*05b0*/  IMAD.MOV.U32 R15, RZ, RZ, c[0x0][0x1d8] ;  /* 0x00007600ff0f7624 */ /* 0x000fe200078e00ff */
[----:B------:R-:W-:Y:S01]  /*05c0*/  CS2R R70, SRZ ;  /* 0x0000000000467805 */ /* 0x000fe2000001ff00 */
[----:B------:R-:W-:Y:S01]  /*05d0*/  IMAD.MOV.U32 R5, RZ, RZ, c[0x0][0x1dc] ;  /* 0x00007700ff057624 */ /* 0x000fe200078e00ff */
[----:B------:R-:W-:Y:S01]  /*05e0*/  LEA.HI.X R29, R10, c[0x0][0x1c4], R4, 0x1, P0 ;  /* 0x000071000a1d7a11 */ /* 0x000fe200000f0c04 */
[C---:B------:R-:W-:Y:S01]  /*05f0*/  IMAD R0, R14.reuse, c[0x0][0x1ac], R0 ;  /* 0x00006b000e007a24 */ /* 0x040fe200078e0200 */
[----:B------:R-:W-:Y:S01]  /*0600*/  LEA R24, P1, R15, R28, 0x6 ;  /* 0x0000001c0f187211 */ /* 0x000fe200078230ff */
[----:B------:R-:W-:Y:S01]  /*0610*/  IMAD.WIDE.U32 R16, R14, c[0x0][0x1a8], R16 ;  /* 0x00006a000e107a25 */ /* 0x000fe200078e0010 */
[----:B------:R-:W-:Y:S01]  /*0620*/  LEA.HI R4, R13, R234, RZ, 0x6 ;  /* 0x000000ea0d047211 */ /* 0x000fe200078f30ff */
[----:B------:R-:W-:Y:S01]  /*0630*/  UIMAD UR4, UR18, UR5, UR4 ;  /* 0x00000005120472a4 */ /* 0x000fe2000f8e0204 */
[----:B------:R-:W-:Y:S01]  /*0640*/  LEA.HI.X R25, R15, R29, R5, 0x6, P1 ;  /* 0x0000001d0f197211 */ /* 0x000fe200008f3405 */
[----:B------:R-:W-:Y:S01]  /*0650*/  IMAD.IADD R0, R17, 0x1, R0 ;  /* 0x0000000111007824 */ /* 0x000fe200078e0200 */
[C---:B------:R-:W-:Y:S01]  /*0660*/  LEA R26, P0, R16.reuse, c[0x0][0x190], 0x1 ;  /* 0x00006400101a7a11 */ /* 0x040fe200078008ff */
[----:B------:R-:W-:Y:S01]  /*0670*/  IMAD.MOV.U32 R15, RZ, RZ, c[0x0][0x1a8] ;  /* 0x00006a00ff0f7624 */ /* 0x000fe200078e00ff */
[----:B------:R-:W-:Y:S01]  /*0680*/  SHF.R.S32.HI R4, RZ, 0x6, R4 ;  /* 0x00000006ff047819 */ /* 0x000fe20000011404 */
[----:B------:R-:W-:Y:S01]  /*0690*/  IMAD.MOV.U32 R5, RZ, RZ, c[0x0][0x1ac] ;  /* 0x00006b00ff057624 */ /* 0x000fe200078e00ff */
[----:B------:R-:W-:Y:S01]  /*06a0*/  LEA.HI.X R27, R16, c[0x0][0x194], R0, 0x1, P0 ;  /* 0x00006500101b7a11 */ /* 0x000fe200000f0c00 */
[----:B------:R-:W-:Y:S01]  /*06b0*/  IMAD.MOV.U32 R11, RZ, RZ, -0x40 ;  /* 0xffffffc0ff0b7424 */ /* 0x000fe200078e00ff */
[C---:B------:R-:W-:Y:S01]  /*06c0*/  LEA R20, P0, R15.reuse, R26, 0x6 ;  /* 0x0000001a0f147211 */ /* 0x040fe200078030ff */
[----:B------:R-:W-:Y:S01]  /*06d0*/  IMAD R0, R8, c[0x0][0x270], RZ ;  /* 0x00009c0008007a24 */ /* 0x000fe200078e02ff */
[----:B------:R-:W-:Y:S01]  /*06e0*/  IADD3 R16, R22, 0x40, RZ ;  /* 0x0000004016107810 */ /* 0x000fe20007ffe0ff */
[----:B------:R-:W-:Y:S01]  /*06f0*/  IMAD R11, R2, R11, c[0x0][0x198] ;  /* 0x00006600020b7624 */ /* 0x000fe200078e020b */
[----:B------:R-:W-:Y:S01]  /*0700*/  LEA.HI.X R21, R15, R27, R5, 0x6, P0 ;  /* 0x0000001b0f157211 */ /* 0x000fe200000f3405 */
[----:B------:R-:W-:Y:S01]  /*0710*/  IMAD.SHL.U32 R5, R244, 0x40, RZ ;  /* 0x00000040f4057824 */ /* 0x000fe200078e00ff */
[----:B------:R-:W-:Y:S01]  /*0720*/  IADD3 R15, R22, 0x80, RZ ;  /* 0x00000080160f7810 */ /* 0x000fe20007ffe0ff */
[----:B------:R-:W-:Y:S01]  /*0730*/  IMAD.IADD R6, R11, 0x1, -R244 ;  /* 0x000000010b067824 */ /* 0x000fe200078e0af4 */
[----:B------:R-:W-:Y:S01]  /*0740*/  UIADD3 UR6, UR13, UR4, URZ ;  /* 0x000000040d067290 */ /* 0x000fe2000fffe03f */
[----:B------:R-:W-:Y:S01]  /*0750*/  IMAD R17, R9, c[0x0][0x274], R0 ;  /* 0x00009d0009117a24 */ /* 0x000fe200078e0200 */
[----:B------:R-:W-:Y:S01]  /*0760*/  LOP3.LUT R5, R5, 0x1c0, RZ, 0xc0, !PT ;  /* 0x000001c005057812 */ /* 0x000fe200078ec0ff */
[----:B------:R-:W-:Y:S01]  /*0770*/  IMAD.SHL.U32 R0, R4, 0x200, RZ ;  /* 0x0000020004007824 */ /* 0x000fe200078e00ff */
[C---:B------:R-:W-:Y:S01]  /*0780*/  ISETP.LT.OR P6, PT, R6.reuse, 0x1, P2 ;  /* 0x000000010600780c */ /* 0x040fe200017c1670 */
[----:B------:R-:W-:Y:S01]  /*0790*/  IMAD.WIDE.U32 R18, R9, c[0x0][0x270], R246 ;  /* 0x00009c0009127a25 */ /* 0x000fe200078e00f6 */
[----:B------:R-:W-:Y:S01]  /*07a0*/  LOP3.LUT R232, R5, 0x38, R22, 0xf8, !PT ;  /* 0x0000003805e87812 */ /* 0x000fe200078ef816 */
[----:B------:R-:W-:Y:S01]  /*07b0*/  ULDC.64 UR4, c[0x0][0x188] ;  /* 0x0000620000047ab9 */ /* 0x000fe20000000a00 */
[----:B------:R-:W-:Y:S01]  /*07c0*/  SHF.R.U32.HI R5, RZ, 0x3, R5 ;  /* 0x00000003ff057819 */ /* 0x000fe20000011605 */
[----:B------:R-:W-:Y:S01]  /*07d0*/  IMAD.SHL.U32 R10, R3, 0x40, RZ ;  /* 0x00000040030a7824 */ /* 0x000fe200078e00ff */
[----:B------:R-:W-:Y:S01]  /*07e0*/  ISETP.LT.OR P2, PT, R6, 0x21, P2 ;  /* 0x000000210600780c */ /* 0x000fe20001741670 */
[----:B------:R-:W-:Y:S01]  /*07f0*/  UIMAD UR4, UR9, UR4, URZ ;  /* 0x00000004090472a4 */ /* 0x000fe2000f8e023f */
[----:B------:R-:W-:Y:S01]  /*0800*/  LOP3.LUT R232, R0, R232, R5, 0xf6, !PT ;  /* 0x000000e800e87212 */ /* 0x000fe200078ef605 */
[----:B------:R-:W-:Y:S01]  /*0810*/  CS2R R68, SRZ ;  /* 0x0000000000447805 */ /* 0x000fe2000001ff00 */
[----:B------:R-:W-:Y:S01]  /*0820*/  ISETP.GE.AND P1, PT, R16, c[0x0][0x1cc], PT ;  /* 0x0000730010007a0c */ /* 0x000fe20003f26270 */
[----:B------:R-:W-:Y:S01]  /*0830*/  UIMAD UR8, UR18, UR5, UR4 ;  /* 0x00000005120872a4 */ /* 0x000fe2000f8e0204 */
[----:B------:R-:W-:Y:S01]  /*0840*/  ISETP.GE.AND P0, PT, R15, c[0x0][0x1cc], PT ;  /* 0x000073000f007a0c */ /* 0x000fe20003f06270 */
[----:B------:R-:W-:Y:S01]  /*0850*/  IMAD.SHL.U32 R232, R232, 0x2, RZ ;  /* 0x00000002e8e87824 */ /* 0x000fe200078e00ff */
[----:B------:R-:W-:Y:S01]  /*0860*/  IADD3 R18, P3, R18, UR12, RZ ;  /* 0x0000000c12127c10 */ /* 0x000fe2000ff7e0ff */
[----:B------:R-:W-:Y:S01]  /*0870*/  ULDC.64 UR4, c[0x0][0x178] ;  /* 0x00005e0000047ab9 */ /* 0x000fe20000000a00 */
[----:B------:R-:W-:Y:S01]  /*0880*/  P2R R2, PR, RZ, 0x4 ;  /* 0x00000004ff027803 */ /* 0x000fe20000000000 */
[----:B------:R-:W-:Y:S01]  /*0890*/  USHF.L.U64.HI UR7, UR4, UR19, UR5 ;  /* 0x0000001304077299 */ /* 0x000fe20008010205 */
[C---:B------:R-:W-:Y:S01]  /*08a0*/  ISETP.LT.OR P5, PT, R6.reuse, 0x1, P1 ;  /* 0x000000010600780c */ /* 0x040fe20000fa1670 */
[----:B------:R1:W-:Y:S01]  /*08b0*/  LDGSTS.E.BYPASS.LTC128B.128 [R232+0x6080], [R28.64], !P6 ;  /* 0x060800001ce87fae */ /* 0x0003e2000f101d50 */
[----:B------:R-:W-:Y:S01]  /*08c0*/  ISETP.LT.OR P4, PT, R6, 0x1, P0 ;  /* 0x000000010600780c */ /* 0x000fe20000781670 */
[----:B------:R-:W-:Y:S01]  /*08d0*/  CS2R R62, SRZ ;  /* 0x00000000003e7805 */ /* 0x000fe2000001ff00 */
[----:B------:R-:W-:Y:S01]  /*08e0*/  IADD3.X R17, R19, UR6, R17, P3, !PT ;  /* 0x0000000613117c10 */ /* 0x000fe20009ffe411 */
[----:B------:R-:W-:Y:S01]  /*08f0*/  IMAD R19, R245, c[0x0][0x178], RZ ;  /* 0x00005e00f5137a24 */ /* 0x000fe200078e02ff */
[----:B------:R-:W-:Y:S01]  /*0900*/  ISETP.NE.AND P6, PT, R2, RZ, PT ;  /* 0x000000ff0200720c */ /* 0x000fe20003fc5270 */
[----:B------:R-:W-:Y:S01]  /*0910*/  CS2R R60, SRZ ;  /* 0x00000000003c7805 */ /* 0x000fe2000001ff00 */
[----:B------:R-:W-:Y:S01]  /*0920*/  ISETP.LT.OR P3, PT, R6, 0x21, P1 ;  /* 0x000000210600780c */ /* 0x000fe20000f61670 */
[----:B------:R-:W-:Y:S01]  /*0930*/  IMAD R2, R244, c[0x0][0x17c], R19 ;  /* 0x00005f00f4027a24 */ /* 0x000fe200078e0213 */
[----:B------:R-:W-:Y:S01]  /*0940*/  ISETP.GE.AND P2, PT, R22, c[0x0][0x19c], PT ;  /* 0x0000670016007a0c */ /* 0x000fe20003f46270 */
[----:B------:R-:W-:Y:S01]  /*0950*/  CS2R R66, SRZ ;  /* 0x0000000000427805 */ /* 0x000fe2000001ff00 */
[----:B------:R-:W-:Y:S01]  /*0960*/  ISETP.GE.AND P1, PT, R16, c[0x0][0x19c], PT ;  /* 0x0000670010007a0c */ /* 0x000fe20003f26270 */
[----:B------:R1:W-:Y:S01]  /*0970*/  LDGSTS.E.BYPASS.LTC128B.128 [R232+0x8080], [R28.64+0x80], !P5 ;  /* 0x080800801ce87fae */ /* 0x0003e2000e901d50 */
[C---:B------:R-:W-:Y:S01]  /*0980*/  ISETP.LT.OR P0, PT, R6.reuse, 0x21, P0 ;  /* 0x000000210600780c */ /* 0x040fe20000701670 */
[----:B------:R-:W-:Y:S01]  /*0990*/  CS2R R64, SRZ ;  /* 0x0000000000407805 */ /* 0x000fe2000001ff00 */
[C---:B------:R-:W-:Y:S01]  /*09a0*/  ISETP.LT.OR P5, PT, R6.reuse, 0x1, P2 ;  /* 0x000000010600780c */ /* 0x040fe200017a1670 */
[----:B------:R1:W-:Y:S01]  /*09b0*/  LDGSTS.E.BYPASS.LTC128B.128 [R232+0xa080], [R28.64+0x100], !P4 ;  /* 0x0a0801001ce87fae */ /* 0x0003e2000e101d50 */
[----:B------:R-:W-:Y:S01]  /*09c0*/  ISETP.LT.OR P4, PT, R6, 0x1, P1 ;  /* 0x000000010600780c */ /* 0x000fe20000f81670 */
[----:B------:R-:W-:Y:S01]  /*09d0*/  CS2R R58, SRZ ;  /* 0x00000000003a7805 */ /* 0x000fe2000001ff00 */
[----:B------:R-:W-:Y:S01]  /*09e0*/  SHF.R.S32.HI R5, RZ, 0x4, R12 ;  /* 0x00000004ff057819 */ /* 0x000fe2000001140c */
[----:B------:R2:W-:Y:S01]  /*09f0*/  LDGSTS.E.BYPASS.LTC128B.128 [R232+0x7080], [R24.64], !P6 ;  /* 0x0708000018e87fae */ /* 0x0005e2000f101d50 */
[----:B------:R-:W-:Y:S01]  /*0a00*/  LOP3.LUT R10, R10, 0x1c0, RZ, 0xc0, !PT ;  /* 0x000001c00a0a7812 */ /* 0x000fe200078ec0ff */
[----:B------:R-:W-:Y:S01]  /*0a10*/  CS2R R56, SRZ ;  /* 0x0000000000387805 */ /* 0x000fe2000001ff00 */
[----:B------:R-:W-:Y:S01]  /*0a20*/  LEA.HI R229, R12, R5, RZ, 0x1 ;  /* 0x000000050ce57211 */ /* 0x000fe200078f08ff */
[----:B------:R2:W-:Y:S01]  /*0a30*/  LDGSTS.E.BYPASS.LTC128B.128 [R232+0x9080], [R24.64+0x80], !P3 ;  /* 0x0908008018e87fae */ /* 0x0005e2000d901d50 */
[----:B------:R-:W-:Y:S01]  /*0a40*/  ISETP.GE.AND P3, PT, R22, c[0x0][0x16c], PT ;  /* 0x00005b0016007a0c */ /* 0x000fe20003f66270 */
[----:B------:R-:W-:Y:S01]  /*0a50*/  CS2R R54, SRZ ;  /* 0x0000000000367805 */ /* 0x000fe2000001ff00 */
[----:B------:R-:W-:Y:S01]  /*0a60*/  LOP3.LUT R229, R229, 0xfffffffe, RZ, 0xc0, !PT ;  /* 0xfffffffee5e57812 */ /* 0x000fe200078ec0ff */
[----:B------:R2:W-:Y:S01]  /*0a70*/  LDGSTS.E.BYPASS.LTC128B.128 [R232+0xb080], [R24.64+0x100], !P0 ;  /* 0x0b08010018e87fae */ /* 0x0005e2000c101d50 */
[----:B------:R-:W-:Y:S01]  /*0a80*/  SEL R242, RZ, 0x1, P3 ;  /* 0x00000001fff27807 */ /* 0x000fe20001800000 */
[----:B------:R-:W-:Y:S01]  /*0a90*/  CS2R R52, SRZ ;  /* 0x0000000000347805 */ /* 0x000fe2000001ff00 */
[C---:B------:R-:W-:Y:S01]  /*0aa0*/  ISETP.GE.AND P3, PT, R15.reuse, c[0x0][0x16c], PT ;  /* 0x00005b000f007a0c */ /* 0x040fe20003f66270 */
[----:B------:R-:W0:Y:S01]  /*0ab0*/  LDGDEPBAR ;  /* 0x00000000000079af */ /* 0x000e220000000000 */
[----:B------:R-:W-:Y:S01]  /*0ac0*/  ISETP.GE.AND P0, PT, R15, c[0x0][0x19c], PT ;  /* 0x000067000f007a0c */ /* 0x000fe20003f06270 */
[----:B------:R-:W-:Y:S01]  /*0ad0*/  IMAD.IADD R229, R5, 0x1, -R229 ;  /* 0x0000000105e57824 */ /* 0x000fe200078e0ae5 */
[----:B------:R-:W-:Y:S01]  /*0ae0*/  SEL R19, RZ, 0x4, P3 ;  /* 0x00000004ff137807 */ /* 0x000fe20001800000 */
[----:B------:R3:W-:Y:S01]  /*0af0*/  LDGSTS.E.BYPASS.LTC128B.128 [R232+0x80], [R26.64], !P5 ;  /* 0x000800001ae87fae */ /* 0x0007e2000e901d50 */
[C---:B------:R-:W-:Y:S01]  /*0b00*/  ISETP.LT.OR P6, PT, R6.reuse, 0x1, P0 ;  /* 0x000000010600780c */ /* 0x040fe200007c1670 */
[----:B------:R-:W-:Y:S01]  /*0b10*/  IMAD R0, R229, 0x800, R0 ;  /* 0x00000800e5007824 */ /* 0x000fe200078e0200 */
[----:B------:R-:W-:Y:S01]  /*0b20*/  ISETP.LT.OR P5, PT, R6, 0x21, P2 ;  /* 0x000000210600780c */ /* 0x000fe200017a1670 */
[----:B------:R3:W-:Y:S01]  /*0b30*/  LDGSTS.E.BYPASS.LTC128B.128 [R232+0x2080], [R26.64+0x80], !P4 ;  /* 0x020800801ae87fae */ /* 0x0007e2000e101d50 */
[----:B------:R-:W-:Y:S01]  /*0b40*/  ISETP.GE.AND P4, PT, R16, c[0x0][0x16c], PT ;  /* 0x00005b0010007a0c */ /* 0x000fe20003f86270 */
[----:B------:R-:W-:Y:S01]  /*0b50*/  CS2R R46, SRZ ;  /* 0x00000000002e7805 */ /* 0x000fe2000001ff00 */
[----:B------:R-:W-:Y:S01]  /*0b60*/  LOP3.LUT P2, RZ, R3, 0x4, RZ, 0xc0, !PT ;  /* 0x0000000403ff7812 */ /* 0x000fe2000784c0ff */
[----:B-1----:R-:W-:Y:S01]  /*0b70*/  IMAD.WIDE.U32 R28, R9, c[0x0][0x288], R246 ;  /* 0x0000a200091c7a25 */ /* 0x002fe200078e00f6 */
[----:B------:R-:W-:Y:S01]  /*0b80*/  SEL R5, RZ, 0x2, P4 ;  /* 0x00000002ff057807 */ /* 0x000fe20002000000 */
[----:B------:R-:W-:Y:S01]  /*0b90*/  CS2R R44, SRZ ;  /* 0x00000000002c7805 */ /* 0x000fe2000001ff00 */
[----:B------:R-:W-:Y:S01]  /*0ba0*/  @P3 LOP3.LUT R233, R233, 0x8, RZ, 0xfc, !PT ;  /* 0x00000008e9e93812 */ /* 0x000fe200078efcff */
[----:B------:R-:W-:Y:S01]  /*0bb0*/  CS2R R50, SRZ ;  /* 0x0000000000327805 */ /* 0x000fe2000001ff00 */
[C---:B------:R-:W-:Y:S01]  /*0bc0*/  ISETP.LT.OR P4, PT, R6.reuse, 0x21, P1 ;  /* 0x000000210600780c */ /* 0x040fe20000f81670 */
[----:B------:R3:W-:Y:S01]  /*0bd0*/  LDGSTS.E.BYPASS.LTC128B.128 [R232+0x4080], [R26.64+0x100], !P6 ;  /* 0x040801001ae87fae */ /* 0x0007e2000f101d50 */
[----:B------:R-:W-:Y:S01]  /*0be0*/  ISETP.LT.OR P3, PT, R6, 0x21, P0 ;  /* 0x000000210600780c */ /* 0x000fe20000761670 */
[----:B------:R-:W-:Y:S01]  /*0bf0*/  CS2R R48, SRZ ;  /* 0x0000000000307805 */ /* 0x000fe2000001ff00 */
[----:B------:R-:W-:Y:S01]  /*0c00*/  LOP3.LUT P1, RZ, R3, 0x2, RZ, 0xc0, !PT ;  /* 0x0000000203ff7812 */ /* 0x000fe2000782c0ff */
[----:B------:R1:W-:Y:S01]  /*0c10*/  LDGSTS.E.BYPASS.LTC128B.128 [R232+0x1080], [R20.64], !P5 ;  /* 0x0108000014e87fae */ /* 0x0003e2000e901d50 */
[----:B--2---:R-:W-:Y:S01]  /*0c20*/  IMAD.WIDE.U32 R24, R244, c[0x0][0x178], R22 ;  /* 0x00005e00f4187a25 */ /* 0x004fe200078e0016 */
[----:B------:R-:W-:Y:S01]  /*0c30*/  LOP3.LUT R231, R10, 0x8, R7, 0xf8, !PT ;  /* 0x000000080ae77812 */ /* 0x000fe200078ef807 */
[----:B------:R-:W-:Y:S01]  /*0c40*/  CS2R R42, SRZ ;  /* 0x00000000002a7805 */ /* 0x000fe2000001ff00 */
[----:B------:R-:W-:Y:S01]  /*0c50*/  SHF.R.U32.HI R6, RZ, 0x3, R10 ;  /* 0x00000003ff067819 */ /* 0x000fe2000001160a */
[----:B------:R-:W-:Y:S01]  /*0c60*/  IMAD.IADD R25, R25, 0x1, R2 ;  /* 0x0000000119197824 */ /* 0x000fe200078e0202 */
[----:B------:R-:W-:Y:S01]  /*0c70*/  IADD3 R19, R19, R5, R242 ;  /* 0x0000000513137210 */ /* 0x000fe20007ffe0f2 */
[----:B------:R-:W-:Y:S01]  /*0c80*/  IMAD R2, R8, c[0x0][0x180], RZ ;  /* 0x0000600008027a24 */ /* 0x000fe200078e02ff */
[----:B------:R1:W-:Y:S01]  /*0c90*/  LDGSTS.E.BYPASS.LTC128B.128 [R232+0x3080], [R20.64+0x80], !P4 ;  /* 0x0308008014e87fae */ /* 0x0003e2000e101d50 */
[----:B------:R-:W-:Y:S01]  /*0ca0*/  IMAD.WIDE.U32 R24, R9, c[0x0][0x180], R24 ;  /* 0x0000600009187a25 */ /* 0x000fe200078e0018 */
[----:B------:R-:W-:Y:S01]  /*0cb0*/  LOP3.LUT R231, R231, R6, RZ, 0x3c, !PT ;  /* 0x00000006e7e77212 */ /* 0x000fe200078e3cff */
[----:B------:R-:W-:Y:S01]  /*0cc0*/  CS2R R40, SRZ ;  /* 0x0000000000287805 */ /* 0x000fe2000001ff00 */
[----:B------:R1:W-:Y:S01]  /*0cd0*/  LDGSTS.E.BYPASS.LTC128B.128 [R232+0x5080], [R20.64+0x100], !P3 ;  /* 0x0508010014e87fae */ /* 0x0003e2000d901d50 */
[----:B------:R-:W-:Y:S01]  /*0ce0*/  IMAD R2, R9, c[0x0][0x184], R2 ;  /* 0x0000610009027a24 */ /* 0x000fe200078e0202 */
[----:B------:R-:W-:Y:S01]  /*0cf0*/  IADD3 R14, -R244, c[0x0][0x168], RZ ;  /* 0x00005a00f40e7a10 */ /* 0x000fe20007ffe1ff */
[----:B------:R-:W-:Y:S01]  /*0d00*/  IMAD R3, R245, c[0x0][0x208], RZ ;  /* 0x00008200f5037a24 */ /* 0x000fe200078e02ff */
[----:B------:R-:W0:Y:S01]  /*0d10*/  LDGDEPBAR ;  /* 0x00000000000079af */ /* 0x000e220000000000 */
[----:B------:R-:W-:Y:S01]  /*0d20*/  IMAD.IADD R25, R25, 0x1, R2 ;  /* 0x0000000119197824 */ /* 0x000fe200078e0202 */
[----:B------:R-:W-:Y:S01]  /*0d30*/  LOP3.LUT P3, RZ, R19, 0x2, RZ, 0xc0, !PT ;  /* 0x0000000213ff7812 */ /* 0x000fe2000786c0ff */
[----:B------:R-:W-:Y:S01]  /*0d40*/  IMAD.IADD R231, R0, 0x1, R231 ;  /* 0x0000000100e77824 */ /* 0x000fe200078e02e7 */
[----:B------:R-:W-:Y:S01]  /*0d50*/  ISETP.GT.AND P6, PT, R234, 0xf, PT ;  /* 0x0000000fea00780c */ /* 0x000fe20003fc4270 */
[----:B------:R-:W-:Y:S01]  /*0d60*/  IMAD.WIDE.U32 R24, R248, c[0x0][0x188], R24 ;  /* 0x00006200f8187a25 */ /* 0x000fe200078e0018 */
[----:B------:R-:W-:Y:S01]  /*0d70*/  ISETP.GE.AND P5, PT, R22, c[0x0][0x1fc], PT ;  /* 0x00007f0016007a0c */ /* 0x000fe20003fa6270 */
[----:B------:R-:W-:Y:S01]  /*0d80*/  CS2R R38, SRZ ;  /* 0x0000000000267805 */ /* 0x000fe2000001ff00 */
[----:B------:R-:W-:Y:S01]  /*0d90*/  LOP3.LUT R233, R233, 0xfffffffb, RZ, 0xc0, !PT ;  /* 0xfffffffbe9e97812 */ /* 0x000fe200078ec0ff */
[C---:B---3--:R-:W-:Y:S01]  /*0da0*/  IMAD R26, R244.reuse, c[0x0][0x20c], R3 ;  /* 0x00008300f41a7a24 */ /* 0x048fe200078e0203 */
[----:B------:R-:W-:Y:S01]  /*0db0*/  IADD3 R0, R25, UR8, RZ ;  /* 0x0000000819007c10 */ /* 0x000fe2000fffe0ff */
[----:B------:R-:W-:Y:S01]  /*0dc0*/  IMAD.WIDE.U32 R2, R244, c[0x0][0x208], R22 ;  /* 0x00008200f4027a25 */ /* 0x000fe200078e0016 */
[C---:B------:R-:W-:Y:S01]  /*0dd0*/  LEA R236, P0, R24.reuse, c[0x0][0x160], 0x1 ;  /* 0x0000580018ec7a11 */ /* 0x040fe200078008ff */
[----:B------:R-:W-:Y:S01]  /*0de0*/  USHF.L.U32 UR8, UR4, 0x6, URZ ;  /* 0x0000000604087899 */ /* 0x000fe2000800063f */
[----:B------:R-:W-:Y:S01]  /*0df0*/  CS2R R36, SRZ ;  /* 0x0000000000247805 */ /* 0x000fe2000001ff00 */
[----:B------:R-:W-:Y:S01]  /*0e00*/  IMAD.IADD R27, R3, 0x1, R26 ;  /* 0x00000001031b7824 */ /* 0x000fe200078e021a */
[----:B------:R-:W-:Y:S01]  /*0e10*/  LEA.HI.X R237, R24, c[0x0][0x164], R0, 0x1, P0 ;  /* 0x0000590018ed7a11 */ /* 0x000fe200000f0c00 */
[----:B------:R-:W-:Y:S01]  /*0e20*/  IMAD.MOV.U32 R3, RZ, RZ, 0x20 ;  /* 0x00000020ff037424 */ /* 0x000fe200078e00ff */
[----:B------:R-:W-:Y:S01]  /*0e30*/  ULDC.64 UR4, c[0x0][0x290] ;  /* 0x0000a40000047ab9 */ /* 0x000fe20000000a00 */
[----:B------:R-:W-:Y:S01]  /*0e40*/  IMAD.MOV.U32 R26, RZ, RZ, R2 ;  /* 0x000000ffff1a7224 */ /* 0x000fe200078e0002 */
[----:B------:R-:W-:Y:S01]  /*0e50*/  IADD3 R24, P0, R236, UR8, RZ ;  /* 0x00000008ec187c10 */ /* 0x000fe2000ff1e0ff */
[----:B------:R-:W-:Y:S01]  /*0e60*/  IMAD.MOV.U32 R5, RZ, RZ, 0x40 ;  /* 0x00000040ff057424 */ /* 0x000fe200078e00ff */
[----:B------:R-:W-:Y:S01]  /*0e70*/  SEL R2, R3, 0xffffffe0, !P1 ;  /* 0xffffffe003027807 */ /* 0x000fe20004800000 */
[----:B------:R-:W-:Y:S01]  /*0e80*/  IMAD.SHL.U32 R231, R231, 0x2, RZ ;  /* 0x00000002e7e77824 */ /* 0x000fe200078e00ff */
[----:B------:R-:W-:-:S04]  /*0e90*/  DEPBAR.LE SB0, 0x1 ;  /* 0x000080400000791a */ /* 0x000fc80000000000 */
[----:B------:R-:W-:Y:S01]  /*0ea0*/  BAR.SYNC.DEFER_BLOCKING 0x0 ;  /* 0x0000000000007b1d */ /* 0x000fe20000010000 */
[----:B------:R-:W-:Y:S01]  /*0eb0*/  SEL R0, R5, 0xffffffc0, !P2 ;  /* 0xffffffc005007807 */ /* 0x000fe20005000000 */
[----:B------:R-:W-:Y:S01]  /*0ec0*/  IMAD.IADD R227, R231, 0x1, R2 ;  /* 0x00000001e7e37824 */ /* 0x000fe200078e0202 */
[----:B------:R-:W-:Y:S01]  /*0ed0*/  LOP3.LUT P1, RZ, R19, 0x1, RZ, 0xc0, !PT ;  /* 0x0000000113ff7812 */ /* 0x000fe2000782c0ff */
[----:B------:R-:W-:Y:S01]  /*0ee0*/  UIMAD.WIDE.U32 UR10, UR18, UR4, URZ ;  /* 0x00000004120a72a5 */ /* 0x000fe2000f8e003f */
[----:B------:R-:W-:Y:S01]  /*0ef0*/  IADD3.X R25, R237, UR7, RZ, P0, !PT ;  /* 0x00000007ed197c10 */ /* 0x000fe200087fe4ff */
[----:B------:R-:W-:Y:S01]  /*0f00*/  IMAD.IADD R226, R231, 0x1, R0 ;  /* 0x00000001e7e27824 */ /* 0x000fe200078e0200 */
[----:B------:R-:W-:Y:S01]  /*0f10*/  ISETP.LT.OR P2, PT, R14, 0x1, !P1 ;  /* 0x000000010e00780c */ /* 0x000fe20004f41670 */
[----:B------:R-:W-:Y:S01]  /*0f20*/  IMAD.IADD R225, R0, 0x1, R227 ;  /* 0x0000000100e17824 */ /* 0x000fe200078e02e3 */
[----:B------:R-:W-:Y:S01]  /*0f30*/  ISETP.LT.OR P0, PT, R14, 0x1, !P3 ;  /* 0x000000010e00780c */ /* 0x000fe20005f01670 */
[----:B------:R-:W-:Y:S01]  /*0f40*/  UIMAD UR4, UR9, UR4, URZ ;  /* 0x00000004090472a4 */ /* 0x000fe2000f8e023f */
[----:B------:R-:W-:Y:S01]  /*0f50*/  IMAD R2, R8, c[0x0][0x288], RZ ;  /* 0x0000a20008027a24 */ /* 0x000fe200078e02ff */
[C---:B------:R-:W-:Y:S01]  /*0f60*/  ISETP.LT.OR P1, PT, R14.reuse, 0x21, !P1 ;  /* 0x000000210e00780c */ /* 0x040fe20004f21670 */
[----:B------:R-:W-:Y:S01]  /*0f70*/  IMAD.WIDE.U32 R30, R9, c[0x0][0x210], R26 ;  /* 0x00008400091e7a25 */ /* 0x000fe200078e001a */
[----:B------:R-:W-:Y:S01]  /*0f80*/  UIMAD UR4, UR18, UR5, UR4 ;  /* 0x00000005120472a4 */ /* 0x000fe2000f8e0204 */
[----:B------:R-:W-:-:S02]  /*0f90*/  ISETP.LT.OR P3, PT, R14, 0x21, !P3 ;  /* 0x000000210e00780c */ /* 0x000fc40005f61670 */
[----:B------:R-:W-:Y:S01]  /*0fa0*/  IMAD R2, R9, c[0x0][0x28c], R2 ;  /* 0x0000a30009027a24 */ /* 0x000fe200078e0202 */
[----:B------:R-:W-:Y:S01]  /*0fb0*/  UIADD3 UR14, UR11, UR4, URZ ;  /* 0x000000040b0e7290 */ /* 0x000fe2000fffe03f */
[----:B-1----:R-:W-:Y:S01]  /*0fc0*/  IMAD R20, R8, c[0x0][0x210], RZ ;  /* 0x0000840008147a24 */ /* 0x002fe200078e02ff */
[----:B------:R-:W-:Y:S01]  /*0fd0*/  @P6 LOP3.LUT R233, R233, 0x4, RZ, 0xfc, !PT ;  /* 0x00000004e9e96812 */ /* 0x000fe200078efcff */
[----:B------:R-:W-:Y:S02]  /*0fe0*/  ULDC.64 UR4, c[0x0][0x218] ;  /* 0x0000860000047ab9 */ /* 0x000fe40000000a00 */
[----:B------:R-:W-:Y:S01]  /*0ff0*/  IMAD R20, R9, c[0x0][0x214], R20 ;  /* 0x0000850009147a24 */ /* 0x000fe200078e0214 */
[----:B------:R1:W2:Y:S01]  /*1000*/  LDSM.16.M88.4 R164, [R231+0x6080] ;  /* 0x00608000e7a4783b */ /* 0x0002a20000000200 */
[----:B------:R-:W-:Y:S02]  /*1010*/  UIMAD UR4, UR9, UR4, URZ ;  /* 0x00000004090472a4 */ /* 0x000fe4000f8e023f */
[----:B------:R-:W-:Y:S01]  /*1020*/  IMAD.IADD R31, R31, 0x1, R20 ;  /* 0x000000011f1f7824 */ /* 0x000fe200078e0214 */
[----:B------:R1:W3:Y:S01]  /*1030*/  LDSM.16.M88.4 R168, [R227+0x6080] ;  /* 0x00608000e3a8783b */ /* 0x0002e20000000200 */
[----:B------:R-:W-:-:S02]  /*1040*/  UIMAD UR4, UR18, UR5, UR4 ;  /* 0x00000005120472a4 */ /* 0x000fc4000f8e0204 */
[----:B------:R-:W-:Y:S01]  /*1050*/  IMAD.WIDE.U32 R30, R248, c[0x0][0x218], R30 ;  /* 0x00008600f81e7a25 */ /* 0x000fe200078e001e */
        /* <DEDUP_REMOVED lines=17> */
[----:B------:R-:W-:Y:S02]  /*1170*/  IADD3 R19, P0, R28, UR10, RZ ;  /* 0x0000000a1c137c10 */ /* 0x000fe4000ff1e0ff */
[----:B------:R-:W-:Y:S02]  /*1180*/  ISETP.LT.OR P4, PT, R14, 0x1, !P2 ;  /* 0x000000010e00780c */ /* 0x000fe40005781670 */
[----:B------:R-:W-:Y:S02]  /*1190*/  IADD3.X R2, R29, UR14, R2, P0, !PT ;  /* 0x0000000e1d027c10 */ /* 0x000fe400087fe402 */
[----:B------:R-:W-:Y:S02]  /*11a0*/  LEA R26, P0, R18, c[0x0][0x258], 0x2 ;  /* 0x00009600121a7a11 */ /* 0x000fe400078010ff */
[----:B------:R-:W-:Y:S02]  /*11b0*/  ISETP.LT.OR P2, PT, R14, 0x21, !P2 ;  /* 0x000000210e00780c */ /* 0x000fe40005741670 */
[----:B------:R-:W-:Y:S01]  /*11c0*/  LEA.HI.X R27, R18, c[0x0][0x25c], R17, 0x2, P0 ;  /* 0x00009700121b7a11 */ /* 0x000fe200000f1411 */
[----:B------:R-:W-:-:S04]  /*11d0*/  IMAD.U32 R17, RZ, RZ, UR8 ;  /* 0x00000008ff117e24 */ /* 0x000fc8000f8e00ff */
[----:B------:R1:W-:Y:S01]  /*11e0*/  LDGSTS.E.BYPASS.LTC128B.128 [R232+0xa080], [R236.64+0x100], !P4 ;  /* 0x0a080100ece87fae */ /* 0x0003e2000e101d50 */
[C---:B------:R-:W-:Y:S02]  /*11f0*/  ISETP.LT.OR P4, PT, R14.reuse, 0x1, P5 ;  /* 0x000000010e00780c */ /* 0x040fe40002f81670 */
[----:B------:R-:W-:Y:S01]  /*1200*/  ISETP.LT.OR P5, PT, R14, 0x21, P5 ;  /* 0x000000210e00780c */ /* 0x000fe20002fa1670 */
[----:B------:R5:W-:Y:S01]  /*1210*/  LDGSTS.E.BYPASS.LTC128B.128 [R232+0x7080], [R24.64], !P1 ;  /* 0x0708000018e87fae */ /* 0x000be2000c901d50 */
[----:B------:R-:W-:-:S04]  /*1220*/  IADD3 R20, P1, P0, R17, 0x80, R236 ;  /* 0x0000008011147810 */ /* 0x000fc8000783e0ec */
[--C-:B------:R-:W-:Y:S02]  /*1230*/  IADD3.X R21, RZ, UR7, R237.reuse, P1, P0 ;  /* 0x00000007ff157c10 */ /* 0x100fe40008fe04ed */
[----:B------:R-:W-:Y:S02]  /*1240*/  IADD3 R28, P1, P0, R17, 0x100, R236 ;  /* 0x00000100111c7810 */ /* 0x000fe4000783e0ec */
[----:B------:R-:W-:Y:S01]  /*1250*/  IADD3 R17, R31, UR4, RZ ;  /* 0x000000041f117c10 */ /* 0x000fe2000fffe0ff */
[----:B------:R1:W-:Y:S01]  /*1260*/  LDGSTS.E.BYPASS.LTC128B.128 [R232+0x9080], [R20.64], !P3 ;  /* 0x0908000014e87fae */ /* 0x0003e2000d901d50 */
[----:B------:R-:W-:Y:S01]  /*1270*/  IADD3.X R29, RZ, UR7, R237, P1, P0 ;  /* 0x00000007ff1d7c10 */ /* 0x000fe20008fe04ed */
[----:B------:R-:W-:Y:S01]  /*1280*/  ULDC.64 UR4, c[0x0][0x208] ;  /* 0x0000820000047ab9 */ /* 0x000fe20000000a00 */
[----:B------:R-:W-:Y:S01]  /*1290*/  LEA R250, P0, R30, c[0x0][0x1f0], 0x1 ;  /* 0x00007c001efa7a11 */ /* 0x000fe200078008ff */
[----:B------:R-:W-:Y:S01]  /*12a0*/  USHF.L.U32 UR15, UR4, 0x6, URZ ;  /* 0x00000006040f7899 */ /* 0x000fe2000800063f */
[----:B------:R-:W-:Y:S01]  /*12b0*/  ISETP.GE.AND P3, PT, R16, c[0x0][0x16c], PT ;  /* 0x00005b0010007a0c */ /* 0x000fe20003f66270 */
[----:B------:R2:W-:Y:S01]  /*12c0*/  LDGSTS.E.BYPASS.LTC128B.128 [R232+0xb080], [R28.64], !P2 ;  /* 0x0b0800001ce87fae */ /* 0x0005e2000d101d50 */
[----:B------:R-:W-:Y:S01]  /*12d0*/  LEA.HI.X R251, R30, c[0x0][0x1f4], R17, 0x1, P0 ;  /* 0x00007d001efb7a11 */ /* 0x000fe200000f0c11 */
[----:B------:R-:W-:Y:S01]  /*12e0*/  @!P6 IMAD.SHL.U32 R17, R234, 0x10, RZ ;  /* 0x00000010ea11e824 */ /* 0x000fe200078e00ff */
[----:B------:R-:W-:Y:S01]  /*12f0*/  SEL R18, RZ, 0xffffffff, P3 ;  /* 0xffffffffff127807 */ /* 0x000fe20001800000 */
[----:B------:R-:W-:Y:S01]  /*1300*/  USHF.L.U64.HI UR19, UR4, UR19, UR5 ;  /* 0x0000001304137299 */ /* 0x000fe20008010205 */
[----:B------:R-:W-:-:S02]  /*1310*/  ISETP.GE.AND P0, PT, R16, c[0x0][0x1fc], PT ;  /* 0x00007f0010007a0c */ /* 0x000fc40003f06270 */
[----:B------:R-:W-:Y:S01]  /*1320*/  ISETP.GE.AND P1, PT, R22, c[0x0][0x1fc], PT ;  /* 0x00007f0016007a0c */ /* 0x000fe20003f26270 */
[----:B------:R2:W-:Y:S01]  /*1330*/  @!P6 LDGSTS.E.BYPASS.LTC128B.128 [R17+0x12080], [R26.64] ;  /* 0x120800001a11efae */ /* 0x0005e2000b901d50 */
[----:B------:R-:W-:Y:S02]  /*1340*/  ISETP.GE.AND P3, PT, R16, c[0x0][0x1fc], PT ;  /* 0x00007f0010007a0c */ /* 0x000fe40003f66270 */
[----:B------:R-:W-:Y:S01]  /*1350*/  ISETP.GE.AND P2, PT, R15, c[0x0][0x1fc], PT ;  /* 0x00007f000f007a0c */ /* 0x000fe20003f46270 */
[----:B------:R-:W0:Y:S01]  /*1360*/  LDGDEPBAR ;  /* 0x00000000000079af */ /* 0x000e220000000000 */
[----:B------:R-:W-:Y:S02]  /*1370*/  SEL R16, RZ, 0xffffffff, P0 ;  /* 0xffffffffff107807 */ /* 0x000fe40000000000 */
[C---:B------:R-:W-:Y:S01]  /*1380*/  ISETP.LT.OR P0, PT, R14.reuse, 0x1, P3 ;  /* 0x000000010e00780c */ /* 0x040fe20001f01670 */
[----:B------:R3:W-:Y:S01]  /*1390*/  LDGSTS.E.BYPASS.LTC128B.128 [R232+0xc080], [R250.64], !P4 ;  /* 0x0c080000fae87fae */ /* 0x0007e2000e101d50 */
[----:B------:R-:W-:-:S02]  /*13a0*/  ISETP.LT.OR P3, PT, R14, 0x21, P3 ;  /* 0x000000210e00780c */ /* 0x000fc40001f61670 */
[----:B-1----:R-:W-:Y:S02]  /*13b0*/  SEL R20, RZ, 0x1, P1 ;  /* 0x00000001ff147807 */ /* 0x002fe40000800000 */
[C---:B------:R-:W-:Y:S02]  /*13c0*/  ISETP.LT.OR P1, PT, R14.reuse, 0x1, P2 ;  /* 0x000000010e00780c */ /* 0x040fe40001721670 */
[----:B------:R-:W-:-:S05]  /*13d0*/  ISETP.LT.OR P2, PT, R14, 0x21, P2 ;  /* 0x000000210e00780c */ /* 0x000fca0001741670 */
[----:B------:R1:W-:Y:S01]  /*13e0*/  LDGSTS.E.BYPASS.LTC128B.128 [R232+0xe080], [R250.64+0x80], !P0 ;  /* 0x0e080080fae87fae */ /* 0x0003e2000c101d50 */
[----:B------:R-:W-:-:S04]  /*13f0*/  LEA R22, P0, R19, c[0x0][0x280], 0x2 ;  /* 0x0000a00013167a11 */ /* 0x000fc800078010ff */
[----:B------:R-:W-:Y:S02]  /*1400*/  LEA.HI.X R23, R19, c[0x0][0x284], R2, 0x2, P0 ;  /* 0x0000a10013177a11 */ /* 0x000fe400000f1402 */
[----:B-----5:R-:W-:Y:S01]  /*1410*/  IADD3 R24, P0, R250, UR15, RZ ;  /* 0x0000000ffa187c10 */ /* 0x020fe2000ff1e0ff */
[----:B------:R1:W-:Y:S01]  /*1420*/  LDGSTS.E.BYPASS.LTC128B.128 [R232+0x10080], [R250.64+0x100], !P1 ;  /* 0x10080100fae87fae */ /* 0x0003e2000c901d50 */
[----:B------:R-:W-:Y:S01]  /*1430*/  ISETP.GE.AND P1, PT, R15, c[0x0][0x1fc], PT ;  /* 0x00007f000f007a0c */ /* 0x000fe20003f26270 */
[----:B------:R-:W-:Y:S01]  /*1440*/  IMAD.SHL.U32 R15, R16, 0x2, RZ ;  /* 0x00000002100f7824 */ /* 0x000fe200078e00ff */
[----:B------:R-:W-:Y:S01]  /*1450*/  IADD3.X R25, R251, UR19, RZ, P0, !PT ;  /* 0x00000013fb197c10 */ /* 0x000fe200087fe4ff */
[----:B--2---:R-:W-:Y:S01]  /*1460*/  IMAD.SHL.U32 R17, R18, 0x2, RZ ;  /* 0x0000000212117824 */ /* 0x004fe200078e00ff */
[----:B------:R-:W-:Y:S02]  /*1470*/  SEL R241, RZ, 0xffffffff, P1 ;  /* 0xfffffffffff17807 */ /* 0x000fe40000800000 */
[----:B------:R-:W-:Y:S01]  /*1480*/  LOP3.LUT R20, R15, 0x2, R20, 0xe2, !PT ;  /* 0x000000020f147812 */ /* 0x000fe200078ee214 */
[----:B------:R-:W-:Y:S01]  /*1490*/  IMAD.U32 R15, RZ, RZ, UR15 ;  /* 0x0000000fff0f7e24 */ /* 0x000fe2000f8e00ff */
[----:B------:R-:W-:Y:S01]  /*14a0*/  LOP3.LUT R242, R17, 0x2, R242, 0xe2, !PT ;  /* 0x0000000211f27812 */ /* 0x000fe200078ee2f2 */
[----:B------:R1:W-:Y:S01]  /*14b0*/  LDGSTS.E.BYPASS.LTC128B.128 [R232+0xd080], [R24.64], !P5 ;  /* 0x0d08000018e87fae */ /* 0x0003e2000e901d50 */
[----:B------:R-:W-:-:S02]  /*14c0*/  IMAD.SHL.U32 R241, R241, 0x4, RZ ;  /* 0x00000004f1f17824 */ /* 0x000fc400078e00ff */
[----:B------:R-:W-:Y:S01]  /*14d0*/  IADD3 R16, P1, P0, R15, 0x100, R250 ;  /* 0x000001000f107810 */ /* 0x000fe2000783e0fa */
[----:B------:R-:W-:Y:S01]  /*14e0*/  @!P6 IMAD.SHL.U32 R15, R234, 0x10, RZ ;  /* 0x00000010ea0fe824 */ /* 0x000fe200078e00ff */
[----:B------:R1:W-:Y:S01]  /*14f0*/  LDGSTS.E.BYPASS.LTC128B.128 [R232+0xf080], [R24.64+0x80], !P3 ;  /* 0x0f08008018e87fae */ /* 0x0003e2000d901d50 */
[----:B------:R-:W-:Y:S02]  /*1500*/  LOP3.LUT R241, R241, 0x4, R20, 0xe2, !PT ;  /* 0x00000004f1f17812 */ /* 0x000fe400078ee214 */
[----:B------:R-:W-:Y:S02]  /*1510*/  IADD3.X R17, RZ, UR19, R251, P1, P0 ;  /* 0x00000013ff117c10 */ /* 0x000fe40008fe04fb */
[----:B------:R-:W-:-:S03]  /*1520*/  PLOP3.LUT P0, PT, PT, PT, UP0, 0x80, 0x0 ;  /* 0x000000000000781c */ /* 0x000fc60003f0f008 */
[----:B------:R1:W-:Y:S04]  /*1530*/  LDGSTS.E.BYPASS.LTC128B.128 [R232+0x11080], [R16.64], !P2 ;  /* 0x1108000010e87fae */ /* 0x0003e8000d101d50 */
[----:B------:R1:W-:Y:S04]  /*1540*/  @!P6 LDGSTS.E.BYPASS.LTC128B.128 [R15+0x12180], [R22.64] ;  /* 0x12180000160fefae */ /* 0x0003e8000b901d50 */
[----:B------:R-:W0:Y:S02]  /*1550*/  LDGDEPBAR ;  /* 0x00000000000079af */ /* 0x000e240000000000 */
[----:B------:R-:W-:Y:S05]  /*1560*/  @!P0 BRA `(.L_x_29) ;  /* 0x0000374000008947 */ /* 0x000fea0003800000 */
[-C--:B---34-:R-:W-:Y:S01]  /*1570*/  LEA.HI R2, R13, R234.reuse, RZ, 0x5 ;  /* 0x000000ea0d027211 */ /* 0x098fe200078f28ff */
[----:B------:R-:W-:Y:S01]  /*1580*/  IMAD R14, R8, c[0x0][0x238], RZ ;  /* 0x00008e00080e7a24 */ /* 0x000fe200078e02ff */
[----:B------:R-:W-:Y:S01]  /*1590*/  SHF.R.S32.HI R19, RZ, 0x1f, R4 ;  /* 0x0000001fff137819 */ /* 0x000fe20000011404 */
[----:B------:R-:W-:Y:S01]  /*15a0*/  ULDC.64 UR4, c[0x0][0x240] ;  /* 0x0000900000047ab9 */ /* 0x000fe20000000a00 */
[----:B-1----:R-:W-:Y:S01]  /*15b0*/  SHF.R.S32.HI R17, RZ, 0x5, R2 ;  /* 0x00000005ff117819 */ /* 0x002fe20000011402 */
[----:B------:R-:W-:Y:S01]  /*15c0*/  IMAD R14, R9, c[0x0][0x23c], R14 ;  /* 0x00008f00090e7a24 */ /* 0x000fe200078e020e */
[--C-:B------:R-:W-:Y:S01]  /*15d0*/  SHF.R.S32.HI R235, RZ, 0x1f, R234.reuse ;  /* 0x0000001fffeb7819 */ /* 0x100fe200000114ea */
[----:B------:R-:W-:Y:S01]  /*15e0*/  UIMAD UR4, UR9, UR4, URZ ;  /* 0x00000004090472a4 */ /* 0x000fe2000f8e023f */
[----:B------:R-:W-:Y:S01]  /*15f0*/  LEA.HI R8, R2, R17, RZ, 0x1 ;  /* 0x0000001102087211 */ /* 0x000fe200078f08ff */
[----:B------:R-:W-:Y:S01]  /*1600*/  UIADD3 UR20, UR20, 0x3f, URZ ;  /* 0x0000003f14147890 */ /* 0x000fe2000fffe03f */
[----:B------:R-:W-:Y:S01]  /*1610*/  LEA.HI R13, R13, R234, RZ, 0x2 ;  /* 0x000000ea0d0d7211 */ /* 0x000fe200078f10ff */
[----:B------:R-:W-:Y:S01]  /*1620*/  IMAD.WIDE.U32 R20, R9, c[0x0][0x238], R234 ;  /* 0x00008e0009147a25 */ /* 0x000fe200078e00ea */
[----:B------:R-:W-:Y:S01]  /*1630*/  LOP3.LUT R8, R8, 0xfffffffe, RZ, 0xc0, !PT ;  /* 0xfffffffe08087812 */ /* 0x000fe200078ec0ff */
[----:B------:R-:W-:Y:S01]  /*1640*/  UIMAD UR4, UR18, UR5, UR4 ;  /* 0x00000005120472a4 */ /* 0x000fe2000f8e0204 */
[----:B------:R-:W-:Y:S01]  /*1650*/  LOP3.LUT R15, R12, 0xfffffff0, RZ, 0xc0, !PT ;  /* 0xfffffff00c0f7812 */ /* 0x000fe200078ec0ff */
[----:B------:R-:W-:Y:S01]  /*1660*/  IMAD.IADD R21, R21, 0x1, R14 ;  /* 0x0000000115157824 */ /* 0x000fe200078e020e */
[----:B------:R-:W-:Y:S01]  /*1670*/  SHF.R.S32.HI R9, RZ, 0x2, R13 ;  /* 0x00000002ff097819 */ /* 0x000fe2000001140d */
[----:B------:R-:W-:Y:S01]  /*1680*/  IMAD.IADD R8, R17, 0x1, -R8 ;  /* 0x0000000111087824 */ /* 0x000fe200078e0a08 */
[----:B------:R-:W-:Y:S01]  /*1690*/  LEA.HI R17, R19, R4, RZ, 0x2 ;  /* 0x0000000413117211 */ /* 0x000fe200078f10ff */
[----:B------:R-:W-:Y:S01]  /*16a0*/  IMAD.IADD R15, R234, 0x1, -R15 ;  /* 0x00000001ea0f7824 */ /* 0x000fe200078e0a0f */
[----:B------:R-:W-:Y:S01]  /*16b0*/  LOP3.LUT R19, R2, 0xffffffe0, RZ, 0xc0, !PT ;  /* 0xffffffe002137812 */ /* 0x000fe200078ec0ff */
[C---:B------:R-:W-:Y:S01]  /*16c0*/  IMAD.SHL.U32 R239, R8.reuse, 0x10, RZ ;  /* 0x0000001008ef7824 */ /* 0x040fe200078e00ff */
[----:B------:R-:W-:Y:S01]  /*16d0*/  SHF.R.S32.HI R18, RZ, 0x1f, R13 ;  /* 0x0000001fff127819 */ /* 0x000fe2000001140d */
[----:B------:R-:W-:Y:S01]  /*16e0*/  IMAD.SHL.U32 R8, R8, 0x400, RZ ;  /* 0x0000040008087824 */ /* 0x000fe200078e00ff */
[----:B------:R-:W-:Y:S01]  /*16f0*/  LOP3.LUT R17, R17, 0xfffffffc, RZ, 0xc0, !PT ;  /* 0xfffffffc11117812 */ /* 0x000fe200078ec0ff */
[----:B------:R-:W-:Y:S01]  /*1700*/  IMAD.IADD R12, R234, 0x1, -R19 ;  /* 0x00000001ea0c7824 */ /* 0x000fe200078e0a13 */
[----:B------:R-:W-:Y:S01]  /*1710*/  LEA.HI R18, R18, R9, RZ, 0x3 ;  /* 0x0000000912127211 */ /* 0x000fe200078f18ff */
[----:B------:R-:W-:Y:S01]  /*1720*/  IMAD.WIDE.U32 R248, R248, c[0x0][0x240], R20 ;  /* 0x00009000f8f87a25 */ /* 0x000fe200078e0014 */
[----:B------:R-:W-:Y:S01]  /*1730*/  SHF.R.S32.HI R2, RZ, 0x1f, R15 ;  /* 0x0000001fff027819 */ /* 0x000fe2000001140f */
[----:B------:R-:W-:Y:S01]  /*1740*/  USHF.R.S32.HI UR5, URZ, 0x1f, UR20 ;  /* 0x0000001f3f057899 */ /* 0x000fe20008011414 */
[----:B------:R-:W-:Y:S01]  /*1750*/  LOP3.LUT R18, R18, 0xfffffff8, RZ, 0xc0, !PT ;  /* 0xfffffff812127812 */ /* 0x000fe200078ec0ff */
[----:B------:R-:W-:Y:S01]  /*1760*/  IMAD.IADD R16, R4, 0x1, -R17 ;  /* 0x0000000104107824 */ /* 0x000fe200078e0a11 */
[----:B------:R-:W-:Y:S01]  /*1770*/  SHF.R.S32.HI R17, RZ, 0x1f, R12 ;  /* 0x0000001fff117819 */ /* 0x000fe2000001140c */
[----:B------:R-:W-:Y:S01]  /*1780*/  ULEA.HI UR20, UR5, UR20, URZ, 0x6 ;  /* 0x0000001405147291 */ /* 0x000fe2000f8f303f */
[----:B------:R-:W-:Y:S01]  /*1790*/  LEA.HI R2, R2, R15, RZ, 0x3 ;  /* 0x0000000f02027211 */ /* 0x000fe200078f18ff */
[----:B------:R-:W-:Y:S01]  /*17a0*/  IMAD.IADD R9, R9, 0x1, -R18 ;  /* 0x0000000109097824 */ /* 0x000fe200078e0a12 */
[----:B------:R-:W-:Y:S01]  /*17b0*/  LEA.HI R17, R17, R12, RZ, 0x2 ;  /* 0x0000000c11117211 */ /* 0x000fe200078f10ff */
[----:B------:R-:W-:Y:S01]  /*17c0*/  IMAD R16, R16, -0x8, R11 ;  /* 0xfffffff810107824 */ /* 0x000fe200078e020b */
[----:B------:R-:W-:Y:S01]  /*17d0*/  LOP3.LUT R10, R10, 0x10, R239, 0xf8, !PT ;  /* 0x000000100a0a7812 */ /* 0x000fe200078ef8ef */
[C---:B------:R-:W-:Y:S01]  /*17e0*/  IMAD.SHL.U32 R228, R2.reuse, 0x40, RZ ;  /* 0x0000004002e47824 */ /* 0x040fe200078e00ff */
[----:B------:R-:W-:Y:S01]  /*17f0*/  LOP3.LUT R14, R2, 0xfffffff8, RZ, 0xc0, !PT ;  /* 0xfffffff8020e7812 */ /* 0x000fe200078ec0ff */
[----:B------:R-:W-:Y:S01]  /*1800*/  CS2R R130, SRZ ;  /* 0x0000000000827805 */ /* 0x000fe2000001ff00 */
[----:B------:R-:W-:Y:S01]  /*1810*/  LOP3.LUT R11, R17, 0xfffffffc, RZ, 0xc0, !PT ;  /* 0xfffffffc110b7812 */ /* 0x000fe200078ec0ff */
[----:B------:R-:W-:Y:S01]  /*1820*/  CS2R R128, SRZ ;  /* 0x0000000000807805 */ /* 0x000fe2000001ff00 */
[----:B------:R-:W-:Y:S01]  /*1830*/  LOP3.LUT R7, R10, 0x8, R7, 0xf8, !PT ;  /* 0x000000080a077812 */ /* 0x000fe200078ef807 */
[----:B------:R-:W-:Y:S01]  /*1840*/  IMAD.SHL.U32 R10, R9, 0x40, RZ ;  /* 0x00000040090a7824 */ /* 0x000fe200078e00ff */
[----:B------:R-:W-:Y:S01]  /*1850*/  LOP3.LUT R13, R13, 0x3ffffffc, RZ, 0xc0, !PT ;  /* 0x3ffffffc0d0d7812 */ /* 0x000fe200078ec0ff */
[----:B------:R-:W-:Y:S01]  /*1860*/  IMAD.IADD R15, R15, 0x1, -R14 ;  /* 0x000000010f0f7824 */ /* 0x000fe200078e0a0e */
[----:B------:R-:W-:Y:S01]  /*1870*/  LOP3.LUT P0, RZ, R9, 0x4, RZ, 0xc0, !PT ;  /* 0x0000000409ff7812 */ /* 0x000fe2000780c0ff */
[----:B------:R-:W-:Y:S01]  /*1880*/  IMAD.IADD R11, R12, 0x1, -R11 ;  /* 0x000000010c0b7824 */ /* 0x000fe200078e0a0b */
[----:B------:R-:W-:Y:S01]  /*1890*/  LOP3.LUT R10, R10, 0x1c0, RZ, 0xc0, !PT ;  /* 0x000001c00a0a7812 */ /* 0x000fe200078ec0ff */
[----:B------:R-:W-:Y:S01]  /*18a0*/  IMAD.SHL.U32 R12, R4, 0x8, RZ ;  /* 0x00000008040c7824 */ /* 0x000fe200078e00ff */
[C---:B------:R-:W-:Y:S01]  /*18b0*/  LOP3.LUT P2, RZ, R15.reuse, 0x2, RZ, 0xc0, !PT ;  /* 0x000000020fff7812 */ /* 0x040fe2000784c0ff */
[C---:B------:R-:W-:Y:S01]  /*18c0*/  IMAD.SHL.U32 R14, R15.reuse, 0x40, RZ ;  /* 0x000000400f0e7824 */ /* 0x040fe200078e00ff */
[----:B------:R-:W-:Y:S01]  /*18d0*/  LOP3.LUT P1, RZ, R15, 0x4, RZ, 0xc0, !PT ;  /* 0x000000040fff7812 */ /* 0x000fe2000782c0ff */
[----:B------:R-:W-:Y:S01]  /*18e0*/  IMAD.IADD R13, R234, 0x1, -R13 ;  /* 0x00000001ea0d7824 */ /* 0x000fe200078e0a0d */
[----:B------:R-:W-:Y:S01]  /*18f0*/  LOP3.LUT R12, R12, 0x18, RZ, 0xc0, !PT ;  /* 0x000000180c0c7812 */ /* 0x000fe200078ec0ff */
[----:B------:R-:W-:Y:S01]  /*1900*/  IMAD R4, R11, -0x2, R16 ;  /* 0xfffffffe0b047824 */ /* 0x000fe200078e0210 */
[----:B------:R-:W-:Y:S01]  /*1910*/  SHF.R.U32.HI R15, RZ, 0x3, R10 ;  /* 0x00000003ff0f7819 */ /* 0x000fe2000001160a */
[----:B------:R-:W-:Y:S01]  /*1920*/  IMAD R240, R13, 0x2, R8 ;  /* 0x000000020df07824 */ /* 0x000fe200078e0208 */
[----:B------:R-:W-:Y:S01]  /*1930*/  SEL R5, R5, 0xffffffc0, !P1 ;  /* 0xffffffc005057807 */ /* 0x000fe20004800000 */
[----:B------:R-:W-:Y:S01]  /*1940*/  IMAD.SHL.U32 R11, R229, 0x8, RZ ;  /* 0x00000008e50b7824 */ /* 0x000fe200078e00ff */
[----:B------:R-:W-:Y:S01]  /*1950*/  LOP3.LUT R15, R15, R10, R12, 0x1e, !PT ;  /* 0x0000000a0f0f7212 */ /* 0x000fe200078e1e0c */
[----:B------:R-:W-:Y:S01]  /*1960*/  IMAD.SHL.U32 R9, R229, 0x20, RZ ;  /* 0x00000020e5097824 */ /* 0x000fe200078e00ff */
[----:B------:R-:W-:Y:S01]  /*1970*/  LOP3.LUT R14, R14, 0x1c0, RZ, 0xc0, !PT ;  /* 0x000001c00e0e7812 */ /* 0x000fe200078ec0ff */
[----:B------:R-:W-:Y:S01]  /*1980*/  CS2R R126, SRZ ;  /* 0x00000000007e7805 */ /* 0x000fe2000001ff00 */
[----:B------:R-:W-:Y:S01]  /*1990*/  ISETP.GT.AND P1, PT, R4, RZ, PT ;  /* 0x000000ff0400720c */ /* 0x000fe20003f24270 */
[----:B------:R-:W-:Y:S01]  /*19a0*/  IMAD.IADD R240, R15, 0x1, R240 ;  /* 0x000000010ff07824 */ /* 0x000fe200078e02f0 */
[--C-:B------:R-:W-:Y:S01]  /*19b0*/  SHF.R.U32.HI R10, RZ, 0x3, R14.reuse ;  /* 0x00000003ff0a7819 */ /* 0x100fe2000001160e */
[----:B------:R-:W-:Y:S01]  /*19c0*/  CS2R R124, SRZ ;  /* 0x00000000007c7805 */ /* 0x000fe2000001ff00 */
[----:B------:R-:W-:Y:S01]  /*19d0*/  LOP3.LUT R11, R14, 0x8, R11, 0xf8, !PT ;  /* 0x000000080e0b7812 */ /* 0x000fe200078ef80b */
[----:B------:R-:W-:Y:S01]  /*19e0*/  CS2R R122, SRZ ;  /* 0x00000000007a7805 */ /* 0x000fe2000001ff00 */
[----:B------:R-:W-:Y:S01]  /*19f0*/  LEA R240, R240, 0x12280, 0x1 ;  /* 0x00012280f0f07811 */ /* 0x000fe200078e08ff */
[----:B------:R-:W-:Y:S01]  /*1a00*/  CS2R R120, SRZ ;  /* 0x0000000000787805 */ /* 0x000fe2000001ff00 */
[----:B------:R-:W-:Y:S01]  /*1a10*/  LOP3.LUT R9, R12, 0x20, R9, 0xf8, !PT ;  /* 0x000000200c097812 */ /* 0x000fe200078ef809 */
[----:B------:R-:W-:Y:S01]  /*1a20*/  CS2R R118, SRZ ;  /* 0x0000000000767805 */ /* 0x000fe2000001ff00 */
[C---:B------:R-:W-:Y:S01]  /*1a30*/  IADD3 R243, R240.reuse, 0x40, RZ ;  /* 0x00000040f0f37810 */ /* 0x040fe20007ffe0ff */
[----:B------:R-:W-:Y:S01]  /*1a40*/  CS2R R116, SRZ ;  /* 0x0000000000747805 */ /* 0x000fe2000001ff00 */
[----:B------:R-:W-:Y:S01]  /*1a50*/  @P0 IADD3 R243, R240, -0x40, RZ ;  /* 0xffffffc0f0f30810 */ /* 0x000fe20007ffe0ff */
[----:B------:R-:W-:Y:S01]  /*1a60*/  CS2R R114, SRZ ;  /* 0x0000000000727805 */ /* 0x000fe2000001ff00 */
[----:B------:R-:W-:Y:S01]  /*1a70*/  LOP3.LUT R11, R11, R10, RZ, 0x3c, !PT ;  /* 0x0000000a0b0b7212 */ /* 0x000fe200078e3cff */
[----:B------:R-:W-:Y:S01]  /*1a80*/  CS2R R112, SRZ ;  /* 0x0000000000707805 */ /* 0x000fe2000001ff00 */
[----:B------:R-:W-:Y:S01]  /*1a90*/  LOP3.LUT R228, R228, 0xfffffe00, RZ, 0xc0, !PT ;  /* 0xfffffe00e4e47812 */ /* 0x000fe200078ec0ff */
[----:B------:R-:W-:Y:S01]  /*1aa0*/  CS2R R110, SRZ ;  /* 0x00000000006e7805 */ /* 0x000fe2000001ff00 */
[----:B------:R-:W-:Y:S01]  /*1ab0*/  ISETP.GT.AND P0, PT, R4, 0x1, PT ;  /* 0x000000010400780c */ /* 0x000fe20003f04270 */
[----:B------:R-:W-:Y:S01]  /*1ac0*/  CS2R R108, SRZ ;  /* 0x00000000006c7805 */ /* 0x000fe2000001ff00 */
[----:B------:R-:W-:Y:S01]  /*1ad0*/  LOP3.LUT R233, R233, 0xfffffffd, RZ, 0xc0, !PT ;  /* 0xfffffffde9e97812 */ /* 0x000fe200078ec0ff */
[----:B------:R-:W-:Y:S01]  /*1ae0*/  CS2R R106, SRZ ;  /* 0x00000000006a7805 */ /* 0x000fe2000001ff00 */
[----:B------:R-:W-:Y:S01]  /*1af0*/  LOP3.LUT R6, R7, R6, RZ, 0x3c, !PT ;  /* 0x0000000607067212 */ /* 0x000fe200078e3cff */
[----:B------:R-:W-:Y:S01]  /*1b00*/  CS2R R104, SRZ ;  /* 0x0000000000687805 */ /* 0x000fe2000001ff00 */
[----:B------:R-:W-:Y:S01]  /*1b10*/  LOP3.LUT R9, R10, R9, R14, 0x1e, !PT ;  /* 0x000000090a097212 */ /* 0x000fe200078e1e0e */
[----:B------:R-:W-:Y:S01]  /*1b20*/  CS2R R102, SRZ ;  /* 0x0000000000667805 */ /* 0x000fe2000001ff00 */
[-C--:B------:R-:W-:Y:S01]  /*1b30*/  IADD3 R2, R11, R228.reuse, R8 ;  /* 0x000000e40b027210 */ /* 0x080fe20007ffe008 */
[----:B------:R-:W-:Y:S01]  /*1b40*/  IMAD R229, R229, 0x200, R6 ;  /* 0x00000200e5e57824 */ /* 0x000fe200078e0206 */
[----:B------:R-:W-:Y:S01]  /*1b50*/  SEL R3, R3, 0xffffffe0, !P2 ;  /* 0xffffffe003037807 */ /* 0x000fe20005000000 */
[----:B------:R-:W-:Y:S01]  /*1b60*/  CS2R R100, SRZ ;  /* 0x0000000000647805 */ /* 0x000fe2000001ff00 */
[----:B------:R-:W-:Y:S01]  /*1b70*/  @P1 LOP3.LUT R233, R233, 0x2, RZ, 0xfc, !PT ;  /* 0x00000002e9e91812 */ /* 0x000fe200078efcff */
[----:B------:R-:W-:Y:S01]  /*1b80*/  IMAD R0, R229, 0x2, R0 ;  /* 0x00000002e5007824 */ /* 0x000fe200078e0200 */
[----:B------:R-:W-:Y:S01]  /*1b90*/  LOP3.LUT R228, R9, R228, RZ, 0xfc, !PT ;  /* 0x000000e409e47212 */ /* 0x000fe200078efcff */
[C---:B------:R-:W-:Y:S01]  /*1ba0*/  IMAD R224, R2.reuse, 0x2, R3 ;  /* 0x0000000202e07824 */ /* 0x040fe200078e0203 */
[----:B------:R-:W-:Y:S01]  /*1bb0*/  LOP3.LUT R233, R233, 0xfffffffe, RZ, 0xc0, !PT ;  /* 0xfffffffee9e97812 */ /* 0x000fe200078ec0ff */
[C---:B------:R-:W-:Y:S01]  /*1bc0*/  IMAD.SHL.U32 R230, R2.reuse, 0x2, RZ ;  /* 0x0000000202e67824 */ /* 0x040fe200078e00ff */
[----:B------:R-:W-:Y:S01]  /*1bd0*/  LEA.HI R239, R17, R239, RZ, 0x1e ;  /* 0x000000ef11ef7211 */ /* 0x000fe200078ff0ff */
[----:B------:R-:W-:Y:S01]  /*1be0*/  IMAD R3, R2, 0x2, R5 ;  /* 0x0000000202037824 */ /* 0x000fe200078e0205 */
        /* <DEDUP_REMOVED lines=34> */
[----:B------:R-:W-:Y:S01]  /*1e10*/  ISETP.GT.AND P6, PT, R4, 0x20, PT ;  /* 0x000000200400780c */ /* 0x000fe20003fc4270 */
[----:B------:R-:W-:Y:S01]  /*1e20*/  IMAD.SHL.U32 R228, R228, 0x2, RZ ;  /* 0x00000002e4e47824 */ /* 0x000fe200078e00ff */
[----:B------:R-:W-:Y:S01]  /*1e30*/  ISETP.GT.AND P5, PT, R4, 0x21, PT ;  /* 0x000000210400780c */ /* 0x000fe20003fa4270 */
[----:B------:R-:W-:Y:S01]  /*1e40*/  IMAD.IADD R2, R5, 0x1, R224 ;  /* 0x0000000105027824 */ /* 0x000fe200078e02e0 */
[----:B------:R-:W-:Y:S01]  /*1e50*/  @P0 LOP3.LUT R233, R233, 0x1, RZ, 0xfc, !PT ;  /* 0x00000001e9e90812 */ /* 0x000fe200078efcff */
[----:B------:R-:W-:-:S02]  /*1e60*/  USHF.R.S32.HI UR20, URZ, 0x6, UR20 ;  /* 0x000000063f147899 */ /* 0x000fc40008011414 */
[----:B------:R-:W-:Y:S02]  /*1e70*/  UMOV UR18, URZ ;  /* 0x0000003f00127c82 */ /* 0x000fe40008000000 */
.L_x_32:
        /* <DEDUP_REMOVED lines=430> */
[C---:B-1--4-:R-:W-:Y:S01]  /*3960*/  LOP3.LUT P2, RZ, R241.reuse, 0x1, RZ, 0xc0, !PT ;  /* 0x00000001f1ff7812 */ /* 0x052fe2000784c0ff */
        /* <DEDUP_REMOVED lines=59> */
.L_x_30:
[-C--:B-1--4-:R-:W-:Y:S01]  /*3d20*/  HMMA.16816.F32 R84, R20, R28.reuse, R84 ;  /* 0x0000001c1454723c */ /* 0x092fe20000001854 */
        /* <DEDUP_REMOVED lines=47> */
[----:B------:R2:W1:Y:S07]  /*4020*/  LDSM.16.MT88.4 R152, [R228+0x80] ;  /* 0x00008000e498783b */ /* 0x00046e0000004200 */
        /* <DEDUP_REMOVED lines=22> */
[----:B-1234-:R-:W-:Y:S01]  /*4190*/  LOP3.LUT P2, RZ, R242, 0x1, RZ, 0xc0, !PT ;  /* 0x00000001f2ff7812 */ /* 0x01efe2000784c0ff */
        /* <DEDUP_REMOVED lines=60> */
.L_x_31:
[-C--:B-1234-:R-:W-:Y:S01]  /*4560*/  HMMA.16816.F32 R4, R148, R152.reuse, RZ ;  /* 0x000000989404723c */ /* 0x09efe200000018ff */
        /* <DEDUP_REMOVED lines=116> */
.L_x_29:
[----:B---34-:R-:W2:Y:S01]  /*4cb0*/  S2UR UR11, SR_CTAID.Y ;  /* 0x00000000000b79c3 */ /* 0x018ea20000002600 */
[----:B------:R-:W-:Y:S01]  /*4cc0*/  ULDC.64 UR14, c[0x0][0x338] ;  /* 0x0000ce00000e7ab9 */ /* 0x000fe20000000a00 */
[----:B------:R-:W-:Y:S01]  /*4cd0*/  ISETP.NE.AND P1, PT, R234, RZ, PT ;  /* 0x000000ffea00720c */ /* 0x000fe20003f25270 */
[----:B------:R-:W-:Y:S01]  /*4ce0*/  UISETP.NE.AND UP0, UPT, UR14, 0x1, UPT ;  /* 0x000000010e00788c */ /* 0x000fe2000bf05270 */
[----:B------:R-:W-:Y:S01]  /*4cf0*/  BSSY B0, `(.L_x_33) ;  /* 0x0000055000007945 */ /* 0x000fe20003800000 */
[----:B------:R-:W-:Y:S01]  /*4d00*/  ULDC UR8, c[0x0][0x340] ;  /* 0x0000d00000087ab9 */ /* 0x000fe20000000800 */
[----:B------:R-:W-:Y:S01]  /*4d10*/  FMUL.FTZ R84, R84, c[0x0][0x298] ;  /* 0x0000a60054547a20 */ /* 0x000fe20000410000 */
[----:B------:R-:W-:Y:S01]  /*4d20*/  ULDC UR4, c[0x0][0x358] ;  /* 0x0000d60000047ab9 */ /* 0x000fe20000000800 */
[----:B------:R-:W3:Y:S01]  /*4d30*/  S2UR UR7, SR_CTAID.X ;  /* 0x00000000000779c3 */ /* 0x000ee20000002500 */
[----:B------:R-:W-:Y:S01]  /*4d40*/  ULDC UR5, c[0x0][0x2f4] ;  /* 0x0000bd0000057ab9 */ /* 0x000fe20000000800 */
[----:B------:R-:W-:-:S02]  /*4d50*/  FMUL.FTZ R85, R85, c[0x0][0x298] ;  /* 0x0000a60055557a20 */ /* 0x000fc40000410000 */
[----:B------:R-:W-:Y:S02]  /*4d60*/  FMUL.FTZ R86, R86, c[0x0][0x298] ;  /* 0x0000a60056567a20 */ /* 0x000fe40000410000 */
[----:B------:R-:W-:Y:S02]  /*4d70*/  FMUL.FTZ R87, R87, c[0x0][0x298] ;  /* 0x0000a60057577a20 */ /* 0x000fe40000410000 */
[----:B------:R-:W4:Y:S01]  /*4d80*/  S2UR UR6, SR_CTAID.Z ;  /* 0x00000000000679c3 */ /* 0x000f220000002700 */
[----:B------:R-:W-:Y:S02]  /*4d90*/  FMUL.FTZ R88, R88, c[0x0][0x298] ;  /* 0x0000a60058587a20 */ /* 0x000fe40000410000 */
[----:B------:R-:W-:Y:S02]  /*4da0*/  FMUL.FTZ R89, R89, c[0x0][0x298] ;  /* 0x0000a60059597a20 */ /* 0x000fe40000410000 */
[----:B------:R-:W-:Y:S02]  /*4db0*/  FMUL.FTZ R90, R90, c[0x0][0x298] ;  /* 0x0000a6005a5a7a20 */ /* 0x000fe40000410000 */
[----:B------:R-:W-:Y:S01]  /*4dc0*/  FMUL.FTZ R91, R91, c[0x0][0x298] ;  /* 0x0000a6005b5b7a20 */ /* 0x000fe20000410000 */
[----:B--2---:R-:W-:Y:S01]  /*4dd0*/  UIMAD.WIDE.U32 UR18, UR11, UR15, URZ ;  /* 0x0000000f0b1272a5 */ /* 0x004fe2000f8e003f */
[----:B------:R-:W-:Y:S01]  /*4de0*/  FMUL.FTZ R96, R96, c[0x0][0x298] ;  /* 0x0000a60060607a20 */ /* 0x000fe20000410000 */
[----:B------:R-:W-:Y:S01]  /*4df0*/  USHF.R.S32.HI UR13, URZ, 0x1f, UR11 ;  /* 0x0000001f3f0d7899 */ /* 0x000fe2000801140b */
[----:B------:R-:W-:Y:S01]  /*4e00*/  FMUL.FTZ R97, R97, c[0x0][0x298] ;  /* 0x0000a60061617a20 */ /* 0x000fe20000410000 */
[----:B------:R-:W-:Y:S01]  /*4e10*/  UMOV UR15, UR11 ;  /* 0x0000000b000f7c82 */ /* 0x000fe20008000000 */
[----:B------:R-:W-:Y:S01]  /*4e20*/  FMUL.FTZ R98, R98, c[0x0][0x298] ;  /* 0x0000a60062627a20 */ /* 0x000fe20000410000 */
[----:B------:R-:W-:Y:S01]  /*4e30*/  @UP0 USHF.R.U32.HI UR15, URZ, UR8, UR19 ;  /* 0x000000083f0f0299 */ /* 0x000fe20008011613 */
[----:B------:R-:W-:Y:S01]  /*4e40*/  FMUL.FTZ R99, R99, c[0x0][0x298] ;  /* 0x0000a60063637a20 */ /* 0x000fe20000410000 */
[----:B---3--:R-:W-:Y:S01]  /*4e50*/  UIMAD UR8, UR7, UR4, URZ ;  /* 0x00000004070872a4 */ /* 0x008fe2000f8e023f */
[----:B------:R-:W-:Y:S01]  /*4e60*/  FMUL.FTZ R92, R92, c[0x0][0x298] ;  /* 0x0000a6005c5c7a20 */ /* 0x000fe20000410000 */
[----:B------:R-:W-:Y:S01]  /*4e70*/  @UP0 USHF.R.S32.HI UR4, URZ, 0x1f, UR15 ;  /* 0x0000001f3f040899 */ /* 0x000fe2000801140f */
[----:B------:R-:W-:Y:S01]  /*4e80*/  FMUL.FTZ R93, R93, c[0x0][0x298] ;  /* 0x0000a6005d5d7a20 */ /* 0x000fe20000410000 */
[----:B------:R-:W-:Y:S01]  /*4e90*/  UMOV UR12, UR11 ;  /* 0x0000000b000c7c82 */ /* 0x000fe20008000000 */
[----:B------:R-:W-:Y:S01]  /*4ea0*/  FMUL.FTZ R94, R94, c[0x0][0x298] ;  /* 0x0000a6005e5e7a20 */ /* 0x000fe20000410000 */
[----:B------:R-:W-:Y:S01]  /*4eb0*/  @UP0 UMOV UR12, UR15 ;  /* 0x0000000f000c0c82 */ /* 0x000fe20008000000 */
[----:B------:R-:W-:Y:S01]  /*4ec0*/  FMUL.FTZ R95, R95, c[0x0][0x298] ;  /* 0x0000a6005f5f7a20 */ /* 0x000fe20000410000 */
[----:B----4-:R-:W-:Y:S01]  /*4ed0*/  UIMAD UR10, UR6, UR5, URZ ;  /* 0x00000005060a72a4 */ /* 0x010fe2000f8e023f */
[----:B------:R-:W-:Y:S01]  /*4ee0*/  FMUL.FTZ R100, R100, c[0x0][0x298] ;  /* 0x0000a60064647a20 */ /* 0x000fe20000410000 */
[----:B------:R-:W-:Y:S01]  /*4ef0*/  UIMAD UR5, UR8, UR5, URZ ;  /* 0x00000005080572a4 */ /* 0x000fe2000f8e023f */
[----:B------:R-:W-:Y:S01]  /*4f00*/  FMUL.FTZ R101, R101, c[0x0][0x298] ;  /* 0x0000a60065657a20 */ /* 0x000fe20000410000 */
[----:B------:R-:W-:Y:S01]  /*4f10*/  USHF.R.S32.HI UR18, URZ, 0x1f, UR10 ;  /* 0x0000001f3f127899 */ /* 0x000fe2000801140a */
[----:B------:R-:W-:Y:S01]  /*4f20*/  FMUL.FTZ R102, R102, c[0x0][0x298] ;  /* 0x0000a60066667a20 */ /* 0x000fe20000410000 */
[----:B------:R-:W-:Y:S01]  /*4f30*/  @UP0 UMOV UR13, UR4 ;  /* 0x00000004000d0c82 */ /* 0x000fe20008000000 */
[----:B------:R-:W-:Y:S01]  /*4f40*/  FMUL.FTZ R103, R103, c[0x0][0x298] ;  /* 0x0000a60067677a20 */ /* 0x000fe20000410000 */
[----:B------:R-:W-:Y:S01]  /*4f50*/  USHF.R.S32.HI UR8, URZ, 0x1f, UR5 ;  /* 0x0000001f3f087899 */ /* 0x000fe20008011405 */
[----:B------:R-:W-:Y:S01]  /*4f60*/  FMUL.FTZ R104, R104, c[0x0][0x298] ;  /* 0x0000a60068687a20 */ /* 0x000fe20000410000 */
[----:B------:R-:W-:Y:S01]  /*4f70*/  UIADD3 UR10, UP1, UP0, UR5, UR12, UR10 ;  /* 0x0000000c050a7290 */ /* 0x000fe2000f83e00a */
[----:B------:R-:W-:Y:S01]  /*4f80*/  FMUL.FTZ R105, R105, c[0x0][0x298] ;  /* 0x0000a60069697a20 */ /* 0x000fe20000410000 */
[----:B------:R-:W-:Y:S01]  /*4f90*/  UIADD3 UR15, -UR15, URZ, URZ ;  /* 0x0000003f0f0f7290 */ /* 0x000fe2000fffe13f */
[----:B------:R-:W-:Y:S01]  /*4fa0*/  FMUL.FTZ R106, R106, c[0x0][0x298] ;  /* 0x0000a6006a6a7a20 */ /* 0x000fe20000410000 */
[----:B------:R-:W-:Y:S01]  /*4fb0*/  UIADD3.X UR18, UR8, UR13, UR18, UP1, UP0 ;  /* 0x0000000d08127290 */ /* 0x000fe20008fe0412 */
[----:B------:R-:W-:Y:S01]  /*4fc0*/  FMUL.FTZ R107, R107, c[0x0][0x298] ;  /* 0x0000a6006b6b7a20 */ /* 0x000fe20000410000 */
[----:B------:R-:W-:Y:S01]  /*4fd0*/  USHF.L.U32 UR8, UR10, 0x2, URZ ;  /* 0x000000020a087899 */ /* 0x000fe2000800063f */
[----:B------:R-:W-:Y:S01]  /*4fe0*/  FMUL.FTZ R112, R112, c[0x0][0x298] ;  /* 0x0000a60070707a20 */ /* 0x000fe20000410000 */
[----:B------:R-:W-:Y:S01]  /*4ff0*/  ULDC.64 UR4, c[0x0][0x350] ;  /* 0x0000d40000047ab9 */ /* 0x000fe20000000a00 */
[----:B------:R-:W-:Y:S01]  /*5000*/  FMUL.FTZ R113, R113, c[0x0][0x298] ;  /* 0x0000a60071717a20 */ /* 0x000fe20000410000 */
[----:B------:R-:W-:Y:S01]  /*5010*/  USHF.L.U64.HI UR10, UR10, 0x2, UR18 ;  /* 0x000000020a0a7899 */ /* 0x000fe20008010212 */
[----:B------:R-:W-:Y:S01]  /*5020*/  FMUL.FTZ R114, R114, c[0x0][0x298] ;  /* 0x0000a60072727a20 */ /* 0x000fe20000410000 */
[----:B------:R-:W-:Y:S01]  /*5030*/  UIADD3 UR4, UP0, UR8, UR4, URZ ;  /* 0x0000000408047290 */ /* 0x000fe2000ff1e03f */
[----:B------:R-:W-:Y:S01]  /*5040*/  FMUL.FTZ R115, R115, c[0x0][0x298] ;  /* 0x0000a60073737a20 */ /* 0x000fe20000410000 */
[----:B------:R-:W-:Y:S01]  /*5050*/  UIMAD UR11, UR15, UR14, UR11 ;  /* 0x0000000e0f0b72a4 */ /* 0x000fe2000f8e020b */
[----:B------:R-:W-:Y:S01]  /*5060*/  FMUL.FTZ R108, R108, c[0x0][0x298] ;  /* 0x0000a6006c6c7a20 */ /* 0x000fe20000410000 */
[----:B------:R-:W-:Y:S01]  /*5070*/  UIADD3.X UR5, UR10, UR5, URZ, UP0, !UPT ;  /* 0x000000050a057290 */ /* 0x000fe200087fe43f */
[----:B------:R-:W-:Y:S01]  /*5080*/  FMUL.FTZ R109, R109, c[0x0][0x298] ;  /* 0x0000a6006d6d7a20 */ /* 0x000fe20000410000 */
[----:B------:R-:W-:Y:S01]  /*5090*/  MOV R2, UR4 ;  /* 0x0000000400027c02 */ /* 0x000fe20008000f00 */
[----:B------:R-:W-:-:S02]  /*50a0*/  FMUL.FTZ R110, R110, c[0x0][0x298] ;  /* 0x0000a6006e6e7a20 */ /* 0x000fc40000410000 */
[----:B------:R-:W-:Y:S01]  /*50b0*/  FMUL.FTZ R111, R111, c[0x0][0x298] ;  /* 0x0000a6006f6f7a20 */ /* 0x000fe20000410000 */
[----:B------:R-:W-:Y:S01]  /*50c0*/  MOV R3, UR5 ;  /* 0x0000000500037c02 */ /* 0x000fe20008000f00 */
[----:B------:R-:W-:Y:S02]  /*50d0*/  FMUL.FTZ R116, R116, c[0x0][0x298] ;  /* 0x0000a60074747a20 */ /* 0x000fe40000410000 */
[----:B------:R-:W-:Y:S02]  /*50e0*/  FMUL.FTZ R117, R117, c[0x0][0x298] ;  /* 0x0000a60075757a20 */ /* 0x000fe40000410000 */
[----:B------:R-:W-:Y:S02]  /*50f0*/  FMUL.FTZ R118, R118, c[0x0][0x298] ;  /* 0x0000a60076767a20 */ /* 0x000fe40000410000 */
[----:B------:R-:W-:Y:S02]  /*5100*/  FMUL.FTZ R119, R119, c[0x0][0x298] ;  /* 0x0000a60077777a20 */ /* 0x000fe40000410000 */
[----:B------:R-:W-:-:S02]  /*5110*/  FMUL.FTZ R120, R120, c[0x0][0x298] ;  /* 0x0000a60078787a20 */ /* 0x000fc40000410000 */
[----:B------:R-:W-:Y:S02]  /*5120*/  FMUL.FTZ R121, R121, c[0x0][0x298] ;  /* 0x0000a60079797a20 */ /* 0x000fe40000410000 */
        /* <DEDUP_REMOVED lines=9> */
[----:B------:R-:W-:Y:S01]  /*51c0*/  FMUL.FTZ R127, R127, c[0x0][0x298] ;  /* 0x0000a6007f7f7a20 */ /* 0x000fe20000410000 */
[----:B------:R-:W-:Y:S06]  /*51d0*/  BAR.SYNC.DEFER_BLOCKING 0x1, 0x100 ;  /* 0x0044000000007b1d */ /* 0x000fec0000010000 */
[----:B------:R-:W-:Y:S05]  /*51e0*/  @P1 BRA `(.L_x_34) ;  /* 0x0000005000001947 */ /* 0x000fea0003800000 */
.L_x_35:
[----:B------:R-:W2:Y:S01]  /*51f0*/  LDG.E.STRONG.GPU R0, [R2.64] ;  /* 0x0000001002007981 */ /* 0x000ea2000c1ef900 */
[----:B------:R-:W-:Y:S01]  /*5200*/  YIELD ;  /* 0x0000000000007946 */ /* 0x000fe20003800000 */
[----:B--2---:R-:W-:Y:S01]  /*5210*/  ISETP.NE.AND P0, PT, R0, UR11, PT ;  /* 0x0000000b00007c0c */ /* 0x004fe2000bf05270 */
[----:B------:R-:W-:-:S12]  /*5220*/  CCTL.IVALL ;  /* 0x00000000ff00798f */ /* 0x000fd80002000000 */
[----:B------:R-:W-:Y:S05]  /*5230*/  @P0 BRA `(.L_x_35) ;  /* 0xffffffb000000947 */ /* 0x000fea000383ffff */
.L_x_34:
[----:B------:R-:W-:Y:S05]  /*5240*/  BSYNC B0 ;  /* 0x0000000000007941 */ /* 0x000fea0003800000 */
.L_x_33:
[----:B-1----:R-:W-:Y:S01]  /*5250*/  MOV R5, 0xffffffff ;  /* 0xffffffff00057802 */ /* 0x002fe20000000f00 */
[----:B------:R-:W-:Y:S05]  /*5260*/  BRA.CONV ~URZ, `(.L_x_36) ;  /* 0x000000237f007947 */ /* 0x000fea000b800000 */
[----:B------:R-:W-:Y:S02]  /*5270*/  MOV R4, 0x5290 ;  /* 0x0000529000047802 */ /* 0x000fe40000000f00 */
[----:B------:R-:W-:Y:S05]  /*5280*/  CALL.REL.NOINC `($__internal_0_$__cuda_sm70_warpsync) ;  /* 0x00000b2000007944 */ /* 0x000fea0003c00000 */
.L_x_36:
[----:B------:R-:W-:Y:S01]  /*5290*/  UIMAD UR4, UR7, 0x3000, URZ ;  /* 0x00003000070478a4 */ /* 0x000fe2000f8e023f */
[----:B------:R-:W1:Y:S01]  /*52a0*/  S2R R0, SR_CTAID.Z ;  /* 0x0000000000007919 */ /* 0x000e620000002700 */
[----:B------:R-:W-:Y:S01]  /*52b0*/  IMAD.U32 R8, RZ, RZ, UR12 ;  /* 0x0000000cff087e24 */ /* 0x000fe2000f8e00ff */
[----:B------:R-:W-:-:S06]  /*52c0*/  NOP ;  /* 0x0000000000007918 */ /* 0x000fcc0000000000 */
[----:B------:R-:W-:Y:S01]  /*52d0*/  USHF.R.S32.HI UR14, URZ, 0x1f, UR4 ;  /* 0x0000001f3f0e7899 */ /* 0x000fe20008011404 */
[C---:B------:R-:W-:Y:S01]  /*52e0*/  IADD3 R6, P0, R234.reuse, UR4, RZ ;  /* 0x00000004ea067c10 */ /* 0x040fe2000ff1e0ff */
[----:B------:R-:W-:Y:S01]  /*52f0*/  IMAD.U32 R9, RZ, RZ, UR13 ;  /* 0x0000000dff097e24 */ /* 0x000fe2000f8e00ff */
[----:B------:R-:W-:Y:S02]  /*5300*/  ULDC.64 UR4, c[0x0][0x328] ;  /* 0x0000ca0000047ab9 */ /* 0x000fe40000000a00 */
[----:B------:R-:W-:Y:S01]  /*5310*/  UIMAD UR4, UR13, UR4, URZ ;  /* 0x000000040d0472a4 */ /* 0x000fe2000f8e023f */
[----:B------:R-:W-:-:S03]  /*5320*/  LEA.HI.X.SX32 R7, R234, UR14, 0x1, P0 ;  /* 0x0000000eea077c11 */ /* 0x000fc600080f0eff */
[----:B------:R-:W-:Y:S02]  /*5330*/  UIMAD UR14, UR12, UR5, UR4 ;  /* 0x000000050c0e72a4 */ /* 0x000fe4000f8e0204 */
[----:B------:R-:W-:Y:S01]  /*5340*/  IMAD.WIDE.U32 R8, R8, c[0x0][0x328], R6 ;  /* 0x0000ca0008087a25 */ /* 0x000fe200078e0006 */
[----:B------:R-:W-:Y:S02]  /*5350*/  ULDC.64 UR4, c[0x0][0x330] ;  /* 0x0000cc0000047ab9 */ /* 0x000fe40000000a00 */
[----:B------:R-:W-:Y:S02]  /*5360*/  UIMAD UR4, UR9, UR4, URZ ;  /* 0x00000004090472a4 */ /* 0x000fe4000f8e023f */
[----:B------:R-:W-:Y:S02]  /*5370*/  IADD3 R9, R9, UR14, RZ ;  /* 0x0000000e09097c10 */ /* 0x000fe4000fffe0ff */
[----:B------:R-:W-:-:S03]  /*5380*/  UIMAD UR4, UR6, UR5, UR4 ;  /* 0x00000005060472a4 */ /* 0x000fc6000f8e0204 */
[----:B-1----:R-:W-:-:S05]  /*5390*/  IMAD.WIDE.U32 R8, R0, c[0x0][0x330], R8 ;  /* 0x0000cc0000087a25 */ /* 0x002fca00078e0008 */
[----:B------:R-:W-:Y:S02]  /*53a0*/  IADD3 R4, R9, UR4, RZ ;  /* 0x0000000409047c10 */ /* 0x000fe4000fffe0ff */
[----:B------:R-:W-:-:S04]  /*53b0*/  LEA R10, P0, R8, c[0x0][0x310], 0x2 ;  /* 0x0000c400080a7a11 */ /* 0x000fc800078010ff */
[----:B------:R-:W-:-:S05]  /*53c0*/  LEA.HI.X R11, R8, c[0x0][0x314], R4, 0x2, P0 ;  /* 0x0000c500080b7a11 */ /* 0x000fca00000f1404 */
[----:B------:R1:W-:Y:S04]  /*53d0*/  RED.E.ADD.F32.FTZ.RN.STRONG.GPU [R10.64], R36 ;  /* 0x000000240a00798e */ /* 0x0003e8000c10e790 */
        /* <DEDUP_REMOVED lines=47> */
[----:B------:R-:W-:Y:S05]  /*56d0*/  BRA.CONV ~URZ, `(.L_x_37) ;  /* 0x000000237f007947 */ /* 0x000fea000b800000 */
[----:B------:R-:W-:Y:S02]  /*56e0*/  MOV R4, 0x5700 ;  /* 0x0000570000047802 */ /* 0x000fe40000000f00 */
[----:B-1----:R-:W-:Y:S05]  /*56f0*/  CALL.REL.NOINC `($__internal_0_$__cuda_sm70_warpsync) ;  /* 0x000006b000007944 */ /* 0x002fea0003c00000 */
.L_x_37:
[----:B------:R-:W-:-:S06]  /*5700*/  NOP ;  /* 0x0000000000007918 */ /* 0x000fcc0000000000 */
[----:B------:R-:W-:Y:S01]  /*5710*/  BSSY B0, `(.L_x_38) ;  /* 0x000000b000007945 */ /* 0x000fe20003800000 */
[----:B------:R-:W-:Y:S05]  /*5720*/  @P1 BRA `(.L_x_39) ;  /* 0x0000009000001947 */ /* 0x000fea0003800000 */
[----:B------:R-:W-:Y:S01]  /*5730*/  @!PT LDS RZ, [RZ] ;  /* 0x00000000fffff984 */ /* 0x000fe20000000800 */
[----:B------:R-:W-:Y:S01]  /*5740*/  @!PT LDS RZ, [RZ] ;  /* 0x00000000fffff984 */ /* 0x000fe20000000800 */
[----:B------:R-:W-:Y:S01]  /*5750*/  @!PT LDS RZ, [RZ] ;  /* 0x00000000fffff984 */ /* 0x000fe20000000800 */
[----:B------:R-:W-:Y:S01]  /*5760*/  @!PT LDS RZ, [RZ] ;  /* 0x00000000fffff984 */ /* 0x000fe20000000800 */
[----:B------:R-:W-:Y:S06]  /*5770*/  MEMBAR.ALL.GPU ;  /* 0x0000000000007992 */ /* 0x000fec000000a000 */
[----:B------:R-:W-:Y:S01]  /*5780*/  MOV R9, 0x1 ;  /* 0x0000000100097802 */ /* 0x000fe20000000f00 */
[----:B------:R-:W-:-:S00]  /*5790*/  ERRBAR ;  /* 0x00000000000079ab */ /* 0x000fc00000000000 */
[----:B012345:R-:W-:-:S05]  /*57a0*/  CCTL.IVALL ;  /* 0x00000000ff00798f */ /* 0x03ffca0002000000 */
[----:B------:R2:W-:Y:S02]  /*57b0*/  RED.E.ADD.S32.STRONG.GPU [R2.64], R9 ;  /* 0x000000090200798e */ /* 0x0005e4000c10e390 */
.L_x_39:
[----:B------:R-:W-:Y:S05]  /*57c0*/  BSYNC B0 ;  /* 0x0000000000007941 */ /* 0x000fea0003800000 */
.L_x_38:
[----:B------:R-:W-:Y:S01]  /*57d0*/  ULDC.64 UR4, c[0x0][0x348] ;  /* 0x0000d20000047ab9 */ /* 0x000fe20000000a00 */
[----:B------:R-:W-:Y:S01]  /*57e0*/  BSSY B0, `(.L_x_40) ;  /* 0x000000b000007945 */ /* 0x000fe20003800000 */
[----:B------:R-:W-:-:S04]  /*57f0*/  UIADD3 UR4, UP0, UR8, UR4, URZ ;  /* 0x0000000408047290 */ /* 0x000fc8000ff1e03f */
[----:B------:R-:W-:Y:S02]  /*5800*/  UIADD3.X UR5, UR10, UR5, URZ, UP0, !UPT ;  /* 0x000000050a057290 */ /* 0x000fe400087fe43f */
[----:B--2---:R-:W-:-:S04]  /*5810*/  MOV R2, UR4 ;  /* 0x0000000400027c02 */ /* 0x004fc80008000f00 */
[----:B------:R-:W-:Y:S01]  /*5820*/  MOV R3, UR5 ;  /* 0x0000000500037c02 */ /* 0x000fe20008000f00 */
[----:B------:R-:W-:Y:S05]  /*5830*/  @P1 BRA `(.L_x_41) ;  /* 0x0000005000001947 */ /* 0x000fea0003800000 */
.L_x_42:
[----:B------:R-:W2:Y:S01]  /*5840*/  LDG.E.STRONG.GPU R4, [R2.64] ;  /* 0x0000001002047981 */ /* 0x000ea2000c1ef900 */
[----:B------:R-:W-:Y:S01]  /*5850*/  YIELD ;  /* 0x0000000000007946 */ /* 0x000fe20003800000 */
[----:B--2---:R-:W-:Y:S01]  /*5860*/  ISETP.NE.AND P0, PT, R4, UR11, PT ;  /* 0x0000000b04007c0c */ /* 0x004fe2000bf05270 */
[----:B------:R-:W-:-:S12]  /*5870*/  CCTL.IVALL ;  /* 0x00000000ff00798f */ /* 0x000fd80002000000 */
[----:B------:R-:W-:Y:S05]  /*5880*/  @P0 BRA `(.L_x_42) ;  /* 0xffffffb000000947 */ /* 0x000fea000383ffff */
.L_x_41:
[----:B------:R-:W-:Y:S05]  /*5890*/  BSYNC B0 ;  /* 0x0000000000007941 */ /* 0x000fea0003800000 */
.L_x_40:
[----:B------:R-:W-:Y:S05]  /*58a0*/  BRA.CONV ~URZ, `(.L_x_43) ;  /* 0x000000237f007947 */ /* 0x000fea000b800000 */
[----:B------:R-:W-:Y:S02]  /*58b0*/  MOV R4, 0x58d0 ;  /* 0x000058d000047802 */ /* 0x000fe40000000f00 */
[----:B-1----:R-:W-:Y:S05]  /*58c0*/  CALL.REL.NOINC `($__internal_0_$__cuda_sm70_warpsync) ;  /* 0x000004e000007944 */ /* 0x002fea0003c00000 */
.L_x_43:
[----:B------:R-:W-:Y:S01]  /*58d0*/  ULDC.64 UR4, c[0x0][0x300] ;  /* 0x0000c00000047ab9 */ /* 0x000fe20000000a00 */
[----:B------:R-:W-:Y:S01]  /*58e0*/  IMAD.U32 R8, RZ, RZ, UR12 ;  /* 0x0000000cff087e24 */ /* 0x000fe2000f8e00ff */
[----:B------:R-:W-:Y:S01]  /*58f0*/  UIMAD UR4, UR13, UR4, URZ ;  /* 0x000000040d0472a4 */ /* 0x000fe2000f8e023f */
[----:B------:R-:W-:Y:S02]  /*5900*/  IMAD.U32 R9, RZ, RZ, UR13 ;  /* 0x0000000dff097e24 */ /* 0x000fe4000f8e00ff */
[----:B------:R-:W-:Y:S01]  /*5910*/  IMAD.WIDE.U32 R6, R8, c[0x0][0x300], R6 ;  /* 0x0000c00008067a25 */ /* 0x000fe200078e0006 */
[----:B------:R-:W-:-:S03]  /*5920*/  UIMAD UR14, UR12, UR5, UR4 ;  /* 0x000000050c0e72a4 */ /* 0x000fc6000f8e0204 */
[----:B------:R-:W-:Y:S02]  /*5930*/  ULDC.64 UR4, c[0x0][0x308] ;  /* 0x0000c20000047ab9 */ /* 0x000fe40000000a00 */
[----:B------:R-:W-:Y:S01]  /*5940*/  UIMAD UR4, UR9, UR4, URZ ;  /* 0x00000004090472a4 */ /* 0x000fe2000f8e023f */
[----:B------:R-:W-:-:S03]  /*5950*/  IADD3 R7, R7, UR14, RZ ;  /* 0x0000000e07077c10 */ /* 0x000fc6000fffe0ff */
[----:B------:R-:W-:Y:S02]  /*5960*/  UIMAD UR4, UR6, UR5, UR4 ;  /* 0x00000005060472a4 */ /* 0x000fe4000f8e0204 */
[----:B------:R-:W-:-:S05]  /*5970*/  IMAD.WIDE.U32 R6, R0, c[0x0][0x308], R6 ;  /* 0x0000c20000067a25 */ /* 0x000fca00078e0006 */
[----:B------:R-:W-:Y:S02]  /*5980*/  IADD3 R0, R7, UR4, RZ ;  /* 0x0000000407007c10 */ /* 0x000fe4000fffe0ff */
[----:B------:R-:W-:-:S04]  /*5990*/  LEA R8, P0, R6, c[0x0][0x2e8], 0x2 ;  /* 0x0000ba0006087a11 */ /* 0x000fc800078010ff */
[----:B------:R-:W-:Y:S01]  /*59a0*/  LEA.HI.X R9, R6, c[0x0][0x2ec], R0, 0x2, P0 ;  /* 0x0000bb0006097a11 */ /* 0x000fe200000f1400 */
[----:B------:R-:W-:-:S06]  /*59b0*/  NOP ;  /* 0x0000000000007918 */ /* 0x000fcc0000000000 */
        /* <DEDUP_REMOVED lines=50> */
[----:B-12---:R-:W-:Y:S05]  /*5ce0*/  CALL.REL.NOINC `($__internal_0_$__cuda_sm70_warpsync) ;  /* 0x000000c000007944 */ /* 0x006fea0003c00000 */
.L_x_44:
[----:B------:R-:W-:-:S06]  /*5cf0*/  NOP ;  /* 0x0000000000007918 */ /* 0x000fcc0000000000 */
[----:B------:R-:W-:Y:S05]  /*5d00*/  @P1 EXIT ;  /* 0x000000000000194d */ /* 0x000fea0003800000 */
        /* <DEDUP_REMOVED lines=8> */
[----:B------:R-:W-:Y:S01]  /*5d90*/  RED.E.ADD.S32.STRONG.GPU [R2.64], R5 ;  /* 0x000000050200798e */ /* 0x000fe2000c10e390 */
[----:B------:R-:W-:Y:S05]  /*5da0*/  EXIT ;  /* 0x000000000000794d */ /* 0x000fea0003800000 */
        .weak           $__internal_0_$__cuda_sm70_warpsync
        .type           $__internal_0_$__cuda_sm70_warpsync,@function
        .size           $__internal_0_$__cuda_sm70_warpsync,(.L_x_1374 - $__internal_0_$__cuda_sm70_warpsync)
$__internal_0_$__cuda_sm70_warpsync:
[----:B------:R-:W-:Y:S01]  /*5db0*/  MOV R8, R4 ;  /* 0x0000000400087202 */ /* 0x000fe20000000f00 */
[----:B------:R-:W-:Y:S04]  /*5dc0*/  WARPSYNC R5 ;  /* 0x0000000500007348 */ /* 0x000fe80003800000 */
[----:B------:R-:W-:-:S04]  /*5dd0*/  MOV R9, 0x0 ;  /* 0x0000000000097802 */ /* 0x000fc80000000f00 */
[----:B------:R-:W-:Y:S05]  /*5de0*/  RET.REL.NODEC R8 `(_ZN7cutlass13device_kernelIN5flash19enable_sm80_to_sm89INS1_16FlashAttnBwdSm80INS1_25CollectiveMainloopBwdSm80ILi1ELi1EN4cute5tupleIJNS5_1CILi64EEES8_NS7_ILi192EEEEEENS_6half_tEfNS_4arch4Sm80ELb0ELb0ELb1ELb0ELb1ELb0ELb0ELb0ELi2ELi2ELi2ELi2ELb1EEENS1_24CollectiveEpilogueBwdGQAISA_fSD_Li256ELb0ELb1EEENS1_19SingleTileSchedulerILb0ELb0ELb0ELi64EEEEEEEEEvNT_6ParamsE) ;  /* 0xffffa21008007950 */ /* 0x000fea0003c3ffff */
.L_x_45:
        /* <DEDUP_REMOVED lines=9> */
.L_x_1374:


//--------------------- .text._ZN7cutlass13device_kernelIN5flash19enable_sm80_to_sm89INS1_16FlashAttnBwdSm80INS1_25CollectiveMainloopBwdSm80ILi1ELi1EN4cute5tupleIJNS5_1CILi64EEES8_NS7_ILi192EEEEEENS_6half_tEfNS_4arch4Sm80ELb0ELb0ELb1ELb1ELb0ELb0ELb0ELb0ELi2ELi2ELi2ELi2ELb1EEENS1_21CollectiveEpilogueBwdISA_SB_SD_Li256ELb1ELb0ELi4EEENS1_19SingleTileSchedulerILb1ELb0ELb0ELi64EEEEEEEEEvNT_6ParamsE --------------------------
	.section	.text._ZN7cutlass13device_kernelIN5flash19enable_sm80_to_sm89INS1_16FlashAttnBwdSm80INS1_25CollectiveMainloopBwdSm80ILi1ELi1EN4cute5tupleIJNS5_1CILi64EEES8_NS7_ILi192EEEEEENS_6half_tEfNS_4arch4Sm80ELb0ELb0ELb1ELb1ELb0ELb0ELb0ELb0ELi2ELi2ELi2ELi2ELb1EEENS1_21CollectiveEpilogueBwdISA_SB_SD_Li256ELb1ELb0ELi4EEENS1_19SingleTileSchedulerILb1ELb0ELb0ELi64EEEEEEEEEvNT_6ParamsE,"ax",@progbits
	.sectioninfo	@"SHI_REGISTERS=255"
	.align	128
.text._ZN7cutlass13device_kernelIN5flash19enable_sm80_to_sm89INS1_16FlashAttnBwdSm80INS1_25CollectiveMainloopBwdSm80ILi1ELi1EN4cute5tupleIJNS5_1CILi64EEES8_NS7_ILi192EEEEEENS_6half_tEfNS_4arch4Sm80ELb0ELb0ELb1ELb1ELb0ELb0ELb0ELb0ELi2ELi2ELi2ELi2ELb1EEENS1_21CollectiveEpilogueBwdISA_SB_SD_Li256ELb1ELb0ELi4EEENS1_19SingleTileSchedulerILb1ELb0ELb0ELi64EEEEEEEEEvNT_6ParamsE:
        .type           _ZN7cutlass13device_kernelIN5flash19enable_sm80_to_sm89INS1_16FlashAttnBwdSm80INS1_25CollectiveMainloopBwdSm80ILi1ELi1EN4cute5tupleIJNS5_1CILi64EEES8_NS7_ILi192EEEEEENS_6half_tEfNS_4arch4Sm80ELb0ELb0ELb1ELb1ELb0ELb0ELb0ELb0ELi2ELi2ELi2ELi2ELb1EEENS1_21CollectiveEpilogueBwdISA_SB_SD_Li256ELb1ELb0ELi4EEENS1_19SingleTileSchedulerILb1ELb0ELb0ELi64EEEEEEEEEvNT_6ParamsE,@function
        .size           _ZN7cutlass13device_kernelIN5flash19enable_sm80_to_sm89INS1_16FlashAttnBwdSm80INS1_25CollectiveMainloopBwdSm80ILi1ELi1EN4cute5tupleIJNS5_1CILi64EEES8_NS7_ILi192EEEEEENS_6half_tEfNS_4arch4Sm80ELb0ELb0ELb1ELb1ELb0ELb0ELb0ELb0ELi2ELi2ELi2ELi2ELb1EEENS1_21CollectiveEpilogueBwdISA_SB_SD_Li256ELb1ELb0ELi4EEENS1_19SingleTileSchedulerILb1ELb0ELb0ELi64EEEEEEEEEvNT_6ParamsE,(.L_x_1376 - _ZN7cutlass13device_kernelIN5flash19enable_sm80_to_sm89INS1_16FlashAttnBwdSm80INS1_25CollectiveMainloopBwdSm80ILi1ELi1EN4cute5tupleIJNS5_1CILi64EEES8_NS7_ILi192EEEEEENS_6half_tEfNS_4arch4Sm80ELb0ELb0ELb1ELb1ELb0ELb0ELb0ELb0ELi2ELi2ELi2ELi2ELb1EEENS1_21CollectiveEpilogueBwdISA_SB_SD_Li256ELb1ELb0ELi4EEENS1_19SingleTileSchedulerILb1ELb0ELb0ELi64EEEEEEEEEvNT_6ParamsE)
        .other          _ZN7cutlass13device_kernelIN5flash19enable_sm80_to_sm89INS1_16FlashAttnBwdSm80INS1_25CollectiveMainloopBwdSm80ILi1ELi1EN4cute5tupleIJNS5_1CILi64EEES8_NS7_ILi192EEEEEENS_6half_tEfNS_4arch4Sm80ELb0ELb0ELb1ELb1ELb0ELb0ELb0ELb0ELi2ELi2ELi2ELi2ELb1EEENS1_21CollectiveEpilogueBwdISA_SB_SD_Li256ELb1ELb0ELi4EEENS1_19SingleTileSchedulerILb1ELb0ELb0ELi64EEEEEEEEEvNT_6ParamsE,@"STO_CUDA_ENTRY STV_DEFAULT"
_ZN7cutlass13device_kernelIN5flash19enable_sm80_to_sm89INS1_16FlashAttnBwdSm80INS1_25CollectiveMainloopBwdSm80ILi1ELi1EN4cute5tupleIJNS5_1CILi64EEES8_NS7_ILi192EEEEEENS_6half_tEfNS_4arch4Sm80ELb0ELb0ELb1ELb1ELb0ELb0ELb0ELb0ELi2ELi2ELi2ELi2ELb1EEENS1_21CollectiveEpilogueBwdISA_SB_SD_Li256ELb1ELb0ELi4EEENS1_19SingleTileSchedulerILb1ELb0ELb0ELi64EEEEEEEEEvNT_6ParamsE:
[----:B------:R-:W-:Y:S02]  /*0000*/  MOV R1, c[0x0][0x28] ;  /* 0x00000a0000017a02 */ /* 0x000fe40000000f00 */
[----:B------:R-:W1:Y:S01]  /*0010*/  S2R R252, SR_TID.X ;  /* 0x0000000000fc7919 */ /* 0x000e620000002100 */
[----:B------:R-:W-:Y:S01]  /*0020*/  MOV R12, 0x4 ;  /* 0x00000004000c7802 */ /* 0x000fe20000000f00 */
[----:B------:R-:W-:Y:S02]  /*0030*/  ULDC.64 UR10, c[0x0][0x118] ;  /* 0x00004600000a7ab9 */ /* 0x000fe40000000a00 */
[----:B------:R-:W2:Y:S04]  /*0040*/  S2R R5, SR_CTAID.Z ;  /* 0x0000000000057919 */ /* 0x000ea80000002700 */
[----:B------:R-:W3:Y:S04]  /*0050*/  S2R R28, SR_CTAID.X ;  /* 0x00000000001c7919 */ /* 0x000ee80000002500 */
[----:B------:R-:W4:Y:S01]  /*0060*/  S2R R34, SR_CTAID.Y ;  /* 0x0000000000227919 */ /* 0x000f220000002600 */
[----:B-1----:R-:W-:Y:S01]  /*0070*/  SHF.R.U32.HI R0, RZ, 0x5, R252 ;  /* 0x00000005ff007819 */ /* 0x002fe200000116fc */
[----:B--2---:R-:W-:-:S05]  /*0080*/  IMAD.WIDE R2, R5, R12, c[0x0][0x3c0] ;  /* 0x0000f00005027625 */ /* 0x004fca00078e020c */
[----:B------:R-:W1:Y:S02]  /*0090*/  SHFL.IDX PT, R0, R0, RZ, 0x1f ;  /* 0x00001fff00007589 */ /* 0x000e6400000e0000 */
[----:B-1----:R-:W-:-:S13]  /*00a0*/  ISETP.NE.AND P0, PT, R0, RZ, PT ;  /* 0x000000ff0000720c */ /* 0x002fda0003f05270 */
[----:B------:R-:W-:Y:S05]  /*00b0*/  @!P0 BRA `(.L_x_46) ;  /* 0x0000012000008947 */ /* 0x000fea0003800000 */
[----:B---34-:R-:W-:-:S04]  /*00c0*/  ISETP.NE.U32.AND P0, PT, RZ, c[0x0][0x3c0], PT ;  /* 0x0000f000ff007a0c */ /* 0x018fc80003f05070 */
[----:B------:R-:W-:-:S13]  /*00d0*/  ISETP.NE.AND.EX P0, PT, RZ, c[0x0][0x3c4], PT, P0 ;  /* 0x0000f100ff007a0c */ /* 0x000fda0003f05300 */
[----:B------:R-:W-:Y:S05]  /*00e0*/  @!P0 BRA `(.L_x_47) ;  /* 0x0000002000008947 */ /* 0x000fea0003800000 */
[----:B------:R1:W5:Y:S01]  /*00f0*/  LDG.E R0, [R2.64] ;  /* 0x0000000a02007981 */ /* 0x000362000c1e1900 */
[----:B------:R-:W-:Y:S05]  /*0100*/  BRA `(.L_x_48) ;  /* 0x0000009000007947 */ /* 0x000fea0003800000 */
.L_x_47:
[----:B------:R-:W-:-:S04]  /*0110*/  ISETP.NE.U32.AND P0, PT, RZ, c[0x0][0x3b8], PT ;  /* 0x0000ee00ff007a0c */ /* 0x000fc80003f05070 */
[----:B------:R-:W-:-:S13]  /*0120*/  ISETP.NE.AND.EX P0, PT, RZ, c[0x0][0x3bc], PT, P0 ;  /* 0x0000ef00ff007a0c */ /* 0x000fda0003f05300 */
[----:B------:R-:W-:Y:S05]  /*0130*/  @!P0 BRA `(.L_x_49) ;  /* 0x0000005000008947 */ /* 0x000fea0003800000 */
[----:B------:R-:W-:-:S05]  /*0140*/  IMAD.WIDE R2, R5, R12, c[0x0][0x3b8] ;  /* 0x0000ee0005027625 */ /* 0x000fca00078e020c */
[----:B------:R-:W2:Y:S04]  /*0150*/  LDG.E R4, [R2.64] ;  /* 0x0000000a02047981 */ /* 0x000ea8000c1e1900 */
[----:B------:R-:W2:Y:S02]  /*0160*/  LDG.E R0, [R2.64+0x4] ;  /* 0x0000040a02007981 */ /* 0x000ea4000c1e1900 */
[----:B--2---:R-:W-:Y:S01]  /*0170*/  IADD3 R0, -R4, R0, RZ ;  /* 0x0000000004007210 */ /* 0x004fe20007ffe1ff */
[----:B------:R-:W-:Y:S05]  /*0180*/  BRA `(.L_x_48) ;  /* 0x0000001000007947 */ /* 0x000fea0003800000 */
.L_x_49:
[----:B------:R-:W-:Y:S02]  /*0190*/  MOV R0, c[0x0][0x3a4] ;  /* 0x0000e90000007a02 */ /* 0x000fe40000000f00 */
.L_x_48:
[----:B-1----:R-:W-:-:S05]  /*01a0*/  IMAD.SHL.U32 R2, R28, 0x40, RZ ;  /* 0x000000401c027824 */ /* 0x002fca00078e00ff */
[----:B-----5:R-:W-:-:S04]  /*01b0*/  ISETP.GE.AND P0, PT, R2, R0, PT ;  /* 0x000000000200720c */ /* 0x020fc80003f06270 */
[----:B------:R-:W-:Y:S01]  /*01c0*/  SEL R251, R5, 0xffffffff, !P0 ;  /* 0xffffffff05fb7807 */ /* 0x000fe20004000000 */
[----:B------:R-:W-:Y:S05]  /*01d0*/  BRA `(.L_x_50) ;  /* 0x0000011000007947 */ /* 0x000fea0003800000 */
.L_x_46:
[----:B---34-:R-:W-:-:S04]  /*01e0*/  ISETP.NE.U32.AND P0, PT, RZ, c[0x0][0x3c0], PT ;  /* 0x0000f000ff007a0c */ /* 0x018fc80003f05070 */
[----:B------:R-:W-:-:S13]  /*01f0*/  ISETP.NE.AND.EX P0, PT, RZ, c[0x0][0x3c4], PT, P0 ;  /* 0x0000f100ff007a0c */ /* 0x000fda0003f05300 */
[----:B------:R-:W-:Y:S05]  /*0200*/  @!P0 BRA `(.L_x_51) ;  /* 0x0000002000008947 */ /* 0x000fea0003800000 */
[----:B------:R1:W5:Y:S01]  /*0210*/  LDG.E R0, [R2.64] ;  /* 0x0000000a02007981 */ /* 0x000362000c1e1900 */
[----:B------:R-:W-:Y:S05]  /*0220*/  BRA `(.L_x_52) ;  /* 0x0000009000007947 */ /* 0x000fea0003800000 */
.L_x_51:
        /* <DEDUP_REMOVED lines=8> */
.L_x_53:
[----:B------:R-:W-:Y:S02]  /*02b0*/  MOV R0, c[0x0][0x3a4] ;  /* 0x0000e90000007a02 */ /* 0x000fe40000000f00 */
.L_x_52:
[----:B-1----:R-:W-:-:S05]  /*02c0*/  IMAD.SHL.U32 R2, R28, 0x40, RZ ;  /* 0x000000401c027824 */ /* 0x002fca00078e00ff */
[----:B-----5:R-:W-:-:S04]  /*02d0*/  ISETP.GE.AND P0, PT, R2, R0, PT ;  /* 0x000000000200720c */ /* 0x020fc80003f06270 */
[----:B------:R-:W-:-:S04]  /*02e0*/  SEL R251, R5, 0xffffffff, !P0 ;  /* 0xffffffff05fb7807 */ /* 0x000fc80004000000 */
.L_x_50:
[----:B------:R-:W-:-:S13]  /*02f0*/  ISETP.GE.AND P0, PT, R251, RZ, PT ;  /* 0x000000fffb00720c */ /* 0x000fda0003f06270 */
[----:B------:R-:W-:Y:S05]  /*0300*/  @!P0 EXIT ;  /* 0x000000000000894d */ /* 0x000fea0003800000 */
[----:B------:R-:W-:Y:S01]  /*0310*/  ISETP.NE.U32.AND P0, PT, RZ, c[0x0][0x2d8], PT ;  /* 0x0000b600ff007a0c */ /* 0x000fe20003f05070 */
[----:B------:R-:W-:Y:S01]  /*0320*/  IMAD.WIDE R6, R251, R12, c[0x0][0x2c8] ;  /* 0x0000b200fb067625 */ /* 0x000fe200078e020c */
[----:B------:R-:W-:Y:S02]  /*0330*/  ISETP.NE.U32.AND P2, PT, RZ, c[0x0][0x2c8], PT ;  /* 0x0000b200ff007a0c */ /* 0x000fe40003f45070 */
[----:B------:R-:W-:Y:S02]  /*0340*/  ISETP.NE.AND.EX P0, PT, RZ, c[0x0][0x2dc], PT, P0 ;  /* 0x0000b700ff007a0c */ /* 0x000fe40003f05300 */
[----:B------:R-:W-:Y:S02]  /*0350*/  ISETP.NE.AND.EX P2, PT, RZ, c[0x0][0x2cc], PT, P2 ;  /* 0x0000b300ff007a0c */ /* 0x000fe40003f45320 */
[----:B------:R-:W-:-:S09]  /*0360*/  ISETP.NE.U32.AND P3, PT, RZ, c[0x0][0x2d0], PT ;  /* 0x0000b400ff007a0c */ /* 0x000fd20003f65070 */
[----:B------:R-:W-:Y:S02]  /*0370*/  @P0 IMAD.WIDE R2, R251, R12, c[0x0][0x2d8] ;  /* 0x0000b600fb020625 */ /* 0x000fe400078e020c */
[----:B------:R-:W2:Y:S01]  /*0380*/  @P2 LDG.E R0, [R6.64] ;  /* 0x0000000a06002981 */ /* 0x000ea2000c1e1900 */
[----:B------:R-:W-:-:S03]  /*0390*/  ISETP.NE.AND.EX P3, PT, RZ, c[0x0][0x2d4], PT, P3 ;  /* 0x0000b500ff007a0c */ /* 0x000fc60003f65330 */
[----:B------:R-:W3:Y:S01]  /*03a0*/  @P0 LDG.E R2, [R2.64] ;  /* 0x0000000a02020981 */ /* 0x000ee2000c1e1900 */
[----:B------:R-:W-:Y:S01]  /*03b0*/  CS2R R8, SRZ ;  /* 0x0000000000087805 */ /* 0x000fe2000001ff00 */
[----:B------:R-:W-:Y:S02]  /*03c0*/  IMAD.MOV.U32 R10, RZ, RZ, RZ ;  /* 0x000000ffff0a7224 */ /* 0x000fe400078e00ff */
[----:B------:R-:W-:-:S03]  /*03d0*/  IMAD.WIDE R4, R251, R12, c[0x0][0x2d0] ;  /* 0x0000b400fb047625 */ /* 0x000fc600078e020c */
[----:B------:R1:W5:Y:S04]  /*03e0*/  @P2 LDG.E R9, [R6.64] ;  /* 0x0000000a06092981 */ /* 0x000368000c1e1900 */
[----:B------:R1:W5:Y:S01]  /*03f0*/  @P3 LDG.E R10, [R4.64] ;  /* 0x0000000a040a3981 */ /* 0x000362000c1e1900 */
[----:B------:R-:W-:Y:S01]  /*0400*/  ULDC UR8, c[0x0][0x168] ;  /* 0x00005a0000087ab9 */ /* 0x000fe20000000800 */
[----:B------:R-:W-:Y:S02]  /*0410*/  IMAD.MOV.U32 R11, RZ, RZ, c[0x0][0x198] ;  /* 0x00006600ff0b7624 */ /* 0x000fe400078e00ff */
[----:B--2---:R-:W-:Y:S01]  /*0420*/  @P2 IMAD R0, R251, 0x40, R0 ;  /* 0x00000040fb002824 */ /* 0x004fe200078e0200 */
[----:B---3--:R2:W3:Y:S04]  /*0430*/  @P0 R2UR UR8, R2 ;  /* 0x00000000020803c2 */ /* 0x0084e800000e0000 */
[----:B--2---:R-:W-:-:S04]  /*0440*/  @P2 SHF.R.S32.HI R2, RZ, 0x1f, R0 ;  /* 0x0000001fff022819 */ /* 0x004fc80000011400 */
[----:B------:R-:W-:-:S04]  /*0450*/  @P2 LEA.HI R0, R2, R0, RZ, 0x6 ;  /* 0x0000000002002211 */ /* 0x000fc800078f30ff */
[----:B------:R-:W-:Y:S01]  /*0460*/  @P2 LOP3.LUT R8, R0, 0xffffffc0, RZ, 0xc0, !PT ;  /* 0xffffffc000082812 */ /* 0x000fe200078ec0ff */
[----:B---3--:R-:W-:Y:S05]  /*0470*/  @P0 BRA `(.L_x_54) ;  /* 0x0000006000000947 */ /* 0x008fea0003800000 */
[----:B-1----:R-:W-:Y:S05]  /*0480*/  @!P2 BRA `(.L_x_54) ;  /* 0x000000500000a947 */ /* 0x002fea0003800000 */
[----:B------:R-:W2:Y:S04]  /*0490*/  LDG.E R2, [R6.64] ;  /* 0x0000000a06027981 */ /* 0x000ea8000c1e1900 */
[----:B------:R-:W3:Y:S01]  /*04a0*/  LDG.E R0, [R6.64+0x4] ;  /* 0x0000040a06007981 */ /* 0x000ee2000c1e1900 */
[----:B--2---:R-:W1:Y:S08]  /*04b0*/  R2UR UR8, R2 ;  /* 0x00000000020873c2 */ /* 0x004e7000000e0000 */
[----:B---3--:R-:W1:Y:S02]  /*04c0*/  R2UR UR4, R0 ;  /* 0x00000000000473c2 */ /* 0x008e6400000e0000 */
[----:B-1----:R-:W-:-:S06]  /*04d0*/  UIADD3 UR8, -UR8, UR4, URZ ;  /* 0x0000000408087290 */ /* 0x002fcc000fffe13f */
.L_x_54:
[----:B-1----:R-:W-:-:S04]  /*04e0*/  ISETP.NE.U32.AND P0, PT, RZ, c[0x0][0x2e0], PT ;  /* 0x0000b800ff007a0c */ /* 0x002fc80003f05070 */
[----:B------:R-:W-:-:S13]  /*04f0*/  ISETP.NE.AND.EX P0, PT, RZ, c[0x0][0x2e4], PT, P0 ;  /* 0x0000b900ff007a0c */ /* 0x000fda0003f05300 */
[----:B------:R-:W-:Y:S05]  /*0500*/  @!P0 BRA `(.L_x_55) ;  /* 0x0000003000008947 */ /* 0x000fea0003800000 */
[----:B------:R-:W-:-:S05]  /*0510*/  IMAD.WIDE R2, R251, R12, c[0x0][0x2e0] ;  /* 0x0000b800fb027625 */ /* 0x000fca00078e020c */
[----:B------:R1:W5:Y:S01]  /*0520*/  LDG.E R11, [R2.64] ;  /* 0x0000000a020b7981 */ /* 0x000362000c1e1900 */
[----:B------:R-:W-:Y:S05]  /*0530*/  BRA `(.L_x_56) ;  /* 0x0000004000007947 */ /* 0x000fea0003800000 */
.L_x_55:
[----:B------:R-:W-:Y:S05]  /*0540*/  @!P3 BRA `(.L_x_56) ;  /* 0x000000300000b947 */ /* 0x000fea0003800000 */
[----:B------:R-:W2:Y:S04]  /*0550*/  LDG.E R0, [R4.64] ;  /* 0x0000000a04007981 */ /* 0x000ea8000c1e1900 */
[----:B------:R-:W2:Y:S02]  /*0560*/  LDG.E R2, [R4.64+0x4] ;  /* 0x0000040a04027981 */ /* 0x000ea4000c1e1900 */
[----:B--2---:R-:W-:Y:S02]  /*0570*/  IADD3 R11, -R0, R2, RZ ;  /* 0x00000002000b7210 */ /* 0x004fe40007ffe1ff */
.L_x_56:
[----:B------:R-:W-:Y:S01]  /*0580*/  UISETP.GE.AND UP0, UPT, UR8, 0x1, UPT ;  /* 0x000000010800788c */ /* 0x000fe2000bf06270 */
[----:B------:R-:W-:Y:S01]  /*0590*/  PLOP3.LUT P0, PT, PT, PT, PT, 0x80, 0x0 ;  /* 0x000000000000781c */ /* 0x000fe20003f0f070 */
[----:B------:R-:W-:Y:S01]  /*05a0*/  CS2R R126, SRZ ;  /* 0x00000000007e7805 */ /* 0x000fe2000001ff00 */
[----:B------:R-:W-:Y:S01]  /*05b0*/  CS2R R124, SRZ ;  /* 0x00000000007c7805 */ /* 0x000fe2000001ff00 */
[----:B------:R-:W-:Y:S01]  /*05c0*/  CS2R R130, SRZ ;  /* 0x0000000000827805 */ /* 0x000fe2000001ff00 */
[----:B------:R-:W-:Y:S01]  /*05d0*/  CS2R R128, SRZ ;  /* 0x0000000000807805 */ /* 0x000fe2000001ff00 */
[----:B------:R-:W-:Y:S01]  /*05e0*/  PLOP3.LUT P1, PT, PT, PT, UP0, 0x80, 0x0 ;  /* 0x000000000000781c */ /* 0x000fe20003f2f008 */
[----:B------:R-:W-:Y:S01]  /*05f0*/  CS2R R12, SRZ ;  /* 0x00000000000c7805 */ /* 0x000fe2000001ff00 */
[----:B------:R-:W-:Y:S01]  /*0600*/  IMAD.MOV.U32 R122, RZ, RZ, RZ ;  /* 0x000000ffff7a7224 */ /* 0x000fe200078e00ff */
[----:B------:R-:W-:Y:S01]  /*0610*/  CS2R R120, SRZ ;  /* 0x0000000000787805 */ /* 0x000fe2000001ff00 */
[----:B------:R-:W-:Y:S01]  /*0620*/  CS2R R118, SRZ ;  /* 0x0000000000767805 */ /* 0x000fe2000001ff00 */
[----:B------:R-:W-:Y:S01]  /*0630*/  CS2R R116, SRZ ;  /* 0x0000000000747805 */ /* 0x000fe2000001ff00 */
[----:B------:R-:W-:Y:S01]  /*0640*/  CS2R R110, SRZ ;  /* 0x00000000006e7805 */ /* 0x000fe2000001ff00 */
[----:B------:R-:W-:Y:S01]  /*0650*/  CS2R R108, SRZ ;  /* 0x00000000006c7805 */ /* 0x000fe2000001ff00 */
[----:B------:R-:W-:Y:S01]  /*0660*/  IMAD.MOV.U32 R114, RZ, RZ, RZ ;  /* 0x000000ffff727224 */ /* 0x000fe200078e00ff */
[----:B------:R-:W-:Y:S01]  /*0670*/  CS2R R14, SRZ ;  /* 0x00000000000e7805 */ /* 0x000fe2000001ff00 */
[----:B------:R-:W-:Y:S01]  /*0680*/  MOV R112, RZ ;  /* 0x000000ff00707202 */ /* 0x000fe20000000f00 */
        /* <DEDUP_REMOVED lines=16> */
[----:B------:R-:W-:Y:S01]  /*0790*/  MOV R26, RZ ;  /* 0x000000ff001a7202 */ /* 0x000fe20000000f00 */
[----:B------:R-:W-:Y:S01]  /*07a0*/  IMAD.MOV.U32 R84, RZ, RZ, RZ ;  /* 0x000000ffff547224 */ /* 0x000fe200078e00ff */
        /* <DEDUP_REMOVED lines=24> */
[----:B------:R-:W-:Y:S05]  /*0930*/  @!P1 BRA `(.L_x_57) ;  /* 0x00004b0000009947 */ /* 0x000fea0003800000 */
[----:B------:R-:W-:Y:S01]  /*0940*/  IMAD.MOV.U32 R0, RZ, RZ, c[0x0][0x248] ;  /* 0x00009200ff007624 */ /* 0x000fe200078e00ff */
[--C-:B------:R-:W-:Y:S01]  /*0950*/  SHF.R.S32.HI R33, RZ, 0x1f, R252.reuse ;  /* 0x0000001fff217819 */ /* 0x100fe200000114fc */
[----:B-1----:R-:W-:Y:S01]  /*0960*/  IMAD.SHL.U32 R3, R252, 0x4, RZ ;  /* 0x00000004fc037824 */ /* 0x002fe200078e00ff */
[----:B------:R-:W-:Y:S01]  /*0970*/  SHF.R.S32.HI R5, RZ, 0x1f, R252 ;  /* 0x0000001fff057819 */ /* 0x000fe200000114fc */
[----:B------:R-:W-:Y:S01]  /*0980*/  IMAD R2, R8, 0xc0, RZ ;  /* 0x000000c008027824 */ /* 0x000fe200078e02ff */
[----:B------:R-:W-:Y:S01]  /*0990*/  ISETP.NE.AND P1, PT, R0, 0x1, PT ;  /* 0x000000010000780c */ /* 0x000fe20003f25270 */
[----:B-----5:R-:W-:Y:S01]  /*09a0*/  IMAD R29, R28, -0x40, R11 ;  /* 0xffffffc01c1d7824 */ /* 0x020fe200078e020b */
[----:B------:R-:W-:Y:S01]  /*09b0*/  SHF.R.S32.HI R0, RZ, 0x1f, R8 ;  /* 0x0000001fff007819 */ /* 0x000fe20000011408 */
[----:B------:R-:W-:Y:S01]  /*09c0*/  IMAD.MOV.U32 R25, RZ, RZ, c[0x0][0x1ac] ;  /* 0x00006b00ff197624 */ /* 0x000fe200078e00ff */
[----:B------:R-:W-:Y:S01]  /*09d0*/  IADD3 R14, P0, R3, R8, RZ ;  /* 0x00000008030e7210 */ /* 0x000fe20007f1e0ff */
[----:B------:R-:W-:Y:S01]  /*09e0*/  ULDC.64 UR4, c[0x0][0x178] ;  /* 0x00005e0000047ab9 */ /* 0x000fe20000000a00 */
[----:B------:R-:W-:Y:S01]  /*09f0*/  LEA.HI R31, R33, R252, RZ, 0x3 ;  /* 0x000000fc211f7211 */ /* 0x000fe200078f18ff */
[----:B------:R-:W-:Y:S01]  /*0a00*/  USHF.L.U32 UR7, UR4, 0x6, URZ ;  /* 0x0000000604077899 */ /* 0x000fe2000800063f */
[----:B------:R-:W-:Y:S01]  /*0a10*/  LEA.HI.X.SX32 R15, R3, R0, 0x1, P0 ;  /* 0x00000000030f7211 */ /* 0x000fe200000f0eff */
[----:B------:R-:W-:Y:S01]  /*0a20*/  IMAD.MOV.U32 R0, RZ, RZ, R34 ;  /* 0x000000ffff007224 */ /* 0x000fe200078e0022 */
[----:B------:R-:W-:Y:S01]  /*0a30*/  LOP3.LUT R3, R31, 0xfffffff8, RZ, 0xc0, !PT ;  /* 0xfffffff81f037812 */ /* 0x000fe200078ec0ff */
[----:B------:R-:W-:Y:S01]  /*0a40*/  UMOV UR9, 0x6 ;  /* 0x0000000600097882 */ /* 0x000fe20000000000 */
[-C--:B------:R-:W-:Y:S01]  /*0a50*/  LEA.HI R32, R33, R252.reuse, RZ, 0x4 ;  /* 0x000000fc21207211 */ /* 0x080fe200078f20ff */
[----:B------:R-:W-:Y:S01]  /*0a60*/  @P1 IMAD.HI.U32 R4, R34, c[0x0][0x24c], RZ ;  /* 0x0000930022041a27 */ /* 0x000fe200078e00ff */
[----:B------:R-:W-:Y:S01]  /*0a70*/  IADD3 R26, P0, R2, R252, RZ ;  /* 0x000000fc021a7210 */ /* 0x000fe20007f1e0ff */
[----:B------:R-:W-:Y:S01]  /*0a80*/  USHF.L.U64.HI UR6, UR4, UR9, UR5 ;  /* 0x0000000904067299 */ /* 0x000fe20008010205 */
[----:B------:R-:W-:Y:S01]  /*0a90*/  SHF.R.S32.HI R7, RZ, 0x4, R32 ;  /* 0x00000004ff077819 */ /* 0x000fe20000011420 */
[----:B------:R-:W-:Y:S01]  /*0aa0*/  IMAD.IADD R22, R252, 0x1, -R3 ;  /* 0x00000001fc167824 */ /* 0x000fe200078e0a03 */
[----:B------:R-:W-:Y:S01]  /*0ab0*/  @P1 SHF.R.U32.HI R0, RZ, c[0x0][0x250], R4 ;  /* 0x00009400ff001a19 */ /* 0x000fe20000011604 */
[----:B------:R-:W-:Y:S01]  /*0ac0*/  ULDC.64 UR4, c[0x0][0x208] ;  /* 0x0000820000047ab9 */ /* 0x000fe20000000a00 */
[----:B------:R-:W-:Y:S01]  /*0ad0*/  LEA.HI R6, R32, R7, RZ, 0x1 ;  /* 0x0000000720067211 */ /* 0x000fe200078f08ff */
[----:B------:R-:W-:Y:S01]  /*0ae0*/  IMAD.SHL.U32 R18, R22, 0x8, RZ ;  /* 0x0000000816127824 */ /* 0x000fe200078e00ff */
[----:B------:R-:W-:Y:S01]  /*0af0*/  SHF.R.S32.HI R3, RZ, 0x1f, R0 ;  /* 0x0000001fff037819 */ /* 0x000fe20000011400 */
[----:B------:R-:W-:Y:S01]  /*0b00*/  USHF.L.U32 UR14, UR4, 0x6, URZ ;  /* 0x00000006040e7899 */ /* 0x000fe2000800063f */
[----:B------:R-:W-:Y:S01]  /*0b10*/  LEA.HI.X.SX32 R27, R2, R5, 0x1, P0 ;  /* 0x00000005021b7211 */ /* 0x000fe200000f0eff */
[----:B------:R-:W-:Y:S01]  /*0b20*/  USHF.L.U64.HI UR9, UR4, UR9, UR5 ;  /* 0x0000000904097299 */ /* 0x000fe20008010205 */
[----:B------:R-:W-:Y:S01]  /*0b30*/  SHF.R.S32.HI R19, RZ, 0x1f, R18 ;  /* 0x0000001fff137819 */ /* 0x000fe20000011412 */
[C---:B------:R-:W-:Y:S01]  /*0b40*/  IMAD R2, R3.reuse, c[0x0][0x1e0], RZ ;  /* 0x0000780003027a24 */ /* 0x040fe200078e02ff */
[----:B------:R-:W-:Y:S01]  /*0b50*/  LOP3.LUT R6, R6, 0xfffffffe, RZ, 0xc0, !PT ;  /* 0xfffffffe06067812 */ /* 0x000fe200078ec0ff */
[----:B------:R-:W-:Y:S01]  /*0b60*/  IMAD R3, R3, c[0x0][0x1b0], RZ ;  /* 0x00006c0003037a24 */ /* 0x000fe200078e02ff */
[----:B------:R-:W-:Y:S01]  /*0b70*/  SHF.R.S32.HI R243, RZ, 0x3, R31 ;  /* 0x00000003fff37819 */ /* 0x000fe2000001141f */
[C---:B------:R-:W-:Y:S01]  /*0b80*/  IMAD R2, R0.reuse, c[0x0][0x1e4], R2 ;  /* 0x0000790000027a24 */ /* 0x040fe200078e0202 */
[----:B------:R-:W-:Y:S01]  /*0b90*/  SHF.R.S32.HI R35, RZ, 0x1f, R34 ;  /* 0x0000001fff237819 */ /* 0x000fe20000011422 */
[C---:B------:R-:W-:Y:S01]  /*0ba0*/  IMAD.WIDE.U32 R4, R0.reuse, c[0x0][0x1e0], R18 ;  /* 0x0000780000047a25 */ /* 0x040fe200078e0012 */
[----:B------:R-:W-:Y:S01]  /*0bb0*/  SHF.R.S32.HI R21, RZ, 0x1f, R251 ;  /* 0x0000001fff157819 */ /* 0x000fe200000114fb */
[----:B------:R-:W-:Y:S01]  /*0bc0*/  UIADD3 UR5, UR8, 0x3f, URZ ;  /* 0x0000003f08057890 */ /* 0x000fe2000fffe03f */
[----:B------:R-:W-:Y:S01]  /*0bd0*/  SHF.R.S32.HI R8, RZ, 0x1f, R243 ;  /* 0x0000001fff087819 */ /* 0x000fe200000114f3 */
[----:B------:R-:W-:Y:S01]  /*0be0*/  IMAD.IADD R24, R7, 0x1, -R6 ;  /* 0x0000000107187824 */ /* 0x000fe200078e0a06 */
[----:B------:R-:W-:Y:S01]  /*0bf0*/  IADD3 R20, P1, R243, R9, RZ ;  /* 0x00000009f3147210 */ /* 0x000fe20007f3e0ff */
[----:B------:R-:W-:Y:S01]  /*0c00*/  IMAD.IADD R5, R5, 0x1, R2 ;  /* 0x0000000105057824 */ /* 0x000fe200078e0202 */
[----:B------:R-:W-:Y:S01]  /*0c10*/  IADD3 R16, P0, R243, R10, RZ ;  /* 0x0000000af3107210 */ /* 0x000fe20007f1e0ff */
[C---:B------:R-:W-:Y:S01]  /*0c20*/  IMAD R6, R0.reuse, c[0x0][0x1b4], R3 ;  /* 0x00006d0000067a24 */ /* 0x040fe200078e0203 */
[-C--:B------:R-:W-:Y:S01]  /*0c30*/  LEA.HI.X.SX32 R23, R9, R8.reuse, 0x1, P1 ;  /* 0x0000000809177211 */ /* 0x080fe200008f0eff */
[----:B------:R-:W-:Y:S01]  /*0c40*/  IMAD.WIDE.U32 R2, R0, c[0x0][0x1b0], R18 ;  /* 0x00006c0000027a25 */ /* 0x000fe200078e0012 */
[----:B------:R-:W-:Y:S01]  /*0c50*/  SEL R0, R21, RZ, !P3 ;  /* 0x000000ff15007207 */ /* 0x000fe20005800000 */
[----:B------:R-:W-:Y:S01]  /*0c60*/  USHF.R.S32.HI UR4, URZ, 0x1f, UR5 ;  /* 0x0000001f3f047899 */ /* 0x000fe20008011405 */
[----:B------:R-:W-:Y:S01]  /*0c70*/  LEA.HI.X.SX32 R17, R10, R8, 0x1, P0 ;  /* 0x000000080a117211 */ /* 0x000fe200000f0eff */
[----:B------:R-:W-:Y:S01]  /*0c80*/  IMAD R12, R35, c[0x0][0x270], RZ ;  /* 0x00009c00230c7a24 */ /* 0x000fe200078e02ff */
[----:B------:R-:W-:Y:S01]  /*0c90*/  SEL R10, R251, RZ, !P3 ;  /* 0x000000fffb0a7207 */ /* 0x000fe20005800000 */
[----:B------:R-:W-:Y:S01]  /*0ca0*/  IMAD.IADD R3, R3, 0x1, R6 ;  /* 0x0000000103037824 */ /* 0x000fe200078e0206 */
[----:B------:R-:W-:Y:S01]  /*0cb0*/  SEL R21, R21, RZ, !P2 ;  /* 0x000000ff15157207 */ /* 0x000fe20005000000 */
[----:B------:R-:W-:Y:S01]  /*0cc0*/  IMAD R12, R34, c[0x0][0x274], R12 ;  /* 0x00009d00220c7a24 */ /* 0x000fe200078e020c */
[----:B------:R-:W-:Y:S01]  /*0cd0*/  LOP3.LUT R236, R236, 0xfffffffb, RZ, 0xc0, !PT ;  /* 0xfffffffbecec7812 */ /* 0x000fe200078ec0ff */
[----:B------:R-:W-:Y:S01]  /*0ce0*/  IMAD.WIDE.U32 R8, R34, c[0x0][0x270], R14 ;  /* 0x00009c0022087a25 */ /* 0x000fe200078e000e */
[----:B------:R-:W-:Y:S01]  /*0cf0*/  ULEA.HI UR4, UR4, UR5, URZ, 0x6 ;  /* 0x0000000504047291 */ /* 0x000fe2000f8f303f */
[----:B------:R-:W-:Y:S01]  /*0d00*/  CS2R R130, SRZ ;  /* 0x0000000000827805 */ /* 0x000fe2000001ff00 */
[----:B------:R-:W-:Y:S01]  /*0d10*/  CS2R R128, SRZ ;  /* 0x0000000000807805 */ /* 0x000fe2000001ff00 */
[C---:B------:R-:W-:Y:S01]  /*0d20*/  IMAD R6, R0.reuse, c[0x0][0x1e8], RZ ;  /* 0x00007a0000067a24 */ /* 0x040fe200078e02ff */
[----:B------:R-:W-:Y:S01]  /*0d30*/  CS2R R126, SRZ ;  /* 0x00000000007e7805 */ /* 0x000fe2000001ff00 */
[----:B------:R-:W-:Y:S01]  /*0d40*/  IMAD R0, R0, c[0x0][0x1b8], RZ ;  /* 0x00006e0000007a24 */ /* 0x000fe200078e02ff */
[----:B------:R-:W-:Y:S01]  /*0d50*/  CS2R R124, SRZ ;  /* 0x00000000007c7805 */ /* 0x000fe2000001ff00 */
[----:B------:R-:W-:Y:S01]  /*0d60*/  IMAD.IADD R13, R9, 0x1, R12 ;  /* 0x00000001090d7824 */ /* 0x000fe200078e020c */
[----:B------:R-:W-:Y:S01]  /*0d70*/  CS2R R122, SRZ ;  /* 0x00000000007a7805 */ /* 0x000fe2000001ff00 */
[C---:B------:R-:W-:Y:S01]  /*0d80*/  IMAD R9, R10.reuse, c[0x0][0x1ec], R6 ;  /* 0x00007b000a097a24 */ /* 0x040fe200078e0206 */
[----:B------:R-:W-:Y:S01]  /*0d90*/  CS2R R120, SRZ ;  /* 0x0000000000787805 */ /* 0x000fe2000001ff00 */
[C---:B------:R-:W-:Y:S01]  /*0da0*/  IMAD.WIDE.U32 R6, R10.reuse, c[0x0][0x1e8], R4 ;  /* 0x00007a000a067a25 */ /* 0x040fe200078e0004 */
[----:B------:R-:W-:Y:S01]  /*0db0*/  CS2R R118, SRZ ;  /* 0x0000000000767805 */ /* 0x000fe2000001ff00 */
[----:B------:R-:W-:Y:S01]  /*0dc0*/  CS2R R116, SRZ ;  /* 0x0000000000747805 */ /* 0x000fe2000001ff00 */
[----:B------:R-:W-:Y:S01]  /*0dd0*/  CS2R R114, SRZ ;  /* 0x0000000000727805 */ /* 0x000fe2000001ff00 */
[C---:B------:R-:W-:Y:S01]  /*0de0*/  IMAD R0, R10.reuse, c[0x0][0x1bc], R0 ;  /* 0x00006f000a007a24 */ /* 0x040fe200078e0200 */
[----:B------:R-:W-:Y:S01]  /*0df0*/  CS2R R112, SRZ ;  /* 0x0000000000707805 */ /* 0x000fe2000001ff00 */
[----:B------:R-:W-:Y:S01]  /*0e00*/  IMAD.WIDE.U32 R4, R10, c[0x0][0x1b8], R2 ;  /* 0x00006e000a047a25 */ /* 0x000fe200078e0002 */
[----:B------:R-:W-:Y:S01]  /*0e10*/  CS2R R110, SRZ ;  /* 0x00000000006e7805 */ /* 0x000fe2000001ff00 */
[----:B------:R-:W-:Y:S01]  /*0e20*/  CS2R R108, SRZ ;  /* 0x00000000006c7805 */ /* 0x000fe2000001ff00 */
[----:B------:R-:W-:Y:S01]  /*0e30*/  CS2R R106, SRZ ;  /* 0x00000000006a7805 */ /* 0x000fe2000001ff00 */
[----:B------:R-:W-:Y:S01]  /*0e40*/  IMAD.IADD R5, R5, 0x1, R0 ;  /* 0x0000000105057824 */ /* 0x000fe200078e0200 */
[----:B------:R-:W-:Y:S01]  /*0e50*/  LEA.HI R0, R33, R252, RZ, 0x6 ;  /* 0x000000fc21007211 */ /* 0x000fe200078f30ff */
[----:B------:R-:W-:Y:S01]  /*0e60*/  IMAD.WIDE R2, R28, 0x40, R16 ;  /* 0x000000401c027825 */ /* 0x000fe200078e0210 */
[----:B------:R-:W-:Y:S01]  /*0e70*/  IADD3 R28, R18, 0x80, RZ ;  /* 0x00000080121c7810 */ /* 0x000fe20007ffe0ff */
[----:B------:R-:W-:Y:S01]  /*0e80*/  CS2R R104, SRZ ;  /* 0x0000000000687805 */ /* 0x000fe2000001ff00 */
[----:B------:R-:W-:Y:S01]  /*0e90*/  SHF.R.S32.HI R17, RZ, 0x6, R0 ;  /* 0x00000006ff117819 */ /* 0x000fe20000011400 */
[----:B------:R-:W-:Y:S01]  /*0ea0*/  IMAD.MOV.U32 R12, RZ, RZ, R8 ;  /* 0x000000ffff0c7224 */ /* 0x000fe200078e0008 */
[----:B------:R-:W-:Y:S01]  /*0eb0*/  CS2R R102, SRZ ;  /* 0x0000000000667805 */ /* 0x000fe2000001ff00 */
[----:B------:R-:W-:Y:S01]  /*0ec0*/  IMAD R16, R35, c[0x0][0x288], RZ ;  /* 0x0000a20023107a24 */ /* 0x000fe200078e02ff */
[----:B------:R-:W-:Y:S01]  /*0ed0*/  CS2R R100, SRZ ;  /* 0x0000000000647805 */ /* 0x000fe2000001ff00 */
[----:B------:R-:W-:Y:S01]  /*0ee0*/  IMAD.SHL.U32 R0, R243, 0x40, RZ ;  /* 0x00000040f3007824 */ /* 0x000fe200078e00ff */
[----:B------:R-:W-:Y:S01]  /*0ef0*/  CS2R R98, SRZ ;  /* 0x0000000000627805 */ /* 0x000fe2000001ff00 */
[----:B------:R-:W-:Y:S01]  /*0f00*/  IMAD R8, R3, c[0x0][0x1d8], RZ ;  /* 0x0000760003087a24 */ /* 0x000fe200078e02ff */
[----:B------:R-:W-:Y:S01]  /*0f10*/  CS2R R96, SRZ ;  /* 0x0000000000607805 */ /* 0x000fe2000001ff00 */
[----:B------:R-:W-:Y:S01]  /*0f20*/  IMAD.IADD R7, R7, 0x1, R9 ;  /* 0x0000000107077824 */ /* 0x000fe200078e0209 */
[----:B------:R-:W-:Y:S01]  /*0f30*/  LOP3.LUT R0, R0, 0x1c0, RZ, 0xc0, !PT ;  /* 0x000001c000007812 */ /* 0x000fe200078ec0ff */
[C---:B------:R-:W-:Y:S01]  /*0f40*/  IMAD R16, R34.reuse, c[0x0][0x28c], R16 ;  /* 0x0000a30022107a24 */ /* 0x040fe200078e0210 */
        /* <DEDUP_REMOVED lines=8> */
[----:B------:R-:W-:Y:S01]  /*0fd0*/  CS2R R84, SRZ ;  /* 0x0000000000547805 */ /* 0x000fe2000001ff00 */
[C---:B------:R-:W-:Y:S01]  /*0fe0*/  IMAD.WIDE.U32 R8, R2.reuse, c[0x0][0x1d8], R6 ;  /* 0x0000760002087a25 */ /* 0x040fe200078e0006 */
[----:B------:R-:W-:Y:S01]  /*0ff0*/  CS2R R82, SRZ ;  /* 0x0000000000527805 */ /* 0x000fe2000001ff00 */
[----:B------:R-:W-:Y:S01]  /*1000*/  CS2R R80, SRZ ;  /* 0x0000000000507805 */ /* 0x000fe2000001ff00 */
[----:B------:R-:W-:Y:S01]  /*1010*/  CS2R R78, SRZ ;  /* 0x00000000004e7805 */ /* 0x000fe2000001ff00 */
[C---:B------:R-:W-:Y:S01]  /*1020*/  IMAD.WIDE.U32 R6, R2.reuse, c[0x0][0x1a8], R4 ;  /* 0x00006a0002067a25 */ /* 0x040fe200078e0004 */
[----:B------:R-:W-:Y:S01]  /*1030*/  CS2R R76, SRZ ;  /* 0x00000000004c7805 */ /* 0x000fe2000001ff00 */
[----:B------:R-:W-:Y:S01]  /*1040*/  CS2R R74, SRZ ;  /* 0x00000000004a7805 */ /* 0x000fe2000001ff00 */
[----:B------:R-:W-:Y:S01]  /*1050*/  CS2R R72, SRZ ;  /* 0x0000000000487805 */ /* 0x000fe2000001ff00 */
[----:B------:R-:W-:Y:S01]  /*1060*/  IMAD R15, R2, c[0x0][0x1ac], R3 ;  /* 0x00006b00020f7a24 */ /* 0x000fe200078e0203 */
[----:B------:R-:W-:Y:S01]  /*1070*/  SHF.R.U32.HI R3, RZ, 0x3, R0 ;  /* 0x00000003ff037819 */ /* 0x000fe20000011600 */
[----:B------:R-:W-:Y:S01]  /*1080*/  IMAD.IADD R5, R11, 0x1, R16 ;  /* 0x000000010b057824 */ /* 0x000fe200078e0210 */
[----:B------:R-:W-:Y:S01]  /*1090*/  LOP3.LUT R11, R0, 0x38, R18, 0xf8, !PT ;  /* 0x00000038000b7812 */ /* 0x000fe200078ef812 */
[----:B------:R-:W-:Y:S01]  /*10a0*/  IMAD.SHL.U32 R30, R17, 0x200, RZ ;  /* 0x00000200111e7824 */ /* 0x000fe200078e00ff */
[----:B------:R-:W-:Y:S01]  /*10b0*/  LEA R2, P0, R8, c[0x0][0x1c0], 0x1 ;  /* 0x0000700008027a11 */ /* 0x000fe200078008ff */
[----:B------:R-:W-:Y:S01]  /*10c0*/  IMAD.IADD R0, R9, 0x1, R14 ;  /* 0x0000000109007824 */ /* 0x000fe200078e020e */
[----:B------:R-:W-:Y:S01]  /*10d0*/  SEL R16, R251, RZ, !P2 ;  /* 0x000000fffb107207 */ /* 0x000fe20005000000 */
[----:B------:R-:W-:Y:S01]  /*10e0*/  IMAD.MOV.U32 R4, RZ, RZ, R10 ;  /* 0x000000ffff047224 */ /* 0x000fe200078e000a */
[----:B------:R-:W-:Y:S01]  /*10f0*/  LOP3.LUT R232, R30, R11, R3, 0xf6, !PT ;  /* 0x0000000b1ee87212 */ /* 0x000fe200078ef603 */
[----:B------:R-:W-:Y:S01]  /*1100*/  CS2R R70, SRZ ;  /* 0x0000000000467805 */ /* 0x000fe2000001ff00 */
[----:B------:R-:W-:Y:S01]  /*1110*/  LEA.HI.X R3, R8, c[0x0][0x1c4], R0, 0x1, P0 ;  /* 0x0000710008037a11 */ /* 0x000fe200000f0c00 */
[----:B------:R-:W-:Y:S01]  /*1120*/  IMAD.IADD R8, R7, 0x1, R15 ;  /* 0x0000000107087824 */ /* 0x000fe200078e020f */
[C---:B------:R-:W-:Y:S01]  /*1130*/  LEA R10, P0, R6.reuse, c[0x0][0x190], 0x1 ;  /* 0x00006400060a7a11 */ /* 0x040fe200078008ff */
[C---:B------:R-:W-:Y:S01]  /*1140*/  IMAD R7, R21.reuse, c[0x0][0x278], RZ ;  /* 0x00009e0015077a24 */ /* 0x040fe200078e02ff */
[----:B------:R-:W-:Y:S01]  /*1150*/  CS2R R68, SRZ ;  /* 0x0000000000447805 */ /* 0x000fe2000001ff00 */
[----:B------:R-:W-:Y:S01]  /*1160*/  IMAD R0, R21, c[0x0][0x290], RZ ;  /* 0x0000a40015007a24 */ /* 0x000fe200078e02ff */
[----:B------:R-:W-:Y:S01]  /*1170*/  LEA.HI.X R11, R6, c[0x0][0x194], R8, 0x1, P0 ;  /* 0x00006500060b7a11 */ /* 0x000fe200000f0c08 */
[----:B------:R-:W-:Y:S01]  /*1180*/  IMAD.WIDE.U32 R8, R16, c[0x0][0x278], R12 ;  /* 0x00009e0010087a25 */ /* 0x000fe200078e000c */
[----:B------:R-:W-:Y:S01]  /*1190*/  CS2R R66, SRZ ;  /* 0x0000000000427805 */ /* 0x000fe2000001ff00 */
[----:B------:R-:W-:Y:S01]  /*11a0*/  CS2R R64, SRZ ;  /* 0x0000000000407805 */ /* 0x000fe2000001ff00 */
[----:B------:R-:W-:Y:S01]  /*11b0*/  CS2R R62, SRZ ;  /* 0x00000000003e7805 */ /* 0x000fe2000001ff00 */
[----:B------:R-:W-:Y:S01]  /*11c0*/  IMAD.MOV.U32 R13, RZ, RZ, c[0x0][0x1a8] ;  /* 0x00006a00ff0d7624 */ /* 0x000fe200078e00ff */
[----:B------:R-:W-:Y:S01]  /*11d0*/  LEA R246, P3, R8, c[0x0][0x258], 0x2 ;  /* 0x0000960008f67a11 */ /* 0x000fe200078610ff */
[C---:B------:R-:W-:Y:S01]  /*11e0*/  IMAD R14, R16.reuse, c[0x0][0x27c], R7 ;  /* 0x00009f00100e7a24 */ /* 0x040fe200078e0207 */
[----:B------:R-:W-:Y:S01]  /*11f0*/  CS2R R60, SRZ ;  /* 0x00000000003c7805 */ /* 0x000fe2000001ff00 */
[C---:B------:R-:W-:Y:S01]  /*1200*/  IMAD R0, R16.reuse, c[0x0][0x294], R0 ;  /* 0x0000a50010007a24 */ /* 0x040fe200078e0200 */
[C---:B------:R-:W-:Y:S01]  /*1210*/  LEA R12, P0, R13.reuse, R10, 0x6 ;  /* 0x0000000a0d0c7211 */ /* 0x040fe200078030ff */
[----:B------:R-:W-:Y:S01]  /*1220*/  IMAD.WIDE.U32 R6, R16, c[0x0][0x290], R4 ;  /* 0x0000a40010067a25 */ /* 0x000fe200078e0004 */
[----:B------:R-:W-:Y:S01]  /*1230*/  CS2R R58, SRZ ;  /* 0x00000000003a7805 */ /* 0x000fe2000001ff00 */
[----:B------:R-:W-:Y:S01]  /*1240*/  CS2R R56, SRZ ;  /* 0x0000000000387805 */ /* 0x000fe2000001ff00 */
[----:B------:R-:W-:Y:S01]  /*1250*/  LEA.HI.X R13, R13, R11, R25, 0x6, P0 ;  /* 0x0000000b0d0d7211 */ /* 0x000fe200000f3419 */
[----:B------:R-:W-:Y:S01]  /*1260*/  IMAD.MOV.U32 R15, RZ, RZ, c[0x0][0x1d8] ;  /* 0x00007600ff0f7624 */ /* 0x000fe200078e00ff */
[----:B------:R-:W-:Y:S01]  /*1270*/  LEA R244, P2, R6, c[0x0][0x280], 0x2 ;  /* 0x0000a00006f47a11 */ /* 0x000fe200078410ff */
[----:B------:R-:W-:Y:S01]  /*1280*/  IMAD.IADD R0, R7, 0x1, R0 ;  /* 0x0000000107007824 */ /* 0x000fe200078e0200 */
[----:B------:R-:W-:Y:S01]  /*1290*/  IADD3 R25, R18, 0x40, RZ ;  /* 0x0000004012197810 */ /* 0x000fe20007ffe0ff */
[----:B------:R-:W-:Y:S01]  /*12a0*/  IMAD.MOV.U32 R5, RZ, RZ, c[0x0][0x1dc] ;  /* 0x00007700ff057624 */ /* 0x000fe200078e00ff */
[----:B------:R-:W-:Y:S01]  /*12b0*/  LEA R4, P1, R15, R2, 0x6 ;  /* 0x000000020f047211 */ /* 0x000fe200078230ff */
[----:B------:R-:W-:Y:S01]  /*12c0*/  IMAD.IADD R14, R9, 0x1, R14 ;  /* 0x00000001090e7824 */ /* 0x000fe200078e020e */
[----:B------:R-:W-:Y:S01]  /*12d0*/  LEA.HI.X R245, R6, c[0x0][0x284], R0, 0x2, P2 ;  /* 0x0000a10006f57a11 */ /* 0x000fe200010f1400 */
[----:B------:R-:W-:Y:S01]  /*12e0*/  IMAD.IADD R0, R29, 0x1, -R243 ;  /* 0x000000011d007824 */ /* 0x000fe200078e0af3 */
[----:B------:R-:W-:Y:S01]  /*12f0*/  LEA.HI.X R5, R15, R3, R5, 0x6, P1 ;  /* 0x000000030f057211 */ /* 0x000fe200008f3405 */
[----:B------:R-:W-:Y:S01]  /*1300*/  IMAD.SHL.U32 R232, R232, 0x2, RZ ;  /* 0x00000002e8e87824 */ /* 0x000fe200078e00ff */
[----:B------:R-:W-:Y:S01]  /*1310*/  ISETP.GE.AND P2, PT, R18, c[0x0][0x1cc], PT ;  /* 0x0000730012007a0c */ /* 0x000fe20003f46270 */
[----:B------:R-:W-:Y:S01]  /*1320*/  IMAD R7, R23, c[0x0][0x178], RZ ;  /* 0x00005e0017077a24 */ /* 0x000fe200078e02ff */
[----:B------:R-:W-:Y:S01]  /*1330*/  ISETP.GE.AND P1, PT, R25, c[0x0][0x1cc], PT ;  /* 0x0000730019007a0c */ /* 0x000fe20003f26270 */
[----:B------:R-:W-:Y:S01]  /*1340*/  IMAD R6, R23, c[0x0][0x208], RZ ;  /* 0x0000820017067a24 */ /* 0x000fe200078e02ff */
[----:B------:R-:W-:Y:S01]  /*1350*/  ISETP.GE.AND P0, PT, R28, c[0x0][0x1cc], PT ;  /* 0x000073001c007a0c */ /* 0x000fe20003f06270 */
[----:B------:R-:W-:Y:S01]  /*1360*/  IMAD.MOV.U32 R23, RZ, RZ, 0x20 ;  /* 0x00000020ff177424 */ /* 0x000fe200078e00ff */
[----:B------:R-:W-:Y:S01]  /*1370*/  ISETP.LT.OR P6, PT, R0, 0x1, P2 ;  /* 0x000000010000780c */ /* 0x000fe200017c1670 */
[----:B------:R-:W-:Y:S01]  /*1380*/  IMAD R15, R20, c[0x0][0x20c], R6 ;  /* 0x00008300140f7a24 */ /* 0x000fe200078e0206 */
[----:B------:R-:W-:Y:S01]  /*1390*/  ISETP.LT.OR P5, PT, R0, 0x1, P1 ;  /* 0x000000010000780c */ /* 0x000fe20000fa1670 */
[----:B------:R-:W-:Y:S01]  /*13a0*/  CS2R R54, SRZ ;  /* 0x0000000000367805 */ /* 0x000fe2000001ff00 */
[----:B------:R-:W-:Y:S01]  /*13b0*/  LEA.HI.X R247, R8, c[0x0][0x25c], R14, 0x2, P3 ;  /* 0x0000970008f77a11 */ /* 0x000fe200018f140e */
[----:B------:R-:W-:Y:S01]  /*13c0*/  IMAD R14, R20, c[0x0][0x17c], R7 ;  /* 0x00005f00140e7a24 */ /* 0x000fe200078e0207 */
[----:B------:R-:W-:Y:S01]  /*13d0*/  ISETP.LT.OR P4, PT, R0, 0x1, P0 ;  /* 0x000000010000780c */ /* 0x000fe20000781670 */
[--C-:B------:R-:W-:Y:S01]  /*13e0*/  IMAD.WIDE.U32 R6, R20, c[0x0][0x178], R18.reuse ;  /* 0x00005e0014067a25 */ /* 0x100fe200078e0012 */
[C---:B------:R-:W-:Y:S01]  /*13f0*/  ISETP.LT.OR P3, PT, R0.reuse, 0x21, P2 ;  /* 0x000000210000780c */ /* 0x040fe20001761670 */
[----:B------:R-:W-:Y:S01]  /*1400*/  CS2R R52, SRZ ;  /* 0x0000000000347805 */ /* 0x000fe2000001ff00 */
[----:B------:R-:W-:Y:S01]  /*1410*/  ISETP.LT.OR P1, PT, R0, 0x21, P1 ;  /* 0x000000210000780c */ /* 0x000fe20000f21670 */
[----:B------:R-:W-:Y:S01]  /*1420*/  IMAD.WIDE.U32 R8, R20, c[0x0][0x208], R18 ;  /* 0x0000820014087a25 */ /* 0x000fe200078e0012 */
[----:B------:R-:W-:Y:S01]  /*1430*/  ISETP.LT.OR P0, PT, R0, 0x21, P0 ;  /* 0x000000210000780c */ /* 0x000fe20000701670 */
[----:B------:R-:W-:Y:S01]  /*1440*/  @!PT LDS RZ, [RZ] ;  /* 0x00000000fffff984 */ /* 0x000fe20000000800 */
[----:B------:R-:W-:Y:S01]  /*1450*/  @!PT LDS RZ, [RZ] ;  /* 0x00000000fffff984 */ /* 0x000fe20000000800 */
[----:B------:R-:W-:Y:S01]  /*1460*/  @!PT LDS RZ, [RZ] ;  /* 0x00000000fffff984 */ /* 0x000fe20000000800 */
[----:B------:R1:W-:Y:S01]  /*1470*/  LDGSTS.E.BYPASS.LTC128B.128 [R232+0x6080], [R2.64], !P6 ;  /* 0x0608000002e87fae */ /* 0x0003e2000f101d4a */
[----:B------:R-:W-:Y:S01]  /*1480*/  ISETP.GE.AND P2, PT, R18, c[0x0][0x19c], PT ;  /* 0x0000670012007a0c */ /* 0x000fe20003f46270 */
[----:B------:R-:W-:Y:S01]  /*1490*/  CS2R R50, SRZ ;  /* 0x0000000000327805 */ /* 0x000fe2000001ff00 */
[----:B------:R-:W-:Y:S01]  /*14a0*/  ISETP.GE.AND P6, PT, R28, c[0x0][0x16c], PT ;  /* 0x00005b001c007a0c */ /* 0x000fe20003fc6270 */
[----:B------:R1:W-:Y:S01]  /*14b0*/  LDGSTS.E.BYPASS.LTC128B.128 [R232+0x8080], [R2.64+0x80], !P5 ;  /* 0x0808008002e87fae */ /* 0x0003e2000e901d4a */
[C---:B------:R-:W-:Y:S01]  /*14c0*/  ISETP.LT.OR P5, PT, R0.reuse, 0x1, P2 ;  /* 0x000000010000780c */ /* 0x040fe200017a1670 */
[----:B------:R-:W-:Y:S01]  /*14d0*/  CS2R R48, SRZ ;  /* 0x0000000000307805 */ /* 0x000fe2000001ff00 */
[----:B------:R-:W-:Y:S01]  /*14e0*/  LEA.HI R19, R33, R252, RZ, 0x2 ;  /* 0x000000fc21137211 */ /* 0x000fe200078f10ff */
[----:B------:R1:W-:Y:S01]  /*14f0*/  LDGSTS.E.BYPASS.LTC128B.128 [R232+0xa080], [R2.64+0x100], !P4 ;  /* 0x0a08010002e87fae */ /* 0x0003e2000e101d4a */
[----:B------:R-:W-:Y:S01]  /*1500*/  CS2R R46, SRZ ;  /* 0x00000000002e7805 */ /* 0x000fe2000001ff00 */
[----:B------:R-:W-:Y:S01]  /*1510*/  CS2R R44, SRZ ;  /* 0x00000000002c7805 */ /* 0x000fe2000001ff00 */
[----:B------:R-:W-:Y:S01]  /*1520*/  CS2R R42, SRZ ;  /* 0x00000000002a7805 */ /* 0x000fe2000001ff00 */
[----:B------:R2:W-:Y:S01]  /*1530*/  LDGSTS.E.BYPASS.LTC128B.128 [R232+0x7080], [R4.64], !P3 ;  /* 0x0708000004e87fae */ /* 0x0005e2000d901d4a */
[----:B------:R-:W-:Y:S01]  /*1540*/  ISETP.LT.OR P3, PT, R0, 0x21, P2 ;  /* 0x000000210000780c */ /* 0x000fe20001761670 */
[----:B------:R-:W-:Y:S01]  /*1550*/  CS2R R40, SRZ ;  /* 0x0000000000287805 */ /* 0x000fe2000001ff00 */
[----:B------:R-:W-:Y:S01]  /*1560*/  CS2R R38, SRZ ;  /* 0x0000000000267805 */ /* 0x000fe2000001ff00 */
[----:B------:R2:W-:Y:S01]  /*1570*/  LDGSTS.E.BYPASS.LTC128B.128 [R232+0x9080], [R4.64+0x80], !P1 ;  /* 0x0908008004e87fae */ /* 0x0005e2000c901d4a */
[----:B------:R-:W-:Y:S01]  /*1580*/  ISETP.GE.AND P1, PT, R25, c[0x0][0x19c], PT ;  /* 0x0000670019007a0c */ /* 0x000fe20003f26270 */
[----:B------:R-:W-:Y:S01]  /*1590*/  CS2R R36, SRZ ;  /* 0x0000000000247805 */ /* 0x000fe2000001ff00 */
[----:B------:R-:W-:Y:S01]  /*15a0*/  @P6 LOP3.LUT R236, R236, 0x4, RZ, 0xfc, !PT ;  /* 0x00000004ecec6812 */ /* 0x000fe200078efcff */
[----:B------:R2:W-:Y:S01]  /*15b0*/  LDGSTS.E.BYPASS.LTC128B.128 [R232+0xb080], [R4.64+0x100], !P0 ;  /* 0x0b08010004e87fae */ /* 0x0005e2000c101d4a */
[----:B------:R-:W-:Y:S01]  /*15c0*/  ISETP.GE.AND P0, PT, R28, c[0x0][0x19c], PT ;  /* 0x000067001c007a0c */ /* 0x000fe20003f06270 */
[----:B------:R-:W-:Y:S01]  /*15d0*/  USHF.R.S32.HI UR13, URZ, 0x6, UR4 ;  /* 0x000000063f0d7899 */ /* 0x000fe20008011404 */
[C---:B------:R-:W-:Y:S01]  /*15e0*/  ISETP.LT.OR P4, PT, R0.reuse, 0x1, P1 ;  /* 0x000000010000780c */ /* 0x040fe20000f81670 */
[----:B------:R-:W0:Y:S01]  /*15f0*/  LDGDEPBAR ;  /* 0x00000000000079af */ /* 0x000e220000000000 */
[C---:B------:R-:W-:Y:S01]  /*1600*/  ISETP.LT.OR P2, PT, R0.reuse, 0x1, P0 ;  /* 0x000000010000780c */ /* 0x040fe20000741670 */
[----:B------:R-:W-:Y:S01]  /*1610*/  UMOV UR12, URZ ;  /* 0x0000003f000c7c82 */ /* 0x000fe20008000000 */
[C---:B------:R-:W-:Y:S01]  /*1620*/  ISETP.LT.OR P1, PT, R0.reuse, 0x21, P1 ;  /* 0x000000210000780c */ /* 0x040fe20000f21670 */
[----:B------:R3:W-:Y:S01]  /*1630*/  LDGSTS.E.BYPASS.LTC128B.128 [R232+0x80], [R10.64], !P5 ;  /* 0x000800000ae87fae */ /* 0x0007e2000e901d4a */
[----:B------:R-:W-:Y:S01]  /*1640*/  ISETP.LT.OR P0, PT, R0, 0x21, P0 ;  /* 0x000000210000780c */ /* 0x000fe20000701670 */
[C---:B------:R-:W-:Y:S01]  /*1650*/  IMAD.SHL.U32 R0, R22.reuse, 0x40, RZ ;  /* 0x0000004016007824 */ /* 0x040fe200078e00ff */
[----:B------:R-:W-:-:S02]  /*1660*/  LOP3.LUT P5, RZ, R22, 0x4, RZ, 0xc0, !PT ;  /* 0x0000000416ff7812 */ /* 0x000fc400078ac0ff */
[----:B------:R-:W-:Y:S01]  /*1670*/  LOP3.LUT R236, R236, 0xfffffff7, RZ, 0xc0, !PT ;  /* 0xfffffff7ecec7812 */ /* 0x000fe200078ec0ff */
[----:B-1----:R-:W-:Y:S02]  /*1680*/  IMAD.IADD R3, R9, 0x1, R15 ;  /* 0x0000000109037824 */ /* 0x002fe400078e020f */
[----:B------:R3:W-:Y:S01]  /*1690*/  LDGSTS.E.BYPASS.LTC128B.128 [R232+0x2080], [R10.64+0x80], !P4 ;  /* 0x020800800ae87fae */ /* 0x0007e2000e101d4a */
[----:B------:R-:W-:Y:S01]  /*16a0*/  IMAD.MOV.U32 R2, RZ, RZ, R8 ;  /* 0x000000ffff027224 */ /* 0x000fe200078e0008 */
[----:B------:R-:W-:Y:S01]  /*16b0*/  LOP3.LUT P4, RZ, R22, 0x2, RZ, 0xc0, !PT ;  /* 0x0000000216ff7812 */ /* 0x000fe2000788c0ff */
[----:B------:R-:W-:Y:S01]  /*16c0*/  IMAD.MOV.U32 R22, RZ, RZ, 0x40 ;  /* 0x00000040ff167424 */ /* 0x000fe200078e00ff */
[----:B------:R3:W-:Y:S01]  /*16d0*/  LDGSTS.E.BYPASS.LTC128B.128 [R232+0x4080], [R10.64+0x100], !P2 ;  /* 0x040801000ae87fae */ /* 0x0007e2000d101d4a */
[----:B------:R-:W-:Y:S02]  /*16e0*/  ISETP.GE.AND P2, PT, R25, c[0x0][0x16c], PT ;  /* 0x00005b0019007a0c */ /* 0x000fe40003f46270 */
[----:B------:R-:W-:Y:S01]  /*16f0*/  SHF.R.S32.HI R15, RZ, 0x2, R19 ;  /* 0x00000002ff0f7819 */ /* 0x000fe20000011413 */
[----:B------:R1:W-:Y:S01]  /*1700*/  LDGSTS.E.BYPASS.LTC128B.128 [R232+0x1080], [R12.64], !P3 ;  /* 0x010800000ce87fae */ /* 0x0003e2000d901d4a */
[----:B------:R-:W-:Y:S01]  /*1710*/  SEL R226, R22, 0xffffffc0, !P5 ;  /* 0xffffffc016e27807 */ /* 0x000fe20006800000 */
[----:B--2---:R-:W-:-:S02]  /*1720*/  IMAD.IADD R5, R7, 0x1, R14 ;  /* 0x0000000107057824 */ /* 0x004fc400078e020e */
[----:B------:R1:W-:Y:S01]  /*1730*/  LDGSTS.E.BYPASS.LTC128B.128 [R232+0x3080], [R12.64+0x80], !P1 ;  /* 0x030800800ce87fae */ /* 0x0003e2000c901d4a */
[----:B------:R-:W-:Y:S01]  /*1740*/  IMAD.MOV.U32 R4, RZ, RZ, R6 ;  /* 0x000000ffff047224 */ /* 0x000fe200078e0006 */
[----:B------:R-:W-:Y:S01]  /*1750*/  LOP3.LUT R14, R0, 0x1c0, RZ, 0xc0, !PT ;  /* 0x000001c0000e7812 */ /* 0x000fe200078ec0ff */
[C---:B------:R-:W-:Y:S01]  /*1760*/  IMAD R6, R35.reuse, c[0x0][0x180], RZ ;  /* 0x0000600023067a24 */ /* 0x040fe200078e02ff */
[----:B------:R1:W-:Y:S01]  /*1770*/  LDGSTS.E.BYPASS.LTC128B.128 [R232+0x5080], [R12.64+0x100], !P0 ;  /* 0x050801000ce87fae */ /* 0x0003e2000c101d4a */
[----:B------:R-:W-:Y:S01]  /*1780*/  IMAD R7, R35, c[0x0][0x210], RZ ;  /* 0x0000840023077a24 */ /* 0x000fe200078e02ff */
[----:B------:R-:W-:Y:S01]  /*1790*/  LOP3.LUT R9, R14, 0x8, R31, 0xf8, !PT ;  /* 0x000000080e097812 */ /* 0x000fe200078ef81f */
[C---:B------:R-:W-:Y:S01]  /*17a0*/  IMAD R0, R34.reuse, c[0x0][0x184], R6 ;  /* 0x0000610022007a24 */ /* 0x040fe200078e0206 */
[----:B------:R-:W0:Y:S01]  /*17b0*/  LDGDEPBAR ;  /* 0x00000000000079af */ /* 0x000e220000000000 */
[----:B------:R-:W-:Y:S01]  /*17c0*/  SHF.R.U32.HI R20, RZ, 0x3, R14 ;  /* 0x00000003ff147819 */ /* 0x000fe2000001160e */
[----:B------:R-:W-:Y:S01]  /*17d0*/  IMAD R8, R34, c[0x0][0x214], R7 ;  /* 0x0000850022087a24 */ /* 0x000fe200078e0207 */
[----:B------:R-:W-:Y:S01]  /*17e0*/  ISETP.GE.AND P0, PT, R18, c[0x0][0x16c], PT ;  /* 0x00005b0012007a0c */ /* 0x000fe20003f06270 */
[----:B------:R-:W-:-:S04]  /*17f0*/  IMAD.WIDE.U32 R6, R34, c[0x0][0x180], R4 ;  /* 0x0000600022067a25 */ /* 0x000fc800078e0004 */
[----:B------:R-:W-:Y:S01]  /*1800*/  IMAD.WIDE.U32 R4, R34, c[0x0][0x210], R2 ;  /* 0x0000840022047a25 */ /* 0x000fe200078e0002 */
[----:B------:R-:W-:-:S03]  /*1810*/  LOP3.LUT R2, R9, R20, RZ, 0x3c, !PT ;  /* 0x0000001409027212 */ /* 0x000fc600078e3cff */
[----:B------:R-:W-:Y:S02]  /*1820*/  IMAD R3, R24, 0x800, R30 ;  /* 0x0000080018037824 */ /* 0x000fe400078e021e */
[----:B------:R-:W-:Y:S02]  /*1830*/  IMAD.IADD R7, R7, 0x1, R0 ;  /* 0x0000000107077824 */ /* 0x000fe400078e0200 */
[----:B------:R-:W-:Y:S02]  /*1840*/  IMAD.IADD R2, R3, 0x1, R2 ;  /* 0x0000000103027824 */ /* 0x000fe400078e0202 */
[C---:B------:R-:W-:Y:S02]  /*1850*/  IMAD R3, R21.reuse, c[0x0][0x188], RZ ;  /* 0x0000620015037a24 */ /* 0x040fe400078e02ff */
[----:B------:R-:W-:Y:S02]  /*1860*/  IMAD R0, R21, c[0x0][0x218], RZ ;  /* 0x0000860015007a24 */ /* 0x000fe400078e02ff */
[----:B---3--:R-:W-:Y:S01]  /*1870*/  IMAD R10, R16, c[0x0][0x18c], R3 ;  /* 0x00006300100a7a24 */ /* 0x008fe200078e0203 */
[----:B-1----:R-:W-:Y:S01]  /*1880*/  SEL R12, RZ, 0x1, P0 ;  /* 0x00000001ff0c7807 */ /* 0x002fe20000000000 */
[----:B------:R-:W-:-:S04]  /*1890*/  DEPBAR.LE SB0, 0x1 ;  /* 0x000080400000791a */ /* 0x000fc80000000000 */
[C---:B------:R-:W-:Y:S01]  /*18a0*/  IMAD.WIDE.U32 R6, R16.reuse, c[0x0][0x188], R6 ;  /* 0x0000620010067a25 */ /* 0x040fe200078e0006 */
[----:B------:R-:W-:Y:S02]  /*18b0*/  SEL R3, RZ, 0x4, P6 ;  /* 0x00000004ff037807 */ /* 0x000fe40003000000 */
[----:B------:R-:W-:Y:S01]  /*18c0*/  LEA.HI R13, R33, R252, RZ, 0x5 ;  /* 0x000000fc210d7211 */ /* 0x000fe200078f28ff */
[----:B------:R-:W-:Y:S01]  /*18d0*/  IMAD R9, R16, c[0x0][0x21c], R0 ;  /* 0x0000870010097a24 */ /* 0x000fe200078e0200 */
[----:B------:R-:W-:Y:S01]  /*18e0*/  BAR.SYNC.DEFER_BLOCKING 0x0 ;  /* 0x0000000000007b1d */ /* 0x000fe20000010000 */
[----:B------:R-:W-:Y:S01]  /*18f0*/  IMAD.IADD R0, R7, 0x1, R10 ;  /* 0x0000000107007824 */ /* 0x000fe200078e020a */
[----:B------:R-:W-:Y:S01]  /*1900*/  LEA R238, P1, R6, c[0x0][0x160], 0x1 ;  /* 0x0000580006ee7a11 */ /* 0x000fe200078208ff */
[----:B------:R-:W-:Y:S01]  /*1910*/  IMAD.SHL.U32 R228, R2, 0x2, RZ ;  /* 0x0000000202e47824 */ /* 0x000fe200078e00ff */
[----:B------:R-:W-:Y:S01]  /*1920*/  SHF.R.S32.HI R224, RZ, 0x5, R13 ;  /* 0x00000005ffe07819 */ /* 0x000fe2000001140d */
[----:B------:R-:W-:Y:S01]  /*1930*/  IMAD.IADD R5, R5, 0x1, R8 ;  /* 0x0000000105057824 */ /* 0x000fe200078e0208 */
[----:B------:R-:W-:Y:S01]  /*1940*/  LEA.HI.X R239, R6, c[0x0][0x164], R0, 0x1, P1 ;  /* 0x0000590006ef7a11 */ /* 0x000fe200008f0c00 */
[----:B------:R-:W-:Y:S01]  /*1950*/  IMAD.IADD R231, R228, 0x1, R226 ;  /* 0x00000001e4e77824 */ /* 0x000fe200078e02e2 */
[----:B------:R-:W-:Y:S01]  /*1960*/  SEL R0, R23, 0xffffffe0, !P4 ;  /* 0xffffffe017007807 */ /* 0x000fe20006000000 */
[----:B------:R-:W-:Y:S01]  /*1970*/  IMAD.WIDE.U32 R4, R16, c[0x0][0x218], R4 ;  /* 0x0000860010047a25 */ /* 0x000fe200078e0004 */
[----:B------:R-:W-:-:S03]  /*1980*/  SEL R8, RZ, 0x2, P2 ;  /* 0x00000002ff087807 */ /* 0x000fc60001000000 */
[----:B------:R-:W-:Y:S01]  /*1990*/  IMAD.IADD R229, R228, 0x1, R0 ;  /* 0x00000001e4e57824 */ /* 0x000fe200078e0200 */
[----:B------:R-:W-:Y:S01]  /*19a0*/  LEA R240, P0, R4, c[0x0][0x1f0], 0x1 ;  /* 0x00007c0004f07a11 */ /* 0x000fe200078008ff */
[----:B------:R-:W-:Y:S01]  /*19b0*/  IMAD.IADD R5, R5, 0x1, R9 ;  /* 0x0000000105057824 */ /* 0x000fe200078e0209 */
[----:B------:R-:W-:Y:S01]  /*19c0*/  IADD3 R3, R3, R8, R12 ;  /* 0x0000000803037210 */ /* 0x000fe20007ffe00c */
[----:B------:R-:W-:Y:S01]  /*19d0*/  IMAD.IADD R230, R226, 0x1, R229 ;  /* 0x00000001e2e67824 */ /* 0x000fe200078e02e5 */
[----:B------:R-:W-:Y:S01]  /*19e0*/  LEA.HI R0, R13, R224, RZ, 0x1 ;  /* 0x000000e00d007211 */ /* 0x000fe200078f08ff */
[----:B------:R-:W-:Y:S01]  /*19f0*/  IMAD.U32 R8, RZ, RZ, UR7 ;  /* 0x00000007ff087e24 */ /* 0x000fe2000f8e00ff */
[----:B------:R-:W-:Y:S01]  /*1a00*/  LEA.HI.X R241, R4, c[0x0][0x1f4], R5, 0x1, P0 ;  /* 0x00007d0004f17a11 */ /* 0x000fe200000f0c05 */
[----:B------:R-:W-:Y:S01]  /*1a10*/  IMAD R7, R35, c[0x0][0x238], RZ ;  /* 0x00008e0023077a24 */ /* 0x000fe200078e02ff */
[----:B------:R-:W-:Y:S01]  /*1a20*/  IADD3 R4, -R243, UR8, RZ ;  /* 0x00000008f3047c10 */ /* 0x000fe2000fffe1ff */
[----:B------:R-:W-:Y:S01]  /*1a30*/  IMAD.U32 R6, RZ, RZ, UR7 ;  /* 0x00000007ff067e24 */ /* 0x000fe2000f8e00ff */
[----:B------:R1:W2:Y:S01]  /*1a40*/  LDSM.16.M88.4 R148, [R228+0x6080] ;  /* 0x00608000e494783b */ /* 0x0002a20000000200 */
[C---:B------:R-:W-:Y:S01]  /*1a50*/  LOP3.LUT P3, RZ, R3.reuse, 0x1, RZ, 0xc0, !PT ;  /* 0x0000000103ff7812 */ /* 0x040fe2000786c0ff */
[----:B------:R-:W-:Y:S01]  /*1a60*/  IMAD R7, R34, c[0x0][0x23c], R7 ;  /* 0x00008f0022077a24 */ /* 0x000fe200078e0207 */
[----:B------:R-:W-:Y:S01]  /*1a70*/  LOP3.LUT P2, RZ, R3, 0x2, RZ, 0xc0, !PT ;  /* 0x0000000203ff7812 */ /* 0x000fe2000784c0ff */
[----:B------:R1:W3:Y:S01]  /*1a80*/  LDSM.16.M88.4 R152, [R229+0x6080] ;  /* 0x00608000e598783b */ /* 0x0002e20000000200 */
[C---:B------:R-:W-:Y:S01]  /*1a90*/  ISETP.LT.OR P0, PT, R4.reuse, 0x1, !P3 ;  /* 0x000000010400780c */ /* 0x040fe20005f01670 */
[----:B------:R-:W-:Y:S01]  /*1aa0*/  IMAD R21, R21, c[0x0][0x240], RZ ;  /* 0x0000900015157a24 */ /* 0x000fe200078e02ff */
[----:B------:R-:W-:Y:S01]  /*1ab0*/  LOP3.LUT P4, RZ, R3, 0x4, RZ, 0xc0, !PT ;  /* 0x0000000403ff7812 */ /* 0x000fe2000788c0ff */
[----:B------:R1:W4:Y:S01]  /*1ac0*/  LDSM.16.M88.4 R160, [R231+0x6080] ;  /* 0x00608000e7a0783b */ /* 0x0003220000000200 */
[----:B------:R-:W-:Y:S01]  /*1ad0*/  ISETP.LT.OR P1, PT, R4, 0x1, !P2 ;  /* 0x000000010400780c */ /* 0x000fe20005721670 */
[----:B------:R-:W-:Y:S01]  /*1ae0*/  IMAD.WIDE.U32 R2, R34, c[0x0][0x238], R26 ;  /* 0x00008e0022027a25 */ /* 0x000fe200078e001a */
[----:B------:R-:W-:Y:S01]  /*1af0*/  LOP3.LUT R0, R0, 0xfffffffe, RZ, 0xc0, !PT ;  /* 0xfffffffe00007812 */ /* 0x000fe200078ec0ff */
[----:B------:R1:W1:Y:S01]  /*1b00*/  LDSM.16.M88.4 R164, [R230+0x6080] ;  /* 0x00608000e6a4783b */ /* 0x0002620000000200 */
[----:B------:R-:W-:Y:S01]  /*1b10*/  SHF.R.S32.HI R5, RZ, 0x1f, R19 ;  /* 0x0000001fff057819 */ /* 0x000fe20000011413 */
[----:B------:R-:W-:Y:S01]  /*1b20*/  IMAD.IADD R3, R3, 0x1, R7 ;  /* 0x0000000103037824 */ /* 0x000fe200078e0207 */
[----:B------:R-:W-:Y:S01]  /*1b30*/  ISETP.LT.OR P6, PT, R4, 0x21, !P3 ;  /* 0x000000210400780c */ /* 0x000fe20005fc1670 */
[----:B------:R1:W1:Y:S01]  /*1b40*/  LDSM.16.M88.4 R168, [R228+0x8080] ;  /* 0x00808000e4a8783b */ /* 0x0002620000000200 */
[----:B------:R-:W-:Y:S01]  /*1b50*/  IMAD.IADD R224, R224, 0x1, -R0 ;  /* 0x00000001e0e07824 */ /* 0x000fe200078e0a00 */
[----:B------:R-:W-:Y:S01]  /*1b60*/  LEA.HI R0, R5, R15, RZ, 0x3 ;  /* 0x0000000f05007211 */ /* 0x000fe200078f18ff */
[----:B------:R-:W-:Y:S01]  /*1b70*/  IMAD.WIDE.U32 R248, R16, c[0x0][0x240], R2 ;  /* 0x0000900010f87a25 */ /* 0x000fe200078e0002 */
[----:B------:R1:W1:Y:S01]  /*1b80*/  LDSM.16.M88.4 R172, [R229+0x8080] ;  /* 0x00808000e5ac783b */ /* 0x0002620000000200 */
[----:B------:R-:W-:-:S02]  /*1b90*/  ISETP.LT.OR P5, PT, R4, 0x21, !P2 ;  /* 0x000000210400780c */ /* 0x000fc400057a1670 */
[----:B------:R-:W-:Y:S01]  /*1ba0*/  LOP3.LUT R0, R0, 0xfffffff8, RZ, 0xc0, !PT ;  /* 0xfffffff800007812 */ /* 0x000fe200078ec0ff */
[----:B------:R1:W1:Y:S01]  /*1bb0*/  LDSM.16.M88.4 R176, [R231+0x8080] ;  /* 0x00808000e7b0783b */ /* 0x0002620000000200 */
[----:B------:R-:W-:Y:S01]  /*1bc0*/  ISETP.LT.OR P3, PT, R4, 0x21, !P4 ;  /* 0x000000210400780c */ /* 0x000fe20006761670 */
[----:B------:R-:W-:Y:S01]  /*1bd0*/  IMAD R21, R16, c[0x0][0x244], R21 ;  /* 0x0000910010157a24 */ /* 0x000fe200078e0215 */
[----:B------:R-:W-:Y:S01]  /*1be0*/  ISETP.GE.AND P2, PT, R18, c[0x0][0x1fc], PT ;  /* 0x00007f0012007a0c */ /* 0x000fe20003f46270 */
[----:B------:R1:W1:Y:S01]  /*1bf0*/  LDSM.16.M88.4 R180, [R230+0x8080] ;  /* 0x00808000e6b4783b */ /* 0x0002620000000200 */
[----:B------:R-:W-:Y:S01]  /*1c00*/  IMAD.IADD R5, R15, 0x1, -R0 ;  /* 0x000000010f057824 */ /* 0x000fe200078e0a00 */
[----:B------:R-:W-:Y:S01]  /*1c10*/  SHF.R.S32.HI R0, RZ, 0x1f, R17 ;  /* 0x0000001fff007819 */ /* 0x000fe20000011411 */
[C---:B------:R-:W-:Y:S01]  /*1c20*/  IMAD.SHL.U32 R235, R224.reuse, 0x10, RZ ;  /* 0x00000010e0eb7824 */ /* 0x040fe200078e00ff */
[----:B------:R1:W1:Y:S01]  /*1c30*/  LDSM.16.M88.4 R184, [R228+0xa080] ;  /* 0x00a08000e4b8783b */ /* 0x0002620000000200 */
[----:B------:R-:W-:Y:S01]  /*1c40*/  IMAD.SHL.U32 R224, R224, 0x400, RZ ;  /* 0x00000400e0e07824 */ /* 0x000fe200078e00ff */
[----:B------:R-:W-:Y:S01]  /*1c50*/  LEA.HI R0, R0, R17, RZ, 0x2 ;  /* 0x0000001100007211 */ /* 0x000fe200078f10ff */
[----:B------:R-:W-:Y:S01]  /*1c60*/  IMAD.IADD R250, R249, 0x1, R21 ;  /* 0x00000001f9fa7824 */ /* 0x000fe200078e0215 */
[----:B------:R1:W1:Y:S01]  /*1c70*/  LDSM.16.M88.4 R188, [R229+0xa080] ;  /* 0x00a08000e5bc783b */ /* 0x0002620000000200 */
[----:B------:R-:W-:-:S02]  /*1c80*/  LOP3.LUT R14, R14, 0x10, R235, 0xf8, !PT ;  /* 0x000000100e0e7812 */ /* 0x000fc400078ef8eb */
[----:B------:R-:W-:Y:S01]  /*1c90*/  LOP3.LUT R0, R0, 0xfffffffc, RZ, 0xc0, !PT ;  /* 0xfffffffc00007812 */ /* 0x000fe200078ec0ff */
[----:B------:R1:W1:Y:S04]  /*1ca0*/  LDSM.16.M88.4 R192, [R231+0xa080] ;  /* 0x00a08000e7c0783b */ /* 0x0002680000000200 */
[----:B------:R1:W1:Y:S04]  /*1cb0*/  LDSM.16.M88.4 R196, [R230+0xa080] ;  /* 0x00a08000e6c4783b */ /* 0x0002680000000200 */
[----:B------:R-:W-:Y:S06]  /*1cc0*/  BAR.SYNC.DEFER_BLOCKING 0x0 ;  /* 0x0000000000007b1d */ /* 0x000fec0000010000 */
[----:B------:R-:W-:Y:S01]  /*1cd0*/  @!PT LDS RZ, [RZ] ;  /* 0x00000000fffff984 */ /* 0x000fe20000000800 */
[----:B------:R-:W-:Y:S01]  /*1ce0*/  @!PT LDS RZ, [RZ] ;  /* 0x00000000fffff984 */ /* 0x000fe20000000800 */
[----:B------:R-:W-:Y:S01]  /*1cf0*/  @!PT LDS RZ, [RZ] ;  /* 0x00000000fffff984 */ /* 0x000fe20000000800 */
[----:B------:R1:W-:Y:S01]  /*1d00*/  LDGSTS.E.BYPASS.LTC128B.128 [R232+0x6080], [R238.64], !P0 ;  /* 0x06080000eee87fae */ /* 0x0003e2000c101d4a */
[----:B------:R-:W-:-:S02]  /*1d10*/  ISETP.LT.OR P0, PT, R4, 0x1, !P4 ;  /* 0x000000010400780c */ /* 0x000fc40006701670 */
[----:B------:R-:W-:Y:S01]  /*1d20*/  ISETP.GE.AND P4, PT, R25, c[0x0][0x1fc], PT ;  /* 0x00007f0019007a0c */ /* 0x000fe20003f86270 */
[----:B------:R1:W-:Y:S10]  /*1d30*/  LDGSTS.E.BYPASS.LTC128B.128 [R232+0x8080], [R238.64+0x80], !P1 ;  /* 0x08080080eee87fae */ /* 0x0003f4000c901d4a */
[----:B------:R1:W-:Y:S01]  /*1d40*/  LDGSTS.E.BYPASS.LTC128B.128 [R232+0xa080], [R238.64+0x100], !P0 ;  /* 0x0a080100eee87fae */ /* 0x0003e2000c101d4a */
[----:B------:R-:W-:-:S04]  /*1d50*/  IADD3 R8, P1, P0, R8, 0x80, R238 ;  /* 0x0000008008087810 */ /* 0x000fc8000783e0ee */
[----:B------:R-:W-:Y:S02]  /*1d60*/  IADD3.X R9, RZ, UR6, R239, P1, P0 ;  /* 0x00000006ff097c10 */ /* 0x000fe40008fe04ef */
[----:B------:R-:W-:-:S04]  /*1d70*/  IADD3 R10, P0, R238, UR7, RZ ;  /* 0x00000007ee0a7c10 */ /* 0x000fc8000ff1e0ff */
[----:B------:R-:W-:Y:S02]  /*1d80*/  IADD3.X R11, R239, UR6, RZ, P0, !PT ;  /* 0x00000006ef0b7c10 */ /* 0x000fe400087fe4ff */
[----:B------:R-:W-:-:S03]  /*1d90*/  IADD3 R6, P1, P0, R6, 0x100, R238 ;  /* 0x0000010006067810 */ /* 0x000fc6000783e0ee */
[----:B------:R1:W-:Y:S01]  /*1da0*/  LDGSTS.E.BYPASS.LTC128B.128 [R232+0x7080], [R10.64], !P6 ;  /* 0x070800000ae87fae */ /* 0x0003e2000f101d4a */
[----:B------:R-:W-:Y:S02]  /*1db0*/  IADD3.X R7, RZ, UR6, R239, P1, P0 ;  /* 0x00000006ff077c10 */ /* 0x000fe40008fe04ef */
[----:B------:R-:W-:Y:S01]  /*1dc0*/  ISETP.GE.AND P0, PT, R18, c[0x0][0x1fc], PT ;  /* 0x00007f0012007a0c */ /* 0x000fe20003f06270 */
[----:B------:R2:W-:Y:S01]  /*1dd0*/  LDGSTS.E.BYPASS.LTC128B.128 [R232+0x9080], [R8.64], !P5 ;  /* 0x0908000008e87fae */ /* 0x0005e2000e901d4a */
[----:B------:R-:W-:Y:S02]  /*1de0*/  ISETP.GT.AND P6, PT, R252, 0xf, PT ;  /* 0x0000000ffc00780c */ /* 0x000fe40003fc4270 */
[----:B------:R-:W-:Y:S01]  /*1df0*/  ISETP.GE.AND P5, PT, R25, c[0x0][0x1fc], PT ;  /* 0x00007f0019007a0c */ /* 0x000fe20003fa6270 */
[----:B------:R2:W-:Y:S01]  /*1e00*/  LDGSTS.E.BYPASS.LTC128B.128 [R232+0xb080], [R6.64], !P3 ;  /* 0x0b08000006e87fae */ /* 0x0005e2000d901d4a */
[----:B------:R-:W-:Y:S02]  /*1e10*/  SEL R18, RZ, 0x1, P0 ;  /* 0x00000001ff127807 */ /* 0x000fe40000000000 */
[----:B------:R-:W-:-:S02]  /*1e20*/  SEL R16, RZ, 0xffffffff, P5 ;  /* 0xffffffffff107807 */ /* 0x000fc40002800000 */
[----:B------:R-:W-:Y:S02]  /*1e30*/  ISETP.LT.OR P5, PT, R4, 0x1, P2 ;  /* 0x000000010400780c */ /* 0x000fe400017a1670 */
[----:B------:R-:W-:Y:S02]  /*1e40*/  ISETP.GE.AND P1, PT, R25, c[0x0][0x16c], PT ;  /* 0x00005b0019007a0c */ /* 0x000fe40003f26270 */
[C---:B------:R-:W-:Y:S02]  /*1e50*/  ISETP.GE.AND P3, PT, R28.reuse, c[0x0][0x1fc], PT ;  /* 0x00007f001c007a0c */ /* 0x040fe40003f66270 */
[----:B------:R-:W-:Y:S02]  /*1e60*/  SEL R15, RZ, 0xffffffff, P1 ;  /* 0xffffffffff0f7807 */ /* 0x000fe40000800000 */
[----:B------:R-:W-:Y:S02]  /*1e70*/  ISETP.GE.AND P1, PT, R28, c[0x0][0x1fc], PT ;  /* 0x00007f001c007a0c */ /* 0x000fe40003f26270 */
[----:B------:R-:W-:Y:S01]  /*1e80*/  @P6 LOP3.LUT R236, R236, 0x8, RZ, 0xfc, !PT ;  /* 0x00000008ecec6812 */ /* 0x000fe200078efcff */
[----:B------:R-:W-:Y:S01]  /*1e90*/  IMAD.SHL.U32 R15, R15, 0x2, RZ ;  /* 0x000000020f0f7824 */ /* 0x000fe200078e00ff */
[----:B------:R-:W-:Y:S01]  /*1ea0*/  SEL R237, RZ, 0xffffffff, P1 ;  /* 0xffffffffffed7807 */ /* 0x000fe20000800000 */
[----:B-1----:R-:W-:Y:S01]  /*1eb0*/  @!P6 IMAD.SHL.U32 R10, R252, 0x10, RZ ;  /* 0x00000010fc0ae824 */ /* 0x002fe200078e00ff */
[----:B------:R-:W-:-:S02]  /*1ec0*/  ISETP.LT.OR P1, PT, R4, 0x21, P2 ;  /* 0x000000210400780c */ /* 0x000fc40001721670 */
[----:B------:R-:W-:Y:S01]  /*1ed0*/  LOP3.LUT R242, R15, 0x2, R12, 0xe2, !PT ;  /* 0x000000020ff27812 */ /* 0x000fe200078ee20c */
[----:B------:R-:W-:Y:S01]  /*1ee0*/  IMAD.SHL.U32 R237, R237, 0x4, RZ ;  /* 0x00000004eded7824 */ /* 0x000fe200078e00ff */
[----:B------:R1:W-:Y:S01]  /*1ef0*/  @!P6 LDGSTS.E.BYPASS.LTC128B.128 [R10+0x12080], [R246.64] ;  /* 0x12080000f60aefae */ /* 0x0003e2000b901d4a */
[----:B------:R-:W-:Y:S02]  /*1f00*/  ISETP.GE.AND P2, PT, R252, 0x10, PT ;  /* 0x00000010fc00780c */ /* 0x000fe40003f46270 */
[----:B--2---:R-:W-:Y:S01]  /*1f10*/  LOP3.LUT R7, R13, 0xffffffe0, RZ, 0xc0, !PT ;  /* 0xffffffe00d077812 */ /* 0x004fe200078ec0ff */
[----:B------:R-:W-:Y:S01]  /*1f20*/  IMAD.IADD R6, R17, 0x1, -R0 ;  /* 0x0000000111067824 */ /* 0x000fe200078e0a00 */
[----:B------:R-:W-:Y:S01]  /*1f30*/  LOP3.LUT R0, R32, 0xfffffff0, RZ, 0xc0, !PT ;  /* 0xfffffff020007812 */ /* 0x000fe200078ec0ff */
[----:B------:R-:W0:Y:S01]  /*1f40*/  LDGDEPBAR ;  /* 0x00000000000079af */ /* 0x000e220000000000 */
[----:B------:R-:W-:Y:S01]  /*1f50*/  LOP3.LUT R236, R236, 0xfffffffd, RZ, 0xc0, !PT ;  /* 0xfffffffdecec7812 */ /* 0x000fe200078ec0ff */
[----:B------:R-:W-:-:S02]  /*1f60*/  IMAD.IADD R2, R252, 0x1, -R7 ;  /* 0x00000001fc027824 */ /* 0x000fc400078e0a07 */
[----:B------:R-:W-:Y:S01]  /*1f70*/  IMAD R13, R6, -0x8, R29 ;  /* 0xfffffff8060d7824 */ /* 0x000fe200078e021d */
[----:B------:R-:W-:Y:S01]  /*1f80*/  IADD3 R6, P0, R240, UR14, RZ ;  /* 0x0000000ef0067c10 */ /* 0x000fe2000ff1e0ff */
[----:B------:R-:W-:Y:S01]  /*1f90*/  IMAD.IADD R0, R252, 0x1, -R0 ;  /* 0x00000001fc007824 */ /* 0x000fe200078e0a00 */
[----:B------:R-:W-:Y:S01]  /*1fa0*/  SHF.R.S32.HI R3, RZ, 0x1f, R2 ;  /* 0x0000001fff037819 */ /* 0x000fe20000011402 */
[----:B------:R2:W-:Y:S01]  /*1fb0*/  LDGSTS.E.BYPASS.LTC128B.128 [R232+0xc080], [R240.64], !P5 ;  /* 0x0c080000f0e87fae */ /* 0x0005e2000e901d4a */
[----:B------:R-:W-:Y:S02]  /*1fc0*/  IADD3.X R7, R241, UR9, RZ, P0, !PT ;  /* 0x00000009f1077c10 */ /* 0x000fe400087fe4ff */
[----:B------:R-:W-:Y:S02]  /*1fd0*/  LEA.HI R3, R3, R2, RZ, 0x2 ;  /* 0x0000000203037211 */ /* 0x000fe400078f10ff */
[----:B------:R-:W-:Y:S02]  /*1fe0*/  ISETP.LT.OR P0, PT, R4, 0x1, P4 ;  /* 0x000000010400780c */ /* 0x000fe40002701670 */
[----:B------:R-:W-:-:S02]  /*1ff0*/  LEA.HI R235, R3, R235, RZ, 0x1e ;  /* 0x000000eb03eb7211 */ /* 0x000fc400078ff0ff */
[----:B------:R-:W-:Y:S02]  /*2000*/  LOP3.LUT R3, R3, 0xfffffffc, RZ, 0xc0, !PT ;  /* 0xfffffffc03037812 */ /* 0x000fe400078ec0ff */
[----:B------:R-:W-:Y:S02]  /*2010*/  SHF.R.S32.HI R8, RZ, 0x1f, R0 ;  /* 0x0000001fff087819 */ /* 0x000fe40000011400 */
[----:B------:R-:W-:Y:S01]  /*2020*/  ISETP.LT.OR P4, PT, R4, 0x21, P4 ;  /* 0x000000210400780c */ /* 0x000fe20002781670 */
[----:B------:R-:W-:Y:S01]  /*2030*/  IMAD.IADD R11, R2, 0x1, -R3 ;  /* 0x00000001020b7824 */ /* 0x000fe200078e0a03 */
[----:B------:R-:W-:Y:S01]  /*2040*/  LEA.HI R8, R8, R0, RZ, 0x3 ;  /* 0x0000000008087211 */ /* 0x000fe200078f18ff */
[C---:B------:R-:W-:Y:S01]  /*2050*/  IMAD.SHL.U32 R3, R5.reuse, 0x40, RZ ;  /* 0x0000004005037824 */ /* 0x040fe200078e00ff */
[----:B------:R-:W-:Y:S01]  /*2060*/  LOP3.LUT P5, RZ, R5, 0x4, RZ, 0xc0, !PT ;  /* 0x0000000405ff7812 */ /* 0x000fe200078ac0ff */
[----:B------:R2:W-:Y:S01]  /*2070*/  LDGSTS.E.BYPASS.LTC128B.128 [R232+0xe080], [R240.64+0x80], !P0 ;  /* 0x0e080080f0e87fae */ /* 0x0005e2000c101d4a */
[----:B------:R-:W-:Y:S01]  /*2080*/  IMAD.SHL.U32 R2, R17, 0x8, RZ ;  /* 0x0000000811027824 */ /* 0x000fe200078e00ff */
[----:B------:R-:W-:Y:S01]  /*2090*/  ISETP.LT.OR P0, PT, R4, 0x1, P3 ;  /* 0x000000010400780c */ /* 0x000fe20001f01670 */
[----:B------:R-:W-:Y:S01]  /*20a0*/  IMAD.SHL.U32 R5, R24, 0x20, RZ ;  /* 0x0000002018057824 */ /* 0x000fe200078e00ff */
[----:B------:R-:W-:Y:S01]  /*20b0*/  LOP3.LUT R3, R3, 0x1c0, RZ, 0xc0, !PT ;  /* 0x000001c003037812 */ /* 0x000fe200078ec0ff */
[----:B------:R-:W-:Y:S01]  /*20c0*/  IMAD R11, R11, -0x2, R13 ;  /* 0xfffffffe0b0b7824 */ /* 0x000fe200078e020d */
[----:B------:R-:W-:-:S02]  /*20d0*/  ISETP.LT.OR P3, PT, R4, 0x21, P3 ;  /* 0x000000210400780c */ /* 0x000fc40001f61670 */
[----:B------:R-:W-:Y:S02]  /*20e0*/  LOP3.LUT R2, R2, 0x18, RZ, 0xc0, !PT ;  /* 0x0000001802027812 */ /* 0x000fe400078ec0ff */
[----:B------:R-:W-:Y:S02]  /*20f0*/  SHF.R.U32.HI R4, RZ, 0x3, R3 ;  /* 0x00000003ff047819 */ /* 0x000fe40000011603 */
[----:B------:R-:W-:Y:S02]  /*2100*/  LOP3.LUT R9, R8, 0xfffffff8, RZ, 0xc0, !PT ;  /* 0xfffffff808097812 */ /* 0x000fe400078ec0ff */
[----:B-1----:R-:W-:Y:S01]  /*2110*/  LOP3.LUT R10, R4, R3, R2, 0x1e, !PT ;  /* 0x00000003040a7212 */ /* 0x002fe200078e1e02 */
[----:B------:R-:W-:Y:S01]  /*2120*/  IMAD.U32 R4, RZ, RZ, UR14 ;  /* 0x0000000eff047e24 */ /* 0x000fe2000f8e00ff */
[----:B------:R2:W-:Y:S01]  /*2130*/  LDGSTS.E.BYPASS.LTC128B.128 [R232+0x10080], [R240.64+0x100], !P0 ;  /* 0x10080100f0e87fae */ /* 0x0005e2000c101d4a */
[----:B------:R-:W-:Y:S01]  /*2140*/  IMAD.IADD R0, R0, 0x1, -R9 ;  /* 0x0000000100007824 */ /* 0x000fe200078e0a09 */
[----:B------:R-:W-:Y:S01]  /*2150*/  LOP3.LUT R13, R2, 0x20, R5, 0xf8, !PT ;  /* 0x00000020020d7812 */ /* 0x000fe200078ef805 */
[----:B------:R-:W-:Y:S01]  /*2160*/  IMAD.SHL.U32 R2, R16, 0x2, RZ ;  /* 0x0000000210027824 */ /* 0x000fe200078e00ff */
[----:B------:R1:W-:Y:S01]  /*2170*/  LDGSTS.E.BYPASS.LTC128B.128 [R232+0xd080], [R6.64], !P1 ;  /* 0x0d08000006e87fae */ /* 0x0003e2000c901d4a */
[----:B------:R-:W-:Y:S01]  /*2180*/  IADD3 R4, P1, P0, R4, 0x100, R240 ;  /* 0x0000010004047810 */ /* 0x000fe2000783e0f0 */
[----:B------:R-:W-:Y:S01]  /*2190*/  IMAD.SHL.U32 R3, R8, 0x40, RZ ;  /* 0x0000004008037824 */ /* 0x000fe200078e00ff */
[----:B------:R-:W-:Y:S01]  /*21a0*/  LOP3.LUT R9, R14, 0x8, R31, 0xf8, !PT ;  /* 0x000000080e097812 */ /* 0x000fe200078ef81f */
[----:B------:R1:W-:Y:S01]  /*21b0*/  LDGSTS.E.BYPASS.LTC128B.128 [R232+0xf080], [R6.64+0x80], !P4 ;  /* 0x0f08008006e87fae */ /* 0x0003e2000e101d4a */
[----:B------:R-:W-:-:S02]  /*21c0*/  IADD3.X R5, RZ, UR9, R241, P1, P0 ;  /* 0x00000009ff057c10 */ /* 0x000fc40008fe04f1 */
[C---:B------:R-:W-:Y:S02]  /*21d0*/  LOP3.LUT P1, RZ, R0.reuse, 0x2, RZ, 0xc0, !PT ;  /* 0x0000000200ff7812 */ /* 0x040fe4000782c0ff */
[C---:B------:R-:W-:Y:S01]  /*21e0*/  LOP3.LUT P0, RZ, R0.reuse, 0x4, RZ, 0xc0, !PT ;  /* 0x0000000400ff7812 */ /* 0x040fe2000780c0ff */
[----:B------:R-:W-:Y:S01]  /*21f0*/  IMAD.SHL.U32 R0, R0, 0x40, RZ ;  /* 0x0000004000007824 */ /* 0x000fe200078e00ff */
[----:B------:R-:W-:Y:S01]  /*2200*/  LOP3.LUT R12, R2, 0x2, R18, 0xe2, !PT ;  /* 0x00000002020c7812 */ /* 0x000fe200078ee212 */
[----:B------:R2:W-:Y:S01]  /*2210*/  LDGSTS.E.BYPASS.LTC128B.128 [R232+0x11080], [R4.64], !P3 ;  /* 0x1108000004e87fae */ /* 0x0005e2000d901d4a */
[----:B------:R-:W-:Y:S02]  /*2220*/  LOP3.LUT R2, R19, 0x3ffffffc, RZ, 0xc0, !PT ;  /* 0x3ffffffc13027812 */ /* 0x000fe400078ec0ff */
[----:B------:R-:W-:Y:S02]  /*2230*/  LOP3.LUT R0, R0, 0x1c0, RZ, 0xc0, !PT ;  /* 0x000001c000007812 */ /* 0x000fe400078ec0ff */
[----:B------:R-:W-:-:S02]  /*2240*/  LOP3.LUT R3, R3, 0xfffffe00, RZ, 0xc0, !PT ;  /* 0xfffffe0003037812 */ /* 0x000fc400078ec0ff */
[----:B------:R-:W-:Y:S02]  /*2250*/  LOP3.LUT R9, R9, R20, RZ, 0x3c, !PT ;  /* 0x0000001409097212 */ /* 0x000fe400078e3cff */
[----:B------:R-:W-:Y:S02]  /*2260*/  LOP3.LUT R237, R237, 0x4, R12, 0xe2, !PT ;  /* 0x00000004eded7812 */ /* 0x000fe400078ee20c */
[----:B------:R-:W-:Y:S01]  /*2270*/  ISETP.GT.AND P6, PT, R11, 0x20, PT ;  /* 0x000000200b00780c */ /* 0x000fe20003fc4270 */
[----:B------:R-:W-:-:S04]  /*2280*/  IMAD R227, R24, 0x200, R9 ;  /* 0x0000020018e37824 */ /* 0x000fc800078e0209 */
[C---:B------:R-:W-:Y:S02]  /*2290*/  IMAD R226, R227.reuse, 0x2, R226 ;  /* 0x00000002e3e27824 */ /* 0x040fe400078e02e2 */
[----:B------:R-:W-:Y:S02]  /*22a0*/  IMAD.SHL.U32 R227, R227, 0x2, RZ ;  /* 0x00000002e3e37824 */ /* 0x000fe400078e00ff */
[----:B-1----:R-:W-:Y:S02]  /*22b0*/  IMAD.SHL.U32 R7, R24, 0x8, RZ ;  /* 0x0000000818077824 */ /* 0x002fe400078e00ff */
[----:B------:R-:W-:Y:S01]  /*22c0*/  IMAD.IADD R6, R252, 0x1, -R2 ;  /* 0x00000001fc067824 */ /* 0x000fe200078e0a02 */
[----:B------:R-:W-:Y:S02]  /*22d0*/  SHF.R.U32.HI R2, RZ, 0x3, R0 ;  /* 0x00000003ff027819 */ /* 0x000fe40000011600 */
[----:B------:R-:W-:Y:S01]  /*22e0*/  LOP3.LUT R7, R0, 0x8, R7, 0xf8, !PT ;  /* 0x0000000800077812 */ /* 0x000fe200078ef807 */
[----:B------:R-:W-:Y:S01]  /*22f0*/  IMAD R6, R6, 0x2, R224 ;  /* 0x0000000206067824 */ /* 0x000fe200078e02e0 */
[----:B------:R-:W-:-:S02]  /*2300*/  LOP3.LUT R0, R2, R13, R0, 0x1e, !PT ;  /* 0x0000000d02007212 */ /* 0x000fc400078e1e00 */
[----:B------:R-:W-:Y:S01]  /*2310*/  LOP3.LUT R7, R7, R2, RZ, 0x3c, !PT ;  /* 0x0000000207077212 */ /* 0x000fe200078e3cff */
[----:B------:R-:W-:Y:S01]  /*2320*/  @!P2 IMAD.SHL.U32 R2, R252, 0x10, RZ ;  /* 0x00000010fc02a824 */ /* 0x000fe200078e00ff */
[-C--:B------:R-:W-:Y:S01]  /*2330*/  LOP3.LUT R0, R0, R3.reuse, RZ, 0xfc, !PT ;  /* 0x0000000300007212 */ /* 0x080fe200078efcff */
[----:B------:R-:W-:Y:S01]  /*2340*/  IMAD.IADD R6, R6, 0x1, R10 ;  /* 0x0000000106067824 */ /* 0x000fe200078e020a */
[----:B------:R-:W-:Y:S02]  /*2350*/  IADD3 R224, R7, R3, R224 ;  /* 0x0000000307e07210 */ /* 0x000fe40007ffe0e0 */
[----:B------:R1:W-:Y:S01]  /*2360*/  @!P2 LDGSTS.E.BYPASS.LTC128B.128 [R2+0x12180], [R244.64] ;  /* 0x12180000f402afae */ /* 0x0003e2000b901d4a */
[----:B------:R-:W-:Y:S01]  /*2370*/  SEL R3, R22, 0xffffffc0, !P0 ;  /* 0xffffffc016037807 */ /* 0x000fe20004000000 */
[----:B------:R-:W-:Y:S01]  /*2380*/  IMAD.SHL.U32 R0, R0, 0x2, RZ ;  /* 0x0000000200007824 */ /* 0x000fe200078e00ff */
[----:B------:R-:W-:Y:S01]  /*2390*/  ISETP.GT.AND P0, PT, R11, 0x1, PT ;  /* 0x000000010b00780c */ /* 0x000fe20003f04270 */
[----:B------:R-:W0:Y:S01]  /*23a0*/  LDGDEPBAR ;  /* 0x00000000000079af */ /* 0x000e220000000000 */
[----:B------:R-:W-:Y:S01]  /*23b0*/  LEA R233, R6, 0x12280, 0x1 ;  /* 0x0001228006e97811 */ /* 0x000fe200078e08ff */
[----:B------:R-:W-:-:S03]  /*23c0*/  IMAD.SHL.U32 R225, R224, 0x2, RZ ;  /* 0x00000002e0e17824 */ /* 0x000fc600078e00ff */
[C---:B------:R-:W-:Y:S02]  /*23d0*/  IADD3 R234, R233.reuse, 0x40, RZ ;  /* 0x00000040e9ea7810 */ /* 0x040fe40007ffe0ff */
[----:B------:R-:W-:Y:S02]  /*23e0*/  @P5 IADD3 R234, R233, -0x40, RZ ;  /* 0xffffffc0e9ea5810 */ /* 0x000fe40007ffe0ff */
[----:B------:R-:W-:Y:S02]  /*23f0*/  ISETP.GT.AND P5, PT, R11, 0x21, PT ;  /* 0x000000210b00780c */ /* 0x000fe40003fa4270 */
[----:B-1----:R-:W-:Y:S02]  /*2400*/  SEL R2, R23, 0xffffffe0, !P1 ;  /* 0xffffffe017027807 */ /* 0x002fe40004800000 */
[----:B------:R-:W-:-:S03]  /*2410*/  ISETP.GT.AND P1, PT, R11, RZ, PT ;  /* 0x000000ff0b00720c */ /* 0x000fc60003f24270 */
[C---:B------:R-:W-:Y:S02]  /*2420*/  IMAD R2, R224.reuse, 0x2, R2 ;  /* 0x00000002e0027824 */ /* 0x040fe400078e0202 */
[----:B------:R-:W-:Y:S02]  /*2430*/  IMAD R224, R224, 0x2, R3 ;  /* 0x00000002e0e07824 */ /* 0x000fe400078e0203 */
[----:B------:R-:W-:-:S06]  /*2440*/  IMAD.IADD R3, R3, 0x1, R2 ;  /* 0x0000000103037824 */ /* 0x000fcc00078e0202 */
[----:B------:R-:W-:-:S04]  /*2450*/  @P1 LOP3.LUT R236, R236, 0x2, RZ, 0xfc, !PT ;  /* 0x00000002ecec1812 */ /* 0x000fc800078efcff */
[----:B------:R-:W-:-:S04]  /*2460*/  LOP3.LUT R236, R236, 0xfffffffe, RZ, 0xc0, !PT ;  /* 0xfffffffeecec7812 */ /* 0x000fc800078ec0ff */
[----:B--234-:R-:W-:Y:S02]  /*2470*/  @P0 LOP3.LUT R236, R236, 0x1, RZ, 0xfc, !PT ;  /* 0x00000001ecec0812 */ /* 0x01cfe400078efcff */
.L_x_60:
        /* <DEDUP_REMOVED lines=182> */
[----:B------:R-:W-:Y:S01]  /*2fe0*/  MUFU.TANH R142, R18 ;  /* 0x00000012008e7308 */ /* 0x000fe20000002400 */
[-C--:B------:R-:W-:Y:S01]  /*2ff0*/  HMMA.16816.F32 R28, R8, R186.reuse, R28 ;  /* 0x000000ba081c723c */ /* 0x080fe2000000181c */
[----:B------:R-:W1:Y:S02]  /*3000*/  LDSM.16.M88.4 R8, [R224+0x10080] ;  /* 0x01008000e008783b */ /* 0x000e640000000200 */
[----:B----4-:R-:W-:Y:S05]  /*3010*/  FSEL R16, R206, -INF , P1 ;  /* 0xff800000ce107808 */ /* 0x010fea0000800000 */
[----:B------:R-:W-:Y:S01]  /*3020*/  HMMA.16816.F32 R32, R136, R186, R32 ;  /* 0x000000ba8820723c */ /* 0x000fe20000001820 */
[----:B------:R-:W-:Y:S03]  /*3030*/  MUFU.TANH R139, R19 ;  /* 0x00000013008b7308 */ /* 0x000fe60000002400 */
[--C-:B------:R-:W-:Y:S03]  /*3040*/  FFMA.FTZ R16, R16, c[0x0][0x29c], -R200.reuse ;  /* 0x0000a70010107a23 */ /* 0x100fe600000108c8 */
[----:B------:R-:W-:Y:S01]  /*3050*/  FSEL R136, R204, -INF , P0 ;  /* 0xff800000cc887808 */ /* 0x000fe20000000000 */
[-C--:B---3--:R-:W-:Y:S03]  /*3060*/  HMMA.16816.F32 R20, R132, R188.reuse, R20 ;  /* 0x000000bc8414723c */ /* 0x088fe60000001814 */
[----:B------:R2:W-:Y:S02]  /*3070*/  MUFU.EX2 R137, R16 ;  /* 0x0000001000897308 */ /* 0x0005e40000000800 */
[----:B------:R-:W-:Y:S03]  /*3080*/  FFMA.FTZ R136, R136, c[0x0][0x29c], -R200 ;  /* 0x0000a70088887a23 */ /* 0x000fe600000108c8 */
[C---:B-----5:R-:W-:Y:S05]  /*3090*/  HMMA.16816.F32 R24, R4.reuse, R188, R24 ;  /* 0x000000bc0418723c */ /* 0x060fea0000001818 */
[----:B------:R-:W3:Y:S03]  /*30a0*/  MUFU.EX2 R136, R136 ;  /* 0x0000008800887308 */ /* 0x000ee60000000800 */
[-C--:B------:R-:W-:Y:S01]  /*30b0*/  HMMA.16816.F32 R28, R4, R190.reuse, R28 ;  /* 0x000000be041c723c */ /* 0x080fe2000000181c */
[----:B------:R-:W4:Y:S07]  /*30c0*/  LDSM.16.M88.4 R4, [R3+0x10080] ;  /* 0x010080000304783b */ /* 0x000f2e0000000200 */
[----:B------:R-:W-:Y:S04]  /*30d0*/  HMMA.16816.F32 R32, R132, R190, R32 ;  /* 0x000000be8420723c */ /* 0x000fe80000001820 */
[----:B--2---:R-:W-:Y:S03]  /*30e0*/  FSEL R16, R205, -INF , P1 ;  /* 0xff800000cd107808 */ /* 0x004fe60000800000 */
[----:B------:R-:W-:Y:S01]  /*30f0*/  FSEL R134, R157, -INF , P1 ;  /* 0xff8000009d867808 */ /* 0x000fe20000800000 */
[-C--:B-1----:R-:W-:Y:S05]  /*3100*/  HMMA.16816.F32 R20, R8, R192.reuse, R20 ;  /* 0x000000c00814723c */ /* 0x082fea0000001814 */
[--C-:B------:R-:W-:Y:S01]  /*3110*/  FFMA.FTZ R138, R16, c[0x0][0x29c], -R201.reuse ;  /* 0x0000a700108a7a23 */ /* 0x100fe200000108c9 */
[----:B------:R-:W-:Y:S01]  /*3120*/  FSEL R132, R207, -INF , P0 ;  /* 0xff800000cf847808 */ /* 0x000fe20000000000 */
[----:B------:R-:W1:Y:S01]  /*3130*/  LDSM.16.M88.4 R16, [R3+0x11080] ;  /* 0x011080000310783b */ /* 0x000e620000000200 */
[C---:B------:R-:W-:Y:S01]  /*3140*/  HMMA.16816.F32 R24, R12.reuse, R192, R24 ;  /* 0x000000c00c18723c */ /* 0x040fe20000001818 */
[----:B------:R-:W-:Y:S03]  /*3150*/  MUFU.EX2 R133, R138 ;  /* 0x0000008a00857308 */ /* 0x000fe60000000800 */
[--C-:B------:R-:W-:Y:S02]  /*3160*/  FFMA.FTZ R134, R134, c[0x0][0x29c], -R202.reuse ;  /* 0x0000a70086867a23 */ /* 0x100fe400000108ca */
[----:B------:R-:W-:Y:S02]  /*3170*/  FFMA.FTZ R132, R132, c[0x0][0x29c], -R201 ;  /* 0x0000a70084847a23 */ /* 0x000fe400000108c9 */
[-C--:B------:R-:W-:Y:S01]  /*3180*/  HMMA.16816.F32 R28, R12, R194.reuse, R28 ;  /* 0x000000c20c1c723c */ /* 0x080fe2000000181c */
[----:B------:R-:W2:Y:S02]  /*3190*/  LDS R12, [R235.X4+0x12180] ;  /* 0x01218000eb0c7984 */ /* 0x000ea40000004800 */
[----:B------:R-:W-:Y:S01]  /*31a0*/  MUFU.EX2 R13, R134 ;  /* 0x00000086000d7308 */ /* 0x000fe20000000800 */
[----:B------:R-:W-:Y:S03]  /*31b0*/  FFMA.FTZ R135, -R140, R140, 1 ;  /* 0x3f8000008c877423 */ /* 0x000fe6000001018c */
[----:B------:R-:W-:Y:S01]  /*31c0*/  FSEL R14, R156, -INF , P0 ;  /* 0xff8000009c0e7808 */ /* 0x000fe20000000000 */
[----:B------:R-:W-:Y:S04]  /*31d0*/  HMMA.16816.F32 R32, R8, R194, R32 ;  /* 0x000000c20820723c */ /* 0x000fe80000001820 */
[----:B------:R-:W-:Y:S01]  /*31e0*/  FFMA.FTZ R14, R14, c[0x0][0x29c], -R202 ;  /* 0x0000a7000e0e7a23 */ /* 0x000fe200000108ca */
[----:B------:R-:W-:Y:S02]  /*31f0*/  MUFU.EX2 R132, R132 ;  /* 0x0000008400847308 */ /* 0x000fe40000000800 */
[----:B------:R-:W-:Y:S01]  /*3200*/  FSEL R8, R158, -INF , P1 ;  /* 0xff8000009e087808 */ /* 0x000fe20000800000 */
[-C--:B----4-:R-:W-:Y:S05]  /*3210*/  HMMA.16816.F32 R20, R4, R196.reuse, R20 ;  /* 0x000000c40414723c */ /* 0x090fea0000001814 */
[----:B------:R-:W-:Y:S01]  /*3220*/  FFMA.FTZ R8, R8, c[0x0][0x29c], -R203 ;  /* 0x0000a70008087a23 */ /* 0x000fe200000108cb */
[----:B------:R-:W-:Y:S01]  /*3230*/  FSEL R10, R141, -INF , P5 ;  /* 0xff8000008d0a7808 */ /* 0x000fe20002800000 */
[----:B------:R4:W-:Y:S01]  /*3240*/  MUFU.EX2 R11, R14 ;  /* 0x0000000e000b7308 */ /* 0x0009e20000000800 */
[C---:B-1----:R-:W-:Y:S09]  /*3250*/  HMMA.16816.F32 R24, R16.reuse, R196, R24 ;  /* 0x000000c41018723c */ /* 0x042ff20000001818 */
[----:B------:R1:W-:Y:S01]  /*3260*/  MUFU.EX2 R138, R8 ;  /* 0x00000008008a7308 */ /* 0x0003e20000000800 */
[-C--:B------:R-:W-:Y:S06]  /*3270*/  HMMA.16816.F32 R28, R16, R198.reuse, R28 ;  /* 0x000000c6101c723c */ /* 0x080fec000000181c */
[--C-:B--2---:R-:W-:Y:S02]  /*3280*/  FADD.FTZ R21, R21, -R12.reuse ;  /* 0x8000000c15157221 */ /* 0x104fe40000010000 */
[----:B------:R-:W-:Y:S01]  /*3290*/  FADD.FTZ R20, R20, -R12 ;  /* 0x8000000c14147221 */ /* 0x000fe20000010000 */
[----:B---3--:R-:W-:Y:S01]  /*32a0*/  F2FP.PACK_AB R19, R136, R137 ;  /* 0x000000898813723e */ /* 0x008fe200000000ff */
[----:B------:R-:W-:Y:S04]  /*32b0*/  HMMA.16816.F32 R32, R4, R198, R32 ;  /* 0x000000c60420723c */ /* 0x000fe80000001820 */
[----:B----4-:R-:W-:Y:S01]  /*32c0*/  FFMA.FTZ R14, R10, c[0x0][0x29c], -R200 ;  /* 0x0000a7000a0e7a23 */ /* 0x010fe200000108c8 */
[----:B------:R-:W-:Y:S01]  /*32d0*/  FSEL R10, R142, -INF , P6 ;  /* 0xff8000008e0a7808 */ /* 0x000fe20003000000 */
[----:B------:R-:W-:Y:S01]  /*32e0*/  FMUL.FTZ R136, R136, R21 ;  /* 0x0000001588887220 */ /* 0x000fe20000410000 */
[----:B------:R-:W-:Y:S01]  /*32f0*/  FSEL R6, R145, -INF , P6 ;  /* 0xff80000091067808 */ /* 0x000fe20003000000 */
[----:B------:R-:W2:Y:S01]  /*3300*/  MUFU.EX2 R4, R14 ;  /* 0x0000000e00047308 */ /* 0x000ea20000000800 */
[----:B------:R-:W-:Y:S03]  /*3310*/  FSEL R5, R139, -INF , P5 ;  /* 0xff8000008b057808 */ /* 0x000fe60002800000 */
[----:B-1----:R-:W-:Y:S01]  /*3320*/  FSEL R8, R140, -INF , P6 ;  /* 0xff8000008c087808 */ /* 0x002fe20003000000 */
[--C-:B------:R-:W-:Y:S01]  /*3330*/  FFMA.FTZ R10, R10, c[0x0][0x29c], -R201.reuse ;  /* 0x0000a7000a0a7a23 */ /* 0x100fe200000108c9 */
[----:B------:R-:W-:Y:S01]  /*3340*/  FSEL R7, R143, -INF , P5 ;  /* 0xff8000008f077808 */ /* 0x000fe20002800000 */
[----:B------:R-:W-:Y:S02]  /*3350*/  FFMA.FTZ R16, R6, c[0x0][0x29c], -R202 ;  /* 0x0000a70006107a23 */ /* 0x000fe400000108ca */
[----:B------:R-:W-:Y:S01]  /*3360*/  FFMA.FTZ R8, R8, c[0x0][0x29c], -R200 ;  /* 0x0000a70008087a23 */ /* 0x000fe200000108c8 */
[----:B------:R1:W-:Y:S01]  /*3370*/  MUFU.EX2 R6, R10 ;  /* 0x0000000a00067308 */ /* 0x0003e20000000800 */
[----:B------:R-:W-:Y:S02]  /*3380*/  FFMA.FTZ R15, R5, c[0x0][0x29c], -R201 ;  /* 0x0000a700050f7a23 */ /* 0x000fe400000108c9 */
[----:B------:R-:W3:Y:S01]  /*3390*/  LDS R5, [R235.X4+0x12200] ;  /* 0x01220000eb057984 */ /* 0x000ee20000004800 */
[----:B------:R-:W-:Y:S01]  /*33a0*/  FFMA.FTZ R134, R7, c[0x0][0x29c], -R202 ;  /* 0x0000a70007867a23 */ /* 0x000fe200000108ca */
[----:B------:R-:W-:Y:S01]  /*33b0*/  FSEL R7, R146, -INF , P6 ;  /* 0xff80000092077808 */ /* 0x000fe20003000000 */
[----:B------:R-:W-:Y:S02]  /*33c0*/  FFMA.FTZ R18, -R204, R204, 1 ;  /* 0x3f800000cc127423 */ /* 0x000fe400000101cc */
[--C-:B------:R-:W-:Y:S02]  /*33d0*/  FADD.FTZ R33, R33, -R12.reuse ;  /* 0x8000000c21217221 */ /* 0x100fe40000010000 */
[----:B------:R4:W5:Y:S01]  /*33e0*/  MUFU.EX2 R9, R8 ;  /* 0x0000000800097308 */ /* 0x0009620000000800 */
[----:B------:R-:W-:Y:S02]  /*33f0*/  FMUL.FTZ R18, R18, R136 ;  /* 0x0000008812127220 */ /* 0x000fe40000410000 */
[--C-:B------:R-:W-:Y:S02]  /*3400*/  FFMA.FTZ R136, R7, c[0x0][0x29c], -R203.reuse ;  /* 0x0000a70007887a23 */ /* 0x100fe400000108cb */
[----:B--2---:R-:W-:Y:S02]  /*3410*/  FMUL.FTZ R33, R4, R33 ;  /* 0x0000002104217220 */ /* 0x004fe40000410000 */
[----:B------:R-:W-:Y:S02]  /*3420*/  FFMA.FTZ R14, -R206, R206, 1 ;  /* 0x3f800000ce0e7423 */ /* 0x000fe400000101ce */
[----:B------:R-:W-:Y:S01]  /*3430*/  FMUL.FTZ R20, R137, R20 ;  /* 0x0000001489147220 */ /* 0x000fe20000410000 */
[----:B------:R-:W2:Y:S03]  /*3440*/  MUFU.EX2 R7, R15 ;  /* 0x0000000f00077308 */ /* 0x000ea60000000800 */
[----:B------:R-:W-:Y:S01]  /*3450*/  FMUL.FTZ R20, R14, R20 ;  /* 0x000000140e147220 */ /* 0x000fe20000410000 */
[----:B-1----:R-:W-:Y:S02]  /*3460*/  FSEL R10, R147, -INF , P0 ;  /* 0xff800000930a7808 */ /* 0x002fe40000000000 */
[----:B------:R-:W-:Y:S02]  /*3470*/  FSEL R14, R144, -INF , P5 ;  /* 0xff800000900e7808 */ /* 0x000fe40002800000 */
[----:B------:R-:W-:Y:S01]  /*3480*/  F2FP.PACK_AB R18, R18, R20 ;  /* 0x000000141212723e */ /* 0x000fe200000000ff */
[----:B------:R-:W-:Y:S02]  /*3490*/  FFMA.FTZ R21, R10, c[0x0][0x29c], -R203 ;  /* 0x0000a7000a157a23 */ /* 0x000fe400000108cb */
[----:B------:R-:W-:Y:S02]  /*34a0*/  FADD.FTZ R10, R32, -R12 ;  /* 0x8000000c200a7221 */ /* 0x000fe40000010000 */
[----:B------:R-:W-:Y:S01]  /*34b0*/  FFMA.FTZ R32, -R205, R205, 1 ;  /* 0x3f800000cd207423 */ /* 0x000fe200000101cd */
[----:B----4-:R-:W1:Y:S01]  /*34c0*/  LDS R8, [R235.X4+0x121a0] ;  /* 0x0121a000eb087984 */ /* 0x010e620000004800 */
[----:B-----5:R-:W-:Y:S01]  /*34d0*/  FMUL.FTZ R10, R9, R10 ;  /* 0x0000000a090a7220 */ /* 0x020fe20000410000 */
[----:B------:R-:W-:Y:S01]  /*34e0*/  F2FP.PACK_AB R17, R4, R9 ;  /* 0x000000090411723e */ /* 0x000fe200000000ff */
[----:B------:R-:W-:Y:S02]  /*34f0*/  FFMA.FTZ R9, -R141, R141, 1 ;  /* 0x3f8000008d097423 */ /* 0x000fe4000001018d */
[----:B------:R-:W-:Y:S02]  /*3500*/  FMUL.FTZ R135, R135, R10 ;  /* 0x0000000a87877220 */ /* 0x000fe40000410000 */
[----:B------:R4:W-:Y:S01]  /*3510*/  MUFU.EX2 R10, R16 ;  /* 0x00000010000a7308 */ /* 0x0009e20000000800 */
[----:B------:R-:W-:Y:S01]  /*3520*/  FMUL.FTZ R33, R9, R33 ;  /* 0x0000002109217220 */ /* 0x000fe20000410000 */
[----:B--2---:R-:W-:Y:S01]  /*3530*/  F2FP.PACK_AB R15, R7, R6 ;  /* 0x00000006070f723e */ /* 0x004fe200000000ff */
[----:B------:R-:W-:Y:S02]  /*3540*/  FFMA.FTZ R12, -R207, R207, 1 ;  /* 0x3f800000cf0c7423 */ /* 0x000fe400000101cf */
[--C-:B---3--:R-:W-:Y:S02]  /*3550*/  FADD.FTZ R24, R24, -R5.reuse ;  /* 0x8000000518187221 */ /* 0x108fe40000010000 */
[----:B------:R-:W-:Y:S03]  /*3560*/  FADD.FTZ R25, R25, -R5 ;  /* 0x8000000519197221 */ /* 0x000fe60000010000 */
[----:B------:R-:W2:Y:S01]  /*3570*/  MUFU.EX2 R9, R134 ;  /* 0x0000008600097308 */ /* 0x000ea20000000800 */
[----:B------:R-:W-:Y:S02]  /*3580*/  FFMA.FTZ R137, R14, c[0x0][0x29c], -R203 ;  /* 0x0000a7000e897a23 */ /* 0x000fe400000108cb */
[----:B------:R-:W-:Y:S02]  /*3590*/  FMUL.FTZ R20, R13, R24 ;  /* 0x000000180d147220 */ /* 0x000fe40000410000 */
[----:B------:R-:W-:Y:S01]  /*35a0*/  FFMA.FTZ R14, -R156, R156, 1 ;  /* 0x3f8000009c0e7423 */ /* 0x000fe2000001019c */
[----:B----4-:R-:W-:Y:S01]  /*35b0*/  F2FP.PACK_AB R16, R132, R133 ;  /* 0x000000858410723e */ /* 0x010fe200000000ff */
[--C-:B-1----:R-:W-:Y:S02]  /*35c0*/  FADD.FTZ R34, R34, -R8.reuse ;  /* 0x8000000822227221 */ /* 0x102fe40000010000 */
[--C-:B------:R-:W-:Y:S02]  /*35d0*/  FADD.FTZ R35, R35, -R8.reuse ;  /* 0x8000000823237221 */ /* 0x100fe40000010000 */
[--C-:B------:R-:W-:Y:S02]  /*35e0*/  FADD.FTZ R4, R22, -R8.reuse ;  /* 0x8000000816047221 */ /* 0x100fe40000010000 */
[----:B------:R-:W-:Y:S02]  /*35f0*/  FADD.FTZ R23, R23, -R8 ;  /* 0x8000000817177221 */ /* 0x000fe40000010000 */
[----:B------:R-:W-:Y:S02]  /*3600*/  FMUL.FTZ R8, R6, R34 ;  /* 0x0000002206087220 */ /* 0x000fe40000410000 */
[----:B------:R1:W3:Y:S01]  /*3610*/  MUFU.EX2 R34, R21 ;  /* 0x0000001500227308 */ /* 0x0002e20000000800 */
[----:B------:R-:W-:Y:S02]  /*3620*/  FMUL.FTZ R4, R133, R4 ;  /* 0x0000000485047220 */ /* 0x000fe40000410000 */
[----:B------:R-:W-:Y:S02]  /*3630*/  FMUL.FTZ R23, R132, R23 ;  /* 0x0000001784177220 */ /* 0x000fe40000410000 */
[----:B------:R-:W-:Y:S02]  /*3640*/  FMUL.FTZ R32, R32, R4 ;  /* 0x0000000420207220 */ /* 0x000fe40000410000 */
[----:B------:R-:W4:Y:S01]  /*3650*/  LDS R4, [R235.X4+0x12220] ;  /* 0x01222000eb047984 */ /* 0x000f220000004800 */
[----:B------:R-:W-:Y:S02]  /*3660*/  FMUL.FTZ R7, R7, R35 ;  /* 0x0000002307077220 */ /* 0x000fe40000410000 */
[----:B------:R-:W-:Y:S02]  /*3670*/  FFMA.FTZ R6, -R139, R139, 1 ;  /* 0x3f8000008b067423 */ /* 0x000fe4000001018b */
[----:B------:R-:W-:Y:S01]  /*3680*/  FFMA.FTZ R22, -R142, R142, 1 ;  /* 0x3f8000008e167423 */ /* 0x000fe2000001018e */
[----:B------:R-:W-:Y:S01]  /*3690*/  STS [R233], R19 ;  /* 0x00000013e9007388 */ /* 0x000fe20000000800 */
[----:B------:R-:W-:Y:S02]  /*36a0*/  FMUL.FTZ R23, R12, R23 ;  /* 0x000000170c177220 */ /* 0x000fe40000410000 */
[--C-:B------:R-:W-:Y:S02]  /*36b0*/  FADD.FTZ R12, R28, -R5.reuse ;  /* 0x800000051c0c7221 */ /* 0x100fe40000010000 */
[----:B------:R-:W-:Y:S01]  /*36c0*/  FADD.FTZ R5, R29, -R5 ;  /* 0x800000051d057221 */ /* 0x000fe20000010000 */
[----:B------:R-:W-:Y:S01]  /*36d0*/  STS [R233+0x400], R16 ;  /* 0x00040010e9007388 */ /* 0x000fe20000000800 */
[----:B------:R-:W-:Y:S01]  /*36e0*/  FMUL.FTZ R22, R22, R8 ;  /* 0x0000000816167220 */ /* 0x000fe20000410000 */
[C---:B--2---:R-:W-:Y:S01]  /*36f0*/  F2FP.PACK_AB R8, R9.reuse, R10 ;  /* 0x0000000a0908723e */ /* 0x044fe200000000ff */
[----:B------:R-:W-:Y:S02]  /*3700*/  FMUL.FTZ R5, R9, R5 ;  /* 0x0000000509057220 */ /* 0x000fe40000410000 */
[----:B-1----:R-:W-:Y:S01]  /*3710*/  FMUL.FTZ R21, R6, R7 ;  /* 0x0000000706157220 */ /* 0x002fe20000410000 */
[----:B------:R-:W-:Y:S01]  /*3720*/  STS [R234], R17 ;  /* 0x00000011ea007388 */ /* 0x000fe20000000800 */
[----:B------:R-:W-:Y:S01]  /*3730*/  F2FP.PACK_AB R6, R11, R13 ;  /* 0x0000000d0b06723e */ /* 0x000fe200000000ff */
[----:B------:R-:W-:Y:S01]  /*3740*/  MUFU.EX2 R7, R136 ;  /* 0x0000008800077308 */ /* 0x000fe20000000800 */
[----:B------:R-:W-:Y:S02]  /*3750*/  FFMA.FTZ R13, -R157, R157, 1 ;  /* 0x3f8000009d0d7423 */ /* 0x000fe4000001019d */
[----:B------:R-:W-:Y:S01]  /*3760*/  FMUL.FTZ R11, R11, R25 ;  /* 0x000000190b0b7220 */ /* 0x000fe20000410000 */
[----:B------:R1:W-:Y:S01]  /*3770*/  STS [R234+0x400], R15 ;  /* 0x0004000fea007388 */ /* 0x0003e20000000800 */
[----:B------:R-:W-:Y:S02]  /*3780*/  FMUL.FTZ R20, R13, R20 ;  /* 0x000000140d147220 */ /* 0x000fe40000410000 */
[----:B------:R-:W-:Y:S02]  /*3790*/  FFMA.FTZ R13, -R143, R143, 1 ;  /* 0x3f8000008f0d7423 */ /* 0x000fe4000001018f */
[----:B------:R-:W-:Y:S01]  /*37a0*/  FMUL.FTZ R12, R10, R12 ;  /* 0x0000000c0a0c7220 */ /* 0x000fe20000410000 */
[----:B------:R2:W-:Y:S01]  /*37b0*/  STS [R233+0x1000], R6 ;  /* 0x00100006e9007388 */ /* 0x0005e20000000800 */
[----:B------:R-:W5:Y:S01]  /*37c0*/  MUFU.EX2 R9, R137 ;  /* 0x0000008900097308 */ /* 0x000f620000000800 */
[----:B------:R-:W-:Y:S02]  /*37d0*/  FFMA.FTZ R10, -R145, R145, 1 ;  /* 0x3f800000910a7423 */ /* 0x000fe40000010191 */
[----:B------:R-:W-:Y:S02]  /*37e0*/  FMUL.FTZ R14, R14, R11 ;  /* 0x0000000b0e0e7220 */ /* 0x000fe40000410000 */
[----:B------:R-:W-:Y:S01]  /*37f0*/  FMUL.FTZ R11, R10, R12 ;  /* 0x0000000c0a0b7220 */ /* 0x000fe20000410000 */
[----:B------:R-:W-:Y:S01]  /*3800*/  F2FP.PACK_AB R10, R23, R32 ;  /* 0x00000020170a723e */ /* 0x000fe200000000ff */
[----:B------:R-:W-:Y:S01]  /*3810*/  FMUL.FTZ R5, R13, R5 ;  /* 0x000000050d057220 */ /* 0x000fe20000410000 */
[----:B------:R-:W-:Y:S01]  /*3820*/  F2FP.PACK_AB R13, R33, R135 ;  /* 0x00000087210d723e */ /* 0x000fe200000000ff */
[--C-:B----4-:R-:W-:Y:S01]  /*3830*/  FADD.FTZ R31, R31, -R4.reuse ;  /* 0x800000041f1f7221 */ /* 0x110fe20000010000 */
[----:B------:R-:W-:Y:S01]  /*3840*/  F2FP.PACK_AB R12, R21, R22 ;  /* 0x00000016150c723e */ /* 0x000fe200000000ff */
[--C-:B------:R-:W-:Y:S01]  /*3850*/  FADD.FTZ R26, R26, -R4.reuse ;  /* 0x800000041a1a7221 */ /* 0x100fe20000010000 */
[----:B------:R-:W-:Y:S01]  /*3860*/  F2FP.PACK_AB R11, R5, R11 ;  /* 0x0000000b050b723e */ /* 0x000fe200000000ff */
[--C-:B------:R-:W-:Y:S01]  /*3870*/  FADD.FTZ R27, R27, -R4.reuse ;  /* 0x800000041b1b7221 */ /* 0x100fe20000010000 */
[----:B---3--:R-:W-:Y:S01]  /*3880*/  F2FP.PACK_AB R5, R34, R138 ;  /* 0x0000008a2205723e */ /* 0x008fe200000000ff */
[----:B------:R-:W-:Y:S01]  /*3890*/  FMUL.FTZ R26, R138, R26 ;  /* 0x0000001a8a1a7220 */ /* 0x000fe20000410000 */
[----:B------:R-:W-:Y:S01]  /*38a0*/  F2FP.PACK_AB R14, R14, R20 ;  /* 0x000000140e0e723e */ /* 0x000fe200000000ff */
[----:B------:R-:W-:Y:S02]  /*38b0*/  FMUL.FTZ R27, R34, R27 ;  /* 0x0000001b221b7220 */ /* 0x000fe40000410000 */
[----:B------:R3:W-:Y:S01]  /*38c0*/  STS [R233+0x1400], R5 ;  /* 0x00140005e9007388 */ /* 0x0007e20000000800 */
[----:B-1----:R-:W-:Y:S02]  /*38d0*/  FFMA.FTZ R15, -R147, R147, 1 ;  /* 0x3f800000930f7423 */ /* 0x002fe40000010193 */
[----:B------:R-:W-:Y:S02]  /*38e0*/  FFMA.FTZ R16, -R144, R144, 1 ;  /* 0x3f80000090107423 */ /* 0x000fe40000010190 */
[----:B--2---:R-:W-:Y:S01]  /*38f0*/  FADD.FTZ R6, R30, -R4 ;  /* 0x800000041e067221 */ /* 0x004fe20000010000 */
[C---:B-----5:R-:W-:Y:S01]  /*3900*/  F2FP.PACK_AB R4, R9.reuse, R7 ;  /* 0x000000070904723e */ /* 0x060fe200000000ff */
[----:B------:R-:W-:Y:S01]  /*3910*/  STS [R234+0x1000], R8 ;  /* 0x00100008ea007388 */ /* 0x000fe20000000800 */
[----:B------:R-:W-:Y:S02]  /*3920*/  FMUL.FTZ R9, R9, R31 ;  /* 0x0000001f09097220 */ /* 0x000fe40000410000 */
[----:B------:R-:W-:Y:S03]  /*3930*/  FMUL.FTZ R6, R7, R6 ;  /* 0x0000000607067220 */ /* 0x000fe60000410000 */
[----:B------:R1:W-:Y:S06]  /*3940*/  STS [R234+0x1400], R4 ;  /* 0x00140004ea007388 */ /* 0x0003ec0000000800 */
[----:B------:R-:W-:Y:S01]  /*3950*/  BAR.SYNC.DEFER_BLOCKING 0x0 ;  /* 0x0000000000007b1d */ /* 0x000fe20000010000 */
[----:B---3--:R-:W-:Y:S04]  /*3960*/  FFMA.FTZ R5, -R158, R158, 1 ;  /* 0x3f8000009e057423 */ /* 0x008fe8000001019e */
[----:B------:R-:W-:Y:S02]  /*3970*/  FMUL.FTZ R7, R5, R26 ;  /* 0x0000001a05077220 */ /* 0x000fe40000410000 */
[----:B------:R-:W-:Y:S02]  /*3980*/  FMUL.FTZ R5, R15, R27 ;  /* 0x0000001b0f057220 */ /* 0x000fe40000410000 */
[----:B------:R-:W-:Y:S03]  /*3990*/  FFMA.FTZ R15, -R146, R146, 1 ;  /* 0x3f800000920f7423 */ /* 0x000fe60000010192 */
        /* <DEDUP_REMOVED lines=107> */
[----:B------:R-:W-:Y:S01]  /*4050*/  LEA.HI.X R9, R10, R241, R9, 0x7, P0 ;  /* 0x000000f10a097211 */ /* 0x000fe200000f3c09 */
[----:B------:R-:W-:Y:S01]  /*4060*/  IMAD.U32 R10, RZ, RZ, UR4 ;  /* 0x00000004ff0a7e24 */ /* 0x000fe2000f8e00ff */
[--C-:B------:R-:W-:Y:S04]  /*4070*/  IADD3 R18, P1, P0, R18, 0x80, R8.reuse ;  /* 0x0000008012127810 */ /* 0x100fe8000783e008 */
[--C-:B------:R-:W-:Y:S02]  /*4080*/  IADD3.X R19, RZ, UR9, R9.reuse, P1, P0 ;  /* 0x00000009ff137c10 */ /* 0x100fe40008fe0409 */
[----:B------:R-:W-:Y:S02]  /*4090*/  IADD3 R16, P1, P0, R16, 0x100, R8 ;  /* 0x0000010010107810 */ /* 0x000fe4000783e008 */
[----:B------:R-:W-:Y:S02]  /*40a0*/  IADD3 R10, -R243, UR8, -R10 ;  /* 0x00000008f30a7c10 */ /* 0x000fe4000fffe90a */
[----:B------:R-:W-:Y:S02]  /*40b0*/  IADD3.X R17, RZ, UR9, R9, P1, P0 ;  /* 0x00000009ff117c10 */ /* 0x000fe40008fe0409 */
[C---:B------:R-:W-:Y:S02]  /*40c0*/  ISETP.LT.OR P0, PT, R10.reuse, 0x1, !P2 ;  /* 0x000000010a00780c */ /* 0x040fe40005701670 */
[----:B------:R-:W-:Y:S11]  /*40d0*/  LOP3.LUT P1, RZ, R237, 0x2, RZ, 0xc0, !PT ;  /* 0x00000002edff7812 */ /* 0x000ff6000782c0ff */
        /* <DEDUP_REMOVED lines=12> */
[----:B------:R-:W-:Y:S02]  /*41a0*/  ISETP.LT.OR P0, PT, R10, 0x21, !P2 ;  /* 0x000000210a00780c */ /* 0x000fe40005701670 */
[----:B------:R-:W-:Y:S11]  /*41b0*/  ISETP.GT.AND P2, PT, R252, 0xf, PT ;  /* 0x0000000ffc00780c */ /* 0x000ff60003f44270 */
[----:B------:R1:W-:Y:S01]  /*41c0*/  LDGSTS.E.BYPASS.LTC128B.128 [R232+0xd080], [R8.64], !P0 ;  /* 0x0d08000008e87fae */ /* 0x0003e2000c101d4a */
[C---:B------:R-:W-:Y:S11]  /*41d0*/  ISETP.LT.OR P0, PT, R10.reuse, 0x21, !P1 ;  /* 0x000000210a00780c */ /* 0x040ff60004f01670 */
[----:B------:R-:W-:Y:S02]  /*41e0*/  @!UPT UIADD3 URZ, URZ, URZ, URZ ;  /* 0x0000003f3f3ff290 */ /* 0x000fe4000fffe03f */
[----:B------:R2:W-:Y:S01]  /*41f0*/  LDGSTS.E.BYPASS.LTC128B.128 [R232+0xf080], [R18.64], !P0 ;  /* 0x0f08000012e87fae */ /* 0x0005e2000c101d4a */
[----:B------:R-:W-:Y:S01]  /*4200*/  ISETP.LT.OR P0, PT, R10, 0x21, !P3 ;  /* 0x000000210a00780c */ /* 0x000fe20005f01670 */
[----:B------:R-:W-:Y:S02]  /*4210*/  @!P2 IMAD.SHL.U32 R10, R252, 0x10, RZ ;  /* 0x00000010fc0aa824 */ /* 0x000fe400078e00ff */
[----:B-1----:R-:W-:Y:S10]  /*4220*/  IMAD.U32 R8, RZ, RZ, UR4 ;  /* 0x00000004ff087e24 */ /* 0x002ff4000f8e00ff */
[----:B------:R2:W-:Y:S01]  /*4230*/  LDGSTS.E.BYPASS.LTC128B.128 [R232+0x11080], [R16.64], !P0 ;  /* 0x1108000010e87fae */ /* 0x0005e2000c101d4a */
[----:B------:R-:W-:Y:S05]  /*4240*/  @!P2 IMAD.WIDE R8, R8, 0x4, R244 ;  /* 0x000000040808a825 */ /* 0x000fea00078e02f4 */
[----:B------:R2:W-:Y:S02]  /*4250*/  @!P2 LDGSTS.E.BYPASS.LTC128B.128 [R10+0x12180], [R8.64] ;  /* 0x12180000080aafae */ /* 0x0005e4000b901d4a */
.L_x_58:
[-C--:B-1--4-:R-:W-:Y:S01]  /*4260*/  HMMA.16816.F32 R84, R4, R12.reuse, R84 ;  /* 0x0000000c0454723c */ /* 0x092fe20000001854 */
[----:B--2---:R-:W-:Y:S07]  /*4270*/  LDSM.16.MT88.4 R8, [R227+0x15280] ;  /* 0x01528000e308783b */ /* 0x004fee0000004200 */
        /* <DEDUP_REMOVED lines=71> */
[----:B------:R-:W-:Y:S01]  /*46f0*/  LOP3.LUT P4, RZ, R236, 0x4, RZ, 0xc0, !PT ;  /* 0x00000004ecff7812 */ /* 0x000fe2000788c0ff */
[----:B------:R-:W-:Y:S01]  /*4700*/  ULDC.64 UR4, c[0x0][0x178] ;  /* 0x00005e0000047ab9 */ /* 0x000fe20000000a00 */
[----:B------:R-:W-:Y:S01]  /*4710*/  ISETP.GT.AND P3, PT, R252, 0xf, PT ;  /* 0x0000000ffc00780c */ /* 0x000fe20003f64270 */
        /* <DEDUP_REMOVED lines=18> */
[----:B------:R-:W-:Y:S02]  /*4840*/  ISETP.LT.OR P0, PT, R6, 0x1, !P2 ;  /* 0x000000010600780c */ /* 0x000fe40005701670 */
        /* <DEDUP_REMOVED lines=10> */
[----:B------:R1:W-:Y:S02]  /*48f0*/  LDGSTS.E.BYPASS.LTC128B.128 [R232+0xa080], [R4.64+0x100], !P0 ;  /* 0x0a08010004e87fae */ /* 0x0003e4000c101d4a */
[----:B-1----:R-:W-:Y:S04]  /*4900*/  IADD3 R4, P0, R4, UR7, RZ ;  /* 0x0000000704047c10 */ /* 0x002fe8000ff1e0ff */
[----:B------:R-:W-:Y:S02]  /*4910*/  IADD3.X R5, R5, UR6, RZ, P0, !PT ;  /* 0x0000000605057c10 */ /* 0x000fe400087fe4ff */
[C---:B------:R-:W-:Y:S11]  /*4920*/  ISETP.LT.OR P0, PT, R6.reuse, 0x21, !P2 ;  /* 0x000000210600780c */ /* 0x040ff60005701670 */
[----:B------:R-:W-:Y:S02]  /*4930*/  @!UPT UIADD3 URZ, URZ, URZ, URZ ;  /* 0x0000003f3f3ff290 */ /* 0x000fe4000fffe03f */
[----:B------:R1:W-:Y:S01]  /*4940*/  LDGSTS.E.BYPASS.LTC128B.128 [R232+0x7080], [R4.64], !P0 ;  /* 0x0708000004e87fae */ /* 0x0003e2000c101d4a */
[C---:B------:R-:W-:Y:S11]  /*4950*/  ISETP.LT.OR P0, PT, R6.reuse, 0x21, !P1 ;  /* 0x000000210600780c */ /* 0x040ff60004f01670 */
[----:B------:R-:W-:Y:S02]  /*4960*/  @!UPT UIADD3 URZ, URZ, URZ, URZ ;  /* 0x0000003f3f3ff290 */ /* 0x000fe4000fffe03f */
[----:B------:R2:W-:Y:S01]  /*4970*/  LDGSTS.E.BYPASS.LTC128B.128 [R232+0x9080], [R10.64], !P0 ;  /* 0x090800000ae87fae */ /* 0x0005e2000c101d4a */
[----:B------:R-:W-:Y:S01]  /*4980*/  ISETP.LT.OR P0, PT, R6, 0x21, P4 ;  /* 0x000000210600780c */ /* 0x000fe20002701670 */
[----:B------:R-:W-:Y:S02]  /*4990*/  @!P3 IMAD.SHL.U32 R6, R252, 0x10, RZ ;  /* 0x00000010fc06b824 */ /* 0x000fe400078e00ff */
[----:B-1----:R-:W-:Y:S10]  /*49a0*/  IMAD.U32 R4, RZ, RZ, UR4 ;  /* 0x00000004ff047e24 */ /* 0x002ff4000f8e00ff */
[----:B------:R2:W-:Y:S01]  /*49b0*/  LDGSTS.E.BYPASS.LTC128B.128 [R232+0xb080], [R8.64], !P0 ;  /* 0x0b08000008e87fae */ /* 0x0005e2000c101d4a */
[----:B------:R-:W-:Y:S05]  /*49c0*/  @!P3 IMAD.WIDE R4, R4, 0x4, R246 ;  /* 0x000000040404b825 */ /* 0x000fea00078e02f6 */
[----:B------:R2:W-:Y:S02]  /*49d0*/  @!P3 LDGSTS.E.BYPASS.LTC128B.128 [R6+0x12080], [R4.64] ;  /* 0x120800000406bfae */ /* 0x0005e4000b901d4a */
.L_x_59:
[-C--:B-1234-:R-:W-:Y:S01]  /*49e0*/  HMMA.16816.F32 R4, R144, R16.reuse, RZ ;  /* 0x000000109004723c */ /* 0x09efe200000018ff */
[----:B------:R-:W-:Y:S01]  /*49f0*/  LDSM.16.MT88.4 R220, [R0+0x3080] ;  /* 0x0030800000dc783b */ /* 0x000fe20000004200 */
[----:B------:R-:W-:Y:S02]  /*4a00*/  UIMAD UR12, UR12, 0x3000, URZ ;  /* 0x000030000c0c78a4 */ /* 0x000fe4000f8e023f */
[----:B------:R-:W-:Y:S01]  /*4a10*/  UISETP.GE.AND UP0, UPT, UR15, UR13, UPT ;  /* 0x0000000d0f00728c */ /* 0x000fe2000bf06270 */
[----:B------:R-:W0:Y:S03]  /*4a20*/  LDGDEPBAR ;  /* 0x00000000000079af */ /* 0x000e260000000000 */
        /* <DEDUP_REMOVED lines=21> */
[----:B------:R-:W2:Y:S07]  /*4b80*/  LDSM.16.M88.4 R212, [R224+0x15280] ;  /* 0x01528000e0d4783b */ /* 0x000eae0000000200 */
[-C--:B------:R-:W-:Y:S08]  /*4b90*/  HMMA.16816.F32 R132, R200, R216.reuse, R132 ;  /* 0x000000d8c884723c */ /* 0x080ff00000001884 */
[C---:B------:R-:W-:Y:S08]  /*4ba0*/  HMMA.16816.F32 R136, R208.reuse, R216, R136 ;  /* 0x000000d8d088723c */ /* 0x040ff00000001888 */
[-C--:B------:R-:W-:Y:S01]  /*4bb0*/  HMMA.16816.F32 R140, R208, R218.reuse, R140 ;  /* 0x000000dad08c723c */ /* 0x080fe2000000188c */
[----:B------:R-:W3:Y:S07]  /*4bc0*/  LDSM.16.MT88.4 R208, [R0+0x5080] ;  /* 0x0050800000d0783b */ /* 0x000eee0000004200 */
[----:B------:R-:W-:Y:S01]  /*4bd0*/  HMMA.16816.F32 R144, R200, R218, R144 ;  /* 0x000000dac890723c */ /* 0x000fe20000001890 */
[----:B------:R-:W-:Y:S04]  /*4be0*/  LDSM.16.M88.4 R200, [R3+0x14280] ;  /* 0x0142800003c8783b */ /* 0x000fe80000000200 */
[----:B------:R-:W-:Y:S03]  /*4bf0*/  LDSM.16.M88.4 R216, [R3+0x15280] ;  /* 0x0152800003d8783b */ /* 0x000fe60000000200 */
[-C--:B-1----:R-:W-:Y:S08]  /*4c00*/  HMMA.16816.F32 R4, R156, R204.reuse, R4 ;  /* 0x000000cc9c04723c */ /* 0x082ff00000001804 */
[C---:B--2---:R-:W-:Y:S08]  /*4c10*/  HMMA.16816.F32 R8, R212.reuse, R204, R8 ;  /* 0x000000ccd408723c */ /* 0x044ff00000001808 */
[-C--:B------:R-:W-:Y:S08]  /*4c20*/  HMMA.16816.F32 R12, R212, R206.reuse, R12 ;  /* 0x000000ced40c723c */ /* 0x080ff0000000180c */
[C---:B------:R-:W-:Y:S01]  /*4c30*/  HMMA.16816.F32 R16, R156.reuse, R206, R16 ;  /* 0x000000ce9c10723c */ /* 0x040fe20000001810 */
[----:B------:R-:W1:Y:S07]  /*4c40*/  LDSM.16.MT88.4 R204, [R0+0x1880] ;  /* 0x0018800000cc783b */ /* 0x000e6e0000004200 */
[-C--:B------:R-:W-:Y:S08]  /*4c50*/  HMMA.16816.F32 R20, R156, R220.reuse, R20 ;  /* 0x000000dc9c14723c */ /* 0x080ff00000001814 */
[C---:B------:R-:W-:Y:S08]  /*4c60*/  HMMA.16816.F32 R24, R212.reuse, R220, R24 ;  /* 0x000000dcd418723c */ /* 0x040ff00000001818 */
[-C--:B------:R-:W-:Y:S08]  /*4c70*/  HMMA.16816.F32 R28, R212, R222.reuse, R28 ;  /* 0x000000ded41c723c */ /* 0x080ff0000000181c */
[C---:B------:R-:W-:Y:S01]  /*4c80*/  HMMA.16816.F32 R32, R156.reuse, R222, R32 ;  /* 0x000000de9c20723c */ /* 0x040fe20000001820 */
[----:B------:R-:W2:Y:S07]  /*4c90*/  LDSM.16.MT88.4 R220, [R0+0x3880] ;  /* 0x0038800000dc783b */ /* 0x000eae0000004200 */
[-C--:B---3--:R-:W-:Y:S08]  /*4ca0*/  HMMA.16816.F32 R132, R156, R208.reuse, R132 ;  /* 0x000000d09c84723c */ /* 0x088ff00000001884 */
[C---:B------:R-:W-:Y:S08]  /*4cb0*/  HMMA.16816.F32 R136, R212.reuse, R208, R136 ;  /* 0x000000d0d488723c */ /* 0x040ff00000001888 */
[-C--:B------:R-:W-:Y:S01]  /*4cc0*/  HMMA.16816.F32 R140, R212, R210.reuse, R140 ;  /* 0x000000d2d48c723c */ /* 0x080fe2000000188c */
[----:B------:R-:W3:Y:S07]  /*4cd0*/  LDSM.16.MT88.4 R212, [R0+0x5880] ;  /* 0x0058800000d4783b */ /* 0x000eee0000004200 */
[----:B------:R-:W-:Y:S07]  /*4ce0*/  HMMA.16816.F32 R144, R156, R210, R144 ;  /* 0x000000d29c90723c */ /* 0x000fee0000001890 */
[----:B------:R-:W-:Y:S01]  /*4cf0*/  IMAD.U32 R158, RZ, RZ, UR12 ;  /* 0x0000000cff9e7e24 */ /* 0x000fe2000f8e00ff */
[-C--:B-1----:R-:W-:Y:S05]  /*4d00*/  HMMA.16816.F32 R4, R200, R204.reuse, R4 ;  /* 0x000000ccc804723c */ /* 0x082fea0000001804 */
[----:B------:R-:W-:Y:S01]  /*4d10*/  IADD3 R157, P0, R248, UR12, RZ ;  /* 0x0000000cf89d7c10 */ /* 0x000fe2000ff1e0ff */
[----:B------:R-:W-:Y:S02]  /*4d20*/  UMOV UR12, UR15 ;  /* 0x0000000f000c7c82 */ /* 0x000fe40008000000 */
[C---:B------:R-:W-:Y:S04]  /*4d30*/  HMMA.16816.F32 R8, R216.reuse, R204, R8 ;  /* 0x000000ccd808723c */ /* 0x040fe80000001808 */
[----:B------:R-:W-:Y:S02]  /*4d40*/  LEA.HI.X.SX32 R158, R158, R250, 0x1, P0 ;  /* 0x000000fa9e9e7211 */ /* 0x000fe400000f0eff */
[C---:B------:R-:W-:Y:S02]  /*4d50*/  LEA R156, P0, R157.reuse, c[0x0][0x220], 0x2 ;  /* 0x000088009d9c7a11 */ /* 0x040fe400078010ff */
[-C--:B------:R-:W-:Y:S04]  /*4d60*/  HMMA.16816.F32 R12, R216, R206.reuse, R12 ;  /* 0x000000ced80c723c */ /* 0x080fe8000000180c */
[----:B------:R-:W-:Y:S02]  /*4d70*/  LEA.HI.X R157, R157, c[0x0][0x224], R158, 0x2, P0 ;  /* 0x000089009d9d7a11 */ /* 0x000fe400000f149e */
[----:B------:R-:W-:Y:S02]  /*4d80*/  PLOP3.LUT P0, PT, PT, PT, UP0, 0x80, 0x0 ;  /* 0x000000000000781c */ /* 0x000fe40003f0f008 */
[C---:B------:R-:W-:Y:S01]  /*4d90*/  HMMA.16816.F32 R16, R200.reuse, R206, R16 ;  /* 0x000000cec810723c */ /* 0x040fe20000001810 */
[----:B------:R1:W-:Y:S04]  /*4da0*/  RED.E.ADD.F32.FTZ.RN.STRONG.GPU [R156.64], R4 ;  /* 0x000000049c00798e */ /* 0x0003e8000c10e78a */
[----:B------:R1:W-:Y:S03]  /*4db0*/  RED.E.ADD.F32.FTZ.RN.STRONG.GPU [R156.64+0x400], R5 ;  /* 0x000400059c00798e */ /* 0x0003e6000c10e78a */
[-C--:B--2---:R-:W-:Y:S01]  /*4dc0*/  HMMA.16816.F32 R20, R200, R220.reuse, R20 ;  /* 0x000000dcc814723c */ /* 0x084fe20000001814 */
        /* <DEDUP_REMOVED lines=54> */
[----:B------:R-:W-:Y:S01]  /*5130*/  FMUL.FTZ R84, R84, c[0x0][0x298] ;  /* 0x0000a60054547a20 */ /* 0x000fe20000410000 */
[----:B------:R-:W-:Y:S01]  /*5140*/  PLOP3.LUT P0, PT, PT, PT, PT, 0x8, 0x0 ;  /* 0x000000000000781c */ /* 0x000fe20003f0e170 */
[----:B-1----:R-:W-:-:S02]  /*5150*/  FMUL.FTZ R26, R85, c[0x0][0x298] ;  /* 0x0000a600551a7a20 */ /* 0x002fc40000410000 */
        /* <DEDUP_REMOVED lines=46> */
.L_x_57:
[----:B------:R-:W-:Y:S05]  /*5440*/  @P0 BRA `(.L_x_61) ;  /* 0x0000111000000947 */ /* 0x000fea0003800000 */
[----:B------:R-:W-:Y:S01]  /*5450*/  SHF.R.S32.HI R28, RZ, 0x1f, R252 ;  /* 0x0000001fff1c7819 */ /* 0x000fe200000114fc */
[----:B------:R-:W-:Y:S01]  /*5460*/  BAR.SYNC.DEFER_BLOCKING 0x1, 0x100 ;  /* 0x0044000000007b1d */ /* 0x000fe20000010000 */
[----:B------:R-:W-:Y:S02]  /*5470*/  F2FP.PACK_AB R36, R37, R36 ;  /* 0x000000242524723e */ /* 0x000fe400000000ff */
[----:B------:R-:W-:-:S02]  /*5480*/  LEA.HI R5, R28, R252, RZ, 0x2 ;  /* 0x000000fc1c057211 */ /* 0x000fc400078f10ff */
[-C--:B-1----:R-:W-:Y:S02]  /*5490*/  LEA.HI R2, R28, R252.reuse, RZ, 0x5 ;  /* 0x000000fc1c027211 */ /* 0x082fe400078f28ff */
[--C-:B------:R-:W-:Y:S02]  /*54a0*/  SHF.R.S32.HI R7, RZ, 0x2, R5.reuse ;  /* 0x00000002ff077819 */ /* 0x100fe40000011405 */
[----:B------:R-:W-:Y:S02]  /*54b0*/  SHF.R.S32.HI R0, RZ, 0x1f, R5 ;  /* 0x0000001fff007819 */ /* 0x000fe40000011405 */
[----:B------:R-:W-:Y:S02]  /*54c0*/  SHF.R.S32.HI R3, RZ, 0x5, R2 ;  /* 0x00000005ff037819 */ /* 0x000fe40000011402 */
[----:B------:R-:W-:Y:S02]  /*54d0*/  LEA.HI R0, R0, R7, RZ, 0x3 ;  /* 0x0000000700007211 */ /* 0x000fe400078f18ff */
[----:B------:R-:W-:-:S02]  /*54e0*/  LEA.HI R27, R28, R252, RZ, 0x6 ;  /* 0x000000fc1c1b7211 */ /* 0x000fc400078f30ff */
[----:B------:R-:W-:Y:S02]  /*54f0*/  LOP3.LUT R0, R0, 0xfffffff8, RZ, 0xc0, !PT ;  /* 0xfffffff800007812 */ /* 0x000fe400078ec0ff */
[----:B------:R-:W-:Y:S02]  /*5500*/  SHF.R.S32.HI R27, RZ, 0x6, R27 ;  /* 0x00000006ff1b7819 */ /* 0x000fe4000001141b */
[----:B------:R-:W-:Y:S01]  /*5510*/  LOP3.LUT R5, R5, 0x3ffffffc, RZ, 0xc0, !PT ;  /* 0x3ffffffc05057812 */ /* 0x000fe200078ec0ff */
[----:B------:R-:W-:Y:S01]  /*5520*/  IMAD.IADD R7, R7, 0x1, -R0 ;  /* 0x0000000107077824 */ /* 0x000fe200078e0a00 */
[----:B------:R-:W-:Y:S01]  /*5530*/  LEA.HI R0, R2, R3, RZ, 0x1 ;  /* 0x0000000302007211 */ /* 0x000fe200078f08ff */
[----:B------:R-:W-:Y:S01]  /*5540*/  IMAD.SHL.U32 R6, R27, 0x8, RZ ;  /* 0x000000081b067824 */ /* 0x000fe200078e00ff */
[----:B------:R-:W-:Y:S01]  /*5550*/  F2FP.PACK_AB R38, R39, R38 ;  /* 0x000000262726723e */ /* 0x000fe200000000ff */
[----:B------:R-:W-:Y:S01]  /*5560*/  IMAD.SHL.U32 R2, R7, 0x40, RZ ;  /* 0x0000004007027824 */ /* 0x000fe200078e00ff */
[----:B------:R-:W-:-:S02]  /*5570*/  LOP3.LUT R4, R0, 0x1ffffe, RZ, 0xc0, !PT ;  /* 0x001ffffe00047812 */ /* 0x000fc400078ec0ff */
[----:B------:R-:W-:Y:S02]  /*5580*/  LOP3.LUT P0, RZ, R7, 0x4, RZ, 0xc0, !PT ;  /* 0x0000000407ff7812 */ /* 0x000fe4000780c0ff */
[----:B------:R-:W-:Y:S01]  /*5590*/  LOP3.LUT R0, R2, 0x1c0, RZ, 0xc0, !PT ;  /* 0x000001c002007812 */ /* 0x000fe200078ec0ff */
[----:B------:R-:W-:Y:S01]  /*55a0*/  IMAD.IADD R3, R3, 0x1, -R4 ;  /* 0x0000000103037824 */ /* 0x000fe200078e0a04 */
[----:B------:R-:W-:Y:S01]  /*55b0*/  F2FP.PACK_AB R48, R49, R48 ;  /* 0x000000303130723e */ /* 0x000fe200000000ff */
[----:B------:R-:W-:Y:S01]  /*55c0*/  IMAD.IADD R2, R252, 0x1, -R5 ;  /* 0x00000001fc027824 */ /* 0x000fe200078e0a05 */
[----:B------:R-:W-:Y:S02]  /*55d0*/  LOP3.LUT R4, R0, 0x18, R6, 0xf8, !PT ;  /* 0x0000001800047812 */ /* 0x000fe400078ef806 */
[----:B------:R-:W-:Y:S01]  /*55e0*/  SHF.R.U32.HI R0, RZ, 0x3, R0 ;  /* 0x00000003ff007819 */ /* 0x000fe20000011600 */
[----:B------:R-:W-:Y:S01]  /*55f0*/  IMAD R2, R3, 0x200, R2 ;  /* 0x0000020003027824 */ /* 0x000fe200078e0202 */
[----:B------:R-:W-:-:S02]  /*5600*/  F2FP.PACK_AB R50, R51, R50 ;  /* 0x000000323332723e */ /* 0x000fc400000000ff */
[----:B------:R-:W-:Y:S02]  /*5610*/  LOP3.LUT R0, R4, R0, RZ, 0x3c, !PT ;  /* 0x0000000004007212 */ /* 0x000fe400078e3cff */
[----:B------:R-:W-:Y:S02]  /*5620*/  F2FP.PACK_AB R40, R41, R40 ;  /* 0x000000282928723e */ /* 0x000fe400000000ff */
[----:B------:R-:W-:Y:S01]  /*5630*/  F2FP.PACK_AB R42, R43, R42 ;  /* 0x0000002a2b2a723e */ /* 0x000fe200000000ff */
[----:B------:R-:W-:Y:S01]  /*5640*/  IMAD.U32 R0, R2, 0x2, R0 ;  /* 0x0000000202007824 */ /* 0x000fe200078e0000 */
[----:B------:R-:W-:Y:S02]  /*5650*/  F2FP.PACK_AB R44, R45, R44 ;  /* 0x0000002c2d2c723e */ /* 0x000fe400000000ff */
[----:B------:R-:W-:Y:S01]  /*5660*/  F2FP.PACK_AB R46, R47, R46 ;  /* 0x0000002e2f2e723e */ /* 0x000fe200000000ff */
[----:B------:R-:W-:Y:S01]  /*5670*/  IMAD.SHL.U32 R0, R0, 0x2, RZ ;  /* 0x0000000200007824 */ /* 0x000fe200078e00ff */
[----:B------:R-:W-:-:S02]  /*5680*/  F2FP.PACK_AB R52, R53, R52 ;  /* 0x000000343534723e */ /* 0x000fc400000000ff */
[----:B------:R-:W-:Y:S02]  /*5690*/  F2FP.PACK_AB R54, R55, R54 ;  /* 0x000000363736723e */ /* 0x000fe400000000ff */
[C---:B------:R-:W-:Y:S01]  /*56a0*/  IADD3 R2, R0.reuse, 0x40, RZ ;  /* 0x0000004000027810 */ /* 0x040fe20007ffe0ff */
[----:B------:R-:W-:Y:S01]  /*56b0*/  STS [R0+0x6080], R36 ;  /* 0x0060802400007388 */ /* 0x000fe20000000800 */
[----:B------:R-:W-:Y:S02]  /*56c0*/  @P0 IADD3 R2, R0, -0x40, RZ ;  /* 0xffffffc000020810 */ /* 0x000fe40007ffe0ff */
[----:B------:R-:W-:Y:S01]  /*56d0*/  F2FP.PACK_AB R64, R65, R64 ;  /* 0x000000404140723e */ /* 0x000fe200000000ff */
[----:B------:R-:W-:Y:S01]  /*56e0*/  STS [R0+0x6480], R38 ;  /* 0x0064802600007388 */ /* 0x000fe20000000800 */
[----:B------:R-:W-:Y:S02]  /*56f0*/  F2FP.PACK_AB R66, R67, R66 ;  /* 0x000000424342723e */ /* 0x000fe400000000ff */
[----:B------:R-:W-:Y:S01]  /*5700*/  F2FP.PACK_AB R56, R57, R56 ;  /* 0x000000383938723e */ /* 0x000fe200000000ff */
[----:B------:R-:W-:Y:S01]  /*5710*/  STS [R2+0x6080], R48 ;  /* 0x0060803002007388 */ /* 0x000fe20000000800 */
[----:B------:R-:W-:-:S02]  /*5720*/  F2FP.PACK_AB R58, R59, R58 ;  /* 0x0000003a3b3a723e */ /* 0x000fc400000000ff */
[----:B------:R-:W-:Y:S01]  /*5730*/  F2FP.PACK_AB R60, R61, R60 ;  /* 0x0000003c3d3c723e */ /* 0x000fe200000000ff */
[----:B------:R-:W-:Y:S01]  /*5740*/  STS [R2+0x6480], R50 ;  /* 0x0064803202007388 */ /* 0x000fe20000000800 */
[----:B------:R-:W-:Y:S02]  /*5750*/  F2FP.PACK_AB R62, R63, R62 ;  /* 0x0000003e3f3e723e */ /* 0x000fe400000000ff */
        /* <DEDUP_REMOVED lines=33> */
[----:B-----5:R-:W-:Y:S01]  /*5970*/  F2FP.PACK_AB R9, R109, R108 ;  /* 0x0000006c6d09723e */ /* 0x020fe200000000ff */
        /* <DEDUP_REMOVED lines=14> */
[----:B------:R-:W-:Y:S01]  /*5a60*/  ISETP.NE.U32.AND P0, PT, RZ, c[0x0][0x358], PT ;  /* 0x0000d600ff007a0c */ /* 0x000fe20003f05070 */
[----:B------:R-:W-:Y:S03]  /*5a70*/  STS [R0+0xb080], R72 ;  /* 0x00b0804800007388 */ /* 0x000fe60000000800 */
[----:B------:R-:W-:Y:S01]  /*5a80*/  ISETP.NE.AND.EX P1, PT, RZ, c[0x0][0x35c], PT, P0 ;  /* 0x0000d700ff007a0c */ /* 0x000fe20003f25300 */
[----:B------:R-:W-:Y:S01]  /*5a90*/  STS [R0+0xb480], R74 ;  /* 0x00b4804a00007388 */ /* 0x000fe20000000800 */
[----:B------:R-:W-:-:S03]  /*5aa0*/  ISETP.NE.U32.AND P0, PT, RZ, c[0x0][0x360], PT ;  /* 0x0000d800ff007a0c */ /* 0x000fc60003f05070 */
[----:B------:R-:W-:Y:S01]  /*5ab0*/  STS [R2+0xb080], R76 ;  /* 0x00b0804c02007388 */ /* 0x000fe20000000800 */
[----:B------:R-:W-:-:S03]  /*5ac0*/  ISETP.NE.AND.EX P0, PT, RZ, c[0x0][0x364], PT, P0 ;  /* 0x0000d900ff007a0c */ /* 0x000fc60003f05300 */
        /* <DEDUP_REMOVED lines=17> */
[----:B------:R-:W-:Y:S04]  /*5be0*/  STS [R0+0x4080], R7 ;  /* 0x0040800700007388 */ /* 0x000fe80000000800 */
[----:B------:R2:W-:Y:S04]  /*5bf0*/  STS [R0+0x4480], R6 ;  /* 0x0044800600007388 */ /* 0x0005e80000000800 */
[----:B------:R-:W-:Y:S04]  /*5c00*/  STS [R2+0x4080], R4 ;  /* 0x0040800402007388 */ /* 0x000fe80000000800 */
[----:B------:R-:W-:Y:S04]  /*5c10*/  STS [R2+0x4480], R3 ;  /* 0x0044800302007388 */ /* 0x000fe80000000800 */
[----:B------:R-:W-:Y:S04]  /*5c20*/  STS [R0+0x5080], R5 ;  /* 0x0050800500007388 */ /* 0x000fe80000000800 */
[----:B------:R-:W-:Y:S01]  /*5c30*/  STS [R0+0x5480], R12 ;  /* 0x0054800c00007388 */ /* 0x000fe20000000800 */
[----:B-1----:R-:W-:-:S03]  /*5c40*/  IMAD.MOV.U32 R8, RZ, RZ, 0x4 ;  /* 0x00000004ff087424 */ /* 0x002fc600078e00ff */
[----:B------:R-:W-:Y:S04]  /*5c50*/  STS [R2+0x5080], R11 ;  /* 0x0050800b02007388 */ /* 0x000fe80000000800 */
[----:B------:R1:W-:Y:S01]  /*5c60*/  STS [R2+0x5480], R10 ;  /* 0x0054800a02007388 */ /* 0x0003e20000000800 */
[----:B--2---:R-:W-:-:S03]  /*5c70*/  IMAD.WIDE R6, R251, R8, c[0x0][0x358] ;  /* 0x0000d600fb067625 */ /* 0x004fc600078e0208 */
[----:B------:R-:W-:Y:S01]  /*5c80*/  BAR.SYNC.DEFER_BLOCKING 0x1, 0x100 ;  /* 0x0044000000007b1d */ /* 0x000fe20000010000 */
[----:B------:R-:W-:Y:S02]  /*5c90*/  IMAD.MOV.U32 R9, RZ, RZ, c[0x0][0x2f0] ;  /* 0x0000bc00ff097624 */ /* 0x000fe400078e00ff */
[----:B-1----:R-:W-:-:S03]  /*5ca0*/  @P0 IMAD.WIDE R2, R251, R8, c[0x0][0x360] ;  /* 0x0000d800fb020625 */ /* 0x002fc600078e0208 */
[----:B------:R-:W2:Y:S04]  /*5cb0*/  @P1 LDG.E R0, [R6.64] ;  /* 0x0000000a06001981 */ /* 0x000ea8000c1e1900 */
[----:B------:R1:W5:Y:S01]  /*5cc0*/  @P0 LDG.E R9, [R2.64] ;  /* 0x0000000a02090981 */ /* 0x000362000c1e1900 */
[----:B------:R-:W-:Y:S02]  /*5cd0*/  CS2R R4, SRZ ;  /* 0x0000000000047805 */ /* 0x000fe4000001ff00 */
[--C-:B--2---:R-:W-:Y:S01]  /*5ce0*/  @P1 SHF.R.S32.HI R5, RZ, 0x1f, R0.reuse ;  /* 0x0000001fff051819 */ /* 0x104fe20000011400 */
[----:B------:R-:W-:Y:S01]  /*5cf0*/  @P1 IMAD.MOV.U32 R4, RZ, RZ, R0 ;  /* 0x000000ffff041224 */ /* 0x000fe200078e0000 */
[----:B------:R-:W-:Y:S05]  /*5d00*/  @P0 BRA `(.L_x_62) ;  /* 0x0000004000000947 */ /* 0x000fea0003800000 */
[----:B-1----:R-:W-:Y:S05]  /*5d10*/  @!P1 BRA `(.L_x_62) ;  /* 0x0000003000009947 */ /* 0x002fea0003800000 */
[----:B------:R-:W2:Y:S04]  /*5d20*/  LDG.E R2, [R6.64] ;  /* 0x0000000a06027981 */ /* 0x000ea8000c1e1900 */
[----:B------:R-:W2:Y:S02]  /*5d30*/  LDG.E R0, [R6.64+0x4] ;  /* 0x0000040a06007981 */ /* 0x000ea4000c1e1900 */
[----:B--2--5:R-:W-:-:S02]  /*5d40*/  IADD3 R9, -R2, R0, RZ ;  /* 0x0000000002097210 */ /* 0x024fc40007ffe1ff */
.L_x_62:
[----:B-1----:R-:W-:Y:S01]  /*5d50*/  LEA.HI R0, R28, R252, RZ, 0x3 ;  /* 0x000000fc1c007211 */ /* 0x002fe200078f18ff */
[----:B------:R-:W1:Y:S01]  /*5d60*/  S2R R11, SR_CTAID.X ;  /* 0x00000000000b7919 */ /* 0x000e620000002500 */
[----:B------:R-:W-:Y:S01]  /*5d70*/  SHF.R.S32.HI R8, RZ, 0x1f, R251 ;  /* 0x0000001fff087819 */ /* 0x000fe200000114fb */
[----:B------:R-:W-:Y:S01]  /*5d80*/  BSSY B0, `(.L_x_63) ;  /* 0x000003b000007945 */ /* 0x000fe20003800000 */
[----:B------:R-:W-:Y:S01]  /*5d90*/  LOP3.LUT R2, R0, 0x1ffffff8, RZ, 0xc0, !PT ;  /* 0x1ffffff800027812 */ /* 0x000fe200078ec0ff */
[----:B------:R-:W2:Y:S01]  /*5da0*/  S2R R31, SR_CTAID.Y ;  /* 0x00000000001f7919 */ /* 0x000ea20000002600 */
[----:B------:R-:W-:-:S02]  /*5db0*/  SHF.R.S32.HI R14, RZ, 0x3, R0 ;  /* 0x00000003ff0e7819 */ /* 0x000fc40000011400 */
[----:B------:R-:W-:Y:S01]  /*5dc0*/  SEL R30, R8, RZ, !P1 ;  /* 0x000000ff081e7207 */ /* 0x000fe20004800000 */
[----:B------:R-:W-:Y:S01]  /*5dd0*/  IMAD.IADD R2, R252, 0x1, -R2 ;  /* 0x00000001fc027824 */ /* 0x000fe200078e0a02 */
[C---:B------:R-:W-:Y:S01]  /*5de0*/  IADD3 R4, P0, R14.reuse, R4, RZ ;  /* 0x000000040e047210 */ /* 0x040fe20007f1e0ff */
[----:B------:R-:W-:Y:S01]  /*5df0*/  IMAD.SHL.U32 R0, R14, 0x40, RZ ;  /* 0x000000400e007824 */ /* 0x000fe200078e00ff */
[----:B------:R-:W-:Y:S01]  /*5e00*/  SEL R15, R251, RZ, !P1 ;  /* 0x000000fffb0f7207 */ /* 0x000fe20004800000 */
[----:B------:R-:W-:Y:S01]  /*5e10*/  IMAD.SHL.U32 R2, R2, 0x8, RZ ;  /* 0x0000000802027824 */ /* 0x000fe200078e00ff */
[----:B------:R-:W-:Y:S01]  /*5e20*/  LEA.HI.X.SX32 R5, R14, R5, 0x1, P0 ;  /* 0x000000050e057211 */ /* 0x000fe200000f0eff */
[----:B------:R-:W-:Y:S01]  /*5e30*/  IMAD R8, R30, c[0x0][0x340], RZ ;  /* 0x0000d0001e087a24 */ /* 0x000fe200078e02ff */
[----:B------:R-:W-:Y:S02]  /*5e40*/  LOP3.LUT R0, R0, 0x1c0, RZ, 0xc0, !PT ;  /* 0x000001c000007812 */ /* 0x000fe400078ec0ff */
[----:B------:R-:W-:Y:S01]  /*5e50*/  IADD3 R28, R2, 0x40, RZ ;  /* 0x00000040021c7810 */ /* 0x000fe20007ffe0ff */
[----:B------:R-:W-:Y:S01]  /*5e60*/  IMAD R8, R15, c[0x0][0x344], R8 ;  /* 0x0000d1000f087a24 */ /* 0x000fe200078e0208 */
[----:B------:R-:W-:-:S02]  /*5e70*/  LOP3.LUT R3, R0, 0x38, R2, 0xf8, !PT ;  /* 0x0000003800037812 */ /* 0x000fc400078ef802 */
[----:B------:R-:W-:Y:S01]  /*5e80*/  SHF.R.U32.HI R0, RZ, 0x3, R0 ;  /* 0x00000003ff007819 */ /* 0x000fe20000011600 */
[----:B-1---5:R-:W-:-:S03]  /*5e90*/  IMAD R9, R11, -0x40, R9 ;  /* 0xffffffc00b097824 */ /* 0x022fc600078e0209 */
[----:B------:R-:W-:Y:S01]  /*5ea0*/  LOP3.LUT R0, R3, R0, RZ, 0x3c, !PT ;  /* 0x0000000003007212 */ /* 0x000fe200078e3cff */
[----:B------:R-:W-:Y:S01]  /*5eb0*/  IMAD.WIDE R4, R11, 0x40, R4 ;  /* 0x000000400b047825 */ /* 0x000fe200078e0204 */
[----:B------:R-:W-:Y:S02]  /*5ec0*/  SHF.R.S32.HI R3, RZ, 0x1f, R2 ;  /* 0x0000001fff037819 */ /* 0x000fe40000011402 */
[----:B--2---:R-:W-:Y:S01]  /*5ed0*/  SHF.R.S32.HI R68, RZ, 0x1f, R31 ;  /* 0x0000001fff447819 */ /* 0x004fe2000001141f */
[----:B------:R-:W-:Y:S01]  /*5ee0*/  IMAD R0, R27, 0x200, R0 ;  /* 0x000002001b007824 */ /* 0x000fe200078e0200 */
[----:B------:R-:W-:Y:S01]  /*5ef0*/  IMNMX R29, R9, 0x40, PT ;  /* 0x00000040091d7817 */ /* 0x000fe20003800200 */
[----:B------:R-:W-:-:S03]  /*5f00*/  IMAD.WIDE.U32 R6, R31, c[0x0][0x338], R2 ;  /* 0x0000ce001f067a25 */ /* 0x000fc600078e0002 */
[----:B------:R-:W-:Y:S01]  /*5f10*/  ISETP.GE.AND P5, PT, R14, R29, PT ;  /* 0x0000001d0e00720c */ /* 0x000fe20003fa6270 */
[----:B------:R-:W-:Y:S02]  /*5f20*/  IMAD.SHL.U32 R0, R0, 0x2, RZ ;  /* 0x0000000200007824 */ /* 0x000fe400078e00ff */
[----:B------:R-:W-:-:S03]  /*5f30*/  IMAD R10, R68, c[0x0][0x338], RZ ;  /* 0x0000ce00440a7a24 */ /* 0x000fc600078e02ff */
[----:B------:R1:W2:Y:S01]  /*5f40*/  LDS.128 R40, [R0+0x7080] ;  /* 0x0070800000287984 */ /* 0x0002a20000000c00 */
[----:B------:R-:W-:-:S03]  /*5f50*/  IMAD R10, R31, c[0x0][0x33c], R10 ;  /* 0x0000cf001f0a7a24 */ /* 0x000fc600078e020a */
[----:B------:R1:W3:Y:S01]  /*5f60*/  LDS.128 R36, [R0+0x9080] ;  /* 0x0090800000247984 */ /* 0x0002e20000000c00 */
[----:B------:R-:W-:-:S03]  /*5f70*/  IMAD.IADD R7, R7, 0x1, R10 ;  /* 0x0000000107077824 */ /* 0x000fc600078e020a */
[----:B------:R1:W4:Y:S01]  /*5f80*/  LDS.128 R32, [R0+0xb080] ;  /* 0x00b0800000207984 */ /* 0x0003220000000c00 */
[----:B------:R-:W-:-:S03]  /*5f90*/  IMAD.WIDE.U32 R12, R15, c[0x0][0x340], R6 ;  /* 0x0000d0000f0c7a25 */ /* 0x000fc600078e0006 */
[----:B------:R1:W1:Y:S01]  /*5fa0*/  LDS.128 R52, [R0+0x80] ;  /* 0x0000800000347984 */ /* 0x0002620000000c00 */
[----:B------:R-:W-:-:S03]  /*5fb0*/  IMAD.IADD R9, R13, 0x1, R8 ;  /* 0x000000010d097824 */ /* 0x000fc600078e0208 */
[----:B------:R1:W1:Y:S04]  /*5fc0*/  LDS.128 R48, [R0+0x2080] ;  /* 0x0020800000307984 */ /* 0x0002680000000c00 */
[----:B------:R1:W1:Y:S04]  /*5fd0*/  LDS.128 R44, [R0+0x4080] ;  /* 0x00408000002c7984 */ /* 0x0002680000000c00 */
[----:B------:R1:W1:Y:S04]  /*5fe0*/  LDS.128 R60, [R0+0x1080] ;  /* 0x00108000003c7984 */ /* 0x0002680000000c00 */
[----:B------:R1:W1:Y:S04]  /*5ff0*/  LDS.128 R56, [R0+0x3080] ;  /* 0x0030800000387984 */ /* 0x0002680000000c00 */
[----:B------:R1:W1:Y:S01]  /*6000*/  LDS.128 R64, [R0+0x5080] ;  /* 0x0050800000407984 */ /* 0x0002620000000c00 */
[----:B------:R-:W-:Y:S05]  /*6010*/  @P5 BRA `(.L_x_64) ;  /* 0x0000011000005947 */ /* 0x000fea0003800000 */
[C---:B------:R-:W-:Y:S01]  /*6020*/  ISETP.GE.AND P0, PT, R2.reuse, c[0x0][0x324], PT ;  /* 0x0000c90002007a0c */ /* 0x040fe20003f06270 */
[----:B------:R-:W5:Y:S01]  /*6030*/  LDS.128 R24, [R0+0x8080] ;  /* 0x0080800000187984 */ /* 0x000f620000000c00 */
[----:B------:R-:W-:Y:S01]  /*6040*/  IMAD.MOV.U32 R8, RZ, RZ, R12 ;  /* 0x000000ffff087224 */ /* 0x000fe200078e000c */
[----:B------:R-:W-:-:S02]  /*6050*/  IADD3 R6, R2, 0x80, RZ ;  /* 0x0000008002067810 */ /* 0x000fc40007ffe0ff */
[----:B------:R-:W-:Y:S01]  /*6060*/  LDS.128 R16, [R0+0xa080] ;  /* 0x00a0800000107984 */ /* 0x000fe20000000c00 */
[----:B------:R-:W-:Y:S01]  /*6070*/  IMAD.WIDE.U32 R10, R4, c[0x0][0x330], R8 ;  /* 0x0000cc00040a7a25 */ /* 0x000fe200078e0008 */
[----:B------:R-:W-:Y:S02]  /*6080*/  ISETP.GE.AND P3, PT, R28, c[0x0][0x324], PT ;  /* 0x0000c9001c007a0c */ /* 0x000fe40003f66270 */
[----:B------:R-:W-:Y:S02]  /*6090*/  ISETP.GE.AND P2, PT, R6, c[0x0][0x324], PT ;  /* 0x0000c90006007a0c */ /* 0x000fe40003f46270 */
[----:B------:R-:W-:Y:S02]  /*60a0*/  LEA R6, P1, R10, c[0x0][0x318], 0x1 ;  /* 0x0000c6000a067a11 */ /* 0x000fe400078208ff */
[----:B------:R4:W3:Y:S02]  /*60b0*/  @!P0 LDS.128 R20, [R0+0x6080] ;  /* 0x0060800000148984 */ /* 0x0008e40000000c00 */
[----:B-1--4-:R-:W-:-:S04]  /*60c0*/  IMAD R0, R5, c[0x0][0x330], RZ ;  /* 0x0000cc0005007a24 */ /* 0x012fc800078e02ff */
[----:B------:R-:W-:-:S04]  /*60d0*/  IMAD R0, R4, c[0x0][0x334], R0 ;  /* 0x0000cd0004007a24 */ /* 0x000fc800078e0200 */
[----:B------:R-:W-:-:S05]  /*60e0*/  IMAD.IADD R0, R11, 0x1, R0 ;  /* 0x000000010b007824 */ /* 0x000fca00078e0200 */
[----:B------:R-:W-:-:S05]  /*60f0*/  LEA.HI.X R7, R10, c[0x0][0x31c], R0, 0x1, P1 ;  /* 0x0000c7000a077a11 */ /* 0x000fca00008f0c00 */
[----:B-----5:R1:W-:Y:S04]  /*6100*/  @!P3 STG.E.128 [R6.64+0x80], R24 ;  /* 0x000080180600b986 */ /* 0x0203e8000c101d0a */
[----:B---3--:R1:W-:Y:S04]  /*6110*/  @!P0 STG.E.128 [R6.64], R20 ;  /* 0x0000001406008986 */ /* 0x0083e8000c101d0a */
[----:B------:R1:W-:Y:S02]  /*6120*/  @!P2 STG.E.128 [R6.64+0x100], R16 ;  /* 0x000100100600a986 */ /* 0x0003e4000c101d0a */
.L_x_64:
[----:B------:R-:W-:Y:S05]  /*6130*/  BSYNC B0 ;  /* 0x0000000000007941 */ /* 0x000fea0003800000 */
.L_x_63:
[----:B------:R-:W-:Y:S01]  /*6140*/  IADD3 R14, R14, 0x20, RZ ;  /* 0x000000200e0e7810 */ /* 0x000fe20007ffe0ff */
[----:B------:R-:W-:Y:S03]  /*6150*/  BSSY B0, `(.L_x_65) ;  /* 0x0000014000007945 */ /* 0x000fe60003800000 */
[----:B------:R-:W-:-:S13]  /*6160*/  ISETP.GE.AND P4, PT, R14, R29, PT ;  /* 0x0000001d0e00720c */ /* 0x000fda0003f86270 */
[----:B------:R-:W-:Y:S05]  /*6170*/  @P4 BRA `(.L_x_66) ;  /* 0x0000011000004947 */ /* 0x000fea0003800000 */
[----:B-1----:R-:W-:Y:S01]  /*6180*/  IADD3 R0, P0, R4, 0x20, RZ ;  /* 0x0000002004007810 */ /* 0x002fe20007f1e0ff */
[----:B------:R-:W-:Y:S01]  /*6190*/  IMAD.MOV.U32 R7, RZ, RZ, R9 ;  /* 0x000000ffff077224 */ /* 0x000fe200078e0009 */
[C---:B------:R-:W-:Y:S02]  /*61a0*/  IADD3 R10, R2.reuse, 0x80, RZ ;  /* 0x00000080020a7810 */ /* 0x040fe40007ffe0ff */
[----:B------:R-:W-:Y:S01]  /*61b0*/  ISETP.GE.AND P2, PT, R2, c[0x0][0x324], PT ;  /* 0x0000c90002007a0c */ /* 0x000fe20003f46270 */
[----:B------:R-:W-:Y:S01]  /*61c0*/  IMAD.X R6, RZ, RZ, R5, P0 ;  /* 0x000000ffff067224 */ /* 0x000fe200000e0605 */
[----:B------:R-:W-:Y:S02]  /*61d0*/  ISETP.GE.AND P0, PT, R10, c[0x0][0x324], PT ;  /* 0x0000c9000a007a0c */ /* 0x000fe40003f06270 */
[----:B------:R-:W-:Y:S01]  /*61e0*/  ISETP.GE.AND P1, PT, R28, c[0x0][0x324], PT ;  /* 0x0000c9001c007a0c */ /* 0x000fe20003f26270 */
[----:B------:R-:W-:Y:S02]  /*61f0*/  IMAD R11, R6, c[0x0][0x330], RZ ;  /* 0x0000cc00060b7a24 */ /* 0x000fe400078e02ff */
[----:B------:R-:W-:-:S04]  /*6200*/  IMAD.MOV.U32 R6, RZ, RZ, R12 ;  /* 0x000000ffff067224 */ /* 0x000fc800078e000c */
[----:B------:R-:W-:-:S04]  /*6210*/  IMAD.WIDE.U32 R8, R0, c[0x0][0x330], R6 ;  /* 0x0000cc0000087a25 */ /* 0x000fc800078e0006 */
[----:B------:R-:W-:Y:S01]  /*6220*/  IMAD R0, R0, c[0x0][0x334], R11 ;  /* 0x0000cd0000007a24 */ /* 0x000fe200078e020b */
[----:B------:R-:W-:-:S03]  /*6230*/  LEA R6, P3, R8, c[0x0][0x318], 0x1 ;  /* 0x0000c60008067a11 */ /* 0x000fc600078608ff */
[----:B------:R-:W-:-:S05]  /*6240*/  IMAD.IADD R0, R9, 0x1, R0 ;  /* 0x0000000109007824 */ /* 0x000fca00078e0200 */
[----:B------:R-:W-:-:S05]  /*6250*/  LEA.HI.X R7, R8, c[0x0][0x31c], R0, 0x1, P3 ;  /* 0x0000c70008077a11 */ /* 0x000fca00018f0c00 */
[----:B--2---:R1:W-:Y:S04]  /*6260*/  @!P2 STG.E.128 [R6.64], R40 ;  /* 0x000000280600a986 */ /* 0x0043e8000c101d0a */
[----:B---3--:R1:W-:Y:S04]  /*6270*/  @!P1 STG.E.128 [R6.64+0x80], R36 ;  /* 0x0000802406009986 */ /* 0x0083e8000c101d0a */
[----:B----4-:R1:W-:Y:S02]  /*6280*/  @!P0 STG.E.128 [R6.64+0x100], R32 ;  /* 0x0001002006008986 */ /* 0x0103e4000c101d0a */
.L_x_66:
[----:B------:R-:W-:Y:S05]  /*6290*/  BSYNC B0 ;  /* 0x0000000000007941 */ /* 0x000fea0003800000 */
.L_x_65:
[----:B-1----:R-:W-:Y:S01]  /*62a0*/  IMAD R0, R68, c[0x0][0x308], RZ ;  /* 0x0000c20044007a24 */ /* 0x002fe200078e02ff */
[----:B------:R-:W-:Y:S01]  /*62b0*/  BSSY B0, `(.L_x_67) ;  /* 0x0000017000007945 */ /* 0x000fe20003800000 */
[----:B------:R-:W-:-:S04]  /*62c0*/  IMAD.WIDE.U32 R6, R31, c[0x0][0x308], R2 ;  /* 0x0000c2001f067a25 */ /* 0x000fc800078e0002 */
[----:B------:R-:W-:Y:S02]  /*62d0*/  IMAD R0, R31, c[0x0][0x30c], R0 ;  /* 0x0000c3001f007a24 */ /* 0x000fe400078e0200 */
[----:B------:R-:W-:-:S03]  /*62e0*/  IMAD R8, R30, c[0x0][0x310], RZ ;  /* 0x0000c4001e087a24 */ /* 0x000fc600078e02ff */
[----:B------:R-:W-:Y:S01]  /*62f0*/  IADD3 R7, R7, R0, RZ ;  /* 0x0000000007077210 */ /* 0x000fe20007ffe0ff */
[----:B------:R-:W-:-:S04]  /*6300*/  IMAD R0, R15, c[0x0][0x314], R8 ;  /* 0x0000c5000f007a24 */ /* 0x000fc800078e0208 */
[----:B------:R-:W-:-:S05]  /*6310*/  IMAD.WIDE.U32 R10, R15, c[0x0][0x310], R6 ;  /* 0x0000c4000f0a7a25 */ /* 0x000fca00078e0006 */
[----:B------:R-:W-:Y:S01]  /*6320*/  IADD3 R7, R11, R0, RZ ;  /* 0x000000000b077210 */ /* 0x000fe20007ffe0ff */
[----:B------:R-:W-:Y:S05]  /*6330*/  @P5 BRA `(.L_x_68) ;  /* 0x000000e000005947 */ /* 0x000fea0003800000 */
[----:B------:R-:W-:Y:S01]  /*6340*/  IMAD R0, R5, c[0x0][0x300], RZ ;  /* 0x0000c00005007a24 */ /* 0x000fe200078e02ff */
[C---:B------:R-:W-:Y:S01]  /*6350*/  IADD3 R8, R2.reuse, 0x80, RZ ;  /* 0x0000008002087810 */ /* 0x040fe20007ffe0ff */
[----:B------:R-:W-:Y:S01]  /*6360*/  IMAD.MOV.U32 R6, RZ, RZ, R10 ;  /* 0x000000ffff067224 */ /* 0x000fe200078e000a */
[----:B------:R-:W-:Y:S01]  /*6370*/  ISETP.GE.AND P3, PT, R2, c[0x0][0x2f4], PT ;  /* 0x0000bd0002007a0c */ /* 0x000fe20003f66270 */
[----:B------:R-:W-:Y:S01]  /*6380*/  IMAD R0, R4, c[0x0][0x304], R0 ;  /* 0x0000c10004007a24 */ /* 0x000fe200078e0200 */
[----:B------:R-:W-:Y:S01]  /*6390*/  ISETP.GE.AND P1, PT, R8, c[0x0][0x2f4], PT ;  /* 0x0000bd0008007a0c */ /* 0x000fe20003f26270 */
[----:B------:R-:W-:Y:S01]  /*63a0*/  IMAD.WIDE.U32 R12, R4, c[0x0][0x300], R6 ;  /* 0x0000c000040c7a25 */ /* 0x000fe200078e0006 */
[----:B------:R-:W-:-:S03]  /*63b0*/  ISETP.GE.AND P2, PT, R28, c[0x0][0x2f4], PT ;  /* 0x0000bd001c007a0c */ /* 0x000fc60003f46270 */
[----:B------:R-:W-:Y:S01]  /*63c0*/  IMAD.IADD R0, R13, 0x1, R0 ;  /* 0x000000010d007824 */ /* 0x000fe200078e0200 */
[----:B------:R-:W-:-:S04]  /*63d0*/  LEA R8, P0, R12, c[0x0][0x2e8], 0x1 ;  /* 0x0000ba000c087a11 */ /* 0x000fc800078008ff */
[----:B------:R-:W-:-:S05]  /*63e0*/  LEA.HI.X R9, R12, c[0x0][0x2ec], R0, 0x1, P0 ;  /* 0x0000bb000c097a11 */ /* 0x000fca00000f0c00 */
[----:B------:R1:W-:Y:S04]  /*63f0*/  @!P3 STG.E.128 [R8.64], R52 ;  /* 0x000000340800b986 */ /* 0x0003e8000c101d0a */
[----:B------:R1:W-:Y:S04]  /*6400*/  @!P2 STG.E.128 [R8.64+0x80], R48 ;  /* 0x000080300800a986 */ /* 0x0003e8000c101d0a */
[----:B------:R1:W-:Y:S02]  /*6410*/  @!P1 STG.E.128 [R8.64+0x100], R44 ;  /* 0x0001002c08009986 */ /* 0x0003e4000c101d0a */
.L_x_68:
[----:B------:R-:W-:Y:S05]  /*6420*/  BSYNC B0 ;  /* 0x0000000000007941 */ /* 0x000fea0003800000 */
.L_x_67:
[----:B------:R-:W-:Y:S05]  /*6430*/  @P4 EXIT ;  /* 0x000000000000494d */ /* 0x000fea0003800000 */
[----:B------:R-:W-:Y:S01]  /*6440*/  IADD3 R3, P0, R4, 0x20, RZ ;  /* 0x0000002004037810 */ /* 0x000fe20007f1e0ff */
[----:B------:R-:W-:Y:S01]  /*6450*/  IMAD.MOV.U32 R6, RZ, RZ, R10 ;  /* 0x000000ffff067224 */ /* 0x000fe200078e000a */
[----:B------:R-:W-:-:S02]  /*6460*/  ISETP.GE.AND P1, PT, R2, c[0x0][0x2f4], PT ;  /* 0x0000bd0002007a0c */ /* 0x000fc40003f26270 */
[----:B------:R-:W-:Y:S01]  /*6470*/  IADD3 R2, R2, 0x80, RZ ;  /* 0x0000008002027810 */ /* 0x000fe20007ffe0ff */
[----:B------:R-:W-:Y:S01]  /*6480*/  IMAD.X R0, RZ, RZ, R5, P0 ;  /* 0x000000ffff007224 */ /* 0x000fe200000e0605 */
[----:B------:R-:W-:Y:S01]  /*6490*/  ISETP.GE.AND P0, PT, R28, c[0x0][0x2f4], PT ;  /* 0x0000bd001c007a0c */ /* 0x000fe20003f06270 */
[----:B------:R-:W-:-:S04]  /*64a0*/  IMAD.WIDE.U32 R6, R3, c[0x0][0x300], R6 ;  /* 0x0000c00003067a25 */ /* 0x000fc800078e0006 */
[----:B------:R-:W-:Y:S01]  /*64b0*/  IMAD R0, R0, c[0x0][0x300], RZ ;  /* 0x0000c00000007a24 */ /* 0x000fe200078e02ff */
[----:B------:R-:W-:-:S03]  /*64c0*/  LEA R4, P2, R6, c[0x0][0x2e8], 0x1 ;  /* 0x0000ba0006047a11 */ /* 0x000fc600078408ff */
[----:B------:R-:W-:-:S04]  /*64d0*/  IMAD R0, R3, c[0x0][0x304], R0 ;  /* 0x0000c10003007a24 */ /* 0x000fc800078e0200 */
[----:B------:R-:W-:-:S05]  /*64e0*/  IMAD.IADD R0, R7, 0x1, R0 ;  /* 0x0000000107007824 */ /* 0x000fca00078e0200 */
[----:B------:R-:W-:-:S05]  /*64f0*/  LEA.HI.X R5, R6, c[0x0][0x2ec], R0, 0x1, P2 ;  /* 0x0000bb0006057a11 */ /* 0x000fca00010f0c00 */
[----:B------:R1:W-:Y:S01]  /*6500*/  @!P0 STG.E.128 [R4.64+0x80], R56 ;  /* 0x0000803804008986 */ /* 0x0003e2000c101d0a */
[----:B------:R-:W-:-:S03]  /*6510*/  ISETP.GE.AND P0, PT, R2, c[0x0][0x2f4], PT ;  /* 0x0000bd0002007a0c */ /* 0x000fc60003f06270 */
[----:B------:R1:W-:Y:S10]  /*6520*/  @!P1 STG.E.128 [R4.64], R60 ;  /* 0x0000003c04009986 */ /* 0x0003f4000c101d0a */
[----:B------:R-:W-:Y:S05]  /*6530*/  @P0 EXIT ;  /* 0x000000000000094d */ /* 0x000fea0003800000 */
[----:B------:R-:W-:Y:S01]  /*6540*/  STG.E.128 [R4.64+0x100], R64 ;  /* 0x0001004004007986 */ /* 0x000fe2000c101d0a */
[----:B------:R-:W-:Y:S05]  /*6550*/  EXIT ;  /* 0x000000000000794d */ /* 0x000fea0003800000 */
.L_x_61:
[----:B------:R-:W-:Y:S01]  /*6560*/  ISETP.NE.U32.AND P0, PT, RZ, c[0x0][0x358], PT ;  /* 0x0000d600ff007a0c */ /* 0x000fe20003f05070 */
[----:B-1----:R-:W-:-:S03]  /*6570*/  IMAD.MOV.U32 R2, RZ, RZ, 0x4 ;  /* 0x00000004ff027424 */ /* 0x002fc600078e00ff */
[----:B------:R-:W-:Y:S01]  /*6580*/  ISETP.NE.AND.EX P1, PT, RZ, c[0x0][0x35c], PT, P0 ;  /* 0x0000d700ff007a0c */ /* 0x000fe20003f25300 */
[----:B------:R-:W-:Y:S01]  /*6590*/  IMAD.WIDE R4, R251, R2, c[0x0][0x358] ;  /* 0x0000d600fb047625 */ /* 0x000fe200078e0202 */
[----:B------:R-:W-:-:S04]  /*65a0*/  ISETP.NE.U32.AND P0, PT, RZ, c[0x0][0x360], PT ;  /* 0x0000d800ff007a0c */ /* 0x000fc80003f05070 */
[----:B------:R-:W-:-:S07]  /*65b0*/  ISETP.NE.AND.EX P0, PT, RZ, c[0x0][0x364], PT, P0 ;  /* 0x0000d900ff007a0c */ /* 0x000fce0003f05300 */
[----:B------:R-:W2:Y:S01]  /*65c0*/  @P1 LDG.E R0, [R4.64] ;  /* 0x0000000a04001981 */ /* 0x000ea2000c1e1900 */
[----:B------:R-:W-:-:S05]  /*65d0*/  IMAD.MOV.U32 R7, RZ, RZ, c[0x0][0x2f0] ;  /* 0x0000bc00ff077624 */ /* 0x000fca00078e00ff */
[----:B------:R-:W-:-:S05]  /*65e0*/  @P0 IMAD.WIDE R2, R251, R2, c[0x0][0x360] ;  /* 0x0000d800fb020625 */ /* 0x000fca00078e0202 */
[----:B------:R1:W5:Y:S02]  /*65f0*/  @P0 LDG.E R7, [R2.64] ;  /* 0x0000000a02070981 */ /* 0x000364000c1e1900 */
[----:B-1----:R-:W-:Y:S02]  /*6600*/  CS2R R2, SRZ ;  /* 0x0000000000027805 */ /* 0x002fe4000001ff00 */
[--C-:B--2---:R-:W-:Y:S01]  /*6610*/  @P1 SHF.R.S32.HI R3, RZ, 0x1f, R0.reuse ;  /* 0x0000001fff031819 */ /* 0x104fe20000011400 */
[----:B------:R-:W-:Y:S01]  /*6620*/  @P1 IMAD.MOV.U32 R2, RZ, RZ, R0 ;  /* 0x000000ffff021224 */ /* 0x000fe200078e0000 */
[----:B------:R-:W-:Y:S05]  /*6630*/  @P0 BRA `(.L_x_69) ;  /* 0x0000004000000947 */ /* 0x000fea0003800000 */
[----:B------:R-:W-:Y:S05]  /*6640*/  @!P1 BRA `(.L_x_69) ;  /* 0x0000003000009947 */ /* 0x000fea0003800000 */
[----:B------:R1:W2:Y:S04]  /*6650*/  LDG.E R0, [R4.64] ;  /* 0x0000000a04007981 */ /* 0x0002a8000c1e1900 */
[----:B-1----:R-:W2:Y:S02]  /*6660*/  LDG.E R4, [R4.64+0x4] ;  /* 0x0000040a04047981 */ /* 0x002ea4000c1e1900 */
[----:B--2--5:R-:W-:-:S02]  /*6670*/  IADD3 R7, -R0, R4, RZ ;  /* 0x0000000400077210 */ /* 0x024fc40007ffe1ff */
.L_x_69:
[----:B------:R-:W1:Y:S01]  /*6680*/  S2R R20, SR_CTAID.Y ;  /* 0x0000000000147919 */ /* 0x000e620000002600 */
[----:B------:R-:W-:Y:S01]  /*6690*/  SHF.R.S32.HI R14, RZ, 0x1f, R252 ;  /* 0x0000001fff0e7819 */ /* 0x000fe200000114fc */
[----:B------:R-:W-:Y:S01]  /*66a0*/  BSSY B0, `(.L_x_70) ;  /* 0x0000029000007945 */ /* 0x000fe20003800000 */
[----:B------:R-:W-:Y:S01]  /*66b0*/  SEL R15, R251, RZ, !P1 ;  /* 0x000000fffb0f7207 */ /* 0x000fe20004800000 */
[----:B-----5:R-:W2:Y:S01]  /*66c0*/  S2R R9, SR_CTAID.X ;  /* 0x0000000000097919 */ /* 0x020ea20000002500 */
[----:B------:R-:W-:-:S04]  /*66d0*/  LEA.HI R14, R14, R252, RZ, 0x3 ;  /* 0x000000fc0e0e7211 */ /* 0x000fc800078f18ff */
[----:B------:R-:W-:Y:S02]  /*66e0*/  LOP3.LUT R0, R14, 0x1ffffff8, RZ, 0xc0, !PT ;  /* 0x1ffffff80e007812 */ /* 0x000fe400078ec0ff */
[----:B------:R-:W-:-:S03]  /*66f0*/  SHF.R.S32.HI R14, RZ, 0x3, R14 ;  /* 0x00000003ff0e7819 */ /* 0x000fc6000001140e */
[----:B------:R-:W-:Y:S01]  /*6700*/  IMAD.IADD R0, R252, 0x1, -R0 ;  /* 0x00000001fc007824 */ /* 0x000fe200078e0a00 */
[----:B------:R-:W-:-:S03]  /*6710*/  IADD3 R6, P0, R14, R2, RZ ;  /* 0x000000020e067210 */ /* 0x000fc60007f1e0ff */
[----:B------:R-:W-:Y:S01]  /*6720*/  IMAD.SHL.U32 R12, R0, 0x8, RZ ;  /* 0x00000008000c7824 */ /* 0x000fe200078e00ff */
[----:B------:R-:W-:-:S04]  /*6730*/  SHF.R.S32.HI R0, RZ, 0x1f, R251 ;  /* 0x0000001fff007819 */ /* 0x000fc800000114fb */
[----:B------:R-:W-:Y:S02]  /*6740*/  SHF.R.S32.HI R13, RZ, 0x1f, R12 ;  /* 0x0000001fff0d7819 */ /* 0x000fe4000001140c */
[----:B-1----:R-:W-:Y:S02]  /*6750*/  SHF.R.S32.HI R21, RZ, 0x1f, R20 ;  /* 0x0000001fff157819 */ /* 0x002fe40000011414 */
[----:B------:R-:W-:Y:S01]  /*6760*/  SEL R19, R0, RZ, !P1 ;  /* 0x000000ff00137207 */ /* 0x000fe20004800000 */
[----:B--2---:R-:W-:Y:S01]  /*6770*/  IMAD R16, R9, -0x40, R7 ;  /* 0xffffffc009107824 */ /* 0x004fe200078e0207 */
[----:B------:R-:W-:Y:S01]  /*6780*/  LEA.HI.X.SX32 R7, R14, R3, 0x1, P0 ;  /* 0x000000030e077211 */ /* 0x000fe200000f0eff */
[----:B------:R-:W-:Y:S01]  /*6790*/  IMAD R8, R21, c[0x0][0x308], RZ ;  /* 0x0000c20015087a24 */ /* 0x000fe200078e02ff */
[----:B------:R-:W-:Y:S01]  /*67a0*/  IADD3 R17, R12, 0x40, RZ ;  /* 0x000000400c117810 */ /* 0x000fe20007ffe0ff */
[----:B------:R-:W-:Y:S01]  /*67b0*/  IMAD.WIDE.U32 R4, R20, c[0x0][0x308], R12 ;  /* 0x0000c20014047a25 */ /* 0x000fe200078e000c */
[----:B------:R-:W-:-:S02]  /*67c0*/  ISETP.GE.AND P5, PT, R14, R16, PT ;  /* 0x000000100e00720c */ /* 0x000fc40003fa6270 */
[----:B------:R-:W-:Y:S01]  /*67d0*/  IADD3 R18, R12, 0x80, RZ ;  /* 0x000000800c127810 */ /* 0x000fe20007ffe0ff */
[----:B------:R-:W-:Y:S02]  /*67e0*/  IMAD R8, R20, c[0x0][0x30c], R8 ;  /* 0x0000c30014087a24 */ /* 0x000fe400078e0208 */
[----:B------:R-:W-:Y:S02]  /*67f0*/  IMAD R2, R19, c[0x0][0x310], RZ ;  /* 0x0000c40013027a24 */ /* 0x000fe400078e02ff */
[----:B------:R-:W-:Y:S02]  /*6800*/  IMAD.IADD R5, R5, 0x1, R8 ;  /* 0x0000000105057824 */ /* 0x000fe400078e0208 */
[C---:B------:R-:W-:Y:S02]  /*6810*/  IMAD R2, R15.reuse, c[0x0][0x314], R2 ;  /* 0x0000c5000f027a24 */ /* 0x040fe400078e0202 */
[----:B------:R-:W-:-:S04]  /*6820*/  IMAD.WIDE.U32 R10, R15, c[0x0][0x310], R4 ;  /* 0x0000c4000f0a7a25 */ /* 0x000fc800078e0004 */
[----:B------:R-:W-:-:S04]  /*6830*/  IMAD.WIDE R6, R9, 0x40, R6 ;  /* 0x0000004009067825 */ /* 0x000fc800078e0206 */
[----:B------:R-:W-:Y:S01]  /*6840*/  IMAD.IADD R3, R11, 0x1, R2 ;  /* 0x000000010b037824 */ /* 0x000fe200078e0202 */
        /* <DEDUP_REMOVED lines=11> */
[----:B------:R1:W-:Y:S04]  /*6900*/  @!P2 STG.E.128 [R4.64], RZ ;  /* 0x000000ff0400a986 */ /* 0x0003e8000c101d0a */
[----:B------:R1:W-:Y:S04]  /*6910*/  @!P1 STG.E.128 [R4.64+0x80], RZ ;  /* 0x000080ff04009986 */ /* 0x0003e8000c101d0a */
[----:B------:R1:W-:Y:S02]  /*6920*/  @!P0 STG.E.128 [R4.64+0x100], RZ ;  /* 0x000100ff04008986 */ /* 0x0003e4000c101d0a */
.L_x_71:
[----:B------:R-:W-:Y:S05]  /*6930*/  BSYNC B0 ;  /* 0x0000000000007941 */ /* 0x000fea0003800000 */
.L_x_70:
[----:B------:R-:W-:Y:S01]  /*6940*/  IADD3 R14, R14, 0x20, RZ ;  /* 0x000000200e0e7810 */ /* 0x000fe20007ffe0ff */
[----:B------:R-:W-:Y:S03]  /*6950*/  BSSY B0, `(.L_x_72) ;  /* 0x0000012000007945 */ /* 0x000fe60003800000 */
[----:B------:R-:W-:-:S13]  /*6960*/  ISETP.GE.AND P4, PT, R14, R16, PT ;  /* 0x000000100e00720c */ /* 0x000fda0003f86270 */
        /* <DEDUP_REMOVED lines=8> */
[----:B-1----:R-:W-:-:S04]  /*69f0*/  IMAD.WIDE.U32 R4, R0, c[0x0][0x300], R2 ;  /* 0x0000c00000047a25 */ /* 0x002fc800078e0002 */
[----:B------:R-:W-:Y:S01]  /*6a00*/  IMAD R0, R0, c[0x0][0x304], R8 ;  /* 0x0000c10000007a24 */ /* 0x000fe200078e0208 */
[----:B------:R-:W-:-:S03]  /*6a10*/  LEA R2, P3, R4, c[0x0][0x2e8], 0x1 ;  /* 0x0000ba0004027a11 */ /* 0x000fc600078608ff */
[----:B------:R-:W-:-:S05]  /*6a20*/  IMAD.IADD R0, R5, 0x1, R0 ;  /* 0x0000000105007824 */ /* 0x000fca00078e0200 */
[----:B------:R-:W-:-:S05]  /*6a30*/  LEA.HI.X R3, R4, c[0x0][0x2ec], R0, 0x1, P3 ;  /* 0x0000bb0004037a11 */ /* 0x000fca00018f0c00 */
[----:B------:R1:W-:Y:S04]  /*6a40*/  @!P2 STG.E.128 [R2.64], RZ ;  /* 0x000000ff0200a986 */ /* 0x0003e8000c101d0a */
[----:B------:R1:W-:Y:S04]  /*6a50*/  @!P1 STG.E.128 [R2.64+0x80], RZ ;  /* 0x000080ff02009986 */ /* 0x0003e8000c101d0a */
[----:B------:R1:W-:Y:S02]  /*6a60*/  @!P0 STG.E.128 [R2.64+0x100], RZ ;  /* 0x000100ff02008986 */ /* 0x0003e4000c101d0a */
.L_x_73:
[----:B------:R-:W-:Y:S05]  /*6a70*/  BSYNC B0 ;  /* 0x0000000000007941 */ /* 0x000fea0003800000 */
.L_x_72:
[----:B------:R-:W-:Y:S01]  /*6a80*/  IMAD R0, R21, c[0x0][0x338], RZ ;  /* 0x0000ce0015007a24 */ /* 0x000fe200078e02ff */
[----:B------:R-:W-:Y:S01]  /*6a90*/  BSSY B0, `(.L_x_74) ;  /* 0x0000016000007945 */ /* 0x000fe20003800000 */
[----:B-1----:R-:W-:-:S04]  /*6aa0*/  IMAD.WIDE.U32 R2, R20, c[0x0][0x338], R12 ;  /* 0x0000ce0014027a25 */ /* 0x002fc800078e000c */
        /* <DEDUP_REMOVED lines=20> */
.L_x_75:
[----:B------:R-:W-:Y:S05]  /*6bf0*/  BSYNC B0 ;  /* 0x0000000000007941 */ /* 0x000fea0003800000 */
.L_x_74:
[----:B------:R-:W-:Y:S05]  /*6c00*/  @P4 EXIT ;  /* 0x000000000000494d */ /* 0x000fea0003800000 */
[----:B------:R-:W-:Y:S01]  /*6c10*/  IADD3 R0, P0, R6, 0x20, RZ ;  /* 0x0000002006007810 */ /* 0x000fe20007f1e0ff */
[----:B------:R-:W-:Y:S01]  /*6c20*/  IMAD.MOV.U32 R2, RZ, RZ, R8 ;  /* 0x000000ffff027224 */ /* 0x000fe200078e0008 */
[----:B------:R-:W-:-:S03]  /*6c30*/  ISETP.GE.AND P1, PT, R12, c[0x0][0x324], PT ;  /* 0x0000c9000c007a0c */ /* 0x000fc60003f26270 */
[----:B------:R-:W-:Y:S01]  /*6c40*/  IMAD.X R6, RZ, RZ, R7, P0 ;  /* 0x000000ffff067224 */ /* 0x000fe200000e0607 */
[----:B------:R-:W-:Y:S01]  /*6c50*/  ISETP.GE.AND P0, PT, R17, c[0x0][0x324], PT ;  /* 0x0000c90011007a0c */ /* 0x000fe20003f06270 */
[----:B-1----:R-:W-:-:S04]  /*6c60*/  IMAD.WIDE.U32 R4, R0, c[0x0][0x330], R2 ;  /* 0x0000cc0000047a25 */ /* 0x002fc800078e0002 */
[----:B------:R-:W-:Y:S01]  /*6c70*/  IMAD R6, R6, c[0x0][0x330], RZ ;  /* 0x0000cc0006067a24 */ /* 0x000fe200078e02ff */
[----:B------:R-:W-:-:S03]  /*6c80*/  LEA R2, P2, R4, c[0x0][0x318], 0x1 ;  /* 0x0000c60004027a11 */ /* 0x000fc600078408ff */
[----:B------:R-:W-:-:S04]  /*6c90*/  IMAD R0, R0, c[0x0][0x334], R6 ;  /* 0x0000cd0000007a24 */ /* 0x000fc800078e0206 */
[----:B------:R-:W-:-:S05]  /*6ca0*/  IMAD.IADD R0, R5, 0x1, R0 ;  /* 0x0000000105007824 */ /* 0x000fca00078e0200 */
[----:B------:R-:W-:-:S05]  /*6cb0*/  LEA.HI.X R3, R4, c[0x0][0x31c], R0, 0x1, P2 ;  /* 0x0000c70004037a11 */ /* 0x000fca00010f0c00 */
[----:B------:R1:W-:Y:S01]  /*6cc0*/  @!P0 STG.E.128 [R2.64+0x80], RZ ;  /* 0x000080ff02008986 */ /* 0x0003e2000c101d0a */
[----:B------:R-:W-:-:S03]  /*6cd0*/  ISETP.GE.AND P0, PT, R18, c[0x0][0x324], PT ;  /* 0x0000c90012007a0c */ /* 0x000fc60003f06270 */
[----:B------:R1:W-:Y:S10]  /*6ce0*/  @!P1 STG.E.128 [R2.64], RZ ;  /* 0x000000ff02009986 */ /* 0x0003f4000c101d0a */
[----:B------:R-:W-:Y:S05]  /*6cf0*/  @P0 EXIT ;  /* 0x000000000000094d */ /* 0x000fea0003800000 */
[----:B------:R-:W-:Y:S01]  /*6d00*/  STG.E.128 [R2.64+0x100], RZ ;  /* 0x000100ff02007986 */ /* 0x000fe2000c101d0a */
[----:B------:R-:W-:Y:S05]  /*6d10*/  EXIT ;  /* 0x000000000000794d */ /* 0x000fea0003800000 */
.L_x_76:
        /* <DEDUP_REMOVED lines=14> */
.L_x_1376:


//--------------------- .text._ZN7cutlass13device_kernelIN5flash19enable_sm80_to_sm89INS1_16FlashAttnBwdSm80INS1_25CollectiveMainloopBwdSm80ILi1ELi1EN4cute5tupleIJNS5_1CILi64EEES8_NS7_ILi192EEEEEENS_6half_tEfNS_4arch4Sm80ELb0ELb0ELb1ELb1ELb1ELb0ELb0ELb0ELi2ELi2ELi2ELi2ELb1EEENS1_21CollectiveEpilogueBwdISA_SB_SD_Li256ELb1ELb0ELi4EEENS1_19SingleTileSchedulerILb1ELb0ELb0ELi64EEEEEEEEEvNT_6ParamsE --------------------------
	.section	.text._ZN7cutlass13device_kernelIN5flash19enable_sm80_to_sm89INS1_16FlashAttnBwdSm80INS1_25CollectiveMainloopBwdSm80ILi1ELi1EN4cute5tupleIJNS5_1CILi64EEES8_NS7_ILi192EEEEEENS_6half_tEfNS_4arch4Sm80ELb0ELb0ELb1ELb1ELb1ELb0ELb0ELb0ELi2ELi2ELi2ELi2ELb1EEENS1_21CollectiveEpilogueBwdISA_SB_SD_Li256ELb1ELb0ELi4EEENS1_19SingleTileSchedulerILb1ELb0ELb0ELi64EEEEEEEEEvNT_6ParamsE,"ax",@progbits
	.sectioninfo	@"SHI_REGISTERS=255"
	.align	128
.text._ZN7cutlass13device_kernelIN5flash19enable_sm80_to_sm89INS1_16FlashAttnBwdSm80INS1_25CollectiveMainloopBwdSm80ILi1ELi1EN4cute5tupleIJNS5_1CILi64EEES8_NS7_ILi192EEEEEENS_6half_tEfNS_4arch4Sm80ELb0ELb0ELb1ELb1ELb1ELb0ELb0ELb0ELi2ELi2ELi2ELi2ELb1EEENS1_21CollectiveEpilogueBwdISA_SB_SD_Li256ELb1ELb0ELi4EEENS1_19SingleTileSchedulerILb1ELb0ELb0ELi64EEEEEEEEEvNT_6ParamsE:
        .type           _ZN7cutlass13device_kernelIN5flash19enable_sm80_to_sm89INS1_16FlashAttnBwdSm80INS1_25CollectiveMainloopBwdSm80ILi1ELi1EN4cute5tupleIJNS5_1CILi64EEES8_NS7_ILi192EEEEEENS_6half_tEfNS_4arch4Sm80ELb0ELb0ELb1ELb1ELb1ELb0ELb0ELb0ELi2ELi2ELi2ELi2ELb1EEENS1_21CollectiveEpilogueBwdISA_SB_SD_Li256ELb1ELb0ELi4EEENS1_19SingleTileSchedulerILb1ELb0ELb0ELi64EEEEEEEEEvNT_6ParamsE,@function
        .size           _ZN7cutlass13device_kernelIN5flash19enable_sm80_to_sm89INS1_16FlashAttnBwdSm80INS1_25CollectiveMainloopBwdSm80ILi1ELi1EN4cute5tupleIJNS5_1CILi64EEES8_NS7_ILi192EEEEEENS_6half_tEfNS_4arch4Sm80ELb0ELb0ELb1ELb1ELb1ELb0ELb0ELb0ELi2ELi2ELi2ELi2ELb1EEENS1_21CollectiveEpilogueBwdISA_SB_SD_Li256ELb1ELb0ELi4EEENS1_19SingleTileSchedulerILb1ELb0ELb0ELi64EEEEEEEEEvNT_6ParamsE,(.L_x_1377 - _ZN7cutlass13device_kernelIN5flash19enable_sm80_to_sm89INS1_16FlashAttnBwdSm80INS1_25CollectiveMainloopBwdSm80ILi1ELi1EN4cute5tupleIJNS5_1CILi64EEES8_NS7_ILi192EEEEEENS_6half_tEfNS_4arch4Sm80ELb0ELb0ELb1ELb1ELb1ELb0ELb0ELb0ELi2ELi2ELi2ELi2ELb1EEENS1_21CollectiveEpilogueBwdISA_SB_SD_Li256ELb1ELb0ELi4EEENS1_19SingleTileSchedulerILb1ELb0ELb0ELi64EEEEEEEEEvNT_6ParamsE)
        .other          _ZN7cutlass13device_kernelIN5flash19enable_sm80_to_sm89INS1_16FlashAttnBwdSm80INS1_25CollectiveMainloopBwdSm80ILi1ELi1EN4cute5tupleIJNS5_1CILi64EEES8_NS7_ILi192EEEEEENS_6half_tEfNS_4arch4Sm80ELb0ELb0ELb1ELb1ELb1ELb0ELb0ELb0ELi2ELi2ELi2ELi2ELb1EEENS1_21CollectiveEpilogueBwdISA_SB_SD_Li256ELb1ELb0ELi4EEENS1_19SingleTileSchedulerILb1ELb0ELb0ELi64EEEEEEEEEvNT_6ParamsE,@"STO_CUDA_ENTRY STV_DEFAULT"
_ZN7cutlass13device_kernelIN5flash19enable_sm80_to_sm89INS1_16FlashAttnBwdSm80INS1_25CollectiveMainloopBwdSm80ILi1ELi1EN4cute5tupleIJNS5_1CILi64EEES8_NS7_ILi192EEEEEENS_6half_tEfNS_4arch4Sm80ELb0ELb0ELb1ELb1ELb1ELb0ELb0ELb0ELi2ELi2ELi2ELi2ELb1EEENS1_21CollectiveEpilogueBwdISA_SB_SD_Li256ELb1ELb0ELi4EEENS1_19SingleTileSchedulerILb1ELb0ELb0ELi64EEEEEEEEEvNT_6ParamsE:
        /* <DEDUP_REMOVED lines=17> */
.L_x_78:
        /* <DEDUP_REMOVED lines=8> */
.L_x_80:
[----:B------:R-:W-:Y:S02]  /*0190*/  MOV R0, c[0x0][0x3a4] ;  /* 0x0000e90000007a02 */ /* 0x000fe40000000f00 */
.L_x_79:
[----:B-1----:R-:W-:-:S05]  /*01a0*/  IMAD.SHL.U32 R2, R28, 0x40, RZ ;  /* 0x000000401c027824 */ /* 0x002fca00078e00ff */
[----:B-----5:R-:W-:-:S04]  /*01b0*/  ISETP.GE.AND P0, PT, R2, R0, PT ;  /* 0x000000000200720c */ /* 0x020fc80003f06270 */
[----:B------:R-:W-:Y:S01]  /*01c0*/  SEL R251, R5, 0xffffffff, !P0 ;  /* 0xffffffff05fb7807 */ /* 0x000fe20004000000 */
[----:B------:R-:W-:Y:S05]  /*01d0*/  BRA `(.L_x_81) ;  /* 0x0000011000007947 */ /* 0x000fea0003800000 */
.L_x_77:
[----:B---34-:R-:W-:-:S04]  /*01e0*/  ISETP.NE.U32.AND P0, PT, RZ, c[0x0][0x3c0], PT ;  /* 0x0000f000ff007a0c */ /* 0x018fc80003f05070 */
[----:B------:R-:W-:-:S13]  /*01f0*/  ISETP.NE.AND.EX P0, PT, RZ, c[0x0][0x3c4], PT, P0 ;  /* 0x0000f100ff007a0c */ /* 0x000fda0003f05300 */
[----:B------:R-:W-:Y:S05]  /*0200*/  @!P0 BRA `(.L_x_82) ;  /* 0x0000002000008947 */ /* 0x000fea0003800000 */
[----:B------:R1:W5:Y:S01]  /*0210*/  LDG.E R0, [R2.64] ;  /* 0x0000000a02007981 */ /* 0x000362000c1e1900 */
[----:B------:R-:W-:Y:S05]  /*0220*/  BRA `(.L_x_83) ;  /* 0x0000009000007947 */ /* 0x000fea0003800000 */
.L_x_82:
        /* <DEDUP_REMOVED lines=8> */
.L_x_84:
[----:B------:R-:W-:Y:S02]  /*02b0*/  MOV R0, c[0x0][0x3a4] ;  /* 0x0000e90000007a02 */ /* 0x000fe40000000f00 */
.L_x_83:
[----:B-1----:R-:W-:-:S05]  /*02c0*/  IMAD.SHL.U32 R2, R28, 0x40, RZ ;  /* 0x000000401c027824 */ /* 0x002fca00078e00ff */
[----:B-----5:R-:W-:-:S04]  /*02d0*/  ISETP.GE.AND P0, PT, R2, R0, PT ;  /* 0x000000000200720c */ /* 0x020fc80003f06270 */
[----:B------:R-:W-:-:S04]  /*02e0*/  SEL R251, R5, 0xffffffff, !P0 ;  /* 0xffffffff05fb7807 */ /* 0x000fc80004000000 */
.L_x_81:
        /* <DEDUP_REMOVED lines=31> */
.L_x_85:
[----:B-1----:R-:W-:-:S04]  /*04e0*/  ISETP.NE.U32.AND P0, PT, RZ, c[0x0][0x2e0], PT ;  /* 0x0000b800ff007a0c */ /* 0x002fc80003f05070 */
[----:B------:R-:W-:-:S13]  /*04f0*/  ISETP.NE.AND.EX P0, PT, RZ, c[0x0][0x2e4], PT, P0 ;  /* 0x0000b900ff007a0c */ /* 0x000fda0003f05300 */
[----:B------:R-:W-:Y:S05]  /*0500*/  @!P0 BRA `(.L_x_86) ;  /* 0x0000003000008947 */ /* 0x000fea0003800000 */
[----:B------:R-:W-:-:S05]  /*0510*/  IMAD.WIDE R2, R251, R12, c[0x0][0x2e0] ;  /* 0x0000b800fb027625 */ /* 0x000fca00078e020c */
[----:B------:R1:W5:Y:S01]  /*0520*/  LDG.E R11, [R2.64] ;  /* 0x0000000a020b7981 */ /* 0x000362000c1e1900 */
[----:B------:R-:W-:Y:S05]  /*0530*/  BRA `(.L_x_87) ;  /* 0x0000004000007947 */ /* 0x000fea0003800000 */
.L_x_86:
[----:B------:R-:W-:Y:S05]  /*0540*/  @!P3 BRA `(.L_x_87) ;  /* 0x000000300000b947 */ /* 0x000fea0003800000 */
[----:B------:R-:W2:Y:S04]  /*0550*/  LDG.E R0, [R4.64] ;  /* 0x0000000a04007981 */ /* 0x000ea8000c1e1900 */
[----:B------:R-:W2:Y:S02]  /*0560*/  LDG.E R2, [R4.64+0x4] ;  /* 0x0000040a04027981 */ /* 0x000ea4000c1e1900 */
[----:B--2---:R-:W-:Y:S02]  /*0570*/  IADD3 R11, -R0, R2, RZ ;  /* 0x00000002000b7210 */ /* 0x004fe40007ffe1ff */
.L_x_87:
        /* <DEDUP_REMOVED lines=496> */
.L_x_91:
        /* <DEDUP_REMOVED lines=478> */
.L_x_89:
        /* <DEDUP_REMOVED lines=120> */
.L_x_90:
        /* <DEDUP_REMOVED lines=166> */
.L_x_88:
        /* <DEDUP_REMOVED lines=145> */
.L_x_93:
        /* <DEDUP_REMOVED lines=62> */
.L_x_95:
[----:B------:R-:W-:Y:S05]  /*6130*/  BSYNC B0 ;  /* 0x0000000000007941 */ /* 0x000fea0003800000 */
.L_x_94:
        /* <DEDUP_REMOVED lines=21> */
.L_x_97:
[----:B------:R-:W-:Y:S05]  /*6290*/  BSYNC B0 ;  /* 0x0000000000007941 */ /* 0x000fea0003800000 */
.L_x_96:
        /* <DEDUP_REMOVED lines=24> */
.L_x_99:
[----:B------:R-:W-:Y:S05]  /*6420*/  BSYNC B0 ;  /* 0x0000000000007941 */ /* 0x000fea0003800000 */
.L_x_98:
        /* <DEDUP_REMOVED lines=19> */
.L_x_92:
        /* <DEDUP_REMOVED lines=18> */
.L_x_100:
        /* <DEDUP_REMOVED lines=43> */
.L_x_102:
[----:B------:R-:W-:Y:S05]  /*6930*/  BSYNC B0 ;  /* 0x0000000000007941 */ /* 0x000fea0003800000 */
.L_x_101:
        /* <DEDUP_REMOVED lines=19> */
.L_x_104:
[----:B------:R-:W-:Y:S05]  /*6a70*/  BSYNC B0 ;  /* 0x0000000000007941 */ /* 0x000fea0003800000 */
.L_x_103:
        /* <DEDUP_REMOVED lines=23> */
.L_x_106:
[----:B------:R-:W-:Y:S05]  /*6bf0*/  BSYNC B0 ;  /* 0x0000000000007941 */ /* 0x000fea0003800000 */
.L_x_105:
        /* <DEDUP_REMOVED lines=18> */
.L_x_107:
        /* <DEDUP_REMOVED lines=14> */
.L_x_1377:


//--------------------- .text._ZN7cutlass13device_kernelIN5flash19enable_sm80_to_sm89INS1_16FlashAttnBwdSm80INS1_25CollectiveMainloopBwdSm80ILi1ELi1EN4cute5tupleIJNS5_1CILi64EEES8_NS7_ILi192EEEEEENS_6half_tEfNS_4arch4Sm80ELb0ELb0ELb1ELb1ELb0ELb0ELb0ELb0ELi2ELi2ELi2ELi2ELb1EEENS1_24CollectiveEpilogueBwdGQAISA_fSD_Li256ELb1ELb0EEENS1_19SingleTileSchedulerILb1ELb0ELb0ELi64EEEEEEEEEvNT_6ParamsE --------------------------
	.section	.text._ZN7cutlass13device_kernelIN5flash19enable_sm80_to_sm89INS1_16FlashAttnBwdSm80INS1_25CollectiveMainloopBwdSm80ILi1ELi1EN4cute5tupleIJNS5_1CILi64EEES8_NS7_ILi192EEEEEENS_6half_tEfNS_4arch4Sm80ELb0ELb0ELb1ELb1ELb0ELb0ELb0ELb0ELi2ELi2ELi2ELi2ELb1EEENS1_24CollectiveEpilogueBwdGQAISA_fSD_Li256ELb1ELb0EEENS1_19SingleTileSchedulerILb1ELb0ELb0ELi64EEEEEEEEEvNT_6ParamsE,"ax",@progbits
	.sectioninfo	@"SHI_REGISTERS=255"
	.align	128
.text._ZN7cutlass13device_kernelIN5flash19enable_sm80_to_sm89INS1_16FlashAttnBwdSm80INS1_25CollectiveMainloopBwdSm80ILi1ELi1EN4cute5tupleIJNS5_1CILi64EEES8_NS7_ILi192EEEEEENS_6half_tEfNS_4arch4Sm80ELb0ELb0ELb1ELb1ELb0ELb0ELb0ELb0ELi2ELi2ELi2ELi2ELb1EEENS1_24CollectiveEpilogueBwdGQAISA_fSD_Li256ELb1ELb0EEENS1_19SingleTileSchedulerILb1ELb0ELb0ELi64EEEEEEEEEvNT_6ParamsE:
        .type           _ZN7cutlass13device_kernelIN5flash19enable_sm80_to_sm89INS1_16FlashAttnBwdSm80INS1_25CollectiveMainloopBwdSm80ILi1ELi1EN4cute5tupleIJNS5_1CILi64EEES8_NS7_ILi192EEEEEENS_6half_tEfNS_4arch4Sm80ELb0ELb0ELb1ELb1ELb0ELb0ELb0ELb0ELi2ELi2ELi2ELi2ELb1EEENS1_24CollectiveEpilogueBwdGQAISA_fSD_Li256ELb1ELb0EEENS1_19SingleTileSchedulerILb1ELb0ELb0ELi64EEEEEEEEEvNT_6ParamsE,@function
        .size           _ZN7cutlass13device_kernelIN5flash19enable_sm80_to_sm89INS1_16FlashAttnBwdSm80INS1_25CollectiveMainloopBwdSm80ILi1ELi1EN4cute5tupleIJNS5_1CILi64EEES8_NS7_ILi192EEEEEENS_6half_tEfNS_4arch4Sm80ELb0ELb0ELb1ELb1ELb0ELb0ELb0ELb0ELi2ELi2ELi2ELi2ELb1EEENS1_24CollectiveEpilogueBwdGQAISA_fSD_Li256ELb1ELb0EEENS1_19SingleTileSchedulerILb1ELb0ELb0ELi64EEEEEEEEEvNT_6ParamsE,(.L_x_1378 - _ZN7cutlass13device_kernelIN5flash19enable_sm80_to_sm89INS1_16FlashAttnBwdSm80INS1_25CollectiveMainloopBwdSm80ILi1ELi1EN4cute5tupleIJNS5_1CILi64EEES8_NS7_ILi192EEEEEENS_6half_tEfNS_4arch4Sm80ELb0ELb0ELb1ELb1ELb0ELb0ELb0ELb0ELi2ELi2ELi2ELi2ELb1EEENS1_24CollectiveEpilogueBwdGQAISA_fSD_Li256ELb1ELb0EEENS1_19SingleTileSchedulerILb1ELb0ELb0ELi64EEEEEEEEEvNT_6ParamsE)
        .other          _ZN7cutlass13device_kernelIN5flash19enable_sm80_to_sm89INS1_16FlashAttnBwdSm80INS1_25CollectiveMainloopBwdSm80ILi1ELi1EN4cute5tupleIJNS5_1CILi64EEES8_NS7_ILi192EEEEEENS_6half_tEfNS_4arch4Sm80ELb0ELb0ELb1ELb1ELb0ELb0ELb0ELb0ELi2ELi2ELi2ELi2ELb1EEENS1_24CollectiveEpilogueBwdGQAISA_fSD_Li256ELb1ELb0EEENS1_19SingleTileSchedulerILb1ELb0ELb0ELi64EEEEEEEEEvNT_6ParamsE,@"STO_CUDA_ENTRY STV_DEFAULT"
_ZN7cutlass13device_kernelIN5flash19enable_sm80_to_sm89INS1_16FlashAttnBwdSm80INS1_25CollectiveMainloopBwdSm80ILi1ELi1EN4cute5tupleIJNS5_1CILi64EEES8_NS7_ILi192EEEEEENS_6half_tEfNS_4arch4Sm80ELb0ELb0ELb1ELb1ELb0ELb0ELb0ELb0ELi2ELi2ELi2ELi2ELb1EEENS1_24CollectiveEpilogueBwdGQAISA_fSD_Li256ELb1ELb0EEENS1_19SingleTileSchedulerILb1ELb0ELb0ELi64EEEEEEEEEvNT_6ParamsE:
        /* <DEDUP_REMOVED lines=17> */
.L_x_109:
        /* <DEDUP_REMOVED lines=8> */
.L_x_111:
[----:B------:R-:W-:Y:S02]  /*0190*/  MOV R0, c[0x0][0x3ac] ;  /* 0x0000eb0000007a02 */ /* 0x000fe40000000f00 */
.L_x_110:
[----:B-1----:R-:W-:-:S05]  /*01a0*/  IMAD.SHL.U32 R2, R28, 0x40, RZ ;  /* 0x000000401c027824 */ /* 0x002fca00078e00ff */
[----:B-----5:R-:W-:-:S04]  /*01b0*/  ISETP.GE.AND P0, PT, R2, R0, PT ;  /* 0x000000000200720c */ /* 0x020fc80003f06270 */
[----:B------:R-:W-:Y:S01]  /*01c0*/  SEL R251, R5, 0xffffffff, !P0 ;  /* 0xffffffff05fb7807 */ /* 0x000fe20004000000 */
[----:B------:R-:W-:Y:S05]  /*01d0*/  BRA `(.L_x_112) ;  /* 0x0000011000007947 */ /* 0x000fea0003800000 */
.L_x_108:
[----:B---34-:R-:W-:-:S04]  /*01e0*/  ISETP.NE.U32.AND P0, PT, RZ, c[0x0][0x3c8], PT ;  /* 0x0000f200ff007a0c */ /* 0x018fc80003f05070 */
[----:B------:R-:W-:-:S13]  /*01f0*/  ISETP.NE.AND.EX P0, PT, RZ, c[0x0][0x3cc], PT, P0 ;  /* 0x0000f300ff007a0c */ /* 0x000fda0003f05300 */
[----:B------:R-:W-:Y:S05]  /*0200*/  @!P0 BRA `(.L_x_113) ;  /* 0x0000002000008947 */ /* 0x000fea0003800000 */
[----:B------:R1:W5:Y:S01]  /*0210*/  LDG.E R0, [R2.64] ;  /* 0x0000000a02007981 */ /* 0x000362000c1e1900 */
[----:B------:R-:W-:Y:S05]  /*0220*/  BRA `(.L_x_114) ;  /* 0x0000009000007947 */ /* 0x000fea0003800000 */
.L_x_113:
        /* <DEDUP_REMOVED lines=8> */
.L_x_115:
[----:B------:R-:W-:Y:S02]  /*02b0*/  MOV R0, c[0x0][0x3ac] ;  /* 0x0000eb0000007a02 */ /* 0x000fe40000000f00 */
.L_x_114:
[----:B-1----:R-:W-:-:S05]  /*02c0*/  IMAD.SHL.U32 R2, R28, 0x40, RZ ;  /* 0x000000401c027824 */ /* 0x002fca00078e00ff */
[----:B-----5:R-:W-:-:S04]  /*02d0*/  ISETP.GE.AND P0, PT, R2, R0, PT ;  /* 0x000000000200720c */ /* 0x020fc80003f06270 */
[----:B------:R-:W-:-:S04]  /*02e0*/  SEL R251, R5, 0xffffffff, !P0 ;  /* 0xffffffff05fb7807 */ /* 0x000fc80004000000 */
.L_x_112:
[----:B------:R-:W-:-:S13]  /*02f0*/  ISETP.GE.AND P0, PT, R251, RZ, PT ;  /* 0x000000fffb00720c */ /* 0x000fda0003f06270 */
[----:B------:R-:W-:Y:S05]  /*0300*/  @!P0 EXIT ;  /* 0x000000000000894d */ /* 0x000fea0003800000 */
[----:B------:R-:W-:Y:S01]  /*0310*/  ISETP.NE.U32.AND P0, PT, RZ, c[0x0][0x2d8], PT ;  /* 0x0000b600ff007a0c */ /* 0x000fe20003f05070 */
[----:B------:R-:W-:Y:S01]  /*0320*/  IMAD.WIDE R4, R251, R13, c[0x0][0x2c8] ;  /* 0x0000b200fb047625 */ /* 0x000fe200078e020d */
[----:B------:R-:W-:Y:S02]  /*0330*/  ISETP.NE.U32.AND P2, PT, RZ, c[0x0][0x2c8], PT ;  /* 0x0000b200ff007a0c */ /* 0x000fe40003f45070 */
[----:B------:R-:W-:Y:S02]  /*0340*/  ISETP.NE.AND.EX P0, PT, RZ, c[0x0][0x2dc], PT, P0 ;  /* 0x0000b700ff007a0c */ /* 0x000fe40003f05300 */
[----:B------:R-:W-:Y:S02]  /*0350*/  ISETP.NE.AND.EX P2, PT, RZ, c[0x0][0x2cc], PT, P2 ;  /* 0x0000b300ff007a0c */ /* 0x000fe40003f45320 */
[----:B------:R-:W-:-:S04]  /*0360*/  ISETP.NE.U32.AND P3, PT, RZ, c[0x0][0x2d0], PT ;  /* 0x0000b400ff007a0c */ /* 0x000fc80003f65070 */
[----:B------:R-:W-:-:S05]  /*0370*/  ISETP.NE.AND.EX P3, PT, RZ, c[0x0][0x2d4], PT, P3 ;  /* 0x0000b500ff007a0c */ /* 0x000fca0003f65330 */
[CC--:B------:R-:W-:Y:S02]  /*0380*/  @P0 IMAD.WIDE R2, R251.reuse, R13.reuse, c[0x0][0x2d8] ;  /* 0x0000b600fb020625 */ /* 0x0c0fe400078e020d */
[----:B------:R-:W2:Y:S04]  /*0390*/  @P2 LDG.E R0, [R4.64] ;  /* 0x0000000a04002981 */ /* 0x000ea8000c1e1900 */
[----:B------:R1:W3:Y:S04]  /*03a0*/  @P0 LDG.E R8, [R2.64] ;  /* 0x0000000a02080981 */ /* 0x0002e8000c1e1900 */
[----:B------:R-:W4:Y:S01]  /*03b0*/  @P2 LDG.E R7, [R4.64] ;  /* 0x0000000a04072981 */ /* 0x000f22000c1e1900 */
[----:B-1----:R-:W-:-:S05]  /*03c0*/  IMAD.WIDE R2, R251, R13, c[0x0][0x2d0] ;  /* 0x0000b400fb027625 */ /* 0x002fca00078e020d */
[----:B------:R-:W5:Y:S01]  /*03d0*/  @P3 LDG.E R6, [R2.64] ;  /* 0x0000000a02063981 */ /* 0x000f62000c1e1900 */
[----:B------:R-:W-:Y:S01]  /*03e0*/  ULDC UR8, c[0x0][0x168] ;  /* 0x00005a0000087ab9 */ /* 0x000fe20000000800 */
[----:B------:R-:W-:Y:S01]  /*03f0*/  CS2R R10, SRZ ;  /* 0x00000000000a7805 */ /* 0x000fe2000001ff00 */
[----:B------:R-:W-:Y:S02]  /*0400*/  IMAD.MOV.U32 R12, RZ, RZ, RZ ;  /* 0x000000ffff0c7224 */ /* 0x000fe400078e00ff */
[----:B------:R-:W-:Y:S02]  /*0410*/  IMAD.MOV.U32 R23, RZ, RZ, c[0x0][0x198] ;  /* 0x00006600ff177624 */ /* 0x000fe400078e00ff */
[----:B--2---:R-:W-:Y:S01]  /*0420*/  @P2 IMAD R0, R251, 0x40, R0 ;  /* 0x00000040fb002824 */ /* 0x004fe200078e0200 */
[----:B---3--:R1:W2:Y:S04]  /*0430*/  @P0 R2UR UR8, R8 ;  /* 0x00000000080803c2 */ /* 0x0082a800000e0000 */
[----:B-1----:R-:W-:-:S04]  /*0440*/  @P2 SHF.R.S32.HI R8, RZ, 0x1f, R0 ;  /* 0x0000001fff082819 */ /* 0x002fc80000011400 */
[----:B------:R-:W-:Y:S02]  /*0450*/  @P2 LEA.HI R0, R8, R0, RZ, 0x6 ;  /* 0x0000000008002211 */ /* 0x000fe400078f30ff */
[----:B------:R-:W-:Y:S01]  /*0460*/  CS2R R8, SRZ ;  /* 0x0000000000087805 */ /* 0x000fe2000001ff00 */
[--C-:B-----5:R-:W-:Y:S01]  /*0470*/  @P3 SHF.R.S32.HI R11, RZ, 0x1f, R6.reuse ;  /* 0x0000001fff0b3819 */ /* 0x120fe20000011406 */
[--C-:B----4-:R-:W-:Y:S01]  /*0480*/  @P2 IMAD.MOV.U32 R8, RZ, RZ, R7.reuse ;  /* 0x000000ffff082224 */ /* 0x110fe200078e0007 */
[----:B------:R-:W-:Y:S01]  /*0490*/  @P2 SHF.R.S32.HI R9, RZ, 0x1f, R7 ;  /* 0x0000001fff092819 */ /* 0x000fe20000011407 */
[----:B------:R-:W-:Y:S01]  /*04a0*/  @P3 IMAD.MOV.U32 R10, RZ, RZ, R6 ;  /* 0x000000ffff0a3224 */ /* 0x000fe200078e0006 */
[----:B------:R-:W-:Y:S01]  /*04b0*/  @P2 LOP3.LUT R12, R0, 0xffffffc0, RZ, 0xc0, !PT ;  /* 0xffffffc0000c2812 */ /* 0x000fe200078ec0ff */
[----:B--2---:R-:W-:Y:S05]  /*04c0*/  @P0 BRA `(.L_x_116) ;  /* 0x0000006000000947 */ /* 0x004fea0003800000 */
[----:B------:R-:W-:Y:S05]  /*04d0*/  @!P2 BRA `(.L_x_116) ;  /* 0x000000500000a947 */ /* 0x000fea0003800000 */
[----:B------:R1:W2:Y:S04]  /*04e0*/  LDG.E R0, [R4.64] ;  /* 0x0000000a04007981 */ /* 0x0002a8000c1e1900 */
[----:B-1----:R-:W3:Y:S01]  /*04f0*/  LDG.E R4, [R4.64+0x4] ;  /* 0x0000040a04047981 */ /* 0x002ee2000c1e1900 */
[----:B--2---:R-:W1:Y:S08]  /*0500*/  R2UR UR8, R0 ;  /* 0x00000000000873c2 */ /* 0x004e7000000e0000 */
[----:B---3--:R-:W1:Y:S02]  /*0510*/  R2UR UR4, R4 ;  /* 0x00000000040473c2 */ /* 0x008e6400000e0000 */
[----:B-1----:R-:W-:-:S06]  /*0520*/  UIADD3 UR8, -UR8, UR4, URZ ;  /* 0x0000000408087290 */ /* 0x002fcc000fffe13f */
.L_x_116:
[----:B------:R-:W-:-:S04]  /*0530*/  ISETP.NE.U32.AND P0, PT, RZ, c[0x0][0x2e0], PT ;  /* 0x0000b800ff007a0c */ /* 0x000fc80003f05070 */
[----:B------:R-:W-:-:S13]  /*0540*/  ISETP.NE.AND.EX P0, PT, RZ, c[0x0][0x2e4], PT, P0 ;  /* 0x0000b900ff007a0c */ /* 0x000fda0003f05300 */
[----:B------:R-:W-:Y:S05]  /*0550*/  @!P0 BRA `(.L_x_117) ;  /* 0x0000003000008947 */ /* 0x000fea0003800000 */
[----:B------:R-:W-:-:S05]  /*0560*/  IMAD.WIDE R2, R251, R13, c[0x0][0x2e0] ;  /* 0x0000b800fb027625 */ /* 0x000fca00078e020d */
[----:B------:R1:W5:Y:S01]  /*0570*/  LDG.E R23, [R2.64] ;  /* 0x0000000a02177981 */ /* 0x000362000c1e1900 */
[----:B------:R-:W-:Y:S05]  /*0580*/  BRA `(.L_x_118) ;  /* 0x0000004000007947 */ /* 0x000fea0003800000 */
.L_x_117:
[----:B------:R-:W-:Y:S05]  /*0590*/  @!P3 BRA `(.L_x_118) ;  /* 0x000000300000b947 */ /* 0x000fea0003800000 */
[----:B------:R1:W2:Y:S04]  /*05a0*/  LDG.E R0, [R2.64] ;  /* 0x0000000a02007981 */ /* 0x0002a8000c1e1900 */
[----:B-1----:R-:W2:Y:S02]  /*05b0*/  LDG.E R2, [R2.64+0x4] ;  /* 0x0000040a02027981 */ /* 0x002ea4000c1e1900 */
[----:B--2---:R-:W-:Y:S02]  /*05c0*/  IADD3 R23, -R0, R2, RZ ;  /* 0x0000000200177210 */ /* 0x004fe40007ffe1ff */
.L_x_118:
        /* <DEDUP_REMOVED lines=77> */
[----:B------:R-:W-:Y:S01]  /*0aa0*/  SHF.R.S32.HI R7, RZ, 0x4, R32 ;  /* 0x00000004ff077819 */ /* 0x000fe20000011420 */
[----:B------:R-:W-:Y:S01]  /*0ab0*/  IMAD.SHL.U32 R18, R22, 0x8, RZ ;  /* 0x0000000816127824 */ /* 0x000fe200078e00ff */
[----:B------:R-:W-:Y:S01]  /*0ac0*/  SHF.R.S32.HI R3, RZ, 0x1f, R0 ;  /* 0x0000001fff037819 */ /* 0x000fe20000011400 */
[----:B------:R-:W-:Y:S01]  /*0ad0*/  USHF.L.U32 UR14, UR4, 0x6, URZ ;  /* 0x00000006040e7899 */ /* 0x000fe2000800063f */
[----:B------:R-:W-:Y:S01]  /*0ae0*/  LEA.HI.X.SX32 R27, R2, R5, 0x1, P0 ;  /* 0x00000005021b7211 */ /* 0x000fe200000f0eff */
[----:B------:R-:W-:Y:S01]  /*0af0*/  USHF.L.U64.HI UR9, UR4, UR9, UR5 ;  /* 0x0000000904097299 */ /* 0x000fe20008010205 */
[----:B------:R-:W-:Y:S01]  /*0b00*/  SHF.R.S32.HI R12, RZ, 0x1f, R243 ;  /* 0x0000001fff0c7819 */ /* 0x000fe200000114f3 */
[----:B------:R-:W-:Y:S01]  /*0b10*/  IMAD R2, R3, c[0x0][0x1e0], RZ ;  /* 0x0000780003027a24 */ /* 0x000fe200078e02ff */
[----:B------:R-:W-:Y:S01]  /*0b20*/  IADD3 R20, P0, R243, R8, RZ ;  /* 0x00000008f3147210 */ /* 0x000fe20007f1e0ff */
[----:B------:R-:W-:Y:S01]  /*0b30*/  IMAD R3, R3, c[0x0][0x1b0], RZ ;  /* 0x00006c0003037a24 */ /* 0x000fe200078e02ff */
[----:B------:R-:W-:Y:S01]  /*0b40*/  LEA.HI R6, R32, R7, RZ, 0x1 ;  /* 0x0000000720067211 */ /* 0x000fe200078f08ff */
[----:B------:R-:W-:Y:S01]  /*0b50*/  IMAD R2, R0, c[0x0][0x1e4], R2 ;  /* 0x0000790000027a24 */ /* 0x000fe200078e0202 */
[----:B------:R-:W-:Y:S01]  /*0b60*/  SHF.R.S32.HI R19, RZ, 0x1f, R18 ;  /* 0x0000001fff137819 */ /* 0x000fe20000011412 */
[----:B------:R-:W-:Y:S01]  /*0b70*/  IMAD.X R24, R12, 0x1, R9, P0 ;  /* 0x000000010c187824 */ /* 0x000fe200000e0609 */
[----:B------:R-:W-:Y:S01]  /*0b80*/  LOP3.LUT R6, R6, 0xfffffffe, RZ, 0xc0, !PT ;  /* 0xfffffffe06067812 */ /* 0x000fe200078ec0ff */
[----:B------:R-:W-:Y:S01]  /*0b90*/  IMAD.WIDE.U32 R8, R34, c[0x0][0x270], R14 ;  /* 0x00009c0022087a25 */ /* 0x000fe200078e000e */
[----:B------:R-:W-:Y:S01]  /*0ba0*/  IADD3 R16, P0, R243, R10, RZ ;  /* 0x0000000af3107210 */ /* 0x000fe20007f1e0ff */
[----:B------:R-:W-:Y:S01]  /*0bb0*/  UIADD3 UR5, UR8, 0x3f, URZ ;  /* 0x0000003f08057890 */ /* 0x000fe2000fffe03f */
[----:B------:R-:W-:Y:S01]  /*0bc0*/  SHF.R.S32.HI R35, RZ, 0x1f, R34 ;  /* 0x0000001fff237819 */ /* 0x000fe20000011422 */
[----:B------:R-:W-:Y:S01]  /*0bd0*/  IMAD.WIDE.U32 R4, R0, c[0x0][0x1e0], R18 ;  /* 0x0000780000047a25 */ /* 0x000fe200078e0012 */
[----:B------:R-:W-:Y:S01]  /*0be0*/  SHF.R.S32.HI R21, RZ, 0x1f, R251 ;  /* 0x0000001fff157819 */ /* 0x000fe200000114fb */
[----:B------:R-:W-:Y:S01]  /*0bf0*/  USHF.R.S32.HI UR4, URZ, 0x1f, UR5 ;  /* 0x0000001f3f047899 */ /* 0x000fe20008011405 */
[----:B------:R-:W-:Y:S01]  /*0c00*/  SEL R10, R251, RZ, !P3 ;  /* 0x000000fffb0a7207 */ /* 0x000fe20005800000 */
[----:B------:R-:W-:Y:S01]  /*0c10*/  IMAD.IADD R25, R7, 0x1, -R6 ;  /* 0x0000000107197824 */ /* 0x000fe200078e0a06 */
[----:B------:R-:W-:Y:S01]  /*0c20*/  LOP3.LUT R236, R236, 0xfffffffb, RZ, 0xc0, !PT ;  /* 0xfffffffbecec7812 */ /* 0x000fe200078ec0ff */
[----:B------:R-:W-:Y:S01]  /*0c30*/  IMAD.IADD R5, R5, 0x1, R2 ;  /* 0x0000000105057824 */ /* 0x000fe200078e0202 */
[----:B------:R-:W-:Y:S01]  /*0c40*/  ULEA.HI UR4, UR4, UR5, URZ, 0x6 ;  /* 0x0000000504047291 */ /* 0x000fe2000f8f303f */
[----:B------:R-:W-:Y:S01]  /*0c50*/  IMAD R6, R0, c[0x0][0x1b4], R3 ;  /* 0x00006d0000067a24 */ /* 0x000fe200078e0203 */
[----:B------:R-:W-:Y:S01]  /*0c60*/  CS2R R130, SRZ ;  /* 0x0000000000827805 */ /* 0x000fe2000001ff00 */
[----:B------:R-:W-:Y:S01]  /*0c70*/  IMAD.X R17, R12, 0x1, R11, P0 ;  /* 0x000000010c117824 */ /* 0x000fe200000e060b */
[----:B------:R-:W-:Y:S01]  /*0c80*/  CS2R R128, SRZ ;  /* 0x0000000000807805 */ /* 0x000fe2000001ff00 */
[----:B------:R-:W-:Y:S01]  /*0c90*/  IMAD.WIDE.U32 R2, R0, c[0x0][0x1b0], R18 ;  /* 0x00006c0000027a25 */ /* 0x000fe200078e0012 */
[C---:B------:R-:W-:Y:S01]  /*0ca0*/  SEL R0, R21.reuse, RZ, !P3 ;  /* 0x000000ff15007207 */ /* 0x040fe20005800000 */
[----:B------:R-:W-:Y:S01]  /*0cb0*/  CS2R R126, SRZ ;  /* 0x00000000007e7805 */ /* 0x000fe2000001ff00 */
[----:B------:R-:W-:Y:S01]  /*0cc0*/  SEL R21, R21, RZ, !P2 ;  /* 0x000000ff15157207 */ /* 0x000fe20005000000 */
[----:B------:R-:W-:Y:S01]  /*0cd0*/  IMAD R12, R35, c[0x0][0x270], RZ ;  /* 0x00009c00230c7a24 */ /* 0x000fe200078e02ff */
[----:B------:R-:W-:Y:S01]  /*0ce0*/  CS2R R124, SRZ ;  /* 0x00000000007c7805 */ /* 0x000fe2000001ff00 */
[----:B------:R-:W-:Y:S01]  /*0cf0*/  IMAD.IADD R3, R3, 0x1, R6 ;  /* 0x0000000103037824 */ /* 0x000fe200078e0206 */
[----:B------:R-:W-:Y:S01]  /*0d00*/  CS2R R122, SRZ ;  /* 0x00000000007a7805 */ /* 0x000fe2000001ff00 */
[----:B------:R-:W-:Y:S01]  /*0d10*/  IMAD R12, R34, c[0x0][0x274], R12 ;  /* 0x00009d00220c7a24 */ /* 0x000fe200078e020c */
        /* <DEDUP_REMOVED lines=97> */
[C---:B------:R-:W-:Y:S01]  /*1330*/  IMAD R7, R24.reuse, c[0x0][0x178], RZ ;  /* 0x00005e0018077a24 */ /* 0x040fe200078e02ff */
        /* <DEDUP_REMOVED lines=31> */
[----:B------:R-:W-:Y:S01]  /*1530*/  USHF.R.S32.HI UR13, URZ, 0x6, UR4 ;  /* 0x000000063f0d7899 */ /* 0x000fe20008011404 */
[----:B------:R2:W-:Y:S01]  /*1540*/  LDGSTS.E.BYPASS.LTC128B.128 [R232+0x7080], [R4.64], !P3 ;  /* 0x0708000004e87fae */ /* 0x0005e2000d901d4a */
[----:B------:R-:W-:Y:S01]  /*1550*/  ISETP.LT.OR P3, PT, R0, 0x21, P2 ;  /* 0x000000210000780c */ /* 0x000fe20001761670 */
[----:B------:R-:W-:-:S02]  /*1560*/  UMOV UR12, URZ ;  /* 0x0000003f000c7c82 */ /* 0x000fc40008000000 */
[----:B------:R2:W-:Y:S01]  /*1570*/  LDGSTS.E.BYPASS.LTC128B.128 [R232+0x9080], [R4.64+0x80], !P1 ;  /* 0x0908008004e87fae */ /* 0x0005e2000c901d4a */
[----:B------:R-:W-:Y:S02]  /*1580*/  ISETP.GE.AND P1, PT, R23, c[0x0][0x19c], PT ;  /* 0x0000670017007a0c */ /* 0x000fe40003f26270 */
[----:B------:R-:W-:Y:S01]  /*1590*/  @P6 LOP3.LUT R236, R236, 0x4, RZ, 0xfc, !PT ;  /* 0x00000004ecec6812 */ /* 0x000fe200078efcff */
[----:B------:R2:W-:Y:S01]  /*15a0*/  LDGSTS.E.BYPASS.LTC128B.128 [R232+0xb080], [R4.64+0x100], !P0 ;  /* 0x0b08010004e87fae */ /* 0x0005e2000c101d4a */
[----:B------:R-:W-:Y:S02]  /*15b0*/  ISETP.GE.AND P0, PT, R28, c[0x0][0x19c], PT ;  /* 0x000067001c007a0c */ /* 0x000fe40003f06270 */
[C---:B------:R-:W-:Y:S01]  /*15c0*/  ISETP.LT.OR P4, PT, R0.reuse, 0x1, P1 ;  /* 0x000000010000780c */ /* 0x040fe20000f81670 */
[----:B------:R-:W0:Y:S01]  /*15d0*/  LDGDEPBAR ;  /* 0x00000000000079af */ /* 0x000e220000000000 */
[C---:B------:R-:W-:Y:S02]  /*15e0*/  ISETP.LT.OR P2, PT, R0.reuse, 0x1, P0 ;  /* 0x000000010000780c */ /* 0x040fe40000741670 */
        /* <DEDUP_REMOVED lines=167> */
[C---:B------:R-:W-:Y:S01]  /*2060*/  ISETP.LT.OR P0, PT, R4.reuse, 0x1, P3 ;  /* 0x000000010400780c */ /* 0x040fe20001f01670 */
        /* <DEDUP_REMOVED lines=53> */
[C---:B------:R-:W-:Y:S02]  /*23c0*/  ISETP.GT.AND P5, PT, R11.reuse, 0x21, PT ;  /* 0x000000210b00780c */ /* 0x040fe40003fa4270 */
        /* <DEDUP_REMOVED lines=8> */
.L_x_122:
        /* <DEDUP_REMOVED lines=478> */
.L_x_120:
        /* <DEDUP_REMOVED lines=120> */
.L_x_121:
        /* <DEDUP_REMOVED lines=166> */
.L_x_119:
[----:B------:R-:W-:Y:S05]  /*5410*/  @P0 EXIT ;  /* 0x000000000000094d */ /* 0x000fea0003800000 */
[----:B------:R-:W-:-:S04]  /*5420*/  ISETP.NE.U32.AND P0, PT, RZ, c[0x0][0x360], PT ;  /* 0x0000d800ff007a0c */ /* 0x000fc80003f05070 */
[----:B------:R-:W-:-:S13]  /*5430*/  ISETP.NE.AND.EX P0, PT, RZ, c[0x0][0x364], PT, P0 ;  /* 0x0000d900ff007a0c */ /* 0x000fda0003f05300 */
[----:B-1----:R-:W-:-:S04]  /*5440*/  @P0 IMAD.MOV.U32 R2, RZ, RZ, 0x4 ;  /* 0x00000004ff020424 */ /* 0x002fc800078e00ff */
[----:B------:R-:W-:-:S05]  /*5450*/  @P0 IMAD.WIDE R2, R251, R2, c[0x0][0x360] ;  /* 0x0000d800fb020625 */ /* 0x000fca00078e0202 */
[----:B------:R1:W2:Y:S01]  /*5460*/  @P0 LDG.E R0, [R2.64] ;  /* 0x0000000a02000981 */ /* 0x0002a2000c1e1900 */
[----:B------:R-:W3:Y:S01]  /*5470*/  S2UR UR5, SR_CTAID.X ;  /* 0x00000000000579c3 */ /* 0x000ee20000002500 */
[----:B------:R-:W-:Y:S02]  /*5480*/  MOV R4, c[0x0][0x338] ;  /* 0x0000ce0000047a02 */ /* 0x000fe40000000f00 */
[----:B------:R-:W-:Y:S01]  /*5490*/  SHF.R.S32.HI R6, RZ, 0x1f, R252 ;  /* 0x0000001fff067819 */ /* 0x000fe200000114fc */
[----:B------:R-:W-:Y:S01]  /*54a0*/  BAR.SYNC.DEFER_BLOCKING 0x1, 0x100 ;  /* 0x0044000000007b1d */ /* 0x000fe20000010000 */
[----:B------:R-:W-:-:S05]  /*54b0*/  ISETP.NE.AND P1, PT, R4, 0x1, PT ;  /* 0x000000010400780c */ /* 0x000fca0003f25270 */
[----:B-1----:R-:W1:Y:S01]  /*54c0*/  S2R R3, SR_CTAID.Y ;  /* 0x0000000000037919 */ /* 0x002e620000002600 */
[----:B---3--:R-:W-:-:S04]  /*54d0*/  UIMAD UR5, UR5, 0x3000, URZ ;  /* 0x00003000050578a4 */ /* 0x008fc8000f8e023f */
[----:B------:R-:W-:-:S03]  /*54e0*/  USHF.R.S32.HI UR4, URZ, 0x1f, UR5 ;  /* 0x0000001f3f047899 */ /* 0x000fc60008011405 */
[----:B-1----:R-:W-:-:S04]  /*54f0*/  @P1 IMAD.HI.U32 R4, R3, c[0x0][0x33c], RZ ;  /* 0x0000cf0003041a27 */ /* 0x002fc800078e00ff */
[----:B--2---:R-:W-:-:S05]  /*5500*/  @P0 IMAD R0, R251, 0x40, R0 ;  /* 0x00000040fb000824 */ /* 0x004fca00078e0200 */
[----:B------:R-:W-:-:S04]  /*5510*/  @P0 SHF.R.S32.HI R2, RZ, 0x1f, R0 ;  /* 0x0000001fff020819 */ /* 0x000fc80000011400 */
[----:B------:R-:W-:Y:S01]  /*5520*/  @P0 LEA.HI R2, R2, R0, RZ, 0x6 ;  /* 0x0000000002020211 */ /* 0x000fe200078f30ff */
[----:B------:R-:W-:Y:S01]  /*5530*/  IMAD.MOV.U32 R0, RZ, RZ, R3 ;  /* 0x000000ffff007224 */ /* 0x000fe200078e0003 */
[----:B------:R-:W-:Y:S02]  /*5540*/  @P1 SHF.R.U32.HI R0, RZ, c[0x0][0x340], R4 ;  /* 0x0000d000ff001a19 */ /* 0x000fe40000011604 */
[----:B------:R-:W-:Y:S02]  /*5550*/  @P0 SHF.R.S32.HI R2, RZ, 0x6, R2 ;  /* 0x00000006ff020819 */ /* 0x000fe40000011402 */
[----:B------:R-:W-:-:S03]  /*5560*/  SHF.R.S32.HI R4, RZ, 0x1f, R0 ;  /* 0x0000001fff047819 */ /* 0x000fc60000011400 */
[----:B------:R-:W-:Y:S02]  /*5570*/  @P0 IMAD R2, R2, 0x3000, RZ ;  /* 0x0000300002020824 */ /* 0x000fe400078e02ff */
[C---:B------:R-:W-:Y:S02]  /*5580*/  IMAD R5, R4.reuse, c[0x0][0x328], RZ ;  /* 0x0000ca0004057a24 */ /* 0x040fe400078e02ff */
[----:B------:R-:W-:Y:S01]  /*5590*/  IMAD R4, R4, c[0x0][0x300], RZ ;  /* 0x0000c00004047a24 */ /* 0x000fe200078e02ff */
[----:B------:R-:W-:Y:S01]  /*55a0*/  @P0 SHF.R.S32.HI R3, RZ, 0x1f, R2 ;  /* 0x0000001fff030819 */ /* 0x000fe20000011402 */
[C---:B------:R-:W-:Y:S01]  /*55b0*/  IMAD R7, R0.reuse, c[0x0][0x32c], R5 ;  /* 0x0000cb0000077a24 */ /* 0x040fe200078e0205 */
[----:B------:R-:W-:Y:S01]  /*55c0*/  @!P0 CS2R R2, SRZ ;  /* 0x0000000000028805 */ /* 0x000fe2000001ff00 */
[----:B------:R-:W-:-:S05]  /*55d0*/  IMAD R8, R0, c[0x0][0x304], R4 ;  /* 0x0000c10000087a24 */ /* 0x000fca00078e0204 */
[----:B------:R-:W-:-:S04]  /*55e0*/  IADD3 R2, P2, P1, R2, UR5, R252 ;  /* 0x0000000502027c10 */ /* 0x000fc8000f95e0fc */
[----:B------:R-:W-:Y:S02]  /*55f0*/  IADD3.X R3, R3, UR4, R6, P2, P1 ;  /* 0x0000000403037c10 */ /* 0x000fe400097e2406 */
[----:B------:R-:W-:-:S03]  /*5600*/  SHF.R.S32.HI R6, RZ, 0x1f, R251 ;  /* 0x0000001fff067819 */ /* 0x000fc600000114fb */
[----:B------:R-:W-:-:S04]  /*5610*/  IMAD.WIDE.U32 R4, R0, c[0x0][0x328], R2 ;  /* 0x0000ca0000047a25 */ /* 0x000fc800078e0002 */
[----:B------:R-:W-:Y:S01]  /*5620*/  IMAD.WIDE.U32 R2, R0, c[0x0][0x300], R2 ;  /* 0x0000c00000027a25 */ /* 0x000fe200078e0002 */
[----:B------:R-:W-:Y:S02]  /*5630*/  SEL R0, R6, RZ, !P0 ;  /* 0x000000ff06007207 */ /* 0x000fe40004000000 */
[----:B------:R-:W-:Y:S01]  /*5640*/  SEL R6, R251, RZ, !P0 ;  /* 0x000000fffb067207 */ /* 0x000fe20004000000 */
[----:B------:R-:W-:Y:S01]  /*5650*/  IMAD.IADD R5, R5, 0x1, R7 ;  /* 0x0000000105057824 */ /* 0x000fe200078e0207 */
[----:B------:R-:W-:Y:S01]  /*5660*/  IADD3 R3, R3, R8, RZ ;  /* 0x0000000803037210 */ /* 0x000fe20007ffe0ff */
[C---:B------:R-:W-:Y:S02]  /*5670*/  IMAD R10, R0.reuse, c[0x0][0x330], RZ ;  /* 0x0000cc00000a7a24 */ /* 0x040fe400078e02ff */
[----:B------:R-:W-:Y:S02]  /*5680*/  IMAD R0, R0, c[0x0][0x308], RZ ;  /* 0x0000c20000007a24 */ /* 0x000fe400078e02ff */
[----:B------:R-:W-:-:S02]  /*5690*/  IMAD R10, R6, c[0x0][0x334], R10 ;  /* 0x0000cd00060a7a24 */ /* 0x000fc400078e020a */
[----:B------:R-:W-:-:S04]  /*56a0*/  IMAD.WIDE.U32 R8, R6, c[0x0][0x330], R4 ;  /* 0x0000cc0006087a25 */ /* 0x000fc800078e0004 */
[----:B------:R-:W-:Y:S01]  /*56b0*/  IMAD R0, R6, c[0x0][0x30c], R0 ;  /* 0x0000c30006007a24 */ /* 0x000fe200078e0200 */
[----:B------:R-:W-:Y:S01]  /*56c0*/  LEA R4, P1, R8, c[0x0][0x310], 0x2 ;  /* 0x0000c40008047a11 */ /* 0x000fe200078210ff */
[----:B------:R-:W-:-:S04]  /*56d0*/  IMAD.WIDE.U32 R6, R6, c[0x0][0x308], R2 ;  /* 0x0000c20006067a25 */ /* 0x000fc800078e0002 */
[----:B------:R-:W-:Y:S01]  /*56e0*/  IMAD.IADD R3, R9, 0x1, R10 ;  /* 0x0000000109037824 */ /* 0x000fe200078e020a */
[----:B------:R-:W-:Y:S02]  /*56f0*/  IADD3 R0, R7, R0, RZ ;  /* 0x0000000007007210 */ /* 0x000fe40007ffe0ff */
[----:B------:R-:W-:Y:S02]  /*5700*/  LEA R2, P0, R6, c[0x0][0x2e8], 0x2 ;  /* 0x0000ba0006027a11 */ /* 0x000fe400078010ff */
[----:B------:R-:W-:Y:S02]  /*5710*/  LEA.HI.X R5, R8, c[0x0][0x314], R3, 0x2, P1 ;  /* 0x0000c50008057a11 */ /* 0x000fe400008f1403 */
[----:B------:R-:W-:-:S03]  /*5720*/  LEA.HI.X R3, R6, c[0x0][0x2ec], R0, 0x2, P0 ;  /* 0x0000bb0006037a11 */ /* 0x000fc600000f1400 */
[----:B------:R-:W-:Y:S04]  /*5730*/  RED.E.ADD.F32.FTZ.RN.STRONG.GPU [R4.64], R36 ;  /* 0x000000240400798e */ /* 0x000fe8000c10e78a */
        /* <DEDUP_REMOVED lines=96> */
.L_x_123:
        /* <DEDUP_REMOVED lines=12> */
.L_x_1378:


//--------------------- .text._ZN7cutlass13device_kernelIN5flash19enable_sm80_to_sm89INS1_16FlashAttnBwdSm80INS1_25CollectiveMainloopBwdSm80ILi1ELi1EN4cute5tupleIJNS5_1CILi64EEES8_NS7_ILi192EEEEEENS_6half_tEfNS_4arch4Sm80ELb0ELb0ELb1ELb1ELb1ELb0ELb0ELb0ELi2ELi2ELi2ELi2ELb1EEENS1_24CollectiveEpilogueBwdGQAISA_fSD_Li256ELb1ELb1EEENS1_19SingleTileSchedulerILb1ELb0ELb0ELi64EEEEEEEEEvNT_6ParamsE --------------------------
	.section	.text._ZN7cutlass13device_kernelIN5flash19enable_sm80_to_sm89INS1_16FlashAttnBwdSm80INS1_25CollectiveMainloopBwdSm80ILi1ELi1EN4cute5tupleIJNS5_1CILi64EEES8_NS7_ILi192EEEEEENS_6half_tEfNS_4arch4Sm80ELb0ELb0ELb1ELb1ELb1ELb0ELb0ELb0ELi2ELi2ELi2ELi2ELb1EEENS1_24CollectiveEpilogueBwdGQAISA_fSD_Li256ELb1ELb1EEENS1_19SingleTileSchedulerILb1ELb0ELb0ELi64EEEEEEEEEvNT_6ParamsE,"ax",@progbits
	.sectioninfo	@"SHI_REGISTERS=255"
	.align	128
.text._ZN7cutlass13device_kernelIN5flash19enable_sm80_to_sm89INS1_16FlashAttnBwdSm80INS1_25CollectiveMainloopBwdSm80ILi1ELi1EN4cute5tupleIJNS5_1CILi64EEES8_NS7_ILi192EEEEEENS_6half_tEfNS_4arch4Sm80ELb0ELb0ELb1ELb1ELb1ELb0ELb0ELb0ELi2ELi2ELi2ELi2ELb1EEENS1_24CollectiveEpilogueBwdGQAISA_fSD_Li256ELb1ELb1EEENS1_19SingleTileSchedulerILb1ELb0ELb0ELi64EEEEEEEEEvNT_6ParamsE:
        .type           _ZN7cutlass13device_kernelIN5flash19enable_sm80_to_sm89INS1_16FlashAttnBwdSm80INS1_25CollectiveMainloopBwdSm80ILi1ELi1EN4cute5tupleIJNS5_1CILi64EEES8_NS7_ILi192EEEEEENS_6half_tEfNS_4arch4Sm80ELb0ELb0ELb1ELb1ELb1ELb0ELb0ELb0ELi2ELi2ELi2ELi2ELb1EEENS1_24CollectiveEpilogueBwdGQAISA_fSD_Li256ELb1ELb1EEENS1_19SingleTileSchedulerILb1ELb0ELb0ELi64EEEEEEEEEvNT_6ParamsE,@function
        .size           _ZN7cutlass13device_kernelIN5flash19enable_sm80_to_sm89INS1_16FlashAttnBwdSm80INS1_25CollectiveMainloopBwdSm80ILi1ELi1EN4cute5tupleIJNS5_1CILi64EEES8_NS7_ILi192EEEEEENS_6half_tEfNS_4arch4Sm80ELb0ELb0ELb1ELb1ELb1ELb0ELb0ELb0ELi2ELi2ELi2ELi2ELb1EEENS1_24CollectiveEpilogueBwdGQAISA_fSD_Li256ELb1ELb1EEENS1_19SingleTileSchedulerILb1ELb0ELb0ELi64EEEEEEEEEvNT_6ParamsE,(.L_x_1379 - _ZN7cutlass13device_kernelIN5flash19enable_sm80_to_sm89INS1_16FlashAttnBwdSm80INS1_25CollectiveMainloopBwdSm80ILi1ELi1EN4cute5tupleIJNS5_1CILi64EEES8_NS7_ILi192EEEEEENS_6half_tEfNS_4arch4Sm80ELb0ELb0ELb1ELb1ELb1ELb0ELb0ELb0ELi2ELi2ELi2ELi2ELb1EEENS1_24CollectiveEpilogueBwdGQAISA_fSD_Li256ELb1ELb1EEENS1_19SingleTileSchedulerILb1ELb0ELb0ELi64EEEEEEEEEvNT_6ParamsE)
        .other          _ZN7cutlass13device_kernelIN5flash19enable_sm80_to_sm89INS1_16FlashAttnBwdSm80INS1_25CollectiveMainloopBwdSm80ILi1ELi1EN4cute5tupleIJNS5_1CILi64EEES8_NS7_ILi192EEEEEENS_6half_tEfNS_4arch4Sm80ELb0ELb0ELb1ELb1ELb1ELb0ELb0ELb0ELi2ELi2ELi2ELi2ELb1EEENS1_24CollectiveEpilogueBwdGQAISA_fSD_Li256ELb1ELb1EEENS1_19SingleTileSchedulerILb1ELb0ELb0ELi64EEEEEEEEEvNT_6ParamsE,@"STO_CUDA_ENTRY STV_DEFAULT"
_ZN7cutlass13device_kernelIN5flash19enable_sm80_to_sm89INS1_16FlashAttnBwdSm80INS1_25CollectiveMainloopBwdSm80ILi1ELi1EN4cute5tupleIJNS5_1CILi64EEES8_NS7_ILi192EEEEEENS_6half_tEfNS_4arch4Sm80ELb0ELb0ELb1ELb1ELb1ELb0ELb0ELb0ELi2ELi2ELi2ELi2ELb1EEENS1_24CollectiveEpilogueBwdGQAISA_fSD_Li256ELb1ELb1EEENS1_19SingleTileSchedulerILb1ELb0ELb0ELi64EEEEEEEEEvNT_6ParamsE:
        /* <DEDUP_REMOVED lines=17> */
.L_x_125:
        /* <DEDUP_REMOVED lines=8> */
.L_x_127:
[----:B------:R-:W-:Y:S02]  /*0190*/  MOV R0, c[0x0][0x3ac] ;  /* 0x0000eb0000007a02 */ /* 0x000fe40000000f00 */
.L_x_126:
[----:B-1----:R-:W-:-:S05]  /*01a0*/  IMAD.SHL.U32 R2, R28, 0x40, RZ ;  /* 0x000000401c027824 */ /* 0x002fca00078e00ff */
[----:B-----5:R-:W-:-:S04]  /*01b0*/  ISETP.GE.AND P0, PT, R2, R0, PT ;  /* 0x000000000200720c */ /* 0x020fc80003f06270 */
[----:B------:R-:W-:Y:S01]  /*01c0*/  SEL R251, R5, 0xffffffff, !P0 ;  /* 0xffffffff05fb7807 */ /* 0x000fe20004000000 */
[----:B------:R-:W-:Y:S05]  /*01d0*/  BRA `(.L_x_128) ;  /* 0x0000011000007947 */ /* 0x000fea0003800000 */
.L_x_124:
[----:B---34-:R-:W-:-:S04]  /*01e0*/  ISETP.NE.U32.AND P0, PT, RZ, c[0x0][0x3c8], PT ;  /* 0x0000f200ff007a0c */ /* 0x018fc80003f05070 */
[----:B------:R-:W-:-:S13]  /*01f0*/  ISETP.NE.AND.EX P0, PT, RZ, c[0x0][0x3cc], PT, P0 ;  /* 0x0000f300ff007a0c */ /* 0x000fda0003f05300 */
[----:B------:R-:W-:Y:S05]  /*0200*/  @!P0 BRA `(.L_x_129) ;  /* 0x0000002000008947 */ /* 0x000fea0003800000 */
[----:B------:R1:W5:Y:S01]  /*0210*/  LDG.E R0, [R2.64] ;  /* 0x0000000a02007981 */ /* 0x000362000c1e1900 */
[----:B------:R-:W-:Y:S05]  /*0220*/  BRA `(.L_x_130) ;  /* 0x0000009000007947 */ /* 0x000fea0003800000 */
.L_x_129:
        /* <DEDUP_REMOVED lines=8> */
.L_x_131:
[----:B------:R-:W-:Y:S02]  /*02b0*/  MOV R0, c[0x0][0x3ac] ;  /* 0x0000eb0000007a02 */ /* 0x000fe40000000f00 */
.L_x_130:
[----:B-1----:R-:W-:-:S05]  /*02c0*/  IMAD.SHL.U32 R2, R28, 0x40, RZ ;  /* 0x000000401c027824 */ /* 0x002fca00078e00ff */
[----:B-----5:R-:W-:-:S04]  /*02d0*/  ISETP.GE.AND P0, PT, R2, R0, PT ;  /* 0x000000000200720c */ /* 0x020fc80003f06270 */
[----:B------:R-:W-:-:S04]  /*02e0*/  SEL R251, R5, 0xffffffff, !P0 ;  /* 0xffffffff05fb7807 */ /* 0x000fc80004000000 */
.L_x_128:
        /* <DEDUP_REMOVED lines=36> */
.L_x_132:
[----:B------:R-:W-:-:S04]  /*0530*/  ISETP.NE.U32.AND P0, PT, RZ, c[0x0][0x2e0], PT ;  /* 0x0000b800ff007a0c */ /* 0x000fc80003f05070 */
[----:B------:R-:W-:-:S13]  /*0540*/  ISETP.NE.AND.EX P0, PT, RZ, c[0x0][0x2e4], PT, P0 ;  /* 0x0000b900ff007a0c */ /* 0x000fda0003f05300 */
[----:B------:R-:W-:Y:S05]  /*0550*/  @!P0 BRA `(.L_x_133) ;  /* 0x0000003000008947 */ /* 0x000fea0003800000 */
[----:B------:R-:W-:-:S05]  /*0560*/  IMAD.WIDE R2, R251, R13, c[0x0][0x2e0] ;  /* 0x0000b800fb027625 */ /* 0x000fca00078e020d */
[----:B------:R1:W5:Y:S01]  /*0570*/  LDG.E R23, [R2.64] ;  /* 0x0000000a02177981 */ /* 0x000362000c1e1900 */
[----:B------:R-:W-:Y:S05]  /*0580*/  BRA `(.L_x_134) ;  /* 0x0000004000007947 */ /* 0x000fea0003800000 */
.L_x_133:
[----:B------:R-:W-:Y:S05]  /*0590*/  @!P3 BRA `(.L_x_134) ;  /* 0x000000300000b947 */ /* 0x000fea0003800000 */
[----:B------:R1:W2:Y:S04]  /*05a0*/  LDG.E R0, [R2.64] ;  /* 0x0000000a02007981 */ /* 0x0002a8000c1e1900 */
[----:B-1----:R-:W2:Y:S02]  /*05b0*/  LDG.E R2, [R2.64+0x4] ;  /* 0x0000040a02027981 */ /* 0x002ea4000c1e1900 */
[----:B--2---:R-:W-:Y:S02]  /*05c0*/  IADD3 R23, -R0, R2, RZ ;  /* 0x0000000200177210 */ /* 0x004fe40007ffe1ff */
.L_x_134:
        /* <DEDUP_REMOVED lines=488> */
.L_x_138:
        /* <DEDUP_REMOVED lines=478> */
.L_x_136:
        /* <DEDUP_REMOVED lines=120> */
.L_x_137:
        /* <DEDUP_REMOVED lines=166> */
.L_x_135:
[----:B------:R-:W-:Y:S05]  /*5410*/  @P0 EXIT ;  /* 0x000000000000094d */ /* 0x000fea0003800000 */
[----:B------:R-:W-:-:S04]  /*5420*/  ISETP.NE.U32.AND P0, PT, RZ, c[0x0][0x360], PT ;  /* 0x0000d800ff007a0c */ /* 0x000fc80003f05070 */
[----:B------:R-:W-:-:S13]  /*5430*/  ISETP.NE.AND.EX P0, PT, RZ, c[0x0][0x364], PT, P0 ;  /* 0x0000d900ff007a0c */ /* 0x000fda0003f05300 */
[----:B-1----:R-:W-:-:S04]  /*5440*/  @P0 IMAD.MOV.U32 R2, RZ, RZ, 0x4 ;  /* 0x00000004ff020424 */ /* 0x002fc800078e00ff */
[----:B------:R-:W-:-:S06]  /*5450*/  @P0 IMAD.WIDE R2, R251, R2, c[0x0][0x360] ;  /* 0x0000d800fb020625 */ /* 0x000fcc00078e0202 */
[----:B------:R1:W2:Y:S01]  /*5460*/  @P0 LDG.E R2, [R2.64] ;  /* 0x0000000a02020981 */ /* 0x0002a2000c1e1900 */
[----:B------:R-:W3:Y:S01]  /*5470*/  S2UR UR6, SR_CTAID.X ;  /* 0x00000000000679c3 */ /* 0x000ee20000002500 */
[----:B------:R-:W-:Y:S01]  /*5480*/  IMAD.MOV.U32 R0, RZ, RZ, c[0x0][0x338] ;  /* 0x0000ce00ff007624 */ /* 0x000fe200078e00ff */
[----:B------:R-:W-:Y:S01]  /*5490*/  ULDC UR5, c[0x0][0x358] ;  /* 0x0000d60000057ab9 */ /* 0x000fe20000000800 */
[----:B------:R-:W1:Y:S01]  /*54a0*/  S2R R5, SR_CTAID.Y ;  /* 0x0000000000057919 */ /* 0x000e620000002600 */
[----:B------:R-:W-:Y:S01]  /*54b0*/  ULDC UR4, c[0x0][0x2f4] ;  /* 0x0000bd0000047ab9 */ /* 0x000fe20000000800 */
[----:B------:R-:W-:Y:S01]  /*54c0*/  SHF.R.S32.HI R16, RZ, 0x1f, R251 ;  /* 0x0000001fff107819 */ /* 0x000fe200000114fb */
[----:B------:R-:W-:Y:S01]  /*54d0*/  BSSY B0, `(.L_x_139) ;  /* 0x0000024000007945 */ /* 0x000fe20003800000 */
[----:B------:R-:W-:Y:S01]  /*54e0*/  BAR.SYNC.DEFER_BLOCKING 0x1, 0x100 ;  /* 0x0044000000007b1d */ /* 0x000fe20000010000 */
[----:B------:R-:W-:Y:S01]  /*54f0*/  ISETP.NE.AND P1, PT, R0, 0x1, PT ;  /* 0x000000010000780c */ /* 0x000fe20003f25270 */
[----:B------:R-:W-:Y:S01]  /*5500*/  IMAD R0, R251, c[0x0][0x2f4], RZ ;  /* 0x0000bd00fb007a24 */ /* 0x000fe200078e02ff */
[----:B------:R-:W-:-:S02]  /*5510*/  SEL R16, R16, RZ, !P0 ;  /* 0x000000ff10107207 */ /* 0x000fc40004000000 */
[----:B------:R-:W-:Y:S02]  /*5520*/  SEL R12, R251, RZ, !P0 ;  /* 0x000000fffb0c7207 */ /* 0x000fe40004000000 */
[----:B------:R-:W-:Y:S01]  /*5530*/  SHF.R.S32.HI R15, RZ, 0x1f, R0 ;  /* 0x0000001fff0f7819 */ /* 0x000fe20000011400 */
[----:B---3--:R-:W-:-:S06]  /*5540*/  UIMAD UR5, UR6, UR5, URZ ;  /* 0x00000005060572a4 */ /* 0x008fcc000f8e023f */
[----:B-1----:R-:W-:Y:S01]  /*5550*/  @P1 IMAD.HI.U32 R3, R5, c[0x0][0x33c], RZ ;  /* 0x0000cf0005031a27 */ /* 0x002fe200078e00ff */
[----:B------:R-:W-:-:S03]  /*5560*/  UIMAD UR5, UR5, UR4, URZ ;  /* 0x00000004050572a4 */ /* 0x000fc6000f8e023f */
[----:B------:R-:W-:Y:S01]  /*5570*/  IMAD.MOV.U32 R7, RZ, RZ, R5 ;  /* 0x000000ffff077224 */ /* 0x000fe200078e0005 */
[----:B------:R-:W-:Y:S01]  /*5580*/  @P1 SHF.R.U32.HI R7, RZ, c[0x0][0x340], R3 ;  /* 0x0000d000ff071a19 */ /* 0x000fe20000011603 */
[----:B------:R-:W-:-:S03]  /*5590*/  USHF.R.S32.HI UR4, URZ, 0x1f, UR5 ;  /* 0x0000001f3f047899 */ /* 0x000fc60008011405 */
[--C-:B------:R-:W-:Y:S01]  /*55a0*/  IADD3 R0, P2, P1, R0, UR5, R7.reuse ;  /* 0x0000000500007c10 */ /* 0x100fe2000f95e007 */
[--C-:B------:R-:W-:Y:S01]  /*55b0*/  IMAD.MOV R6, RZ, RZ, -R7.reuse ;  /* 0x000000ffff067224 */ /* 0x100fe200078e0a07 */
[----:B------:R-:W-:-:S03]  /*55c0*/  SHF.R.S32.HI R13, RZ, 0x1f, R7 ;  /* 0x0000001fff0d7819 */ /* 0x000fc60000011407 */
[----:B------:R-:W-:Y:S01]  /*55d0*/  IMAD.SHL.U32 R14, R0, 0x4, RZ ;  /* 0x00000004000e7824 */ /* 0x000fe200078e00ff */
[----:B------:R-:W-:Y:S01]  /*55e0*/  IADD3.X R15, R15, UR4, R13, P2, P1 ;  /* 0x000000040f0f7c10 */ /* 0x000fe200097e240d */
[----:B------:R-:W-:Y:S01]  /*55f0*/  IMAD R6, R6, c[0x0][0x338], R5 ;  /* 0x0000ce0006067a24 */ /* 0x000fe200078e0205 */
[----:B------:R-:W-:Y:S02]  /*5600*/  ISETP.NE.AND P2, PT, R252, RZ, PT ;  /* 0x000000fffc00720c */ /* 0x000fe40003f45270 */
[----:B------:R-:W-:Y:S02]  /*5610*/  SHF.L.U64.HI R15, R0, 0x2, R15 ;  /* 0x00000002000f7819 */ /* 0x000fe4000001020f */
[----:B------:R-:W-:-:S04]  /*5620*/  IADD3 R4, P1, R14, c[0x0][0x350], RZ ;  /* 0x0000d4000e047a10 */ /* 0x000fc80007f3e0ff */
[----:B------:R-:W-:Y:S01]  /*5630*/  IADD3.X R5, R15, c[0x0][0x354], RZ, P1, !PT ;  /* 0x0000d5000f057a10 */ /* 0x000fe20000ffe4ff */
[----:B--2---:R-:W-:-:S05]  /*5640*/  @P0 IMAD R2, R251, 0x40, R2 ;  /* 0x00000040fb020824 */ /* 0x004fca00078e0202 */
[----:B------:R-:W-:-:S04]  /*5650*/  @P0 SHF.R.S32.HI R3, RZ, 0x1f, R2 ;  /* 0x0000001fff030819 */ /* 0x000fc80000011402 */
[----:B------:R-:W-:-:S04]  /*5660*/  @P0 LEA.HI R2, R3, R2, RZ, 0x6 ;  /* 0x0000000203020211 */ /* 0x000fc800078f30ff */
[----:B------:R-:W-:-:S05]  /*5670*/  @P0 SHF.R.S32.HI R2, RZ, 0x6, R2 ;  /* 0x00000006ff020819 */ /* 0x000fca0000011402 */
[----:B------:R-:W-:-:S05]  /*5680*/  @P0 IMAD R2, R2, 0x3000, RZ ;  /* 0x0000300002020824 */ /* 0x000fca00078e02ff */
[----:B------:R-:W-:Y:S02]  /*5690*/  @P0 SHF.R.S32.HI R3, RZ, 0x1f, R2 ;  /* 0x0000001fff030819 */ /* 0x000fe40000011402 */
[----:B------:R-:W-:Y:S01]  /*56a0*/  @!P0 CS2R R2, SRZ ;  /* 0x0000000000028805 */ /* 0x000fe2000001ff00 */
[----:B------:R-:W-:Y:S05]  /*56b0*/  @P2 BRA `(.L_x_140) ;  /* 0x0000005000002947 */ /* 0x000fea0003800000 */
.L_x_141:
[----:B------:R-:W2:Y:S01]  /*56c0*/  LDG.E.STRONG.GPU R0, [R4.64] ;  /* 0x0000000a04007981 */ /* 0x000ea2000c1ef900 */
[----:B------:R-:W-:Y:S01]  /*56d0*/  YIELD ;  /* 0x0000000000007946 */ /* 0x000fe20003800000 */
[----:B--2---:R-:W-:Y:S01]  /*56e0*/  ISETP.NE.AND P0, PT, R0, R6, PT ;  /* 0x000000060000720c */ /* 0x004fe20003f05270 */
[----:B------:R-:W-:-:S12]  /*56f0*/  CCTL.IVALL ;  /* 0x00000000ff00798f */ /* 0x000fd80002000000 */
[----:B------:R-:W-:Y:S05]  /*5700*/  @P0 BRA `(.L_x_141) ;  /* 0xffffffb000000947 */ /* 0x000fea000383ffff */
.L_x_140:
[----:B------:R-:W-:Y:S05]  /*5710*/  BSYNC B0 ;  /* 0x0000000000007941 */ /* 0x000fea0003800000 */
.L_x_139:
[----:B------:R-:W-:Y:S01]  /*5720*/  MOV R17, 0xffffffff ;  /* 0xffffffff00117802 */ /* 0x000fe20000000f00 */
[----:B------:R-:W-:Y:S05]  /*5730*/  BRA.CONV ~URZ, `(.L_x_142) ;  /* 0x000000237f007947 */ /* 0x000fea000b800000 */
[----:B------:R-:W-:Y:S02]  /*5740*/  MOV R8, 0x5760 ;  /* 0x0000576000087802 */ /* 0x000fe40000000f00 */
[----:B-----5:R-:W-:Y:S05]  /*5750*/  CALL.REL.NOINC `($__internal_1_$__cuda_sm70_warpsync) ;  /* 0x00000a9000007944 */ /* 0x020fea0003c00000 */
.L_x_142:
[----:B------:R-:W-:Y:S01]  /*5760*/  UIMAD UR5, UR6, 0x3000, URZ ;  /* 0x00003000060578a4 */ /* 0x000fe2000f8e023f */
[----:B------:R-:W-:Y:S01]  /*5770*/  SHF.R.S32.HI R8, RZ, 0x1f, R252 ;  /* 0x0000001fff087819 */ /* 0x000fe200000114fc */
[----:B------:R-:W-:Y:S01]  /*5780*/  IMAD R0, R13, c[0x0][0x328], RZ ;  /* 0x0000ca000d007a24 */ /* 0x000fe200078e02ff */
[----:B------:R-:W-:-:S06]  /*5790*/  NOP ;  /* 0x0000000000007918 */ /* 0x000fcc0000000000 */
[----:B------:R-:W-:Y:S01]  /*57a0*/  USHF.R.S32.HI UR4, URZ, 0x1f, UR5 ;  /* 0x0000001f3f047899 */ /* 0x000fe20008011405 */
[----:B------:R-:W-:Y:S01]  /*57b0*/  IADD3 R10, P1, P0, R2, UR5, R252 ;  /* 0x00000005020a7c10 */ /* 0x000fe2000f83e0fc */
[----:B------:R-:W-:-:S04]  /*57c0*/  IMAD R0, R7, c[0x0][0x32c], R0 ;  /* 0x0000cb0007007a24 */ /* 0x000fc800078e0200 */
[----:B------:R-:W-:Y:S01]  /*57d0*/  IADD3.X R11, R3, UR4, R8, P1, P0 ;  /* 0x00000004030b7c10 */ /* 0x000fe20008fe0408 */
[----:B------:R-:W-:-:S04]  /*57e0*/  IMAD R8, R16, c[0x0][0x330], RZ ;  /* 0x0000cc0010087a24 */ /* 0x000fc800078e02ff */
[----:B------:R-:W-:-:S05]  /*57f0*/  IMAD.WIDE.U32 R2, R7, c[0x0][0x328], R10 ;  /* 0x0000ca0007027a25 */ /* 0x000fca00078e000a */
[----:B------:R-:W-:Y:S01]  /*5800*/  IADD3 R3, R3, R0, RZ ;  /* 0x0000000003037210 */ /* 0x000fe20007ffe0ff */
[----:B------:R-:W-:-:S04]  /*5810*/  IMAD R0, R12, c[0x0][0x334], R8 ;  /* 0x0000cd000c007a24 */ /* 0x000fc800078e0208 */
[----:B------:R-:W-:-:S05]  /*5820*/  IMAD.WIDE.U32 R8, R12, c[0x0][0x330], R2 ;  /* 0x0000cc000c087a25 */ /* 0x000fca00078e0002 */
[----:B------:R-:W-:Y:S02]  /*5830*/  IADD3 R0, R9, R0, RZ ;  /* 0x0000000009007210 */ /* 0x000fe40007ffe0ff */
        /* <DEDUP_REMOVED lines=52> */
[----:B-1---5:R-:W-:Y:S05]  /*5b80*/  CALL.REL.NOINC `($__internal_1_$__cuda_sm70_warpsync) ;  /* 0x0000066000007944 */ /* 0x022fea0003c00000 */
.L_x_143:
        /* <DEDUP_REMOVED lines=12> */
.L_x_145:
[----:B------:R-:W-:Y:S05]  /*5c50*/  BSYNC B0 ;  /* 0x0000000000007941 */ /* 0x000fea0003800000 */
.L_x_144:
[----:B--2---:R-:W-:Y:S01]  /*5c60*/  IADD3 R4, P0, R14, c[0x0][0x348], RZ ;  /* 0x0000d2000e047a10 */ /* 0x004fe20007f1e0ff */
[----:B------:R-:W-:Y:S03]  /*5c70*/  BSSY B0, `(.L_x_146) ;  /* 0x0000008000007945 */ /* 0x000fe60003800000 */
[----:B------:R-:W-:Y:S01]  /*5c80*/  IADD3.X R5, R15, c[0x0][0x34c], RZ, P0, !PT ;  /* 0x0000d3000f057a10 */ /* 0x000fe200007fe4ff */
[----:B------:R-:W-:Y:S05]  /*5c90*/  @P2 BRA `(.L_x_147) ;  /* 0x0000005000002947 */ /* 0x000fea0003800000 */
.L_x_148:
[----:B------:R-:W2:Y:S01]  /*5ca0*/  LDG.E.STRONG.GPU R0, [R4.64] ;  /* 0x0000000a04007981 */ /* 0x000ea2000c1ef900 */
[----:B------:R-:W-:Y:S01]  /*5cb0*/  YIELD ;  /* 0x0000000000007946 */ /* 0x000fe20003800000 */
[----:B--2---:R-:W-:Y:S01]  /*5cc0*/  ISETP.NE.AND P0, PT, R0, R6, PT ;  /* 0x000000060000720c */ /* 0x004fe20003f05270 */
[----:B------:R-:W-:-:S12]  /*5cd0*/  CCTL.IVALL ;  /* 0x00000000ff00798f */ /* 0x000fd80002000000 */
[----:B------:R-:W-:Y:S05]  /*5ce0*/  @P0 BRA `(.L_x_148) ;  /* 0xffffffb000000947 */ /* 0x000fea000383ffff */
.L_x_147:
[----:B------:R-:W-:Y:S05]  /*5cf0*/  BSYNC B0 ;  /* 0x0000000000007941 */ /* 0x000fea0003800000 */
.L_x_146:
[----:B------:R-:W-:Y:S05]  /*5d00*/  BRA.CONV ~URZ, `(.L_x_149) ;  /* 0x000000237f007947 */ /* 0x000fea000b800000 */
[----:B------:R-:W-:Y:S02]  /*5d10*/  MOV R8, 0x5d30 ;  /* 0x00005d3000087802 */ /* 0x000fe40000000f00 */
[----:B-1---5:R-:W-:Y:S05]  /*5d20*/  CALL.REL.NOINC `($__internal_1_$__cuda_sm70_warpsync) ;  /* 0x000004c000007944 */ /* 0x022fea0003c00000 */
.L_x_149:
[----:B-1----:R-:W-:Y:S01]  /*5d30*/  MOV R2, R10 ;  /* 0x0000000a00027202 */ /* 0x002fe20000000f00 */
[----:B------:R-:W-:Y:S01]  /*5d40*/  IMAD R0, R13, c[0x0][0x300], RZ ;  /* 0x0000c0000d007a24 */ /* 0x000fe200078e02ff */
[----:B------:R-:W-:Y:S01]  /*5d50*/  MOV R3, R11 ;  /* 0x0000000b00037202 */ /* 0x000fe20000000f00 */
[----:B------:R-:W-:Y:S01]  /*5d60*/  IMAD R6, R16, c[0x0][0x308], RZ ;  /* 0x0000c20010067a24 */ /* 0x000fe200078e02ff */
[----:B------:R-:W-:-:S06]  /*5d70*/  NOP ;  /* 0x0000000000007918 */ /* 0x000fcc0000000000 */
[----:B------:R-:W-:-:S04]  /*5d80*/  IMAD.WIDE.U32 R2, R7, c[0x0][0x300], R2 ;  /* 0x0000c00007027a25 */ /* 0x000fc800078e0002 */
[----:B------:R-:W-:-:S05]  /*5d90*/  IMAD R0, R7, c[0x0][0x304], R0 ;  /* 0x0000c10007007a24 */ /* 0x000fca00078e0200 */
        /* <DEDUP_REMOVED lines=57> */
.L_x_150:
        /* <DEDUP_REMOVED lines=12> */
        .weak           $__internal_1_$__cuda_sm70_warpsync
        .type           $__internal_1_$__cuda_sm70_warpsync,@function
        .size           $__internal_1_$__cuda_sm70_warpsync,(.L_x_1379 - $__internal_1_$__cuda_sm70_warpsync)
$__internal_1_$__cuda_sm70_warpsync:
[----:B------:R-:W-:Y:S01]  /*61f0*/  MOV R9, 0x0 ;  /* 0x0000000000097802 */ /* 0x000fe20000000f00 */
[----:B------:R-:W-:Y:S04]  /*6200*/  WARPSYNC R17 ;  /* 0x0000001100007348 */ /* 0x000fe80003800000 */
[----:B------:R-:W-:Y:S05]  /*6210*/  RET.REL.NODEC R8 `(_ZN7cutlass13device_kernelIN5flash19enable_sm80_to_sm89INS1_16FlashAttnBwdSm80INS1_25CollectiveMainloopBwdSm80ILi1ELi1EN4cute5tupleIJNS5_1CILi64EEES8_NS7_ILi192EEEEEENS_6half_tEfNS_4arch4Sm80ELb0ELb0ELb1ELb1ELb1ELb0ELb0ELb0ELi2ELi2ELi2ELi2ELb1EEENS1_24CollectiveEpilogueBwdGQAISA_fSD_Li256ELb1ELb1EEENS1_19SingleTileSchedulerILb1ELb0ELb0ELi64EEEEEEEEEvNT_6ParamsE) ;  /* 0xffff9de008007950 */ /* 0x000fea0003c3ffff */
.L_x_151:
        /* <DEDUP_REMOVED lines=14> */
.L_x_1379:


//--------------------- .text._ZN7cutlass13device_kernelIN5flash19enable_sm80_to_sm89INS1_16FlashAttnBwdSm80INS1_25CollectiveMainloopBwdSm80ILi1ELi1EN4cute5tupleIJNS5_1CILi64EEES8_NS7_ILi192EEEEEENS_6half_tEfNS_4arch4Sm80ELb0ELb1ELb1ELb0ELb0ELb0ELb0ELb0ELi2ELi2ELi2ELi2ELb1EEENS1_21CollectiveEpilogueBwdISA_SB_SD_Li256ELb0ELb0ELi4EEENS1_19SingleTileSchedulerILb0ELb0ELb0ELi64EEEEEEEEEvNT_6ParamsE --------------------------
	.section	.text._ZN7cutlass13device_kernelIN5flash19enable_sm80_to_sm89INS1_16FlashAttnBwdSm80INS1_25CollectiveMainloopBwdSm80ILi1ELi1EN4cute5tupleIJNS5_1CILi64EEES8_NS7_ILi192EEEEEENS_6half_tEfNS_4arch4Sm80ELb0ELb1ELb1ELb0ELb0ELb0ELb0ELb0ELi2ELi2ELi2ELi2ELb1EEENS1_21CollectiveEpilogueBwdISA_SB_SD_Li256ELb0ELb0ELi4EEENS1_19SingleTileSchedulerILb0ELb0ELb0ELi64EEEEEEEEEvNT_6ParamsE,"ax",@progbits
	.sectioninfo	@"SHI_REGISTERS=255"
	.align	128
.text._ZN7cutlass13device_kernelIN5flash19enable_sm80_to_sm89INS1_16FlashAttnBwdSm80INS1_25CollectiveMainloopBwdSm80ILi1ELi1EN4cute5tupleIJNS5_1CILi64EEES8_NS7_ILi192EEEEEENS_6half_tEfNS_4arch4Sm80ELb0ELb1ELb1ELb0ELb0ELb0ELb0ELb0ELi2ELi2ELi2ELi2ELb1EEENS1_21CollectiveEpilogueBwdISA_SB_SD_Li256ELb0ELb0ELi4EEENS1_19SingleTileSchedulerILb0ELb0ELb0ELi64EEEEEEEEEvNT_6ParamsE:
        .type           _ZN7cutlass13device_kernelIN5flash19enable_sm80_to_sm89INS1_16FlashAttnBwdSm80INS1_25CollectiveMainloopBwdSm80ILi1ELi1EN4cute5tupleIJNS5_1CILi64EEES8_NS7_ILi192EEEEEENS_6half_tEfNS_4arch4Sm80ELb0ELb1ELb1ELb0ELb0ELb0ELb0ELb0ELi2ELi2ELi2ELi2ELb1EEENS1_21CollectiveEpilogueBwdISA_SB_SD_Li256ELb0ELb0ELi4EEENS1_19SingleTileSchedulerILb0ELb0ELb0ELi64EEEEEEEEEvNT_6ParamsE,@function
        .size           _ZN7cutlass13device_kernelIN5flash19enable_sm80_to_sm89INS1_16FlashAttnBwdSm80INS1_25CollectiveMainloopBwdSm80ILi1ELi1EN4cute5tupleIJNS5_1CILi64EEES8_NS7_ILi192EEEEEENS_6half_tEfNS_4arch4Sm80ELb0ELb1ELb1ELb0ELb0ELb0ELb0ELb0ELi2ELi2ELi2ELi2ELb1EEENS1_21CollectiveEpilogueBwdISA_SB_SD_Li256ELb0ELb0ELi4EEENS1_19SingleTileSchedulerILb0ELb0ELb0ELi64EEEEEEEEEvNT_6ParamsE,(.L_x_1381 - _ZN7cutlass13device_kernelIN5flash19enable_sm80_to_sm89INS1_16FlashAttnBwdSm80INS1_25CollectiveMainloopBwdSm80ILi1ELi1EN4cute5tupleIJNS5_1CILi64EEES8_NS7_ILi192EEEEEENS_6half_tEfNS_4arch4Sm80ELb0ELb1ELb1ELb0ELb0ELb0ELb0ELb0ELi2ELi2ELi2ELi2ELb1EEENS1_21CollectiveEpilogueBwdISA_SB_SD_Li256ELb0ELb0ELi4EEENS1_19SingleTileSchedulerILb0ELb0ELb0ELi64EEEEEEEEEvNT_6ParamsE)
        .other          _ZN7cutlass13device_kernelIN5flash19enable_sm80_to_sm89INS1_16FlashAttnBwdSm80INS1_25CollectiveMainloopBwdSm80ILi1ELi1EN4cute5tupleIJNS5_1CILi64EEES8_NS7_ILi192EEEEEENS_6half_tEfNS_4arch4Sm80ELb0ELb1ELb1ELb0ELb0ELb0ELb0ELb0ELi2ELi2ELi2ELi2ELb1EEENS1_21CollectiveEpilogueBwdISA_SB_SD_Li256ELb0ELb0ELi4EEENS1_19SingleTileSchedulerILb0ELb0ELb0ELi64EEEEEEEEEvNT_6ParamsE,@"STO_CUDA_ENTRY STV_DEFAULT"
_ZN7cutlass13device_kernelIN5flash19enable_sm80_to_sm89INS1_16FlashAttnBwdSm80INS1_25CollectiveMainloopBwdSm80ILi1ELi1EN4cute5tupleIJNS5_1CILi64EEES8_NS7_ILi192EEEEEENS_6half_tEfNS_4arch4Sm80ELb0ELb1ELb1ELb0ELb0ELb0ELb0ELb0ELi2ELi2ELi2ELi2ELb1EEENS1_21CollectiveEpilogueBwdISA_SB_SD_Li256ELb0ELb0ELi4EEENS1_19SingleTileSchedulerILb0ELb0ELb0ELi64EEEEEEEEEvNT_6ParamsE:
[----:B------:R-:W-:Y:S02]  /*0000*/  MOV R1, c[0x0][0x28] ;  /* 0x00000a0000017a02 */ /* 0x000fe40000000f00 */
[----:B------:R-:W1:Y:S02]  /*0010*/  S2UR UR14, SR_CTAID.Z ;  /* 0x00000000000e79c3 */ /* 0x000e640000002700 */
[----:B-1----:R-:W-:-:S13]  /*0020*/  ISETP.LE.AND P0, PT, RZ, UR14, PT ;  /* 0x0000000eff007c0c */ /* 0x002fda000bf03270 */
[----:B------:R-:W-:Y:S05]  /*0030*/  @!P0 EXIT ;  /* 0x000000000000894d */ /* 0x000fea0003800000 */
[----:B------:R-:W1:Y:S01]  /*0040*/  S2UR UR13, SR_CTAID.X ;  /* 0x00000000000d79c3 */ /* 0x000e620000002500 */
[----:B------:R-:W2:Y:S01]  /*0050*/  S2R R236, SR_TID.X ;  /* 0x0000000000ec7919 */ /* 0x000ea20000002100 */
[----:B------:R-:W-:Y:S02]  /*0060*/  ULDC UR5, c[0x0][0x168] ;  /* 0x00005a0000057ab9 */ /* 0x000fe40000000800 */
[----:B------:R-:W-:Y:S01]  /*0070*/  UIADD3 UR5, UR5, 0x3f, URZ ;  /* 0x0000003f05057890 */ /* 0x000fe2000fffe03f */
[----:B------:R-:W3:Y:S03]  /*0080*/  S2R R89, SR_CTAID.Y ;  /* 0x0000000000597919 */ /* 0x000ee60000002600 */
[----:B------:R-:W-:-:S04]  /*0090*/  USHF.R.S32.HI UR4, URZ, 0x1f, UR5 ;  /* 0x0000001f3f047899 */ /* 0x000fc80008011405 */
[----:B------:R-:W-:-:S04]  /*00a0*/  ULEA.HI UR4, UR4, UR5, URZ, 0x6 ;  /* 0x0000000504047291 */ /* 0x000fc8000f8f303f */
[----:B------:R-:W-:Y:S01]  /*00b0*/  USHF.R.S32.HI UR17, URZ, 0x6, UR4 ;  /* 0x000000063f117899 */ /* 0x000fe20008011404 */
[----:B-1----:R-:W-:-:S13]  /*00c0*/  ISETP.LE.AND P0, PT, RZ, UR13, PT ;  /* 0x0000000dff007c0c */ /* 0x002fda000bf03270 */
[----:B------:R-:W-:Y:S05]  /*00d0*/  @!P0 BRA `(.L_x_152) ;  /* 0x000000c000008947 */ /* 0x000fea0003800000 */
[----:B--23--:R-:W-:Y:S02]  /*00e0*/  ULDC UR4, c[0x0][0x168] ;  /* 0x00005a0000047ab9 */ /* 0x00cfe40000000800 */
[----:B------:R-:W-:-:S04]  /*00f0*/  ULEA UR4, UR13, UR4, 0x6 ;  /* 0x000000040d047291 */ /* 0x000fc8000f8e303f */
[----:B------:R-:W-:-:S03]  /*0100*/  UIADD3 UR5, UR4, 0x7f, URZ ;  /* 0x0000007f04057890 */ /* 0x000fc6000fffe03f */
[----:B------:R-:W-:Y:S02]  /*0110*/  ULDC UR4, c[0x0][0x198] ;  /* 0x0000660000047ab9 */ /* 0x000fe40000000800 */
[----:B------:R-:W-:-:S03]  /*0120*/  UIADD3 UR4, UR5, -UR4, URZ ;  /* 0x8000000405047290 */ /* 0x000fc6000fffe03f */
[----:B------:R-:W-:Y:S02]  /*0130*/  ULDC UR5, c[0x0][0x2a0] ;  /* 0x0000a80000057ab9 */ /* 0x000fe40000000800 */
[----:B------:R-:W-:-:S04]  /*0140*/  UIADD3 UR5, UR4, UR5, URZ ;  /* 0x0000000504057290 */ /* 0x000fc8000fffe03f */
[----:B------:R-:W-:-:S04]  /*0150*/  USHF.R.S32.HI UR4, URZ, 0x1f, UR5 ;  /* 0x0000001f3f047899 */ /* 0x000fc80008011405 */
[----:B------:R-:W-:-:S04]  /*0160*/  ULEA.HI UR4, UR4, UR5, URZ, 0x6 ;  /* 0x0000000504047291 */ /* 0x000fc8000f8f303f */
[----:B------:R-:W-:-:S04]  /*0170*/  USHF.R.S32.HI UR4, URZ, 0x6, UR4 ;  /* 0x000000063f047899 */ /* 0x000fc80008011404 */
[----:B------:R-:W-:-:S04]  /*0180*/  UISETP.LT.AND UP0, UPT, UR17, UR4, UPT ;  /* 0x000000041100728c */ /* 0x000fc8000bf01270 */
[----:B------:R-:W-:Y:S02]  /*0190*/  USEL UR17, UR17, UR4, UP0 ;  /* 0x0000000411117287 */ /* 0x000fe40008000000 */
.L_x_152:
[----:B--23--:R-:W-:Y:S01]  /*01a0*/  USHF.L.U32 UR16, UR13, 0x6, URZ ;  /* 0x000000060d107899 */ /* 0x00cfe2000800063f */
[----:B------:R-:W-:Y:S01]  /*01b0*/  PLOP3.LUT P1, PT, PT, PT, PT, 0x80, 0x0 ;  /* 0x000000000000781c */ /* 0x000fe20003f2f070 */
[----:B------:R-:W-:Y:S01]  /*01c0*/  ULDC UR6, c[0x0][0x168] ;  /* 0x00005a0000067ab9 */ /* 0x000fe20000000800 */
[----:B------:R-:W-:Y:S01]  /*01d0*/  CS2R R110, SRZ ;  /* 0x00000000006e7805 */ /* 0x000fe2000001ff00 */
[----:B------:R-:W-:Y:S01]  /*01e0*/  UIADD3 UR6, UR16, UR6, URZ ;  /* 0x0000000610067290 */ /* 0x000fe2000fffe03f */
[----:B------:R-:W-:Y:S01]  /*01f0*/  CS2R R108, SRZ ;  /* 0x00000000006c7805 */ /* 0x000fe2000001ff00 */
[----:B------:R-:W-:Y:S01]  /*0200*/  ULDC UR5, c[0x0][0x198] ;  /* 0x0000660000057ab9 */ /* 0x000fe20000000800 */
[----:B------:R-:W-:Y:S01]  /*0210*/  CS2R R114, SRZ ;  /* 0x0000000000727805 */ /* 0x000fe2000001ff00 */
[----:B------:R-:W-:Y:S01]  /*0220*/  UIADD3 UR5, UR6, -UR5, URZ ;  /* 0x8000000506057290 */ /* 0x000fe2000fffe03f */
[----:B------:R-:W-:Y:S01]  /*0230*/  CS2R R112, SRZ ;  /* 0x0000000000707805 */ /* 0x000fe2000001ff00 */
[----:B------:R-:W-:Y:S01]  /*0240*/  ULDC UR4, c[0x0][0x2a4] ;  /* 0x0000a90000047ab9 */ /* 0x000fe20000000800 */
[----:B------:R-:W-:Y:S01]  /*0250*/  CS2R R106, SRZ ;  /* 0x00000000006a7805 */ /* 0x000fe2000001ff00 */
[----:B------:R-:W-:Y:S01]  /*0260*/  UIADD3 UR5, UR5, -UR4, URZ ;  /* 0x8000000405057290 */ /* 0x000fe2000fffe03f */
[----:B------:R-:W-:Y:S01]  /*0270*/  IMAD.MOV.U32 R9, RZ, RZ, RZ ;  /* 0x000000ffff097224 */ /* 0x000fe200078e00ff */
[----:B------:R-:W-:Y:S01]  /*0280*/  ULDC.64 UR22, c[0x0][0x118] ;  /* 0x0000460000167ab9 */ /* 0x000fe20000000a00 */
[----:B------:R-:W-:Y:S01]  /*0290*/  IMAD.MOV.U32 R104, RZ, RZ, RZ ;  /* 0x000000ffff687224 */ /* 0x000fe200078e00ff */
[----:B------:R-:W-:Y:S01]  /*02a0*/  USHF.R.S32.HI UR4, URZ, 0x1f, UR5 ;  /* 0x0000001f3f047899 */ /* 0x000fe20008011405 */
[----:B------:R-:W-:Y:S01]  /*02b0*/  MOV R11, RZ ;  /* 0x000000ff000b7202 */ /* 0x000fe20000000f00 */
[----:B------:R-:W-:Y:S01]  /*02c0*/  IMAD.MOV.U32 R102, RZ, RZ, RZ ;  /* 0x000000ffff667224 */ /* 0x000fe200078e00ff */
[----:B------:R-:W-:Y:S01]  /*02d0*/  CS2R R12, SRZ ;  /* 0x00000000000c7805 */ /* 0x000fe2000001ff00 */
[----:B------:R-:W-:Y:S01]  /*02e0*/  ULEA.HI UR4, UR4, UR5, URZ, 0x6 ;  /* 0x0000000504047291 */ /* 0x000fe2000f8f303f */
[----:B------:R-:W-:Y:S01]  /*02f0*/  MOV R100, RZ ;  /* 0x000000ff00647202 */ /* 0x000fe20000000f00 */
[----:B------:R-:W-:Y:S01]  /*0300*/  IMAD.MOV.U32 R94, RZ, RZ, RZ ;  /* 0x000000ffff5e7224 */ /* 0x000fe200078e00ff */
[----:B------:R-:W-:Y:S01]  /*0310*/  MOV R15, RZ ;  /* 0x000000ff000f7202 */ /* 0x000fe20000000f00 */
[----:B------:R-:W-:Y:S01]  /*0320*/  USHF.R.S32.HI UR15, URZ, 0x6, UR4 ;  /* 0x000000063f0f7899 */ /* 0x000fe20008011404 */
[----:B------:R-:W-:Y:S01]  /*0330*/  IMAD.MOV.U32 R92, RZ, RZ, RZ ;  /* 0x000000ffff5c7224 */ /* 0x000fe200078e00ff */
[----:B------:R-:W-:Y:S01]  /*0340*/  CS2R R16, SRZ ;  /* 0x0000000000107805 */ /* 0x000fe2000001ff00 */
[----:B------:R-:W-:Y:S01]  /*0350*/  MOV R98, RZ ;  /* 0x000000ff00627202 */ /* 0x000fe20000000f00 */
[----:B------:R-:W-:Y:S01]  /*0360*/  UISETP.LT.AND UP0, UPT, URZ, UR15, UPT ;  /* 0x0000000f3f00728c */ /* 0x000fe2000bf01270 */
[----:B------:R-:W-:Y:S01]  /*0370*/  IMAD.MOV.U32 R96, RZ, RZ, RZ ;  /* 0x000000ffff607224 */ /* 0x000fe200078e00ff */
[----:B------:R-:W-:Y:S01]  /*0380*/  CS2R R18, SRZ ;  /* 0x0000000000127805 */ /* 0x000fe2000001ff00 */
[----:B------:R-:W-:Y:S01]  /*0390*/  MOV R90, RZ ;  /* 0x000000ff005a7202 */ /* 0x000fe20000000f00 */
[----:B------:R-:W-:Y:S01]  /*03a0*/  USEL UR15, URZ, UR15, !UP0 ;  /* 0x0000000f3f0f7287 */ /* 0x000fe2000c000000 */
[----:B------:R-:W-:Y:S01]  /*03b0*/  IMAD.MOV.U32 R88, RZ, RZ, RZ ;  /* 0x000000ffff587224 */ /* 0x000fe200078e00ff */
[----:B------:R-:W-:Y:S01]  /*03c0*/  CS2R R86, SRZ ;  /* 0x0000000000567805 */ /* 0x000fe2000001ff00 */
[----:B------:R-:W-:Y:S01]  /*03d0*/  CS2R R84, SRZ ;  /* 0x0000000000547805 */ /* 0x000fe2000001ff00 */
[----:B------:R-:W-:Y:S01]  /*03e0*/  UISETP.GT.AND UP0, UPT, UR17, UR15, UPT ;  /* 0x0000000f1100728c */ /* 0x000fe2000bf04270 */
[----:B------:R-:W-:Y:S01]  /*03f0*/  CS2R R78, SRZ ;  /* 0x00000000004e7805 */ /* 0x000fe2000001ff00 */
        /* <DEDUP_REMOVED lines=35> */
[C---:B------:R-:W-:Y:S01]  /*0630*/  IMAD.SHL.U32 R242, R236.reuse, 0x4, RZ ;  /* 0x00000004ecf27824 */ /* 0x040fe200078e00ff */
[----:B------:R-:W-:Y:S01]  /*0640*/  ISETP.GT.AND P3, PT, R236, 0xf, PT ;  /* 0x0000000fec00780c */ /* 0x000fe20003f64270 */
[----:B------:R-:W-:Y:S01]  /*0650*/  USHF.L.U32 UR24, UR15, 0x6, URZ ;  /* 0x000000060f187899 */ /* 0x000fe2000800063f */
[----:B------:R-:W-:Y:S01]  /*0660*/  ISETP.NE.AND P0, PT, R0, 0x1, PT ;  /* 0x000000010000780c */ /* 0x000fe20003f05270 */
[----:B------:R-:W-:Y:S01]  /*0670*/  IMAD.MOV.U32 R4, RZ, RZ, R89 ;  /* 0x000000ffff047224 */ /* 0x000fe200078e0059 */
[----:B------:R-:W-:Y:S01]  /*0680*/  SHF.R.S32.HI R243, RZ, 0x1f, R242 ;  /* 0x0000001ffff37819 */ /* 0x000fe200000114f2 */
[----:B------:R-:W-:Y:S01]  /*0690*/  ULDC.64 UR10, c[0x0][0x278] ;  /* 0x00009e00000a7ab9 */ /* 0x000fe20000000a00 */
[----:B------:R-:W-:Y:S01]  /*06a0*/  IMAD R6, R31, c[0x0][0x288], RZ ;  /* 0x0000a2001f067a24 */ /* 0x000fe200078e02ff */
[----:B------:R-:W-:Y:S01]  /*06b0*/  UIMAD.WIDE.U32 UR20, UR14, UR10, URZ ;  /* 0x0000000a0e1472a5 */ /* 0x000fe2000f8e003f */
[----:B------:R-:W-:Y:S01]  /*06c0*/  IMAD.U32 R5, RZ, RZ, UR24 ;  /* 0x00000018ff057e24 */ /* 0x000fe2000f8e00ff */
[----:B------:R-:W-:Y:S01]  /*06d0*/  SHF.R.S32.HI R21, RZ, 0x1f, R236 ;  /* 0x0000001fff157819 */ /* 0x000fe200000114ec */
[----:B------:R-:W-:Y:S01]  /*06e0*/  IMAD.WIDE.U32 R2, R89, c[0x0][0x270], R242 ;  /* 0x00009c0059027a25 */ /* 0x000fe200078e00f2 */
[----:B------:R-:W-:Y:S01]  /*06f0*/  ULDC.64 UR8, c[0x0][0x290] ;  /* 0x0000a40000087ab9 */ /* 0x000fe20000000a00 */
[----:B------:R-:W1:Y:S01]  /*0700*/  S2R R250, SR_CTAID.Z ;  /* 0x0000000000fa7919 */ /* 0x000e620000002700 */
[-C--:B------:R-:W-:Y:S01]  /*0710*/  LEA.HI R22, R21, R236.reuse, RZ, 0x3 ;  /* 0x000000ec15167211 */ /* 0x080fe200078f18ff */
[----:B------:R-:W-:Y:S01]  /*0720*/  UIMAD.WIDE.U32 UR18, UR14, UR8, URZ ;  /* 0x000000080e1272a5 */ /* 0x000fe2000f8e003f */
[----:B------:R-:W-:Y:S01]  /*0730*/  @P0 IMAD.HI.U32 R0, R89, c[0x0][0x24c], RZ ;  /* 0x0000930059000a27 */ /* 0x000fe200078e00ff */
[----:B------:R-:W-:Y:S01]  /*0740*/  @!P3 IADD3 R25, P4, P2, R5, UR20, R2 ;  /* 0x000000140519bc10 */ /* 0x000fe2000fa9e002 */
[----:B------:R-:W-:Y:S01]  /*0750*/  USHF.R.S32.HI UR12, URZ, 0x1f, UR14 ;  /* 0x0000001f3f0c7899 */ /* 0x000fe2000801140e */
[----:B------:R-:W-:Y:S01]  /*0760*/  SHF.R.S32.HI R240, RZ, 0x3, R22 ;  /* 0x00000003fff07819 */ /* 0x000fe20000011416 */
[----:B------:R-:W-:Y:S01]  /*0770*/  ULDC.64 UR6, c[0x0][0x1e8] ;  /* 0x00007a0000067ab9 */ /* 0x000fe20000000a00 */
[----:B------:R-:W-:Y:S01]  /*0780*/  @P0 SHF.R.U32.HI R4, RZ, c[0x0][0x250], R0 ;  /* 0x00009400ff040a19 */ /* 0x000fe20000011600 */
[----:B------:R-:W-:Y:S01]  /*0790*/  IMAD R0, R31, c[0x0][0x270], RZ ;  /* 0x00009c001f007a24 */ /* 0x000fe200078e02ff */
[----:B------:R-:W-:Y:S01]  /*07a0*/  LEA.HI R24, R21, R236, RZ, 0x4 ;  /* 0x000000ec15187211 */ /* 0x000fe200078f20ff */
[----:B------:R-:W-:Y:S01]  /*07b0*/  ULDC.64 UR4, c[0x0][0x1b8] ;  /* 0x00006e0000047ab9 */ /* 0x000fe20000000a00 */
[----:B------:R-:W-:Y:S01]  /*07c0*/  SHF.R.S32.HI R241, RZ, 0x1f, R240 ;  /* 0x0000001ffff17819 */ /* 0x000fe200000114f0 */
[----:B------:R-:W-:Y:S01]  /*07d0*/  IMAD R0, R89, c[0x0][0x274], R0 ;  /* 0x00009d0059007a24 */ /* 0x000fe200078e0200 */
[----:B------:R-:W-:Y:S01]  /*07e0*/  SHF.R.S32.HI R8, RZ, 0x4, R24 ;  /* 0x00000004ff087819 */ /* 0x000fe20000011418 */
[----:B------:R-:W-:Y:S01]  /*07f0*/  UIMAD UR6, UR12, UR6, URZ ;  /* 0x000000060c0672a4 */ /* 0x000fe2000f8e023f */
[----:B------:R-:W-:Y:S01]  /*0800*/  IMAD.MOV.U32 R116, RZ, RZ, 0x40 ;  /* 0x00000040ff747424 */ /* 0x000fe200078e00ff */
[----:B------:R-:W-:Y:S01]  /*0810*/  UIMAD UR4, UR12, UR4, URZ ;  /* 0x000000040c0472a4 */ /* 0x000fe2000f8e023f */
[----:B------:R-:W-:Y:S01]  /*0820*/  IMAD.IADD R18, R3, 0x1, R0 ;  /* 0x0000000103127824 */ /* 0x000fe200078e0200 */
[----:B------:R-:W-:Y:S01]  /*0830*/  UIMAD UR7, UR14, UR7, UR6 ;  /* 0x000000070e0772a4 */ /* 0x000fe2000f8e0206 */
[C---:B------:R-:W-:Y:S01]  /*0840*/  IMAD R0, R89.reuse, c[0x0][0x28c], R6 ;  /* 0x0000a30059007a24 */ /* 0x040fe200078e0206 */
[----:B------:R-:W-:Y:S01]  /*0850*/  UIMAD UR10, UR12, UR10, URZ ;  /* 0x0000000a0c0a72a4 */ /* 0x000fe2000f8e023f */
[----:B------:R-:W-:Y:S01]  /*0860*/  IMAD.WIDE.U32 R2, R89, c[0x0][0x288], R242 ;  /* 0x0000a20059027a25 */ /* 0x000fe200078e00f2 */
[----:B------:R-:W-:Y:S01]  /*0870*/  UIMAD UR8, UR12, UR8, URZ ;  /* 0x000000080c0872a4 */ /* 0x000fe2000f8e023f */
[----:B------:R-:W-:Y:S01]  /*0880*/  SHF.R.S32.HI R237, RZ, 0x1f, R236 ;  /* 0x0000001fffed7819 */ /* 0x000fe200000114ec */
[----:B------:R-:W-:Y:S01]  /*0890*/  UIMAD UR4, UR14, UR5, UR4 ;  /* 0x000000050e0472a4 */ /* 0x000fe2000f8e0204 */
[----:B------:R-:W-:Y:S01]  /*08a0*/  IMAD.IADD R19, R3, 0x1, R0 ;  /* 0x0000000103137824 */ /* 0x000fe200078e0200 */
[----:B------:R-:W-:Y:S01]  /*08b0*/  LOP3.LUT R0, R22, 0xfffffff8, RZ, 0xc0, !PT ;  /* 0xfffffff816007812 */ /* 0x000fe200078ec0ff */
[----:B------:R-:W-:Y:S01]  /*08c0*/  IMAD.U32 R6, RZ, RZ, UR13 ;  /* 0x0000000dff067e24 */ /* 0x000fe2000f8e00ff */
[----:B------:R-:W-:Y:S01]  /*08d0*/  IADD3 R28, P1, P0, R5, UR18, R2 ;  /* 0x00000012051c7c10 */ /* 0x000fe2000f83e002 */
[----:B------:R-:W-:Y:S01]  /*08e0*/  USHF.R.S32.HI UR5, URZ, 0x1f, UR24 ;  /* 0x0000001f3f057899 */ /* 0x000fe20008011418 */
[----:B------:R-:W-:Y:S01]  /*08f0*/  LEA.HI R5, R24, R8, RZ, 0x1 ;  /* 0x0000000818057211 */ /* 0x000fe200078f08ff */
[----:B------:R-:W-:Y:S01]  /*0900*/  IMAD.IADD R16, R236, 0x1, -R0 ;  /* 0x00000001ec107824 */ /* 0x000fe200078e0a00 */
[----:B------:R-:W-:Y:S01]  /*0910*/  SHF.R.S32.HI R0, RZ, 0x1f, R4 ;  /* 0x0000001fff007819 */ /* 0x000fe20000011404 */
[----:B------:R-:W-:Y:S01]  /*0920*/  IMAD.WIDE R14, R6, 0x40, R240 ;  /* 0x00000040060e7825 */ /* 0x000fe200078e02f0 */
[----:B------:R-:W-:Y:S01]  /*0930*/  LOP3.LUT R10, R5, 0xfffffffe, RZ, 0xc0, !PT ;  /* 0xfffffffe050a7812 */ /* 0x000fe200078ec0ff */
[----:B------:R-:W-:Y:S01]  /*0940*/  UIMAD UR10, UR14, UR11, UR10 ;  /* 0x0000000b0e0a72a4 */ /* 0x000fe2000f8e020a */
[----:B------:R-:W-:Y:S01]  /*0950*/  CS2R R114, SRZ ;  /* 0x0000000000727805 */ /* 0x000fe2000001ff00 */
[----:B------:R-:W-:Y:S01]  /*0960*/  IMAD.SHL.U32 R12, R16, 0x8, RZ ;  /* 0x00000008100c7824 */ /* 0x000fe200078e00ff */
[----:B------:R-:W-:Y:S01]  /*0970*/  UIMAD UR9, UR14, UR9, UR8 ;  /* 0x000000090e0972a4 */ /* 0x000fe2000f8e0208 */
[C---:B------:R-:W-:Y:S01]  /*0980*/  IMAD R2, R0.reuse, c[0x0][0x1e0], RZ ;  /* 0x0000780000027a24 */ /* 0x040fe200078e02ff */
[----:B------:R-:W-:Y:S01]  /*0990*/  UIADD3 UR8, UR21, UR10, URZ ;  /* 0x0000000a15087290 */ /* 0x000fe2000fffe03f */
[----:B------:R-:W-:Y:S01]  /*09a0*/  IMAD R0, R0, c[0x0][0x1b0], RZ ;  /* 0x00006c0000007a24 */ /* 0x000fe200078e02ff */
[----:B------:R-:W-:Y:S01]  /*09b0*/  SHF.R.S32.HI R13, RZ, 0x1f, R12 ;  /* 0x0000001fff0d7819 */ /* 0x000fe2000001140c */
[C---:B------:R-:W-:Y:S01]  /*09c0*/  IMAD R9, R4.reuse, c[0x0][0x1e4], R2 ;  /* 0x0000790004097a24 */ /* 0x040fe200078e0202 */
[----:B------:R-:W-:Y:S01]  /*09d0*/  UIADD3 UR9, UR19, UR9, URZ ;  /* 0x0000000913097290 */ /* 0x000fe2000fffe03f */
[C---:B------:R-:W-:Y:S01]  /*09e0*/  IMAD R0, R4.reuse, c[0x0][0x1b4], R0 ;  /* 0x00006d0004007a24 */ /* 0x040fe200078e0200 */
[----:B------:R-:W-:Y:S01]  /*09f0*/  ULDC UR10, c[0x0][0x198] ;  /* 0x00006600000a7ab9 */ /* 0x000fe20000000800 */
[--C-:B------:R-:W-:Y:S01]  /*0a00*/  IMAD.WIDE.U32 R2, R4, c[0x0][0x1e0], R12.reuse ;  /* 0x0000780004027a25 */ /* 0x100fe200078e000c */
[----:B------:R-:W-:Y:S01]  /*0a10*/  UIADD3 UR10, -UR16, UR10, URZ ;  /* 0x0000000a100a7290 */ /* 0x000fe2000fffe13f */
[----:B------:R-:W-:Y:S01]  /*0a20*/  IADD3 R26, R12, 0x40, RZ ;  /* 0x000000400c1a7810 */ /* 0x000fe20007ffe0ff */
[----:B------:R-:W-:Y:S01]  /*0a30*/  USHF.R.S32.HI UR11, URZ, 0x1f, UR15 ;  /* 0x0000001f3f0b7899 */ /* 0x000fe2000801140f */
[----:B------:R-:W-:Y:S01]  /*0a40*/  IMAD.WIDE.U32 R6, R4, c[0x0][0x1b0], R12 ;  /* 0x00006c0004067a25 */ /* 0x000fe200078e000c */
[----:B------:R-:W-:Y:S01]  /*0a50*/  IADD3 R27, R12, 0x80, RZ ;  /* 0x000000800c1b7810 */ /* 0x000fe20007ffe0ff */
[----:B------:R-:W-:Y:S01]  /*0a60*/  CS2R R112, SRZ ;  /* 0x0000000000707805 */ /* 0x000fe2000001ff00 */
[----:B------:R-:W-:Y:S01]  /*0a70*/  CS2R R110, SRZ ;  /* 0x00000000006e7805 */ /* 0x000fe2000001ff00 */
[----:B------:R-:W-:Y:S01]  /*0a80*/  IMAD.IADD R5, R3, 0x1, R9 ;  /* 0x0000000103057824 */ /* 0x000fe200078e0209 */
[----:B------:R-:W-:Y:S01]  /*0a90*/  CS2R R108, SRZ ;  /* 0x00000000006c7805 */ /* 0x000fe2000001ff00 */
[----:B------:R-:W-:Y:S01]  /*0aa0*/  IMAD.IADD R3, R7, 0x1, R0 ;  /* 0x0000000107037824 */ /* 0x000fe200078e0200 */
[----:B------:R-:W-:Y:S01]  /*0ab0*/  LEA.HI R7, R21, R236, RZ, 0x6 ;  /* 0x000000ec15077211 */ /* 0x000fe200078f30ff */
[----:B------:R-:W-:Y:S01]  /*0ac0*/  IMAD.SHL.U32 R0, R240, 0x40, RZ ;  /* 0x00000040f0007824 */ /* 0x000fe200078e00ff */
[----:B------:R-:W-:Y:S01]  /*0ad0*/  CS2R R106, SRZ ;  /* 0x00000000006a7805 */ /* 0x000fe2000001ff00 */
[----:B------:R-:W-:Y:S01]  /*0ae0*/  IMAD.MOV.U32 R4, RZ, RZ, R2 ;  /* 0x000000ffff047224 */ /* 0x000fe200078e0002 */
[----:B------:R-:W-:Y:S01]  /*0af0*/  SHF.R.S32.HI R20, RZ, 0x6, R7 ;  /* 0x00000006ff147819 */ /* 0x000fe20000011407 */
[----:B------:R-:W-:Y:S01]  /*0b00*/  IMAD.MOV.U32 R2, RZ, RZ, R6 ;  /* 0x000000ffff027224 */ /* 0x000fe200078e0006 */
[----:B------:R-:W-:Y:S01]  /*0b10*/  LOP3.LUT R0, R0, 0x1c0, RZ, 0xc0, !PT ;  /* 0x000001c000007812 */ /* 0x000fe200078ec0ff */
[----:B------:R-:W-:Y:S01]  /*0b20*/  IMAD R6, R241, c[0x0][0x178], RZ ;  /* 0x00005e00f1067a24 */ /* 0x000fe200078e02ff */
[----:B------:R-:W-:Y:S01]  /*0b30*/  CS2R R104, SRZ ;  /* 0x0000000000687805 */ /* 0x000fe2000001ff00 */
[----:B------:R-:W-:Y:S01]  /*0b40*/  IMAD.SHL.U32 R17, R20, 0x200, RZ ;  /* 0x0000020014117824 */ /* 0x000fe200078e00ff */
[----:B------:R-:W-:Y:S01]  /*0b50*/  LOP3.LUT R11, R0, 0x38, R12, 0xf8, !PT ;  /* 0x00000038000b7812 */ /* 0x000fe200078ef80c */
[----:B-1----:R-:W-:Y:S01]  /*0b60*/  IMAD.WIDE.U32 R4, R250, c[0x0][0x1e8], R4 ;  /* 0x00007a00fa047a25 */ /* 0x002fe200078e0004 */
[----:B------:R-:W-:Y:S01]  /*0b70*/  SHF.R.U32.HI R0, RZ, 0x3, R0 ;  /* 0x00000003ff007819 */ /* 0x000fe20000011600 */
[----:B------:R-:W-:Y:S01]  /*0b80*/  CS2R R102, SRZ ;  /* 0x0000000000667805 */ /* 0x000fe2000001ff00 */
[----:B------:R-:W-:Y:S01]  /*0b90*/  CS2R R100, SRZ ;  /* 0x0000000000647805 */ /* 0x000fe2000001ff00 */
[----:B------:R-:W-:Y:S01]  /*0ba0*/  IMAD.IADD R23, R8, 0x1, -R10 ;  /* 0x0000000108177824 */ /* 0x000fe200078e0a0a */
[----:B------:R-:W-:Y:S01]  /*0bb0*/  IADD3 R5, R5, UR7, RZ ;  /* 0x0000000705057c10 */ /* 0x000fe2000fffe0ff */
[C---:B------:R-:W-:Y:S01]  /*0bc0*/  IMAD R8, R240.reuse, c[0x0][0x17c], R6 ;  /* 0x00005f00f0087a24 */ /* 0x040fe200078e0206 */
[----:B------:R-:W-:Y:S01]  /*0bd0*/  LOP3.LUT R228, R17, R11, R0, 0xf6, !PT ;  /* 0x0000000b11e47212 */ /* 0x000fe200078ef600 */
[----:B------:R-:W-:Y:S01]  /*0be0*/  IMAD.WIDE.U32 R6, R240, c[0x0][0x178], R12 ;  /* 0x00005e00f0067a25 */ /* 0x000fe200078e000c */
[----:B------:R-:W-:Y:S01]  /*0bf0*/  CS2R R98, SRZ ;  /* 0x0000000000627805 */ /* 0x000fe2000001ff00 */
[----:B------:R-:W-:Y:S01]  /*0c00*/  CS2R R96, SRZ ;  /* 0x0000000000607805 */ /* 0x000fe2000001ff00 */
[----:B------:R-:W-:Y:S01]  /*0c10*/  CS2R R94, SRZ ;  /* 0x00000000005e7805 */ /* 0x000fe2000001ff00 */
[----:B------:R-:W-:Y:S01]  /*0c20*/  IMAD R0, R15, c[0x0][0x1d8], RZ ;  /* 0x000076000f007a24 */ /* 0x000fe200078e02ff */
[----:B------:R-:W-:Y:S01]  /*0c30*/  CS2R R92, SRZ ;  /* 0x00000000005c7805 */ /* 0x000fe2000001ff00 */
[----:B------:R-:W-:Y:S01]  /*0c40*/  IMAD.U32 R10, RZ, RZ, UR5 ;  /* 0x00000005ff0a7e24 */ /* 0x000fe2000f8e00ff */
[----:B------:R-:W-:Y:S01]  /*0c50*/  CS2R R90, SRZ ;  /* 0x00000000005a7805 */ /* 0x000fe2000001ff00 */
[----:B------:R-:W-:Y:S01]  /*0c60*/  IMAD.IADD R9, R7, 0x1, R8 ;  /* 0x0000000107097824 */ /* 0x000fe200078e0208 */
[----:B------:R-:W-:Y:S01]  /*0c70*/  CS2R R86, SRZ ;  /* 0x0000000000567805 */ /* 0x000fe2000001ff00 */
[----:B------:R-:W-:Y:S01]  /*0c80*/  IMAD.WIDE.U32 R2, R250, c[0x0][0x1b8], R2 ;  /* 0x00006e00fa027a25 */ /* 0x000fe200078e0002 */
[C---:B------:R-:W-:Y:S01]  /*0c90*/  @!P3 IADD3.X R29, R10.reuse, UR8, R18, P4, P2 ;  /* 0x000000080a1dbc10 */ /* 0x040fe2000a7e4412 */
[----:B------:R-:W-:Y:S01]  /*0ca0*/  CS2R R84, SRZ ;  /* 0x0000000000547805 */ /* 0x000fe2000001ff00 */
[----:B------:R-:W-:Y:S01]  /*0cb0*/  IADD3.X R30, R10, UR9, R19, P1, P0 ;  /* 0x000000090a1e7c10 */ /* 0x000fe20008fe0413 */
[----:B------:R-:W-:Y:S01]  /*0cc0*/  IMAD.MOV.U32 R8, RZ, RZ, R6 ;  /* 0x000000ffff087224 */ /* 0x000fe200078e0006 */
[----:B------:R-:W-:Y:S01]  /*0cd0*/  IADD3 R3, R3, UR4, RZ ;  /* 0x0000000403037c10 */ /* 0x000fe2000fffe0ff */
[----:B------:R-:W-:Y:S01]  /*0ce0*/  IMAD R0, R14, c[0x0][0x1dc], R0 ;  /* 0x000077000e007a24 */ /* 0x000fe200078e0200 */
[----:B------:R-:W-:Y:S01]  /*0cf0*/  ISETP.GE.AND P4, PT, R12, c[0x0][0x1cc], PT ;  /* 0x000073000c007a0c */ /* 0x000fe20003f86270 */
[----:B------:R-:W-:Y:S01]  /*0d00*/  IMAD.WIDE.U32 R6, R14, c[0x0][0x1d8], R4 ;  /* 0x000076000e067a25 */ /* 0x000fe200078e0004 */
[----:B------:R-:W-:Y:S01]  /*0d10*/  ULDC.64 UR4, c[0x0][0x178] ;  /* 0x00005e0000047ab9 */ /* 0x000fe20000000a00 */
[----:B------:R-:W-:Y:S01]  /*0d20*/  CS2R R82, SRZ ;  /* 0x0000000000527805 */ /* 0x000fe2000001ff00 */
[----:B------:R-:W-:Y:S01]  /*0d30*/  UIMAD UR6, UR11, UR4, URZ ;  /* 0x000000040b0672a4 */ /* 0x000fe2000f8e023f */
[----:B------:R-:W-:Y:S01]  /*0d40*/  IMAD R10, R15, c[0x0][0x1a8], RZ ;  /* 0x00006a000f0a7a24 */ /* 0x000fe200078e02ff */
[----:B------:R-:W-:Y:S01]  /*0d50*/  LEA R4, P0, R6, c[0x0][0x1c0], 0x1 ;  /* 0x0000700006047a11 */ /* 0x000fe200078008ff */
[----:B------:R-:W-:Y:S01]  /*0d60*/  IMAD.IADD R0, R7, 0x1, R0 ;  /* 0x0000000107007824 */ /* 0x000fe200078e0200 */
[----:B------:R-:W-:Y:S01]  /*0d70*/  UIMAD.WIDE.U32 UR26, UR15, UR4, URZ ;  /* 0x000000040f1a72a5 */ /* 0x000fe2000f8e003f */
[C---:B------:R-:W-:Y:S01]  /*0d80*/  IMAD R15, R14.reuse, c[0x0][0x1ac], R10 ;  /* 0x00006b000e0f7a24 */ /* 0x040fe200078e020a */
[----:B------:R-:W-:Y:S01]  /*0d90*/  UIMAD UR6, UR15, UR5, UR6 ;  /* 0x000000050f0672a4 */ /* 0x000fe2000f8e0206 */
[----:B------:R-:W-:Y:S01]  /*0da0*/  IMAD.WIDE.U32 R10, R14, c[0x0][0x1a8], R2 ;  /* 0x00006a000e0a7a25 */ /* 0x000fe200078e0002 */
[----:B------:R-:W-:Y:S01]  /*0db0*/  LEA.HI.X R5, R6, c[0x0][0x1c4], R0, 0x1, P0 ;  /* 0x0000710006057a11 */ /* 0x000fe200000f0c00 */
[----:B------:R-:W-:Y:S01]  /*0dc0*/  ULDC.64 UR4, c[0x0][0x188] ;  /* 0x0000620000047ab9 */ /* 0x000fe20000000a00 */
[----:B------:R-:W-:Y:S01]  /*0dd0*/  IADD3 R0, -R240, UR10, RZ ;  /* 0x0000000af0007c10 */ /* 0x000fe2000fffe1ff */
[----:B------:R-:W-:Y:S01]  /*0de0*/  IMAD R2, R31, c[0x0][0x180], RZ ;  /* 0x000060001f027a24 */ /* 0x000fe200078e02ff */
[----:B------:R-:W-:Y:S01]  /*0df0*/  UIMAD UR4, UR12, UR4, URZ ;  /* 0x000000040c0472a4 */ /* 0x000fe2000f8e023f */
[----:B------:R-:W-:Y:S01]  /*0e00*/  IMAD.MOV.U32 R7, RZ, RZ, c[0x0][0x1d8] ;  /* 0x00007600ff077624 */ /* 0x000fe200078e00ff */
[C---:B------:R-:W-:Y:S01]  /*0e10*/  ISETP.LT.OR P0, PT, R0.reuse, 0x1, P4 ;  /* 0x000000010000780c */ /* 0x040fe20002701670 */
[C---:B------:R-:W-:Y:S01]  /*0e20*/  IMAD R2, R89.reuse, c[0x0][0x184], R2 ;  /* 0x0000610059027a24 */ /* 0x040fe200078e0202 */
[----:B------:R-:W-:Y:S01]  /*0e30*/  ISETP.LT.OR P4, PT, R0, 0x21, P4 ;  /* 0x000000210000780c */ /* 0x000fe20002781670 */
[----:B------:R-:W-:Y:S01]  /*0e40*/  IMAD.WIDE.U32 R8, R89, c[0x0][0x180], R8 ;  /* 0x0000600059087a25 */ /* 0x000fe200078e0008 */
[----:B------:R-:W-:Y:S01]  /*0e50*/  LEA R6, P2, R7, R4, 0x6 ;  /* 0x0000000407067211 */ /* 0x000fe200078430ff */
[----:B------:R-:W-:Y:S01]  /*0e60*/  UIADD3 UR6, UR27, UR6, URZ ;  /* 0x000000061b067290 */ /* 0x000fe2000fffe03f */
[----:B------:R-:W-:Y:S01]  /*0e70*/  CS2R R80, SRZ ;  /* 0x0000000000507805 */ /* 0x000fe2000001ff00 */
[----:B------:R-:W-:Y:S01]  /*0e80*/  IMAD.MOV.U32 R14, RZ, RZ, c[0x0][0x1dc] ;  /* 0x00007700ff0e7624 */ /* 0x000fe200078e00ff */
[----:B------:R-:W-:Y:S01]  /*0e90*/  UIMAD UR4, UR14, UR5, UR4 ;  /* 0x000000050e0472a4 */ /* 0x000fe2000f8e0204 */
[----:B------:R-:W-:Y:S01]  /*0ea0*/  IMAD.IADD R9, R9, 0x1, R2 ;  /* 0x0000000109097824 */ /* 0x000fe200078e0202 */
[----:B------:R-:W-:Y:S01]  /*0eb0*/  LEA R2, P1, R10, c[0x0][0x190], 0x1 ;  /* 0x000064000a027a11 */ /* 0x000fe200078208ff */
[----:B------:R-:W-:Y:S01]  /*0ec0*/  IMAD.IADD R3, R11, 0x1, R15 ;  /* 0x000000010b037824 */ /* 0x000fe200078e020f */
[----:B------:R-:W-:Y:S01]  /*0ed0*/  LEA.HI.X R7, R7, R5, R14, 0x6, P2 ;  /* 0x0000000507077211 */ /* 0x000fe200010f340e */
[----:B------:R-:W-:Y:S01]  /*0ee0*/  IMAD.SHL.U32 R228, R228, 0x2, RZ ;  /* 0x00000002e4e47824 */ /* 0x000fe200078e00ff */
[----:B------:R-:W-:Y:S01]  /*0ef0*/  ISETP.GE.AND P2, PT, R26, c[0x0][0x1cc], PT ;  /* 0x000073001a007a0c */ /* 0x000fe20003f46270 */
[----:B------:R-:W-:Y:S01]  /*0f00*/  IMAD.MOV.U32 R11, RZ, RZ, c[0x0][0x1a8] ;  /* 0x00006a00ff0b7624 */ /* 0x000fe200078e00ff */
[----:B------:R-:W-:Y:S01]  /*0f10*/  LEA.HI.X R3, R10, c[0x0][0x194], R3, 0x1, P1 ;  /* 0x000065000a037a11 */ /* 0x000fe200008f0c03 */
[----:B------:R-:W-:Y:S01]  /*0f20*/  IMAD.MOV.U32 R14, RZ, RZ, c[0x0][0x1ac] ;  /* 0x00006b00ff0e7624 */ /* 0x000fe200078e00ff */
[----:B------:R-:W-:Y:S01]  /*0f30*/  ISETP.GE.AND P1, PT, R27, c[0x0][0x1cc], PT ;  /* 0x000073001b007a0c */ /* 0x000fe20003f26270 */
[----:B------:R-:W-:Y:S01]  /*0f40*/  @!PT LDS RZ, [RZ] ;  /* 0x00000000fffff984 */ /* 0x000fe20000000800 */
[----:B------:R-:W-:Y:S01]  /*0f50*/  @!PT LDS RZ, [RZ] ;  /* 0x00000000fffff984 */ /* 0x000fe20000000800 */
[----:B------:R-:W-:Y:S01]  /*0f60*/  @!PT LDS RZ, [RZ] ;  /* 0x00000000fffff984 */ /* 0x000fe20000000800 */
[----:B------:R1:W-:Y:S01]  /*0f70*/  LDGSTS.E.BYPASS.LTC128B.128 [R228+0x6080], [R4.64], !P0 ;  /* 0x0608000004e47fae */ /* 0x0003e2000c101d56 */
[----:B------:R-:W-:Y:S01]  /*0f80*/  ISETP.LT.OR P6, PT, R0, 0x1, P2 ;  /* 0x000000010000780c */ /* 0x000fe200017c1670 */
[----:B------:R-:W-:Y:S01]  /*0f90*/  IMAD.WIDE.U32 R246, R250, c[0x0][0x188], R8 ;  /* 0x00006200faf67a25 */ /* 0x000fe200078e0008 */
[C---:B------:R-:W-:Y:S01]  /*0fa0*/  ISETP.LT.OR P0, PT, R0.reuse, 0x1, P1 ;  /* 0x000000010000780c */ /* 0x040fe20000f01670 */
[----:B------:R-:W-:Y:S01]  /*0fb0*/  CS2R R78, SRZ ;  /* 0x00000000004e7805 */ /* 0x000fe2000001ff00 */
[C---:B------:R-:W-:Y:S01]  /*0fc0*/  ISETP.LT.OR P2, PT, R0.reuse, 0x21, P2 ;  /* 0x000000210000780c */ /* 0x040fe20001741670 */
[----:B------:R-:W-:Y:S01]  /*0fd0*/  CS2R R76, SRZ ;  /* 0x00000000004c7805 */ /* 0x000fe2000001ff00 */
[----:B------:R-:W-:Y:S01]  /*0fe0*/  ISETP.LT.OR P1, PT, R0, 0x21, P1 ;  /* 0x000000210000780c */ /* 0x000fe20000f21670 */
[----:B------:R-:W-:Y:S01]  /*0ff0*/  CS2R R74, SRZ ;  /* 0x00000000004a7805 */ /* 0x000fe2000001ff00 */
[----:B------:R-:W-:Y:S01]  /*1000*/  LEA R10, P5, R11, R2, 0x6 ;  /* 0x000000020b0a7211 */ /* 0x000fe200078a30ff */
[----:B------:R-:W-:Y:S01]  /*1010*/  CS2R R72, SRZ ;  /* 0x0000000000487805 */ /* 0x000fe2000001ff00 */
[----:B------:R-:W-:Y:S01]  /*1020*/  IADD3 R249, R247, UR4, RZ ;  /* 0x00000004f7f97c10 */ /* 0x000fe2000fffe0ff */
[----:B------:R-:W-:Y:S01]  /*1030*/  ULDC.64 UR4, c[0x0][0x218] ;  /* 0x0000860000047ab9 */ /* 0x000fe20000000a00 */
[----:B------:R-:W-:Y:S01]  /*1040*/  LEA.HI.X R11, R11, R3, R14, 0x6, P5 ;  /* 0x000000030b0b7211 */ /* 0x000fe200028f340e */
[----:B------:R1:W-:Y:S01]  /*1050*/  LDGSTS.E.BYPASS.LTC128B.128 [R228+0x8080], [R4.64+0x80], !P6 ;  /* 0x0808008004e47fae */ /* 0x0003e2000f101d56 */
[----:B------:R-:W-:Y:S01]  /*1060*/  ISETP.GE.AND P6, PT, R12, c[0x0][0x19c], PT ;  /* 0x000067000c007a0c */ /* 0x000fe20003fc6270 */
[----:B------:R-:W-:Y:S01]  /*1070*/  UIMAD UR4, UR12, UR4, URZ ;  /* 0x000000040c0472a4 */ /* 0x000fe2000f8e023f */
[----:B------:R-:W-:Y:S01]  /*1080*/  ISETP.GE.AND P5, PT, R26, c[0x0][0x19c], PT ;  /* 0x000067001a007a0c */ /* 0x000fe20003fa6270 */
[----:B------:R1:W-:Y:S01]  /*1090*/  LDGSTS.E.BYPASS.LTC128B.128 [R228+0xa080], [R4.64+0x100], !P0 ;  /* 0x0a08010004e47fae */ /* 0x0003e2000c101d56 */
[C---:B------:R-:W-:Y:S01]  /*10a0*/  ISETP.LT.OR P0, PT, R0.reuse, 0x1, P6 ;  /* 0x000000010000780c */ /* 0x040fe20003701670 */
[----:B------:R-:W-:Y:S01]  /*10b0*/  UIMAD UR4, UR14, UR5, UR4 ;  /* 0x000000050e0472a4 */ /* 0x000fe2000f8e0204 */
[C---:B------:R-:W-:Y:S01]  /*10c0*/  ISETP.LT.OR P6, PT, R0.reuse, 0x21, P6 ;  /* 0x000000210000780c */ /* 0x040fe200037c1670 */
[----:B------:R2:W-:Y:S01]  /*10d0*/  LDGSTS.E.BYPASS.LTC128B.128 [R228+0x7080], [R6.64], !P4 ;  /* 0x0708000006e47fae */ /* 0x0005e2000e101d56 */
[----:B------:R-:W-:Y:S01]  /*10e0*/  ISETP.GE.AND P4, PT, R27, c[0x0][0x19c], PT ;  /* 0x000067001b007a0c */ /* 0x000fe20003f86270 */
[----:B------:R-:W-:Y:S01]  /*10f0*/  CS2R R70, SRZ ;  /* 0x0000000000467805 */ /* 0x000fe2000001ff00 */
[----:B------:R-:W-:Y:S01]  /*1100*/  CS2R R68, SRZ ;  /* 0x0000000000447805 */ /* 0x000fe2000001ff00 */
[----:B------:R2:W-:Y:S01]  /*1110*/  LDGSTS.E.BYPASS.LTC128B.128 [R228+0x9080], [R6.64+0x80], !P2 ;  /* 0x0908008006e47fae */ /* 0x0005e2000d101d56 */
[C---:B------:R-:W-:Y:S01]  /*1120*/  ISETP.LT.OR P2, PT, R0.reuse, 0x1, P5 ;  /* 0x000000010000780c */ /* 0x040fe20002f41670 */
[----:B------:R-:W-:Y:S01]  /*1130*/  CS2R R66, SRZ ;  /* 0x0000000000427805 */ /* 0x000fe2000001ff00 */
[C---:B------:R-:W-:Y:S01]  /*1140*/  ISETP.LT.OR P5, PT, R0.reuse, 0x21, P5 ;  /* 0x000000210000780c */ /* 0x040fe20002fa1670 */
[----:B------:R2:W-:Y:S01]  /*1150*/  LDGSTS.E.BYPASS.LTC128B.128 [R228+0xb080], [R6.64+0x100], !P1 ;  /* 0x0b08010006e47fae */ /* 0x0005e2000c901d56 */
[C---:B------:R-:W-:Y:S01]  /*1160*/  ISETP.LT.OR P1, PT, R0.reuse, 0x1, P4 ;  /* 0x000000010000780c */ /* 0x040fe20002721670 */
[----:B------:R-:W-:Y:S01]  /*1170*/  CS2R R64, SRZ ;  /* 0x0000000000407805 */ /* 0x000fe2000001ff00 */
[----:B------:R-:W-:Y:S01]  /*1180*/  ISETP.LT.OR P4, PT, R0, 0x21, P4 ;  /* 0x000000210000780c */ /* 0x000fe20002781670 */
[----:B------:R-:W0:Y:S01]  /*1190*/  LDGDEPBAR ;  /* 0x00000000000079af */ /* 0x000e220000000000 */
[----:B------:R-:W-:Y:S01]  /*11a0*/  IMAD R0, R23, 0x800, R17 ;  /* 0x0000080017007824 */ /* 0x000fe200078e0211 */
[----:B------:R-:W-:Y:S01]  /*11b0*/  CS2R R62, SRZ ;  /* 0x00000000003e7805 */ /* 0x000fe2000001ff00 */
[----:B------:R-:W-:Y:S01]  /*11c0*/  IMAD.MOV.U32 R17, RZ, RZ, 0x20 ;  /* 0x00000020ff117424 */ /* 0x000fe200078e00ff */
[----:B------:R3:W-:Y:S01]  /*11d0*/  LDGSTS.E.BYPASS.LTC128B.128 [R228+0x80], [R2.64], !P0 ;  /* 0x0008000002e47fae */ /* 0x0007e2000c101d56 */
[----:B------:R-:W-:Y:S01]  /*11e0*/  CS2R R60, SRZ ;  /* 0x00000000003c7805 */ /* 0x000fe2000001ff00 */
[----:B------:R-:W-:Y:S01]  /*11f0*/  CS2R R58, SRZ ;  /* 0x00000000003a7805 */ /* 0x000fe2000001ff00 */
[----:B------:R-:W-:Y:S01]  /*1200*/  CS2R R56, SRZ ;  /* 0x0000000000387805 */ /* 0x000fe2000001ff00 */
[----:B------:R3:W-:Y:S01]  /*1210*/  LDGSTS.E.BYPASS.LTC128B.128 [R228+0x2080], [R2.64+0x80], !P2 ;  /* 0x0208008002e47fae */ /* 0x0007e2000d101d56 */
[----:B------:R-:W-:Y:S01]  /*1220*/  LOP3.LUT P2, RZ, R16, 0x2, RZ, 0xc0, !PT ;  /* 0x0000000210ff7812 */ /* 0x000fe2000784c0ff */
[----:B------:R-:W-:Y:S01]  /*1230*/  CS2R R54, SRZ ;  /* 0x0000000000367805 */ /* 0x000fe2000001ff00 */
[----:B-1----:R-:W-:Y:S01]  /*1240*/  IMAD.U32 R4, RZ, RZ, UR26 ;  /* 0x0000001aff047e24 */ /* 0x002fe2000f8e00ff */
[----:B------:R3:W-:Y:S01]  /*1250*/  LDGSTS.E.BYPASS.LTC128B.128 [R228+0x4080], [R2.64+0x100], !P1 ;  /* 0x0408010002e47fae */ /* 0x0007e2000c901d56 */
[----:B------:R-:W-:Y:S01]  /*1260*/  IMAD.U32 R5, RZ, RZ, UR27 ;  /* 0x0000001bff057e24 */ /* 0x000fe2000f8e00ff */
[----:B------:R-:W-:Y:S01]  /*1270*/  CS2R R52, SRZ ;  /* 0x0000000000347805 */ /* 0x000fe2000001ff00 */
[----:B------:R-:W-:Y:S01]  /*1280*/  CS2R R50, SRZ ;  /* 0x0000000000327805 */ /* 0x000fe2000001ff00 */
[----:B------:R1:W-:Y:S01]  /*1290*/  LDGSTS.E.BYPASS.LTC128B.128 [R228+0x1080], [R10.64], !P6 ;  /* 0x010800000ae47fae */ /* 0x0003e2000f101d56 */
[----:B------:R-:W-:Y:S01]  /*12a0*/  LEA R5, P0, R4, R246, 0x6 ;  /* 0x000000f604057211 */ /* 0x000fe200078030ff */
[----:B------:R-:W-:Y:S01]  /*12b0*/  CS2R R48, SRZ ;  /* 0x0000000000307805 */ /* 0x000fe2000001ff00 */
[----:B------:R-:W-:Y:S01]  /*12c0*/  CS2R R46, SRZ ;  /* 0x00000000002e7805 */ /* 0x000fe2000001ff00 */
[----:B------:R1:W-:Y:S01]  /*12d0*/  LDGSTS.E.BYPASS.LTC128B.128 [R228+0x3080], [R10.64+0x80], !P5 ;  /* 0x030800800ae47fae */ /* 0x0003e2000e901d56 */
[----:B------:R-:W-:Y:S01]  /*12e0*/  LEA R8, P1, R5, c[0x0][0x160], 0x1 ;  /* 0x0000580005087a11 */ /* 0x000fe200078208ff */
[----:B------:R-:W-:Y:S01]  /*12f0*/  CS2R R44, SRZ ;  /* 0x00000000002c7805 */ /* 0x000fe2000001ff00 */
[----:B--2---:R-:W-:Y:S01]  /*1300*/  IMAD.SHL.U32 R6, R16, 0x40, RZ ;  /* 0x0000004010067824 */ /* 0x004fe200078e00ff */
[----:B------:R1:W-:Y:S01]  /*1310*/  LDGSTS.E.BYPASS.LTC128B.128 [R228+0x5080], [R10.64+0x100], !P4 ;  /* 0x050801000ae47fae */ /* 0x0003e2000e101d56 */
[----:B------:R-:W-:Y:S01]  /*1320*/  ISETP.GE.AND P4, PT, R12, c[0x0][0x16c], PT ;  /* 0x00005b000c007a0c */ /* 0x000fe20003f86270 */
[----:B------:R-:W-:Y:S01]  /*1330*/  IMAD.MOV.U32 R7, RZ, RZ, c[0x0][0x178] ;  /* 0x00005e00ff077624 */ /* 0x000fe200078e00ff */
[----:B------:R-:W-:Y:S01]  /*1340*/  ISETP.GE.AND P5, PT, R27, c[0x0][0x16c], PT ;  /* 0x00005b001b007a0c */ /* 0x000fe20003fa6270 */
[----:B------:R-:W0:Y:S01]  /*1350*/  LDGDEPBAR ;  /* 0x00000000000079af */ /* 0x000e220000000000 */
[----:B------:R-:W-:Y:S01]  /*1360*/  LOP3.LUT R18, R6, 0x1c0, RZ, 0xc0, !PT ;  /* 0x000001c006127812 */ /* 0x000fe200078ec0ff */
[----:B------:R-:W-:Y:S01]  /*1370*/  IMAD.U32 R6, RZ, RZ, UR6 ;  /* 0x00000006ff067e24 */ /* 0x000fe2000f8e00ff */
[----:B------:R-:W-:Y:S01]  /*1380*/  SEL R239, RZ, 0x1, P4 ;  /* 0x00000001ffef7807 */ /* 0x000fe20002000000 */
[----:B------:R-:W-:Y:S01]  /*1390*/  ULDC.64 UR6, c[0x0][0x208] ;  /* 0x0000820000067ab9 */ /* 0x000fe20000000a00 */
[----:B------:R-:W-:Y:S01]  /*13a0*/  SHF.R.U32.HI R19, RZ, 0x3, R18 ;  /* 0x00000003ff137819 */ /* 0x000fe20000011612 */
[----:B------:R-:W-:Y:S01]  /*13b0*/  UIMAD UR11, UR11, UR6, URZ ;  /* 0x000000060b0b72a4 */ /* 0x000fe2000f8e023f */
[----:B------:R-:W-:Y:S01]  /*13c0*/  LEA.HI.X R6, R4, R249, R6, 0x6, P0 ;  /* 0x000000f904067211 */ /* 0x000fe200000f3406 */
[----:B------:R-:W-:Y:S01]  /*13d0*/  CS2R R42, SRZ ;  /* 0x00000000002a7805 */ /* 0x000fe2000001ff00 */
[----:B------:R-:W-:Y:S01]  /*13e0*/  LOP3.LUT R4, R18, 0x8, R22, 0xf8, !PT ;  /* 0x0000000812047812 */ /* 0x000fe200078ef816 */
[----:B------:R-:W-:Y:S01]  /*13f0*/  UIMAD UR11, UR15, UR7, UR11 ;  /* 0x000000070f0b72a4 */ /* 0x000fe2000f8e020b */
[----:B------:R-:W-:Y:S01]  /*1400*/  LEA.HI.X R9, R5, c[0x0][0x164], R6, 0x1, P1 ;  /* 0x0000590005097a11 */ /* 0x000fe200008f0c06 */
[----:B------:R-:W-:Y:S01]  /*1410*/  CS2R R40, SRZ ;  /* 0x0000000000287805 */ /* 0x000fe2000001ff00 */
[----:B---3--:R-:W-:Y:S01]  /*1420*/  LOP3.LUT R2, R4, R19, RZ, 0x3c, !PT ;  /* 0x0000001304027212 */ /* 0x008fe200078e3cff */
[----:B------:R-:W-:Y:S01]  /*1430*/  IMAD.WIDE.U32 R4, R240, c[0x0][0x208], R12 ;  /* 0x00008200f0047a25 */ /* 0x000fe200078e000c */
[----:B------:R-:W-:Y:S01]  /*1440*/  LOP3.LUT P0, RZ, R16, 0x4, RZ, 0xc0, !PT ;  /* 0x0000000410ff7812 */ /* 0x000fe2000780c0ff */
[----:B------:R-:W-:Y:S01]  /*1450*/  CS2R R38, SRZ ;  /* 0x0000000000267805 */ /* 0x000fe2000001ff00 */
[----:B------:R-:W-:Y:S01]  /*1460*/  ISETP.GE.AND P1, PT, R26, c[0x0][0x16c], PT ;  /* 0x00005b001a007a0c */ /* 0x000fe20003f26270 */
[----:B------:R-:W-:Y:S01]  /*1470*/  IMAD.IADD R2, R0, 0x1, R2 ;  /* 0x0000000100027824 */ /* 0x000fe200078e0202 */
[----:B------:R-:W-:Y:S01]  /*1480*/  SEL R222, R116, 0xffffffc0, !P0 ;  /* 0xffffffc074de7807 */ /* 0x000fe20004000000 */
[----:B------:R-:W-:Y:S01]  /*1490*/  IMAD R0, R241, c[0x0][0x208], RZ ;  /* 0x00008200f1007a24 */ /* 0x000fe200078e02ff */
[----:B------:R-:W-:Y:S01]  /*14a0*/  SEL R6, RZ, 0x2, P1 ;  /* 0x00000002ff067807 */ /* 0x000fe20000800000 */
[----:B------:R-:W-:Y:S01]  /*14b0*/  IMAD.SHL.U32 R224, R2, 0x2, RZ ;  /* 0x0000000202e07824 */ /* 0x000fe200078e00ff */
[----:B-1----:R-:W-:Y:S01]  /*14c0*/  LEA R10, P4, R7, R8, 0x6 ;  /* 0x00000008070a7211 */ /* 0x002fe200078830ff */
[----:B------:R-:W-:Y:S01]  /*14d0*/  IMAD R0, R240, c[0x0][0x20c], R0 ;  /* 0x00008300f0007a24 */ /* 0x000fe200078e0200 */
[----:B------:R-:W-:-:S04]  /*14e0*/  DEPBAR.LE SB0, 0x1 ;  /* 0x000080400000791a */ /* 0x000fc80000000000 */
[----:B------:R-:W-:Y:S01]  /*14f0*/  BAR.SYNC.DEFER_BLOCKING 0x0 ;  /* 0x0000000000007b1d */ /* 0x000fe20000010000 */
[----:B------:R-:W-:Y:S01]  /*1500*/  IMAD.IADD R5, R5, 0x1, R0 ;  /* 0x0000000105057824 */ /* 0x000fe200078e0200 */
[----:B------:R-:W-:Y:S01]  /*1510*/  SEL R3, RZ, 0x4, P5 ;  /* 0x00000004ff037807 */ /* 0x000fe20002800000 */
[----:B------:R-:W-:Y:S01]  /*1520*/  IMAD.MOV.U32 R0, RZ, RZ, c[0x0][0x17c] ;  /* 0x00005f00ff007624 */ /* 0x000fe200078e00ff */
[----:B------:R-:W-:Y:S01]  /*1530*/  CS2R R36, SRZ ;  /* 0x0000000000247805 */ /* 0x000fe2000001ff00 */
[----:B------:R-:W-:Y:S01]  /*1540*/  IMAD.IADD R227, R224, 0x1, R222 ;  /* 0x00000001e0e37824 */ /* 0x000fe200078e02de */
[----:B------:R-:W-:Y:S01]  /*1550*/  IADD3 R6, R3, R6, R239 ;  /* 0x0000000603067210 */ /* 0x000fe20007ffe0ef */
[----:B------:R-:W-:Y:S01]  /*1560*/  IMAD.U32 R16, RZ, RZ, UR24 ;  /* 0x00000018ff107e24 */ /* 0x000fe2000f8e00ff */
[----:B------:R-:W-:Y:S01]  /*1570*/  LEA.HI.X R11, R7, R9, R0, 0x6, P4 ;  /* 0x00000009070b7211 */ /* 0x000fe200020f3400 */
[----:B------:R-:W-:Y:S01]  /*1580*/  IMAD R7, R31, c[0x0][0x210], RZ ;  /* 0x000084001f077a24 */ /* 0x000fe200078e02ff */
[----:B------:R-:W-:Y:S01]  /*1590*/  SEL R0, R17, 0xffffffe0, !P2 ;  /* 0xffffffe011007807 */ /* 0x000fe20005000000 */
[C---:B------:R-:W-:Y:S01]  /*15a0*/  IMAD.WIDE.U32 R4, R89.reuse, c[0x0][0x210], R4 ;  /* 0x0000840059047a25 */ /* 0x040fe200078e0004 */
[----:B------:R-:W-:Y:S01]  /*15b0*/  IADD3 R3, -R240, c[0x0][0x168], -R16 ;  /* 0x00005a00f0037a10 */ /* 0x000fe20007ffe910 */
[----:B------:R-:W-:Y:S01]  /*15c0*/  UIMAD.WIDE.U32 UR24, UR15, UR6, URZ ;  /* 0x000000060f1872a5 */ /* 0x000fe2000f8e003f */
[----:B------:R-:W-:Y:S01]  /*15d0*/  LOP3.LUT P6, RZ, R6, 0x1, RZ, 0xc0, !PT ;  /* 0x0000000106ff7812 */ /* 0x000fe200078cc0ff */
[----:B------:R-:W-:Y:S01]  /*15e0*/  IMAD.IADD R225, R224, 0x1, R0 ;  /* 0x00000001e0e17824 */ /* 0x000fe200078e0200 */
[----:B------:R-:W-:Y:S01]  /*15f0*/  LOP3.LUT P4, RZ, R6, 0x2, RZ, 0xc0, !PT ;  /* 0x0000000206ff7812 */ /* 0x000fe2000788c0ff */
[----:B------:R-:W-:Y:S01]  /*1600*/  IMAD R0, R89, c[0x0][0x214], R7 ;  /* 0x0000850059007a24 */ /* 0x000fe200078e0207 */
[C---:B------:R-:W-:Y:S01]  /*1610*/  ISETP.LT.OR P2, PT, R3.reuse, 0x1, !P6 ;  /* 0x000000010300780c */ /* 0x040fe20007741670 */
[----:B------:R-:W-:Y:S01]  /*1620*/  IMAD.IADD R226, R222, 0x1, R225 ;  /* 0x00000001dee27824 */ /* 0x000fe200078e02e1 */
[----:B------:R-:W-:Y:S01]  /*1630*/  ISETP.LT.OR P0, PT, R3, 0x1, !P4 ;  /* 0x000000010300780c */ /* 0x000fe20006701670 */
[----:B------:R-:W-:Y:S01]  /*1640*/  IMAD.IADD R5, R5, 0x1, R0 ;  /* 0x0000000105057824 */ /* 0x000fe200078e0200 */
[----:B------:R-:W-:Y:S01]  /*1650*/  UIADD3 UR11, UR25, UR11, URZ ;  /* 0x0000000b190b7290 */ /* 0x000fe2000fffe03f */
[C---:B------:R-:W-:Y:S01]  /*1660*/  ISETP.LT.OR P6, PT, R3.reuse, 0x21, !P6 ;  /* 0x000000210300780c */ /* 0x040fe200077c1670 */
[----:B------:R1:W2:Y:S01]  /*1670*/  LDSM.16.M88.4 R148, [R224+0x6080] ;  /* 0x00608000e094783b */ /* 0x0002a20000000200 */
[----:B------:R-:W-:Y:S01]  /*1680*/  IMAD.WIDE.U32 R244, R250, c[0x0][0x218], R4 ;  /* 0x00008600faf47a25 */ /* 0x000fe200078e0004 */
[----:B------:R-:W-:Y:S01]  /*1690*/  ISETP.LT.OR P4, PT, R3, 0x21, !P4 ;  /* 0x000000210300780c */ /* 0x000fe20006781670 */
[----:B------:R-:W-:Y:S01]  /*16a0*/  CS2R R34, SRZ ;  /* 0x0000000000227805 */ /* 0x000fe2000001ff00 */
[----:B------:R1:W3:Y:S01]  /*16b0*/  LDSM.16.M88.4 R152, [R225+0x6080] ;  /* 0x00608000e198783b */ /* 0x0002e20000000200 */
[----:B------:R-:W-:Y:S01]  /*16c0*/  IMAD.U32 R4, RZ, RZ, UR24 ;  /* 0x00000018ff047e24 */ /* 0x000fe2000f8e00ff */
[----:B------:R-:W-:Y:S01]  /*16d0*/  IADD3 R248, R245, UR4, RZ ;  /* 0x00000004f5f87c10 */ /* 0x000fe2000fffe0ff */
[----:B------:R-:W-:Y:S01]  /*16e0*/  IMAD.U32 R2, RZ, RZ, UR11 ;  /* 0x0000000bff027e24 */ /* 0x000fe2000f8e00ff */
[----:B------:R1:W4:Y:S01]  /*16f0*/  LDSM.16.M88.4 R156, [R227+0x6080] ;  /* 0x00608000e39c783b */ /* 0x0003220000000200 */
[----:B------:R-:W-:Y:S01]  /*1700*/  IMAD.U32 R5, RZ, RZ, UR25 ;  /* 0x00000019ff057e24 */ /* 0x000fe2000f8e00ff */
[----:B------:R-:W-:Y:S01]  /*1710*/  ULDC.64 UR4, c[0x0][0x240] ;  /* 0x0000900000047ab9 */ /* 0x000fe20000000a00 */
[----:B------:R-:W-:Y:S01]  /*1720*/  IMAD.U32 R5, RZ, RZ, UR6 ;  /* 0x00000006ff057e24 */ /* 0x000fe2000f8e00ff */
[----:B------:R1:W5:Y:S01]  /*1730*/  LDSM.16.M88.4 R164, [R224+0x8080] ;  /* 0x00808000e0a4783b */ /* 0x0003620000000200 */
[----:B------:R-:W-:Y:S01]  /*1740*/  IMAD R13, R31, c[0x0][0x238], RZ ;  /* 0x00008e001f0d7a24 */ /* 0x000fe200078e02ff */
[----:B------:R-:W-:Y:S01]  /*1750*/  UIMAD UR4, UR12, UR4, URZ ;  /* 0x000000040c0472a4 */ /* 0x000fe2000f8e023f */
[----:B------:R-:W-:Y:S01]  /*1760*/  CS2R R32, SRZ ;  /* 0x0000000000207805 */ /* 0x000fe2000001ff00 */
[----:B------:R1:W1:Y:S01]  /*1770*/  LDSM.16.M88.4 R168, [R225+0x8080] ;  /* 0x00808000e1a8783b */ /* 0x0002620000000200 */
[----:B------:R-:W-:Y:S01]  /*1780*/  IMAD R13, R89, c[0x0][0x23c], R13 ;  /* 0x00008f00590d7a24 */ /* 0x000fe200078e020d */
[----:B------:R-:W-:-:S02]  /*1790*/  UMOV UR12, 0x1 ;  /* 0x00000001000c7882 */ /* 0x000fc40000000000 */
[----:B------:R1:W1:Y:S01]  /*17a0*/  LDSM.16.M88.4 R172, [R227+0x8080] ;  /* 0x00808000e3ac783b */ /* 0x0002620000000200 */
[----:B------:R-:W-:Y:S02]  /*17b0*/  ULDC UR11, c[0x0][0x198] ;  /* 0x00006600000b7ab9 */ /* 0x000fe40000000800 */
[----:B------:R-:W-:Y:S01]  /*17c0*/  UIADD3 UR11, -UR16, UR11, UR12 ;  /* 0x0000000b100b7290 */ /* 0x000fe2000fffe10c */
[----:B------:R1:W1:Y:S01]  /*17d0*/  LDSM.16.M88.4 R180, [R224+0xa080] ;  /* 0x00a08000e0b4783b */ /* 0x0002620000000200 */
[----:B------:R-:W-:Y:S02]  /*17e0*/  UIMAD UR14, UR14, UR5, UR4 ;  /* 0x000000050e0e72a4 */ /* 0x000fe4000f8e0204 */
[----:B------:R-:W-:Y:S01]  /*17f0*/  UISETP.GT.AND UP2, UPT, UR13, -0x1, UPT ;  /* 0xffffffff0d00788c */ /* 0x000fe2000bf44270 */
[----:B------:R1:W1:Y:S01]  /*1800*/  LDSM.16.M88.4 R184, [R225+0xa080] ;  /* 0x00a08000e1b8783b */ /* 0x0002620000000200 */
[----:B------:R-:W-:Y:S01]  /*1810*/  IMAD.U32 R234, RZ, RZ, UR11 ;  /* 0x0000000bffea7e24 */ /* 0x000fe2000f8e00ff */
[----:B------:R-:W-:-:S02]  /*1820*/  ULDC UR5, c[0x0][0x2a0] ;  /* 0x0000a80000057ab9 */ /* 0x000fc40000000800 */
[----:B------:R1:W1:Y:S01]  /*1830*/  LDSM.16.M88.4 R188, [R227+0xa080] ;  /* 0x00a08000e3bc783b */ /* 0x0002620000000200 */
[----:B------:R-:W-:Y:S02]  /*1840*/  ULOP3.LUT UR5, URZ, UR5, URZ, 0x33, !UPT ;  /* 0x000000053f057292 */ /* 0x000fe4000f8e333f */
[----:B------:R-:W-:Y:S01]  /*1850*/  ULDC UR4, c[0x0][0x2a8] ;  /* 0x0000aa0000047ab9 */ /* 0x000fe20000000800 */
[----:B------:R1:W1:Y:S01]  /*1860*/  LDSM.16.M88.4 R160, [R226+0x6080] ;  /* 0x00608000e2a0783b */ /* 0x0002620000000200 */
[----:B------:R-:W-:-:S03]  /*1870*/  UISETP.LE.AND UP1, UPT, UR12, UR4, UPT ;  /* 0x000000040c00728c */ /* 0x000fc6000bf23270 */
[----:B------:R1:W1:Y:S04]  /*1880*/  LDSM.16.M88.4 R176, [R226+0x8080] ;  /* 0x00808000e2b0783b */ /* 0x0002680000000200 */
[----:B------:R1:W1:Y:S04]  /*1890*/  LDSM.16.M88.4 R192, [R226+0xa080] ;  /* 0x00a08000e2c0783b */ /* 0x0002680000000200 */
[----:B------:R-:W-:Y:S06]  /*18a0*/  BAR.SYNC.DEFER_BLOCKING 0x0 ;  /* 0x0000000000007b1d */ /* 0x000fec0000010000 */
[----:B------:R-:W-:Y:S01]  /*18b0*/  @!PT LDS RZ, [RZ] ;  /* 0x00000000fffff984 */ /* 0x000fe20000000800 */
[----:B------:R-:W-:Y:S01]  /*18c0*/  @!PT LDS RZ, [RZ] ;  /* 0x00000000fffff984 */ /* 0x000fe20000000800 */
[----:B------:R-:W-:Y:S01]  /*18d0*/  @!PT LDS RZ, [RZ] ;  /* 0x00000000fffff984 */ /* 0x000fe20000000800 */
[----:B------:R1:W-:Y:S01]  /*18e0*/  LDGSTS.E.BYPASS.LTC128B.128 [R228+0x6080], [R8.64], !P2 ;  /* 0x0608000008e47fae */ /* 0x0003e2000d101d56 */
[----:B------:R-:W-:Y:S01]  /*18f0*/  LOP3.LUT P2, RZ, R6, 0x4, RZ, 0xc0, !PT ;  /* 0x0000000406ff7812 */ /* 0x000fe2000784c0ff */
[----:B------:R-:W-:-:S02]  /*1900*/  IMAD.WIDE.U32 R6, R89, c[0x0][0x238], R236 ;  /* 0x00008e0059067a25 */ /* 0x000fc400078e00ec */
[----:B------:R1:W-:Y:S01]  /*1910*/  LDGSTS.E.BYPASS.LTC128B.128 [R228+0x8080], [R8.64+0x80], !P0 ;  /* 0x0808008008e47fae */ /* 0x0003e2000c101d56 */
[----:B------:R-:W-:Y:S01]  /*1920*/  ISETP.LT.OR P0, PT, R3, 0x1, !P2 ;  /* 0x000000010300780c */ /* 0x000fe20005701670 */
[----:B------:R-:W-:Y:S01]  /*1930*/  IMAD.IADD R7, R7, 0x1, R13 ;  /* 0x0000000107077824 */ /* 0x000fe200078e020d */
[----:B------:R-:W-:Y:S01]  /*1940*/  ISETP.LT.OR P2, PT, R3, 0x21, !P2 ;  /* 0x000000210300780c */ /* 0x000fe20005741670 */
[----:B------:R-:W-:Y:S02]  /*1950*/  CS2R R88, SRZ ;  /* 0x0000000000587805 */ /* 0x000fe4000001ff00 */
[----:B------:R-:W-:Y:S01]  /*1960*/  IMAD.WIDE.U32 R250, R250, c[0x0][0x240], R6 ;  /* 0x00009000fafa7a25 */ /* 0x000fe200078e0006 */
[----:B------:R-:W-:-:S04]  /*1970*/  LOP3.LUT R7, R24, 0xfffffff0, RZ, 0xc0, !PT ;  /* 0xfffffff018077812 */ /* 0x000fc800078ec0ff */
[----:B------:R-:W-:-:S03]  /*1980*/  IADD3 R252, R251, UR14, RZ ;  /* 0x0000000efbfc7c10 */ /* 0x000fc6000fffe0ff */
[----:B------:R1:W-:Y:S01]  /*1990*/  LDGSTS.E.BYPASS.LTC128B.128 [R228+0xa080], [R8.64+0x100], !P0 ;  /* 0x0a08010008e47fae */ /* 0x0003e2000c101d56 */
[----:B------:R-:W-:-:S03]  /*19a0*/  LEA R0, P0, R4, R244, 0x6 ;  /* 0x000000f404007211 */ /* 0x000fc600078030ff */
[----:B------:R2:W-:Y:S01]  /*19b0*/  LDGSTS.E.BYPASS.LTC128B.128 [R228+0x7080], [R10.64], !P6 ;  /* 0x070800000ae47fae */ /* 0x0005e2000f101d56 */
[----:B------:R-:W-:Y:S02]  /*19c0*/  LEA.HI.X R4, R4, R248, R2, 0x6, P0 ;  /* 0x000000f804047211 */ /* 0x000fe400000f3402 */
[----:B------:R-:W-:Y:S01]  /*19d0*/  LEA R2, P0, R0, c[0x0][0x1f0], 0x1 ;  /* 0x00007c0000027a11 */ /* 0x000fe200078008ff */
[----:B------:R2:W-:Y:S01]  /*19e0*/  LDGSTS.E.BYPASS.LTC128B.128 [R228+0x9080], [R10.64+0x80], !P4 ;  /* 0x090800800ae47fae */ /* 0x0005e2000e101d56 */
[----:B------:R-:W-:Y:S02]  /*19f0*/  ISETP.GE.AND P6, PT, R12, c[0x0][0x1fc], PT ;  /* 0x00007f000c007a0c */ /* 0x000fe40003fc6270 */
[----:B------:R-:W-:Y:S01]  /*1a00*/  LEA.HI.X R3, R0, c[0x0][0x1f4], R4, 0x1, P0 ;  /* 0x00007d0000037a11 */ /* 0x000fe200000f0c04 */
[----:B------:R-:W-:Y:S01]  /*1a10*/  IMAD.U32 R0, RZ, RZ, UR7 ;  /* 0x00000007ff007e24 */ /* 0x000fe2000f8e00ff */
[C---:B------:R-:W-:Y:S01]  /*1a20*/  LEA R4, P0, R5.reuse, R2, 0x6 ;  /* 0x0000000205047211 */ /* 0x040fe200078030ff */
[----:B------:R2:W-:Y:S01]  /*1a30*/  LDGSTS.E.BYPASS.LTC128B.128 [R228+0xb080], [R10.64+0x100], !P2 ;  /* 0x0b0801000ae47fae */ /* 0x0005e2000d101d56 */
[----:B------:R-:W-:Y:S01]  /*1a40*/  ISETP.GE.AND P4, PT, R12, c[0x0][0x1fc], PT ;  /* 0x00007f000c007a0c */ /* 0x000fe20003f86270 */
[----:B------:R-:W-:Y:S01]  /*1a50*/  USHF.L.U64.HI UR7, UR6, 0x5, UR7 ;  /* 0x0000000506077899 */ /* 0x000fe20008010207 */
[----:B------:R-:W-:Y:S01]  /*1a60*/  LEA.HI.X R5, R5, R3, R0, 0x6, P0 ;  /* 0x0000000305057211 */ /* 0x000fe200000f3400 */
[----:B------:R-:W-:Y:S01]  /*1a70*/  USHF.L.U32 UR6, UR6, 0x5, URZ ;  /* 0x0000000506067899 */ /* 0x000fe2000800063f */
[----:B------:R-:W-:-:S02]  /*1a80*/  @!P3 LEA R14, P0, R25, c[0x0][0x258], 0x2 ;  /* 0x00009600190eba11 */ /* 0x000fc400078010ff */
[----:B------:R-:W-:Y:S02]  /*1a90*/  IADD3 R0, -R16, c[0x0][0x168], -R240 ;  /* 0x00005a0010007a10 */ /* 0x000fe40007ffe9f0 */
[----:B------:R-:W-:Y:S02]  /*1aa0*/  @!P3 LEA.HI.X R15, R25, c[0x0][0x25c], R29, 0x2, P0 ;  /* 0x00009700190fba11 */ /* 0x000fe400000f141d */
[----:B------:R-:W-:Y:S01]  /*1ab0*/  ISETP.LT.OR P0, PT, R0, 0x1, P6 ;  /* 0x000000010000780c */ /* 0x000fe20003701670 */
[----:B------:R-:W-:Y:S01]  /*1ac0*/  CS2R R24, SRZ ;  /* 0x0000000000187805 */ /* 0x000fe2000001ff00 */
[CC--:B-1----:R-:W-:Y:S02]  /*1ad0*/  LEA.HI R8, R21.reuse, R236.reuse, RZ, 0x5 ;  /* 0x000000ec15087211 */ /* 0x0c2fe400078f28ff */
[----:B------:R-:W-:Y:S02]  /*1ae0*/  LEA.HI R9, R21, R236, RZ, 0x2 ;  /* 0x000000ec15097211 */ /* 0x000fe400078f10ff */
[----:B------:R-:W-:-:S02]  /*1af0*/  ISETP.GE.AND P2, PT, R26, c[0x0][0x1fc], PT ;  /* 0x00007f001a007a0c */ /* 0x000fc40003f46270 */
[--C-:B------:R-:W-:Y:S02]  /*1b00*/  SHF.R.S32.HI R12, RZ, 0x1f, R9.reuse ;  /* 0x0000001fff0c7819 */ /* 0x100fe40000011409 */
[----:B------:R-:W-:Y:S01]  /*1b10*/  ISETP.LT.OR P6, PT, R0, 0x21, P6 ;  /* 0x000000210000780c */ /* 0x000fe200037c1670 */
[----:B--2---:R-:W-:Y:S01]  /*1b20*/  @!P3 IMAD.SHL.U32 R10, R236, 0x10, RZ ;  /* 0x00000010ec0ab824 */ /* 0x004fe200078e00ff */
[----:B------:R-:W-:Y:S02]  /*1b30*/  SHF.R.S32.HI R11, RZ, 0x2, R9 ;  /* 0x00000002ff0b7819 */ /* 0x000fe40000011409 */
[----:B------:R-:W-:Y:S02]  /*1b40*/  LOP3.LUT R9, R9, 0x3ffffffc, RZ, 0xc0, !PT ;  /* 0x3ffffffc09097812 */ /* 0x000fe400078ec0ff */
[----:B------:R1:W-:Y:S01]  /*1b50*/  @!P3 LDGSTS.E.BYPASS.LTC128B.128 [R10+0x12080], [R14.64] ;  /* 0x120800000e0abfae */ /* 0x0003e2000b901d56 */
[----:B------:R-:W-:Y:S02]  /*1b60*/  LEA.HI R12, R12, R11, RZ, 0x3 ;  /* 0x0000000b0c0c7211 */ /* 0x000fe400078f18ff */
[----:B------:R-:W-:Y:S01]  /*1b70*/  IMAD.IADD R9, R236, 0x1, -R9 ;  /* 0x00000001ec097824 */ /* 0x000fe200078e0a09 */
[----:B------:R-:W0:Y:S01]  /*1b80*/  LDGDEPBAR ;  /* 0x00000000000079af */ /* 0x000e220000000000 */
[----:B------:R-:W-:-:S03]  /*1b90*/  LOP3.LUT R12, R12, 0xfffffff8, RZ, 0xc0, !PT ;  /* 0xfffffff80c0c7812 */ /* 0x000fc600078ec0ff */
[----:B------:R2:W-:Y:S01]  /*1ba0*/  LDGSTS.E.BYPASS.LTC128B.128 [R228+0xc080], [R2.64], !P0 ;  /* 0x0c08000002e47fae */ /* 0x0005e2000c101d56 */
[----:B-1----:R-:W-:Y:S02]  /*1bb0*/  SHF.R.S32.HI R10, RZ, 0x5, R8 ;  /* 0x00000005ff0a7819 */ /* 0x002fe40000011408 */
[----:B------:R-:W-:Y:S02]  /*1bc0*/  SEL R14, RZ, 0xffffffff, P1 ;  /* 0xffffffffff0e7807 */ /* 0x000fe40000800000 */
[----:B------:R-:W-:Y:S02]  /*1bd0*/  LEA.HI R220, R8, R10, RZ, 0x1 ;  /* 0x0000000a08dc7211 */ /* 0x000fe400078f08ff */
[----:B------:R-:W-:Y:S02]  /*1be0*/  ISETP.GE.AND P1, PT, R27, c[0x0][0x1fc], PT ;  /* 0x00007f001b007a0c */ /* 0x000fe40003f26270 */
[----:B------:R-:W-:Y:S02]  /*1bf0*/  LOP3.LUT R220, R220, 0xfffffffe, RZ, 0xc0, !PT ;  /* 0xfffffffedcdc7812 */ /* 0x000fe400078ec0ff */
[----:B------:R-:W-:-:S02]  /*1c00*/  SEL R15, RZ, 0x1, P4 ;  /* 0x00000001ff0f7807 */ /* 0x000fc40002000000 */
[----:B------:R-:W-:Y:S01]  /*1c10*/  ISETP.LT.OR P4, PT, R0, 0x1, P2 ;  /* 0x000000010000780c */ /* 0x000fe20001781670 */
[----:B------:R-:W-:Y:S01]  /*1c20*/  IMAD.IADD R220, R10, 0x1, -R220 ;  /* 0x000000010adc7824 */ /* 0x000fe200078e0adc */
[----:B------:R-:W-:Y:S01]  /*1c30*/  LOP3.LUT R10, R8, 0xffffffe0, RZ, 0xc0, !PT ;  /* 0xffffffe0080a7812 */ /* 0x000fe200078ec0ff */
[----:B------:R-:W-:Y:S01]  /*1c40*/  IMAD.IADD R8, R11, 0x1, -R12 ;  /* 0x000000010b087824 */ /* 0x000fe200078e0a0c */
[----:B------:R-:W-:Y:S02]  /*1c50*/  ISETP.LT.OR P0, PT, R0, 0x1, P1 ;  /* 0x000000010000780c */ /* 0x000fe40000f01670 */
[----:B------:R-:W-:Y:S01]  /*1c60*/  SHF.R.S32.HI R12, RZ, 0x1f, R20 ;  /* 0x0000001fff0c7819 */ /* 0x000fe20000011414 */
[----:B------:R-:W-:Y:S01]  /*1c70*/  IMAD.IADD R6, R236, 0x1, -R10 ;  /* 0x00000001ec067824 */ /* 0x000fe200078e0a0a */
[C---:B------:R-:W-:Y:S02]  /*1c80*/  ISETP.LT.OR P2, PT, R0.reuse, 0x21, P2 ;  /* 0x000000210000780c */ /* 0x040fe40001741670 */
[----:B------:R-:W-:-:S02]  /*1c90*/  ISETP.LT.OR P1, PT, R0, 0x21, P1 ;  /* 0x000000210000780c */ /* 0x000fc40000f21670 */
[----:B------:R-:W-:Y:S01]  /*1ca0*/  SHF.R.S32.HI R229, RZ, 0x1f, R6 ;  /* 0x0000001fffe57819 */ /* 0x000fe20000011406 */
[----:B------:R2:W-:Y:S01]  /*1cb0*/  LDGSTS.E.BYPASS.LTC128B.128 [R228+0xe080], [R2.64+0x80], !P4 ;  /* 0x0e08008002e47fae */ /* 0x0005e2000e101d56 */
[----:B------:R-:W-:Y:S02]  /*1cc0*/  ISETP.GE.AND P4, PT, R26, c[0x0][0x1fc], PT ;  /* 0x00007f001a007a0c */ /* 0x000fe40003f86270 */
[----:B------:R-:W-:Y:S01]  /*1cd0*/  LEA.HI R229, R229, R6, RZ, 0x2 ;  /* 0x00000006e5e57211 */ /* 0x000fe200078f10ff */
[----:B------:R2:W-:Y:S01]  /*1ce0*/  LDGSTS.E.BYPASS.LTC128B.128 [R228+0x10080], [R2.64+0x100], !P0 ;  /* 0x1008010002e47fae */ /* 0x0005e2000c101d56 */
[C---:B------:R-:W-:Y:S02]  /*1cf0*/  LEA R10, P0, R28.reuse, c[0x0][0x280], 0x2 ;  /* 0x0000a0001c0a7a11 */ /* 0x040fe400078010ff */
[----:B------:R-:W-:Y:S01]  /*1d00*/  LOP3.LUT R13, R229, 0x7ffffffc, RZ, 0xc0, !PT ;  /* 0x7ffffffce50d7812 */ /* 0x000fe200078ec0ff */
[----:B------:R1:W-:Y:S01]  /*1d10*/  LDGSTS.E.BYPASS.LTC128B.128 [R228+0xd080], [R4.64], !P6 ;  /* 0x0d08000004e47fae */ /* 0x0003e2000f101d56 */
[----:B------:R-:W-:-:S02]  /*1d20*/  LEA.HI.X R11, R28, c[0x0][0x284], R30, 0x2, P0 ;  /* 0x0000a1001c0b7a11 */ /* 0x000fc400000f141e */
[----:B------:R-:W-:Y:S01]  /*1d30*/  LOP3.LUT P0, RZ, R8, 0x4, RZ, 0xc0, !PT ;  /* 0x0000000408ff7812 */ /* 0x000fe2000780c0ff */
[----:B------:R-:W-:Y:S01]  /*1d40*/  IMAD.IADD R13, R6, 0x1, -R13 ;  /* 0x00000001060d7824 */ /* 0x000fe200078e0a0d */
[----:B------:R-:W-:Y:S01]  /*1d50*/  LEA.HI R6, R12, R20, RZ, 0x2 ;  /* 0x000000140c067211 */ /* 0x000fe200078f10ff */
[----:B------:R-:W-:Y:S01]  /*1d60*/  IMAD.SHL.U32 R8, R8, 0x40, RZ ;  /* 0x0000004008087824 */ /* 0x000fe200078e00ff */
[----:B------:R1:W-:Y:S01]  /*1d70*/  LDGSTS.E.BYPASS.LTC128B.128 [R228+0xf080], [R4.64+0x80], !P2 ;  /* 0x0f08008004e47fae */ /* 0x0003e2000d101d56 */
[----:B------:R-:W-:Y:S01]  /*1d80*/  SEL R238, RZ, 0xffffffff, P4 ;  /* 0xffffffffffee7807 */ /* 0x000fe20002000000 */
[----:B------:R-:W-:Y:S01]  /*1d90*/  CS2R R30, SRZ ;  /* 0x00000000001e7805 */ /* 0x000fe2000001ff00 */
[----:B------:R-:W-:Y:S01]  /*1da0*/  LOP3.LUT R6, R6, 0x1ffffffc, RZ, 0xc0, !PT ;  /* 0x1ffffffc06067812 */ /* 0x000fe200078ec0ff */
[----:B------:R1:W-:Y:S01]  /*1db0*/  LDGSTS.E.BYPASS.LTC128B.128 [R228+0x11080], [R4.64+0x100], !P1 ;  /* 0x1108010004e47fae */ /* 0x0003e2000c901d56 */
[----:B------:R-:W-:Y:S01]  /*1dc0*/  ISETP.GE.AND P1, PT, R236, 0x10, PT ;  /* 0x00000010ec00780c */ /* 0x000fe20003f26270 */
[----:B------:R-:W-:Y:S01]  /*1dd0*/  IMAD.SHL.U32 R238, R238, 0x2, RZ ;  /* 0x00000002eeee7824 */ /* 0x000fe200078e00ff */
[----:B------:R-:W-:Y:S01]  /*1de0*/  ISETP.GE.AND P4, PT, R27, c[0x0][0x1fc], PT ;  /* 0x00007f001b007a0c */ /* 0x000fe20003f86270 */
[C---:B------:R-:W-:Y:S01]  /*1df0*/  IMAD.IADD R0, R20.reuse, 0x1, -R6 ;  /* 0x0000000114007824 */ /* 0x040fe200078e0a06 */
[----:B------:R-:W-:Y:S01]  /*1e00*/  CS2R R28, SRZ ;  /* 0x00000000001c7805 */ /* 0x000fe2000001ff00 */
[----:B------:R-:W-:Y:S01]  /*1e10*/  IMAD.SHL.U32 R20, R20, 0x8, RZ ;  /* 0x0000000814147824 */ /* 0x000fe200078e00ff */
[----:B------:R-:W-:Y:S01]  /*1e20*/  LOP3.LUT R238, R238, 0x2, R15, 0xe2, !PT ;  /* 0x00000002eeee7812 */ /* 0x000fe200078ee20f */
[----:B------:R-:W-:Y:S01]  /*1e30*/  IMAD R13, R0, 0x4, R13 ;  /* 0x00000004000d7824 */ /* 0x000fe200078e020d */
[----:B------:R-:W-:Y:S01]  /*1e40*/  LOP3.LUT R0, R8, 0x1c0, RZ, 0xc0, !PT ;  /* 0x000001c008007812 */ /* 0x000fe200078ec0ff */
[----:B------:R-:W-:Y:S01]  /*1e50*/  IMAD.SHL.U32 R6, R23, 0x20, RZ ;  /* 0x0000002017067824 */ /* 0x000fe200078e00ff */
[----:B------:R-:W-:Y:S01]  /*1e60*/  LOP3.LUT R20, R20, 0x18, RZ, 0xc0, !PT ;  /* 0x0000001814147812 */ /* 0x000fe200078ec0ff */
[----:B--2---:R-:W-:Y:S01]  /*1e70*/  IMAD.IADD R3, R236, 0x1, -R7 ;  /* 0x00000001ec037824 */ /* 0x004fe200078e0a07 */
[----:B------:R-:W-:Y:S01]  /*1e80*/  CS2R R26, SRZ ;  /* 0x00000000001a7805 */ /* 0x000fe2000001ff00 */
[----:B------:R-:W-:Y:S01]  /*1e90*/  IMAD.SHL.U32 R2, R220, 0x10, RZ ;  /* 0x00000010dc027824 */ /* 0x000fe200078e00ff */
[----:B------:R-:W-:Y:S01]  /*1ea0*/  LOP3.LUT R6, R20, 0x20, R6, 0xf8, !PT ;  /* 0x0000002014067812 */ /* 0x000fe200078ef806 */
[----:B------:R-:W-:Y:S01]  /*1eb0*/  IMAD.SHL.U32 R220, R220, 0x400, RZ ;  /* 0x00000400dcdc7824 */ /* 0x000fe200078e00ff */
[----:B------:R-:W-:Y:S01]  /*1ec0*/  SHF.R.S32.HI R7, RZ, 0x1f, R3 ;  /* 0x0000001fff077819 */ /* 0x000fe20000011403 */
[----:B------:R-:W-:Y:S01]  /*1ed0*/  IMAD.SHL.U32 R233, R13, 0x2, RZ ;  /* 0x000000020de97824 */ /* 0x000fe200078e00ff */
[----:B------:R-:W-:Y:S01]  /*1ee0*/  LEA.HI.SX32 R229, R229, R2, 0x1e ;  /* 0x00000002e5e57211 */ /* 0x000fe200078ff2ff */
[----:B------:R-:W-:Y:S01]  /*1ef0*/  IMAD.SHL.U32 R8, R14, 0x2, RZ ;  /* 0x000000020e087824 */ /* 0x000fe200078e00ff */
[----:B------:R-:W-:-:S02]  /*1f00*/  LEA.HI R7, R7, R3, RZ, 0x3 ;  /* 0x0000000307077211 */ /* 0x000fc400078f18ff */
[----:B------:R-:W-:Y:S02]  /*1f10*/  LOP3.LUT R223, R18, 0x10, R2, 0xf8, !PT ;  /* 0x0000001012df7812 */ /* 0x000fe400078ef802 */
[----:B------:R-:W-:Y:S01]  /*1f20*/  LOP3.LUT R12, R7, 0xfffffff8, RZ, 0xc0, !PT ;  /* 0xfffffff8070c7812 */ /* 0x000fe200078ec0ff */
[----:B-1----:R-:W-:Y:S01]  /*1f30*/  IMAD.SHL.U32 R4, R23, 0x8, RZ ;  /* 0x0000000817047824 */ /* 0x002fe200078e00ff */
[----:B------:R-:W-:-:S03]  /*1f40*/  SEL R5, RZ, 0xffffffff, P4 ;  /* 0xffffffffff057807 */ /* 0x000fc60002000000 */
[----:B------:R-:W-:Y:S01]  /*1f50*/  IMAD.IADD R2, R3, 0x1, -R12 ;  /* 0x0000000103027824 */ /* 0x000fe200078e0a0c */
[----:B------:R-:W-:Y:S02]  /*1f60*/  SHF.R.U32.HI R3, RZ, 0x3, R0 ;  /* 0x00000003ff037819 */ /* 0x000fe40000011600 */
[----:B------:R-:W-:Y:S01]  /*1f70*/  LOP3.LUT R223, R223, 0x8, R22, 0xf8, !PT ;  /* 0x00000008dfdf7812 */ /* 0x000fe200078ef816 */
[----:B------:R-:W-:Y:S01]  /*1f80*/  IMAD.SHL.U32 R5, R5, 0x4, RZ ;  /* 0x0000000405057824 */ /* 0x000fe200078e00ff */
[----:B------:R-:W-:Y:S01]  /*1f90*/  LOP3.LUT R0, R3, R0, R20, 0x1e, !PT ;  /* 0x0000000003007212 */ /* 0x000fe200078e1e14 */
[----:B------:R-:W-:Y:S01]  /*1fa0*/  IMAD R3, R9, 0x2, R220 ;  /* 0x0000000209037824 */ /* 0x000fe200078e02dc */
[C---:B------:R-:W-:Y:S01]  /*1fb0*/  LOP3.LUT P4, RZ, R2.reuse, 0x2, RZ, 0xc0, !PT ;  /* 0x0000000202ff7812 */ /* 0x040fe2000788c0ff */
[----:B------:R-:W-:Y:S01]  /*1fc0*/  CS2R R20, SRZ ;  /* 0x0000000000147805 */ /* 0x000fe2000001ff00 */
[C---:B------:R-:W-:Y:S01]  /*1fd0*/  LOP3.LUT P2, RZ, R2.reuse, 0x4, RZ, 0xc0, !PT ;  /* 0x0000000402ff7812 */ /* 0x040fe2000784c0ff */
[----:B------:R-:W-:Y:S01]  /*1fe0*/  IMAD.IADD R230, R3, 0x1, R0 ;  /* 0x0000000103e67824 */ /* 0x000fe200078e0200 */
[----:B------:R-:W-:Y:S01]  /*1ff0*/  LOP3.LUT R223, R223, R19, RZ, 0x3c, !PT ;  /* 0x00000013dfdf7212 */ /* 0x000fe200078e3cff */
[----:B------:R-:W-:Y:S01]  /*2000*/  IMAD.SHL.U32 R0, R2, 0x40, RZ ;  /* 0x0000004002007824 */ /* 0x000fe200078e00ff */
[----:B------:R-:W-:Y:S01]  /*2010*/  IADD3 R234, R234, -c[0x0][0x168], -R233 ;  /* 0x80005a00eaea7a10 */ /* 0x000fe20007ffe8e9 */
[----:B------:R-:W-:Y:S01]  /*2020*/  IMAD.SHL.U32 R3, R7, 0x40, RZ ;  /* 0x0000004007037824 */ /* 0x000fe200078e00ff */
[----:B------:R-:W-:Y:S01]  /*2030*/  LEA R230, R230, 0x12280, 0x1 ;  /* 0x00012280e6e67811 */ /* 0x000fe200078e08ff */
[----:B------:R-:W-:Y:S01]  /*2040*/  IMAD R223, R23, 0x200, R223 ;  /* 0x0000020017df7824 */ /* 0x000fe200078e02df */
[----:B------:R-:W-:Y:S01]  /*2050*/  LOP3.LUT R0, R0, 0x1c0, RZ, 0xc0, !PT ;  /* 0x000001c000007812 */ /* 0x000fe200078ec0ff */
[----:B------:R-:W-:Y:S01]  /*2060*/  CS2R R22, SRZ ;  /* 0x0000000000167805 */ /* 0x000fe2000001ff00 */
[----:B------:R-:W-:Y:S01]  /*2070*/  LOP3.LUT R3, R3, 0xfffffe00, RZ, 0xc0, !PT ;  /* 0xfffffe0003037812 */ /* 0x000fe200078ec0ff */
[C---:B------:R-:W-:Y:S01]  /*2080*/  IMAD R222, R223.reuse, 0x2, R222 ;  /* 0x00000002dfde7824 */ /* 0x040fe200078e02de */
[----:B------:R-:W-:Y:S01]  /*2090*/  LOP3.LUT R4, R0, 0x8, R4, 0xf8, !PT ;  /* 0x0000000800047812 */ /* 0x000fe200078ef804 */
[----:B------:R-:W-:Y:S01]  /*20a0*/  IMAD.SHL.U32 R223, R223, 0x2, RZ ;  /* 0x00000002dfdf7824 */ /* 0x000fe200078e00ff */
[----:B------:R-:W-:-:S02]  /*20b0*/  SHF.R.U32.HI R2, RZ, 0x3, R0 ;  /* 0x00000003ff027819 */ /* 0x000fc40000011600 */
[----:B------:R-:W-:Y:S02]  /*20c0*/  IADD3 R232, R234, c[0x0][0x2a4], RZ ;  /* 0x0000a900eae87a10 */ /* 0x000fe40007ffe0ff */
[----:B------:R-:W-:Y:S02]  /*20d0*/  LOP3.LUT R4, R4, R2, RZ, 0x3c, !PT ;  /* 0x0000000204047212 */ /* 0x000fe400078e3cff */
[----:B------:R-:W-:Y:S01]  /*20e0*/  LOP3.LUT R0, R2, R6, R0, 0x1e, !PT ;  /* 0x0000000602007212 */ /* 0x000fe200078e1e00 */
[----:B------:R-:W-:Y:S01]  /*20f0*/  @!P1 IMAD.SHL.U32 R2, R236, 0x10, RZ ;  /* 0x00000010ec029824 */ /* 0x000fe200078e00ff */
[-C--:B------:R-:W-:Y:S02]  /*2100*/  IADD3 R220, R4, R3.reuse, R220 ;  /* 0x0000000304dc7210 */ /* 0x080fe40007ffe0dc */
[----:B------:R-:W-:Y:S02]  /*2110*/  LOP3.LUT R0, R0, R3, RZ, 0xfc, !PT ;  /* 0x0000000300007212 */ /* 0x000fe400078efcff */
[----:B------:R1:W-:Y:S01]  /*2120*/  @!P1 LDGSTS.E.BYPASS.LTC128B.128 [R2+0x12180], [R10.64] ;  /* 0x121800000a029fae */ /* 0x0003e2000b901d56 */
[----:B------:R-:W-:Y:S01]  /*2130*/  SEL R3, R116, 0xffffffc0, !P2 ;  /* 0xffffffc074037807 */ /* 0x000fe20005000000 */
[----:B------:R-:W-:Y:S01]  /*2140*/  IMAD.SHL.U32 R221, R220, 0x2, RZ ;  /* 0x00000002dcdd7824 */ /* 0x000fe200078e00ff */
[----:B------:R-:W-:Y:S01]  /*2150*/  IADD3 R231, R230, 0x40, RZ ;  /* 0x00000040e6e77810 */ /* 0x000fe20007ffe0ff */
[----:B------:R-:W0:Y:S01]  /*2160*/  LDGDEPBAR ;  /* 0x00000000000079af */ /* 0x000e220000000000 */
[----:B------:R-:W-:Y:S01]  /*2170*/  LOP3.LUT R239, R8, 0x2, R239, 0xe2, !PT ;  /* 0x0000000208ef7812 */ /* 0x000fe200078ee2ef */
[----:B------:R-:W-:Y:S01]  /*2180*/  IMAD.SHL.U32 R0, R0, 0x2, RZ ;  /* 0x0000000200007824 */ /* 0x000fe200078e00ff */
[----:B------:R-:W-:-:S02]  /*2190*/  LOP3.LUT R238, R5, 0x4, R238, 0xe2, !PT ;  /* 0x0000000405ee7812 */ /* 0x000fc400078ee2ee */
[----:B------:R-:W-:Y:S02]  /*21a0*/  IADD3 R235, -R233, UR10, RZ ;  /* 0x0000000ae9eb7c10 */ /* 0x000fe4000fffe1ff */
[----:B------:R-:W-:Y:S02]  /*21b0*/  IADD3 R234, R234, UR5, RZ ;  /* 0x00000005eaea7c10 */ /* 0x000fe4000fffe0ff */
[----:B------:R-:W-:Y:S02]  /*21c0*/  @P0 IADD3 R231, R230, -0x40, RZ ;  /* 0xffffffc0e6e70810 */ /* 0x000fe40007ffe0ff */
[----:B-1----:R-:W-:-:S05]  /*21d0*/  SEL R2, R17, 0xffffffe0, !P4 ;  /* 0xffffffe011027807 */ /* 0x002fca0006000000 */
[C---:B------:R-:W-:Y:S02]  /*21e0*/  IMAD R2, R220.reuse, 0x2, R2 ;  /* 0x00000002dc027824 */ /* 0x040fe400078e0202 */
[----:B------:R-:W-:Y:S02]  /*21f0*/  IMAD R220, R220, 0x2, R3 ;  /* 0x00000002dcdc7824 */ /* 0x000fe400078e0203 */
[----:B---345:R-:W-:Y:S02]  /*2200*/  IMAD.IADD R3, R3, 0x1, R2 ;  /* 0x0000000103037824 */ /* 0x038fe400078e0202 */
.L_x_172:
[----:B------:R-:W-:Y:S04]  /*2210*/  DEPBAR.LE SB0, 0x0 ;  /* 0x000080000000791a */ /* 0x000fe80000000000 */
[----:B------:R-:W-:Y:S01]  /*2220*/  BAR.SYNC.DEFER_BLOCKING 0x0 ;  /* 0x0000000000007b1d */ /* 0x000fe20000010000 */
[----:B------:R-:W-:Y:S05]  /*2230*/  PLOP3.LUT P0, PT, PT, PT, UP1, 0x40, 0x0 ;  /* 0x000000000000781c */ /* 0x000fea0003f0e818 */
[----:B-1----:R-:W-:Y:S01]  /*2240*/  LDSM.16.M88.4 R16, [R221+0x6080] ;  /* 0x00608000dd10783b */ /* 0x002fe20000000200 */
[----:B------:R-:W-:Y:S05]  /*2250*/  UMOV UR10, UR15 ;  /* 0x0000000f000a7c82 */ /* 0x000fea0008000000 */
        /* <DEDUP_REMOVED lines=10> */
[----:B------:R-:W-:Y:S05]  /*2300*/  LDSM.16.M88.4 R144, [R226+0x80] ;  /* 0x00008000e290783b */ /* 0x000fea0000000200 */
[-C--:B------:R-:W-:Y:S08]  /*2310*/  HMMA.16816.F32 R12, R12, R118.reuse, RZ ;  /* 0x000000760c0c723c */ /* 0x080ff000000018ff */
[----:B------:R-:W-:Y:S01]  /*2320*/  HMMA.16816.F32 R16, R16, R118, RZ ;  /* 0x000000761010723c */ /* 0x000fe200000018ff */
[----:B------:R-:W1:Y:S07]  /*2330*/  LDSM.16.M88.4 R116, [R220+0x7080] ;  /* 0x00708000dc74783b */ /* 0x000e6e0000000200 */
[-C--:B---3--:R-:W-:Y:S08]  /*2340*/  HMMA.16816.F32 R4, R120, R124.reuse, R4 ;  /* 0x0000007c7804723c */ /* 0x088ff00000001804 */
[C---:B----4-:R-:W-:Y:S08]  /*2350*/  HMMA.16816.F32 R8, R128.reuse, R124, R8 ;  /* 0x0000007c8008723c */ /* 0x050ff00000001808 */
[-C--:B------:R-:W-:Y:S01]  /*2360*/  HMMA.16816.F32 R12, R128, R126.reuse, R12 ;  /* 0x0000007e800c723c */ /* 0x080fe2000000180c */
[----:B------:R-:W-:Y:S07]  /*2370*/  LDSM.16.M88.4 R128, [R224+0x2080] ;  /* 0x00208000e080783b */ /* 0x000fee0000000200 */
[----:B------:R-:W-:Y:S01]  /*2380*/  HMMA.16816.F32 R16, R120, R126, R16 ;  /* 0x0000007e7810723c */ /* 0x000fe20000001810 */
[----:B------:R-:W2:Y:S06]  /*2390*/  LDSM.16.M88.4 R120, [R3+0x7080] ;  /* 0x007080000378783b */ /* 0x000eac0000000200 */
[----:B------:R-:W3:Y:S01]  /*23a0*/  LDSM.16.M88.4 R124, [R221+0x8080] ;  /* 0x00808000dd7c783b */ /* 0x000ee20000000200 */
[-C--:B-----5:R-:W-:Y:S08]  /*23b0*/  HMMA.16816.F32 R4, R132, R136.reuse, R4 ;  /* 0x000000888404723c */ /* 0x0a0ff00000001804 */
[C---:B-1----:R-:W-:Y:S08]  /*23c0*/  HMMA.16816.F32 R8, R116.reuse, R136, R8 ;  /* 0x000000887408723c */ /* 0x042ff00000001808 */
[-C--:B------:R-:W-:Y:S01]  /*23d0*/  HMMA.16816.F32 R12, R116, R138.reuse, R12 ;  /* 0x0000008a740c723c */ /* 0x080fe2000000180c */
[----:B------:R-:W1:Y:S07]  /*23e0*/  LDSM.16.M88.4 R116, [R221+0x9080] ;  /* 0x00908000dd74783b */ /* 0x000e6e0000000200 */
[----:B------:R-:W-:Y:S01]  /*23f0*/  HMMA.16816.F32 R16, R132, R138, R16 ;  /* 0x0000008a8410723c */ /* 0x000fe20000001810 */
[----:B------:R-:W-:Y:S06]  /*2400*/  LDSM.16.M88.4 R132, [R2+0x8080] ;  /* 0x008080000284783b */ /* 0x000fec0000000200 */
[----:B------:R-:W4:Y:S01]  /*2410*/  LDSM.16.M88.4 R136, [R225+0x2080] ;  /* 0x00208000e188783b */ /* 0x000f220000000200 */
[-C--:B------:R-:W-:Y:S08]  /*2420*/  HMMA.16816.F32 R4, R140, R144.reuse, R4 ;  /* 0x000000908c04723c */ /* 0x080ff00000001804 */
        /* <DEDUP_REMOVED lines=16> */
[----:B------:R-:W2:Y:S07]  /*2530*/  LDSM.16.M88.4 R120, [R3+0x9080] ;  /* 0x009080000378783b */ /* 0x000eae0000000200 */
        /* <DEDUP_REMOVED lines=10> */
[-C--:B---3--:R-:W-:Y:S08]  /*25e0*/  HMMA.16816.F32 R4, R124, R128.reuse, R4 ;  /* 0x000000807c04723c */ /* 0x088ff00000001804 */
[C---:B--2---:R-:W-:Y:S08]  /*25f0*/  HMMA.16816.F32 R8, R120.reuse, R128, R8 ;  /* 0x000000807808723c */ /* 0x044ff00000001808 */
        /* <DEDUP_REMOVED lines=13> */
[C---:B--2---:R-:W-:Y:S01]  /*26d0*/  HMMA.16816.F32 R8, R120.reuse, R144, R8 ;  /* 0x000000907808723c */ /* 0x044fe20000001808 */
[----:B------:R-:W-:Y:S06]  /*26e0*/  LDS R144, [R229.X4+0x12080] ;  /* 0x01208000e5907984 */ /* 0x000fec0000004800 */
[----:B------:R-:W-:Y:S01]  /*26f0*/  LDS R145, [R229.X4+0x120a0] ;  /* 0x0120a000e5917984 */ /* 0x000fe20000004800 */
[-C--:B------:R-:W-:Y:S05]  /*2700*/  HMMA.16816.F32 R12, R120, R146.reuse, R12 ;  /* 0x00000092780c723c */ /* 0x080fea000000180c */
[----:B------:R-:W2:Y:S03]  /*2710*/  LDSM.16.M88.4 R120, [R3+0xb080] ;  /* 0x00b080000378783b */ /* 0x000ea60000000200 */
[----:B------:R-:W-:Y:S03]  /*2720*/  HMMA.16816.F32 R16, R140, R146, R16 ;  /* 0x000000928c10723c */ /* 0x000fe60000001810 */
[----:B------:R5:W2:Y:S05]  /*2730*/  LDS R146, [R229.X4+0x12100] ;  /* 0x01210000e5927984 */ /* 0x000aaa0000004800 */
[-C--:B---3--:R-:W-:Y:S01]  /*2740*/  HMMA.16816.F32 R4, R124, R128.reuse, R4 ;  /* 0x000000807c04723c */ /* 0x088fe20000001804 */
[----:B------:R5:W3:Y:S07]  /*2750*/  LDS R147, [R229.X4+0x12120] ;  /* 0x01212000e5937984 */ /* 0x000aee0000004800 */
[C---:B-1----:R-:W-:Y:S08]  /*2760*/  HMMA.16816.F32 R8, R116.reuse, R128, R8 ;  /* 0x000000807408723c */ /* 0x042ff00000001808 */
[-C--:B------:R-:W-:Y:S08]  /*2770*/  HMMA.16816.F32 R12, R116, R130.reuse, R12 ;  /* 0x00000082740c723c */ /* 0x080ff0000000180c */
[----:B------:R-:W-:Y:S08]  /*2780*/  HMMA.16816.F32 R16, R124, R130, R16 ;  /* 0x000000827c10723c */ /* 0x000ff00000001810 */
[-C--:B----4-:R-:W-:Y:S08]  /*2790*/  HMMA.16816.F32 R4, R132, R136.reuse, R4 ;  /* 0x000000888404723c */ /* 0x090ff00000001804 */
[C---:B--2---:R-:W-:Y:S08]  /*27a0*/  HMMA.16816.F32 R8, R120.reuse, R136, R8 ;  /* 0x000000887808723c */ /* 0x044ff00000001808 */
[-C--:B------:R-:W-:Y:S08]  /*27b0*/  HMMA.16816.F32 R12, R120, R138.reuse, R12 ;  /* 0x0000008a780c723c */ /* 0x080ff0000000180c */
[----:B------:R-:W-:Y:S04]  /*27c0*/  HMMA.16816.F32 R16, R132, R138, R16 ;  /* 0x0000008a8410723c */ /* 0x000fe80000001810 */
[----:B------:R-:W-:Y:S02]  /*27d0*/  FMUL.FTZ R4, R4, c[0x0][0x2b4] ;  /* 0x0000ad0004047a20 */ /* 0x000fe40000410000 */
[----:B------:R-:W-:Y:S02]  /*27e0*/  FMUL.FTZ R5, R5, c[0x0][0x2b4] ;  /* 0x0000ad0005057a20 */ /* 0x000fe40000410000 */
[----:B------:R1:W2:Y:S01]  /*27f0*/  MUFU.TANH R203, R4 ;  /* 0x0000000400cb7308 */ /* 0x0002a20000002400 */
[----:B------:R-:W-:Y:S03]  /*2800*/  FMUL.FTZ R6, R6, c[0x0][0x2b4] ;  /* 0x0000ad0006067a20 */ /* 0x000fe60000410000 */
[----:B------:R-:W-:Y:S02]  /*2810*/  FMUL.FTZ R7, R7, c[0x0][0x2b4] ;  /* 0x0000ad0007077a20 */ /* 0x000fe40000410000 */
[----:B------:R-:W-:Y:S02]  /*2820*/  FMUL.FTZ R8, R8, c[0x0][0x2b4] ;  /* 0x0000ad0008087a20 */ /* 0x000fe40000410000 */
[----:B------:R-:W-:Y:S02]  /*2830*/  FMUL.FTZ R9, R9, c[0x0][0x2b4] ;  /* 0x0000ad0009097a20 */ /* 0x000fe40000410000 */
[----:B------:R5:W4:Y:S01]  /*2840*/  MUFU.TANH R201, R5 ;  /* 0x0000000500c97308 */ /* 0x000b220000002400 */
[----:B------:R-:W-:Y:S02]  /*2850*/  FMUL.FTZ R10, R10, c[0x0][0x2b4] ;  /* 0x0000ad000a0a7a20 */ /* 0x000fe40000410000 */
[----:B------:R-:W-:Y:S02]  /*2860*/  FMUL.FTZ R11, R11, c[0x0][0x2b4] ;  /* 0x0000ad000b0b7a20 */ /* 0x000fe40000410000 */
[----:B------:R-:W-:Y:S02]  /*2870*/  FMUL.FTZ R12, R12, c[0x0][0x2b4] ;  /* 0x0000ad000c0c7a20 */ /* 0x000fe40000410000 */
[----:B------:R-:W-:Y:S02]  /*2880*/  FMUL.FTZ R13, R13, c[0x0][0x2b4] ;  /* 0x0000ad000d0d7a20 */ /* 0x000fe40000410000 */
[----:B------:R-:W-:Y:S01]  /*2890*/  FMUL.FTZ R14, R14, c[0x0][0x2b4] ;  /* 0x0000ad000e0e7a20 */ /* 0x000fe20000410000 */
[----:B------:R5:W2:Y:S01]  /*28a0*/  MUFU.TANH R205, R6 ;  /* 0x0000000600cd7308 */ /* 0x000aa20000002400 */
[----:B------:R-:W-:Y:S02]  /*28b0*/  FMUL.FTZ R15, R15, c[0x0][0x2b4] ;  /* 0x0000ad000f0f7a20 */ /* 0x000fe40000410000 */
[----:B------:R-:W-:Y:S01]  /*28c0*/  FMUL.FTZ R16, R16, c[0x0][0x2b4] ;  /* 0x0000ad0010107a20 */ /* 0x000fe20000410000 */
[----:B-1----:R-:W-:Y:S01]  /*28d0*/  MOV R4, UR15 ;  /* 0x0000000f00047c02 */ /* 0x002fe20008000f00 */
[----:B------:R-:W-:Y:S02]  /*28e0*/  FMUL.FTZ R17, R17, c[0x0][0x2b4] ;  /* 0x0000ad0011117a20 */ /* 0x000fe40000410000 */
[----:B------:R-:W-:Y:S01]  /*28f0*/  FMUL.FTZ R18, R18, c[0x0][0x2b4] ;  /* 0x0000ad0012127a20 */ /* 0x000fe20000410000 */
[----:B------:R-:W-:Y:S01]  /*2900*/  LEA R4, R4, R229, 0x6 ;  /* 0x000000e504047211 */ /* 0x000fe200078e30ff */
[----:B------:R-:W-:Y:S01]  /*2910*/  FMUL.FTZ R19, R19, c[0x0][0x2b4] ;  /* 0x0000ad0013137a20 */ /* 0x000fe20000410000 */
[----:B------:R5:W1:Y:S02]  /*2920*/  MUFU.TANH R208, R7 ;  /* 0x0000000700d07308 */ /* 0x000a640000002400 */
[C---:B------:R-:W-:Y:S02]  /*2930*/  IADD3 R137, R4.reuse, R232, RZ ;  /* 0x000000e804897210 */ /* 0x040fe40007ffe0ff */
[----:B------:R-:W-:Y:S02]  /*2940*/  IADD3 R136, R4, R234, RZ ;  /* 0x000000ea04887210 */ /* 0x000fe40007ffe0ff */
[----:B------:R-:W-:Y:S04]  /*2950*/  IMNMX R137, R235, R137, PT ;  /* 0x00000089eb897217 */ /* 0x000fe80003800200 */
[----:B------:R5:W1:Y:S10]  /*2960*/  MUFU.TANH R211, R8 ;  /* 0x0000000800d37308 */ /* 0x000a740000002400 */
        /* <DEDUP_REMOVED lines=10> */
[----:B------:R5:W1:Y:S01]  /*2a10*/  MUFU.TANH R200, R19 ;  /* 0x0000001300c87308 */ /* 0x000a620000002400 */
[----:B------:R-:W-:-:S05]  /*2a20*/  @P0 BRA `(.L_x_154) ;  /* 0x000001a000000947 */ /* 0x000fca0003800000 */
[----:B--2345:R-:W-:Y:S01]  /*2a30*/  IMAD.MOV.U32 R5, RZ, RZ, c[0x0][0x168] ;  /* 0x00005a00ff057624 */ /* 0x03cfe200078e00ff */
[----:B------:R-:W-:Y:S04]  /*2a40*/  BSSY B0, `(.L_x_155) ;  /* 0x0000012000007945 */ /* 0x000fe80003800000 */
[----:B------:R-:W-:Y:S04]  /*2a50*/  IADD3 R5, R4, c[0x0][0x198], -R5 ;  /* 0x0000660004057a10 */ /* 0x000fe80007ffe805 */
[----:B------:R-:W-:Y:S11]  /*2a60*/  ISETP.GT.AND P0, PT, R5, -0x1, PT ;  /* 0xffffffff0500780c */ /* 0x000ff60003f04270 */
[----:B------:R-:W-:Y:S02]  /*2a70*/  @!UPT UIADD3 URZ, URZ, URZ, URZ ;  /* 0x0000003f3f3ff290 */ /* 0x000fe4000fffe03f */
[----:B------:R-:W-:-:S05]  /*2a80*/  @P0 BRA `(.L_x_156) ;  /* 0x0000008000000947 */ /* 0x000fca0003800000 */
[----:B------:R-:W-:Y:S01]  /*2a90*/  LOP3.LUT R5, RZ, R5, RZ, 0x33, !PT ;  /* 0x00000005ff057212 */ /* 0x000fe200078e33ff */
[----:B------:R-:W-:Y:S05]  /*2aa0*/  IMAD.MOV.U32 R6, RZ, RZ, 0x1 ;  /* 0x00000001ff067424 */ /* 0x000fea00078e00ff */
[----:B------:R-:W-:Y:S11]  /*2ab0*/  ISETP.NE.AND P0, PT, R6, c[0x0][0x2a8], PT ;  /* 0x0000aa0006007a0c */ /* 0x000ff60003f05270 */
[----:B------:R-:W-:Y:S02]  /*2ac0*/  @!UPT UIADD3 URZ, URZ, URZ, URZ ;  /* 0x0000003f3f3ff290 */ /* 0x000fe4000fffe03f */
[----:B------:R-:W-:Y:S05]  /*2ad0*/  @P0 IMAD.HI.U32 R6, R5, c[0x0][0x2ac], RZ ;  /* 0x0000ab0005060a27 */ /* 0x000fea00078e00ff */
[----:B------:R-:W-:Y:S04]  /*2ae0*/  @P0 SHF.R.U32.HI R5, RZ, c[0x0][0x2b0], R6 ;  /* 0x0000ac00ff050a19 */ /* 0x000fe80000011606 */
[----:B------:R-:W-:Y:S01]  /*2af0*/  LOP3.LUT R5, RZ, R5, RZ, 0x33, !PT ;  /* 0x00000005ff057212 */ /* 0x000fe200078e33ff */
[----:B------:R-:W-:-:S05]  /*2b00*/  BRA `(.L_x_157) ;  /* 0x0000005000007947 */ /* 0x000fca0003800000 */
.L_x_156:
[----:B------:R-:W-:Y:S04]  /*2b10*/  MOV R6, 0x1 ;  /* 0x0000000100067802 */ /* 0x000fe80000000f00 */
[----:B------:R-:W-:Y:S11]  /*2b20*/  ISETP.NE.AND P0, PT, R6, c[0x0][0x2a8], PT ;  /* 0x0000aa0006007a0c */ /* 0x000ff60003f05270 */
[----:B------:R-:W-:Y:S02]  /*2b30*/  @!UPT UIADD3 URZ, URZ, URZ, URZ ;  /* 0x0000003f3f3ff290 */ /* 0x000fe4000fffe03f */
[----:B------:R-:W-:Y:S05]  /*2b40*/  @P0 IMAD.HI.U32 R6, R5, c[0x0][0x2ac], RZ ;  /* 0x0000ab0005060a27 */ /* 0x000fea00078e00ff */
[----:B------:R-:W-:Y:S02]  /*2b50*/  @P0 SHF.R.U32.HI R5, RZ, c[0x0][0x2b0], R6 ;  /* 0x0000ac00ff050a19 */ /* 0x000fe40000011606 */
.L_x_157:
[----:B------:R-:W-:Y:S05]  /*2b60*/  BSYNC B0 ;  /* 0x0000000000007941 */ /* 0x000fea0003800000 */
.L_x_155:
[----:B------:R-:W-:Y:S04]  /*2b70*/  IMAD.MOV.U32 R6, RZ, RZ, c[0x0][0x2a8] ;  /* 0x0000aa00ff067624 */ /* 0x000fe800078e00ff */
[----:B------:R-:W-:Y:S04]  /*2b80*/  IMAD R5, R5, R6, -UR16 ;  /* 0x8000001005057e24 */ /* 0x000fe8000f8e0206 */
[----:B------:R-:W-:Y:S05]  /*2b90*/  IMAD.IADD R5, R5, 0x1, -R233 ;  /* 0x0000000105057824 */ /* 0x000fea00078e0ae9 */
[----:B------:R-:W-:Y:S02]  /*2ba0*/  IADD3 R6, R5, c[0x0][0x2a8], RZ ;  /* 0x0000aa0005067a10 */ /* 0x000fe40007ffe0ff */
[----:B------:R-:W-:Y:S02]  /*2bb0*/  IMNMX R136, R136, R5, !PT ;  /* 0x0000000588887217 */ /* 0x000fe40007800200 */
[----:B------:R-:W-:Y:S02]  /*2bc0*/  IMNMX R137, R137, R6, PT ;  /* 0x0000000689897217 */ /* 0x000fe40003800200 */
.L_x_154:
[----:B--234-:R-:W-:Y:S02]  /*2bd0*/  PLOP3.LUT P0, PT, PT, PT, UP1, 0x40, 0x0 ;  /* 0x000000000000781c */ /* 0x01cfe40003f0e818 */
[----:B-----5:R-:W-:Y:S05]  /*2be0*/  IADD3 R5, R4, 0x8, RZ ;  /* 0x0000000804057810 */ /* 0x020fea0007ffe0ff */
[--C-:B------:R-:W-:Y:S02]  /*2bf0*/  IMAD.IADD R139, R232, 0x1, R5.reuse ;  /* 0x00000001e88b7824 */ /* 0x100fe400078e0205 */
[----:B------:R-:W-:Y:S03]  /*2c00*/  IMAD.IADD R138, R234, 0x1, R5 ;  /* 0x00000001ea8a7824 */ /* 0x000fe600078e0205 */
[----:B------:R-:W-:Y:S01]  /*2c10*/  IMNMX R139, R235, R139, PT ;  /* 0x0000008beb8b7217 */ /* 0x000fe20003800200 */
[----:B------:R-:W-:-:S05]  /*2c20*/  @P0 BRA `(.L_x_158) ;  /* 0x000001a000000947 */ /* 0x000fca0003800000 */
[----:B------:R-:W-:Y:S01]  /*2c30*/  IMAD.MOV.U32 R6, RZ, RZ, c[0x0][0x168] ;  /* 0x00005a00ff067624 */ /* 0x000fe200078e00ff */
        /* <DEDUP_REMOVED lines=13> */
.L_x_160:
[----:B------:R-:W-:Y:S04]  /*2d10*/  MOV R6, 0x1 ;  /* 0x0000000100067802 */ /* 0x000fe80000000f00 */
[----:B------:R-:W-:Y:S11]  /*2d20*/  ISETP.NE.AND P0, PT, R6, c[0x0][0x2a8], PT ;  /* 0x0000aa0006007a0c */ /* 0x000ff60003f05270 */
[----:B------:R-:W-:Y:S02]  /*2d30*/  @!UPT UIADD3 URZ, URZ, URZ, URZ ;  /* 0x0000003f3f3ff290 */ /* 0x000fe4000fffe03f */
[----:B------:R-:W-:Y:S05]  /*2d40*/  @P0 IMAD.HI.U32 R6, R5, c[0x0][0x2ac], RZ ;  /* 0x0000ab0005060a27 */ /* 0x000fea00078e00ff */
[----:B------:R-:W-:Y:S02]  /*2d50*/  @P0 SHF.R.U32.HI R5, RZ, c[0x0][0x2b0], R6 ;  /* 0x0000ac00ff050a19 */ /* 0x000fe40000011606 */
.L_x_161:
[----:B------:R-:W-:Y:S05]  /*2d60*/  BSYNC B0 ;  /* 0x0000000000007941 */ /* 0x000fea0003800000 */
.L_x_159:
[----:B------:R-:W-:Y:S04]  /*2d70*/  IMAD.MOV.U32 R6, RZ, RZ, c[0x0][0x2a8] ;  /* 0x0000aa00ff067624 */ /* 0x000fe800078e00ff */
[----:B------:R-:W-:Y:S04]  /*2d80*/  IMAD R5, R5, R6, -UR16 ;  /* 0x8000001005057e24 */ /* 0x000fe8000f8e0206 */
[----:B------:R-:W-:Y:S05]  /*2d90*/  IMAD.IADD R5, R5, 0x1, -R233 ;  /* 0x0000000105057824 */ /* 0x000fea00078e0ae9 */
[----:B------:R-:W-:Y:S02]  /*2da0*/  IADD3 R6, R5, c[0x0][0x2a8], RZ ;  /* 0x0000aa0005067a10 */ /* 0x000fe40007ffe0ff */
[----:B------:R-:W-:Y:S02]  /*2db0*/  IMNMX R138, R138, R5, !PT ;  /* 0x000000058a8a7217 */ /* 0x000fe40007800200 */
[----:B------:R-:W-:Y:S02]  /*2dc0*/  IMNMX R139, R139, R6, PT ;  /* 0x000000068b8b7217 */ /* 0x000fe40003800200 */
.L_x_158:
[----:B------:R-:W-:Y:S02]  /*2dd0*/  PLOP3.LUT P0, PT, PT, PT, UP1, 0x40, 0x0 ;  /* 0x000000000000781c */ /* 0x000fe40003f0e818 */
[----:B------:R-:W-:Y:S05]  /*2de0*/  IADD3 R5, R4, 0x20, RZ ;  /* 0x0000002004057810 */ /* 0x000fea0007ffe0ff */
        /* <DEDUP_REMOVED lines=18> */
.L_x_164:
[----:B------:R-:W-:Y:S04]  /*2f10*/  MOV R6, 0x1 ;  /* 0x0000000100067802 */ /* 0x000fe80000000f00 */
[----:B------:R-:W-:Y:S11]  /*2f20*/  ISETP.NE.AND P0, PT, R6, c[0x0][0x2a8], PT ;  /* 0x0000aa0006007a0c */ /* 0x000ff60003f05270 */
[----:B------:R-:W-:Y:S02]  /*2f30*/  @!UPT UIADD3 URZ, URZ, URZ, URZ ;  /* 0x0000003f3f3ff290 */ /* 0x000fe4000fffe03f */
[----:B------:R-:W-:Y:S05]  /*2f40*/  @P0 IMAD.HI.U32 R6, R5, c[0x0][0x2ac], RZ ;  /* 0x0000ab0005060a27 */ /* 0x000fea00078e00ff */
[----:B------:R-:W-:Y:S02]  /*2f50*/  @P0 SHF.R.U32.HI R5, RZ, c[0x0][0x2b0], R6 ;  /* 0x0000ac00ff050a19 */ /* 0x000fe40000011606 */
.L_x_165:
[----:B------:R-:W-:Y:S05]  /*2f60*/  BSYNC B0 ;  /* 0x0000000000007941 */ /* 0x000fea0003800000 */
.L_x_163:
[----:B------:R-:W-:Y:S04]  /*2f70*/  IMAD.MOV.U32 R6, RZ, RZ, c[0x0][0x2a8] ;  /* 0x0000aa00ff067624 */ /* 0x000fe800078e00ff */
[----:B------:R-:W-:Y:S04]  /*2f80*/  IMAD R5, R5, R6, -UR16 ;  /* 0x8000001005057e24 */ /* 0x000fe8000f8e0206 */
[----:B------:R-:W-:Y:S05]  /*2f90*/  IMAD.IADD R5, R5, 0x1, -R233 ;  /* 0x0000000105057824 */ /* 0x000fea00078e0ae9 */
[----:B------:R-:W-:Y:S02]  /*2fa0*/  IADD3 R6, R5, c[0x0][0x2a8], RZ ;  /* 0x0000aa0005067a10 */ /* 0x000fe40007ffe0ff */
[----:B------:R-:W-:Y:S02]  /*2fb0*/  IMNMX R140, R140, R5, !PT ;  /* 0x000000058c8c7217 */ /* 0x000fe40007800200 */
[----:B------:R-:W-:Y:S02]  /*2fc0*/  IMNMX R143, R143, R6, PT ;  /* 0x000000068f8f7217 */ /* 0x000fe40003800200 */
.L_x_162:
        /* <DEDUP_REMOVED lines=20> */
.L_x_168:
[----:B------:R-:W-:Y:S04]  /*3110*/  MOV R5, 0x1 ;  /* 0x0000000100057802 */ /* 0x000fe80000000f00 */
[----:B------:R-:W-:Y:S11]  /*3120*/  ISETP.NE.AND P0, PT, R5, c[0x0][0x2a8], PT ;  /* 0x0000aa0005007a0c */ /* 0x000ff60003f05270 */
[----:B------:R-:W-:Y:S02]  /*3130*/  @!UPT UIADD3 URZ, URZ, URZ, URZ ;  /* 0x0000003f3f3ff290 */ /* 0x000fe4000fffe03f */
[----:B------:R-:W-:Y:S05]  /*3140*/  @P0 IMAD.HI.U32 R5, R4, c[0x0][0x2ac], RZ ;  /* 0x0000ab0004050a27 */ /* 0x000fea00078e00ff */
[----:B------:R-:W-:Y:S02]  /*3150*/  @P0 SHF.R.U32.HI R4, RZ, c[0x0][0x2b0], R5 ;  /* 0x0000ac00ff040a19 */ /* 0x000fe40000011605 */
.L_x_169:
[----:B------:R-:W-:Y:S05]  /*3160*/  BSYNC B0 ;  /* 0x0000000000007941 */ /* 0x000fea0003800000 */
.L_x_167:
[----:B------:R-:W-:Y:S04]  /*3170*/  IMAD.MOV.U32 R5, RZ, RZ, c[0x0][0x2a8] ;  /* 0x0000aa00ff057624 */ /* 0x000fe800078e00ff */
[----:B------:R-:W-:Y:S04]  /*3180*/  IMAD R4, R4, R5, -UR16 ;  /* 0x8000001004047e24 */ /* 0x000fe8000f8e0205 */
[----:B------:R-:W-:Y:S05]  /*3190*/  IMAD.IADD R4, R4, 0x1, -R233 ;  /* 0x0000000104047824 */ /* 0x000fea00078e0ae9 */
[----:B------:R-:W-:Y:S02]  /*31a0*/  IADD3 R5, R4, c[0x0][0x2a8], RZ ;  /* 0x0000aa0004057a10 */ /* 0x000fe40007ffe0ff */
[----:B------:R-:W-:Y:S02]  /*31b0*/  IMNMX R141, R141, R4, !PT ;  /* 0x000000048d8d7217 */ /* 0x000fe40007800200 */
[----:B------:R-:W-:Y:S02]  /*31c0*/  IMNMX R142, R142, R5, PT ;  /* 0x000000058e8e7217 */ /* 0x000fe40003800200 */
.L_x_166:
[----:B------:R-:W-:Y:S04]  /*31d0*/  DEPBAR.LE SB0, 0x0 ;  /* 0x000080000000791a */ /* 0x000fe80000000000 */
[----:B------:R-:W-:Y:S01]  /*31e0*/  BAR.SYNC.DEFER_BLOCKING 0x0 ;  /* 0x0000000000007b1d */ /* 0x000fe20000010000 */
[----:B------:R-:W-:Y:S01]  /*31f0*/  PLOP3.LUT P0, PT, PT, PT, UP2, 0x80, 0x0 ;  /* 0x000000000000781c */ /* 0x000fe20003f0f028 */
[----:B------:R-:W-:Y:S03]  /*3200*/  UIADD3 UR15, UR15, 0x1, URZ ;  /* 0x000000010f0f7890 */ /* 0x000fe6000fffe03f */
[----:B------:R-:W-:Y:S01]  /*3210*/  ISETP.GT.AND P4, PT, R138, 0x1, P0 ;  /* 0x000000018a00780c */ /* 0x000fe20000784270 */
[----:B------:R-:W-:Y:S01]  /*3220*/  UISETP.GE.AND UP0, UPT, UR15, UR17, UPT ;  /* 0x000000110f00728c */ /* 0x000fe2000bf06270 */
[----:B------:R-:W-:Y:S02]  /*3230*/  ISETP.GT.AND P6, PT, R140, RZ, P0 ;  /* 0x000000ff8c00720c */ /* 0x000fe400007c4270 */
[----:B------:R-:W-:Y:S02]  /*3240*/  ISETP.LT.OR P4, PT, R139, 0x2, P4 ;  /* 0x000000028b00780c */ /* 0x000fe40002781670 */
[----:B------:R-:W-:Y:S02]  /*3250*/  ISETP.LT.OR P6, PT, R143, 0x1, P6 ;  /* 0x000000018f00780c */ /* 0x000fe400037c1670 */
[C---:B------:R-:W-:Y:S02]  /*3260*/  ISETP.GT.AND P1, PT, R136.reuse, RZ, P0 ;  /* 0x000000ff8800720c */ /* 0x040fe40000724270 */
[----:B------:R-:W-:Y:S02]  /*3270*/  ISETP.GT.AND P2, PT, R136, 0x20, P0 ;  /* 0x000000208800780c */ /* 0x000fe40000744270 */
[C---:B------:R-:W-:Y:S02]  /*3280*/  ISETP.LT.OR P1, PT, R137.reuse, 0x1, P1 ;  /* 0x000000018900780c */ /* 0x040fe40000f21670 */
[----:B------:R-:W-:Y:S01]  /*3290*/  ISETP.LT.OR P2, PT, R137, 0x21, P2 ;  /* 0x000000218900780c */ /* 0x000fe20001741670 */
[----:B------:R-:W2:Y:S05]  /*32a0*/  LDSM.16.M88.4 R16, [R221+0xc080] ;  /* 0x00c08000dd10783b */ /* 0x000eaa0000000200 */
[----:B------:R-:W3:Y:S05]  /*32b0*/  LDSM.16.M88.4 R12, [R221+0xd080] ;  /* 0x00d08000dd0c783b */ /* 0x000eea0000000200 */
[----:B------:R-:W4:Y:S05]  /*32c0*/  LDSM.16.M88.4 R116, [R2+0xc080] ;  /* 0x00c080000274783b */ /* 0x000f2a0000000200 */
[----:B------:R-:W5:Y:S05]  /*32d0*/  LDSM.16.M88.4 R120, [R2+0xd080] ;  /* 0x00d080000278783b */ /* 0x000f6a0000000200 */
[----:B------:R-:W1:Y:S05]  /*32e0*/  LDSM.16.M88.4 R124, [R220+0xc080] ;  /* 0x00c08000dc7c783b */ /* 0x000e6a0000000200 */
[----:B------:R-:W1:Y:S05]  /*32f0*/  LDSM.16.M88.4 R128, [R220+0xd080] ;  /* 0x00d08000dc80783b */ /* 0x000e6a0000000200 */
[----:B------:R-:W-:Y:S01]  /*3300*/  LDSM.16.M88.4 R132, [R3+0xd080] ;  /* 0x00d080000384783b */ /* 0x000fe20000000200 */
[-C--:B--2---:R-:W-:Y:S08]  /*3310*/  HMMA.16816.F32 R4, R16, R148.reuse, RZ ;  /* 0x000000941004723c */ /* 0x084ff000000018ff */
[C---:B---3--:R-:W-:Y:S08]  /*3320*/  HMMA.16816.F32 R8, R12.reuse, R148, RZ ;  /* 0x000000940c08723c */ /* 0x048ff000000018ff */
[-C--:B------:R-:W-:Y:S08]  /*3330*/  HMMA.16816.F32 R12, R12, R150.reuse, RZ ;  /* 0x000000960c0c723c */ /* 0x080ff000000018ff */
[----:B------:R-:W-:Y:S08]  /*3340*/  HMMA.16816.F32 R16, R16, R150, RZ ;  /* 0x000000961010723c */ /* 0x000ff000000018ff */
[-C--:B----4-:R-:W-:Y:S08]  /*3350*/  HMMA.16816.F32 R4, R116, R152.reuse, R4 ;  /* 0x000000987404723c */ /* 0x090ff00000001804 */
[C---:B-----5:R-:W-:Y:S08]  /*3360*/  HMMA.16816.F32 R8, R120.reuse, R152, R8 ;  /* 0x000000987808723c */ /* 0x060ff00000001808 */
[-C--:B------:R-:W-:Y:S01]  /*3370*/  HMMA.16816.F32 R12, R120, R154.reuse, R12 ;  /* 0x0000009a780c723c */ /* 0x080fe2000000180c */
[----:B------:R-:W2:Y:S07]  /*3380*/  LDSM.16.M88.4 R120, [R3+0xc080] ;  /* 0x00c080000378783b */ /* 0x000eae0000000200 */
[----:B------:R-:W-:Y:S01]  /*3390*/  HMMA.16816.F32 R16, R116, R154, R16 ;  /* 0x0000009a7410723c */ /* 0x000fe20000001810 */
[----:B------:R-:W3:Y:S07]  /*33a0*/  LDSM.16.M88.4 R116, [R221+0xe080] ;  /* 0x00e08000dd74783b */ /* 0x000eee0000000200 */
[-C--:B-1----:R-:W-:Y:S08]  /*33b0*/  HMMA.16816.F32 R4, R124, R156.reuse, R4 ;  /* 0x0000009c7c04723c */ /* 0x082ff00000001804 */
[C---:B------:R-:W-:Y:S08]  /*33c0*/  HMMA.16816.F32 R8, R128.reuse, R156, R8 ;  /* 0x0000009c8008723c */ /* 0x040ff00000001808 */
[-C--:B------:R-:W-:Y:S01]  /*33d0*/  HMMA.16816.F32 R12, R128, R158.reuse, R12 ;  /* 0x0000009e800c723c */ /* 0x080fe2000000180c */
[----:B------:R-:W1:Y:S07]  /*33e0*/  LDSM.16.M88.4 R128, [R221+0xf080] ;  /* 0x00f08000dd80783b */ /* 0x000e6e0000000200 */
[----:B------:R-:W-:Y:S01]  /*33f0*/  HMMA.16816.F32 R16, R124, R158, R16 ;  /* 0x0000009e7c10723c */ /* 0x000fe20000001810 */
[----:B------:R-:W4:Y:S07]  /*3400*/  LDSM.16.M88.4 R124, [R2+0xe080] ;  /* 0x00e08000027c783b */ /* 0x000f2e0000000200 */
[-C--:B--2---:R-:W-:Y:S08]  /*3410*/  HMMA.16816.F32 R4, R120, R160.reuse, R4 ;  /* 0x000000a07804723c */ /* 0x084ff00000001804 */
[C---:B------:R-:W-:Y:S08]  /*3420*/  HMMA.16816.F32 R8, R132.reuse, R160, R8 ;  /* 0x000000a08408723c */ /* 0x040ff00000001808 */
        /* <DEDUP_REMOVED lines=13> */
[----:B------:R-:W2:Y:S07]  /*3500*/  LDSM.16.M88.4 R132, [R3+0xf080] ;  /* 0x00f080000384783b */ /* 0x000eae0000000200 */
[----:B------:R-:W-:Y:S01]  /*3510*/  HMMA.16816.F32 R16, R124, R170, R16 ;  /* 0x000000aa7c10723c */ /* 0x000fe20000001810 */
[----:B------:R-:W4:Y:S07]  /*3520*/  LDSM.16.M88.4 R124, [R221+0x10080] ;  /* 0x01008000dd7c783b */ /* 0x000f2e0000000200 */
[-C--:B-----5:R-:W-:Y:S08]  /*3530*/  HMMA.16816.F32 R4, R120, R172.reuse, R4 ;  /* 0x000000ac7804723c */ /* 0x0a0ff00000001804 */
[C---:B-1----:R-:W-:Y:S08]  /*3540*/  HMMA.16816.F32 R8, R128.reuse, R172, R8 ;  /* 0x000000ac8008723c */ /* 0x042ff00000001808 */
[-C--:B------:R-:W-:Y:S01]  /*3550*/  HMMA.16816.F32 R12, R128, R174.reuse, R12 ;  /* 0x000000ae800c723c */ /* 0x080fe2000000180c */
[----:B------:R-:W1:Y:S07]  /*3560*/  LDSM.16.M88.4 R128, [R221+0x11080] ;  /* 0x01108000dd80783b */ /* 0x000e6e0000000200 */
[----:B------:R-:W-:Y:S01]  /*3570*/  HMMA.16816.F32 R16, R120, R174, R16 ;  /* 0x000000ae7810723c */ /* 0x000fe20000001810 */
[----:B------:R-:W5:Y:S07]  /*3580*/  LDSM.16.M88.4 R120, [R2+0x10080] ;  /* 0x010080000278783b */ /* 0x000f6e0000000200 */
[-C--:B---3--:R-:W-:Y:S08]  /*3590*/  HMMA.16816.F32 R4, R116, R176.reuse, R4 ;  /* 0x000000b07404723c */ /* 0x088ff00000001804 */
[C---:B--2---:R-:W-:Y:S08]  /*35a0*/  HMMA.16816.F32 R8, R132.reuse, R176, R8 ;  /* 0x000000b08408723c */ /* 0x044ff00000001808 */
[-C--:B------:R-:W-:Y:S01]  /*35b0*/  HMMA.16816.F32 R12, R132, R178.reuse, R12 ;  /* 0x000000b2840c723c */ /* 0x080fe2000000180c */
[----:B------:R-:W2:Y:S07]  /*35c0*/  LDSM.16.M88.4 R132, [R2+0x11080] ;  /* 0x011080000284783b */ /* 0x000eae0000000200 */
[----:B------:R-:W-:Y:S01]  /*35d0*/  HMMA.16816.F32 R16, R116, R178, R16 ;  /* 0x000000b27410723c */ /* 0x000fe20000001810 */
[----:B------:R-:W3:Y:S07]  /*35e0*/  LDSM.16.M88.4 R116, [R220+0x10080] ;  /* 0x01008000dc74783b */ /* 0x000eee0000000200 */
[-C--:B----4-:R-:W-:Y:S08]  /*35f0*/  HMMA.16816.F32 R4, R124, R180.reuse, R4 ;  /* 0x000000b47c04723c */ /* 0x090ff00000001804 */
[C---:B-1----:R-:W-:Y:S08]  /*3600*/  HMMA.16816.F32 R8, R128.reuse, R180, R8 ;  /* 0x000000b48008723c */ /* 0x042ff00000001808 */
[-C--:B------:R-:W-:Y:S07]  /*3610*/  HMMA.16816.F32 R12, R128, R182.reuse, R12 ;  /* 0x000000b6800c723c */ /* 0x080fee000000180c */
[----:B------:R-:W-:Y:S01]  /*3620*/  FSEL R128, R203, -INF , !P1 ;  /* 0xff800000cb807808 */ /* 0x000fe20004800000 */
[----:B------:R-:W-:Y:S01]  /*3630*/  HMMA.16816.F32 R16, R124, R182, R16 ;  /* 0x000000b67c10723c */ /* 0x000fe20000001810 */
[----:B------:R-:W1:Y:S03]  /*3640*/  LDSM.16.M88.4 R124, [R220+0x11080] ;  /* 0x01108000dc7c783b */ /* 0x000e660000000200 */
[--C-:B------:R-:W-:Y:S01]  /*3650*/  FFMA.FTZ R128, R128, c[0x0][0x29c], -R144.reuse ;  /* 0x0000a70080807a23 */ /* 0x100fe20000010890 */
[C---:B------:R-:W-:Y:S03]  /*3660*/  ISETP.GT.AND P1, PT, R136.reuse, 0x1, P0 ;  /* 0x000000018800780c */ /* 0x040fe60000724270 */
[-C--:B-----5:R-:W-:Y:S01]  /*3670*/  HMMA.16816.F32 R4, R120, R184.reuse, R4 ;  /* 0x000000b87804723c */ /* 0x0a0fe20000001804 */
[----:B------:R4:W5:Y:S04]  /*3680*/  MUFU.EX2 R204, R128 ;  /* 0x0000008000cc7308 */ /* 0x0009680000000800 */
[----:B------:R-:W-:Y:S03]  /*3690*/  ISETP.LT.OR P1, PT, R137, 0x2, P1 ;  /* 0x000000028900780c */ /* 0x000fe60000f21670 */
[C---:B--2---:R-:W-:Y:S08]  /*36a0*/  HMMA.16816.F32 R8, R132.reuse, R184, R8 ;  /* 0x000000b88408723c */ /* 0x044ff00000001808 */
[-C--:B------:R-:W-:Y:S08]  /*36b0*/  HMMA.16816.F32 R12, R132, R186.reuse, R12 ;  /* 0x000000ba840c723c */ /* 0x080ff0000000180c */
[----:B------:R-:W-:Y:S01]  /*36c0*/  HMMA.16816.F32 R16, R120, R186, R16 ;  /* 0x000000ba7810723c */ /* 0x000fe20000001810 */
[----:B------:R-:W2:Y:S03]  /*36d0*/  LDSM.16.M88.4 R120, [R3+0x10080] ;  /* 0x010080000378783b */ /* 0x000ea60000000200 */
[----:B----4-:R-:W-:Y:S02]  /*36e0*/  FSEL R128, R201, -INF , !P1 ;  /* 0xff800000c9807808 */ /* 0x010fe40004800000 */
[----:B------:R-:W-:Y:S02]  /*36f0*/  ISETP.GT.AND P1, PT, R136, 0x21, P0 ;  /* 0x000000218800780c */ /* 0x000fe40000724270 */
[-C--:B---3--:R-:W-:Y:S05]  /*3700*/  HMMA.16816.F32 R4, R116, R188.reuse, R4 ;  /* 0x000000bc7404723c */ /* 0x088fea0000001804 */
[--C-:B------:R-:W-:Y:S01]  /*3710*/  FFMA.FTZ R128, R128, c[0x0][0x29c], -R144.reuse ;  /* 0x0000a70080807a23 */ /* 0x100fe20000010890 */
[----:B------:R-:W-:Y:S02]  /*3720*/  ISETP.LT.OR P1, PT, R137, 0x22, P1 ;  /* 0x000000228900780c */ /* 0x000fe40000f21670 */
[C---:B-1----:R-:W-:Y:S01]  /*3730*/  HMMA.16816.F32 R8, R124.reuse, R188, R8 ;  /* 0x000000bc7c08723c */ /* 0x042fe20000001808 */
[----:B------:R1:W3:Y:S03]  /*3740*/  MUFU.EX2 R197, R128 ;  /* 0x0000008000c57308 */ /* 0x0002e60000000800 */
[----:B------:R-:W-:Y:S02]  /*3750*/  FSEL R132, R199, -INF , !P1 ;  /* 0xff800000c7847808 */ /* 0x000fe40004800000 */
[----:B------:R-:W-:Y:S02]  /*3760*/  ISETP.GT.AND P1, PT, R138, RZ, P0 ;  /* 0x000000ff8a00720c */ /* 0x000fe40000724270 */
[-C--:B------:R-:W-:Y:S03]  /*3770*/  HMMA.16816.F32 R12, R124, R190.reuse, R12 ;  /* 0x000000be7c0c723c */ /* 0x080fe6000000180c */
[C---:B------:R-:W-:Y:S05]  /*3780*/  ISETP.LT.OR P1, PT, R139.reuse, 0x1, P1 ;  /* 0x000000018b00780c */ /* 0x040fea0000f21670 */
[----:B------:R-:W-:Y:S01]  /*3790*/  HMMA.16816.F32 R16, R116, R190, R16 ;  /* 0x000000be7410723c */ /* 0x000fe20000001810 */
[----:B------:R-:W4:Y:S07]  /*37a0*/  LDS R118, [R229.X4+0x12180] ;  /* 0x01218000e5767984 */ /* 0x000f2e0000004800 */
[-C--:B--2---:R-:W-:Y:S05]  /*37b0*/  HMMA.16816.F32 R4, R120, R192.reuse, R4 ;  /* 0x000000c07804723c */ /* 0x084fea0000001804 */
[----:B-1----:R-:W-:Y:S02]  /*37c0*/  FSEL R128, R198, -INF , !P2 ;  /* 0xff800000c6807808 */ /* 0x002fe40005000000 */
[----:B------:R-:W-:Y:S04]  /*37d0*/  ISETP.GT.AND P2, PT, R138, 0x20, P0 ;  /* 0x000000208a00780c */ /* 0x000fe80000744270 */
[----:B------:R-:W-:Y:S01]  /*37e0*/  ISETP.LT.OR P2, PT, R139, 0x21, P2 ;  /* 0x000000218b00780c */ /* 0x000fe20001741670 */
[--C-:B------:R-:W-:Y:S02]  /*37f0*/  FFMA.FTZ R128, R128, c[0x0][0x29c], -R144.reuse ;  /* 0x0000a70080807a23 */ /* 0x100fe40000010890 */
[----:B------:R-:W-:Y:S01]  /*3800*/  FFMA.FTZ R144, R132, c[0x0][0x29c], -R144 ;  /* 0x0000a70084907a23 */ /* 0x000fe20000010890 */
[----:B------:R-:W-:Y:S01]  /*3810*/  FSEL R132, R205, -INF , !P1 ;  /* 0xff800000cd847808 */ /* 0x000fe20004800000 */
[----:B------:R1:W-:Y:S01]  /*3820*/  MUFU.EX2 R196, R128 ;  /* 0x0000008000c47308 */ /* 0x0003e20000000800 */
[----:B------:R-:W-:Y:S02]  /*3830*/  ISETP.GT.AND P1, PT, R138, 0x21, P0 ;  /* 0x000000218a00780c */ /* 0x000fe40000724270 */
[----:B------:R-:W-:Y:S01]  /*3840*/  FSEL R119, R202, -INF , !P2 ;  /* 0xff800000ca777808 */ /* 0x000fe20005000000 */
[--C-:B------:R-:W-:Y:S01]  /*3850*/  FFMA.FTZ R124, R132, c[0x0][0x29c], -R145.reuse ;  /* 0x0000a700847c7a23 */ /* 0x100fe20000010891 */
[----:B------:R-:W-:Y:S02]  /*3860*/  ISETP.LT.OR P1, PT, R139, 0x22, P1 ;  /* 0x000000228b00780c */ /* 0x000fe40000f21670 */
[----:B------:R-:W-:Y:S02]  /*3870*/  ISETP.GT.AND P2, PT, R140, 0x20, P0 ;  /* 0x000000208c00780c */ /* 0x000fe40000744270 */
[----:B------:R-:W-:Y:S01]  /*3880*/  FSEL R117, R200, -INF , !P1 ;  /* 0xff800000c8757808 */ /* 0x000fe20004800000 */
[----:B------:R2:W2:Y:S01]  /*3890*/  MUFU.EX2 R137, R124 ;  /* 0x0000007c00897308 */ /* 0x0004a20000000800 */
[----:B------:R-:W-:Y:S02]  /*38a0*/  ISETP.LT.OR P2, PT, R143, 0x21, P2 ;  /* 0x000000218f00780c */ /* 0x000fe40001741670 */
[----:B------:R-:W-:Y:S01]  /*38b0*/  ISETP.GT.AND P1, PT, R140, 0x21, P0 ;  /* 0x000000218c00780c */ /* 0x000fe20000724270 */
[--C-:B------:R-:W-:Y:S01]  /*38c0*/  FFMA.FTZ R117, R117, c[0x0][0x29c], -R145.reuse ;  /* 0x0000a70075757a23 */ /* 0x100fe20000010891 */
[----:B------:R-:W-:Y:S01]  /*38d0*/  FSEL R126, R207, -INF , !P2 ;  /* 0xff800000cf7e7808 */ /* 0x000fe20005000000 */
[--C-:B----4-:R-:W-:Y:S01]  /*38e0*/  FADD.FTZ R4, R4, -R118.reuse ;  /* 0x8000007604047221 */ /* 0x110fe20000010000 */
[----:B------:R-:W-:Y:S01]  /*38f0*/  ISETP.LT.OR P1, PT, R143, 0x22, P1 ;  /* 0x000000228f00780c */ /* 0x000fe20000f21670 */
[----:B------:R-:W-:Y:S01]  /*3900*/  FADD.FTZ R5, R5, -R118 ;  /* 0x8000007605057221 */ /* 0x000fe20000010000 */
[----:B------:R-:W-:Y:S01]  /*3910*/  ISETP.GT.AND P2, PT, R141, 0x20, P0 ;  /* 0x000000208d00780c */ /* 0x000fe20000744270 */
[----:B------:R4:W-:Y:S01]  /*3920*/  MUFU.EX2 R134, R117 ;  /* 0x0000007500867308 */ /* 0x0009e20000000800 */
[--C-:B------:R-:W-:Y:S02]  /*3930*/  FFMA.FTZ R126, R126, c[0x0][0x29c], -R146.reuse ;  /* 0x0000a7007e7e7a23 */ /* 0x100fe40000010892 */
[----:B-----5:R-:W-:Y:S01]  /*3940*/  FMUL.FTZ R4, R204, R4 ;  /* 0x00000004cc047220 */ /* 0x020fe20000410000 */
[----:B-1----:R-:W1:Y:S01]  /*3950*/  LDSM.16.M88.4 R128, [R3+0x11080] ;  /* 0x011080000380783b */ /* 0x002e620000000200 */
[----:B------:R-:W-:Y:S01]  /*3960*/  ISETP.LT.OR P2, PT, R142, 0x21, P2 ;  /* 0x000000218e00780c */ /* 0x000fe20001741670 */
[----:B---3--:R-:W-:Y:S04]  /*3970*/  FMUL.FTZ R5, R197, R5 ;  /* 0x00000005c5057220 */ /* 0x008fe80000410000 */
[----:B------:R-:W-:Y:S01]  /*3980*/  MUFU.EX2 R144, R144 ;  /* 0x0000009000907308 */ /* 0x000fe20000000800 */
[----:B--2---:R-:W-:Y:S02]  /*3990*/  FSEL R124, R208, -INF , !P4 ;  /* 0xff800000d07c7808 */ /* 0x004fe40006000000 */
[----:B------:R-:W-:Y:S03]  /*39a0*/  ISETP.GT.AND P4, PT, R140, 0x1, P0 ;  /* 0x000000018c00780c */ /* 0x000fe60000784270 */
[----:B------:R-:W-:Y:S01]  /*39b0*/  FFMA.FTZ R116, R124, c[0x0][0x29c], -R145 ;  /* 0x0000a7007c747a23 */ /* 0x000fe20000010891 */
[----:B------:R-:W-:Y:S02]  /*39c0*/  ISETP.LT.OR P4, PT, R143, 0x2, P4 ;  /* 0x000000028f00780c */ /* 0x000fe40002781670 */
[----:B------:R-:W-:Y:S01]  /*39d0*/  FSEL R124, R211, -INF , !P6 ;  /* 0xff800000d37c7808 */ /* 0x000fe20007000000 */
[----:B------:R2:W3:Y:S01]  /*39e0*/  MUFU.EX2 R136, R116 ;  /* 0x0000007400887308 */ /* 0x0004e20000000800 */
[----:B----4-:R-:W4:Y:S01]  /*39f0*/  LDS R117, [R229.X4+0x121a0] ;  /* 0x0121a000e5757984 */ /* 0x010f220000004800 */
[----:B------:R-:W-:Y:S02]  /*3a00*/  ISETP.GT.AND P6, PT, R141, RZ, P0 ;  /* 0x000000ff8d00720c */ /* 0x000fe400007c4270 */
[--C-:B------:R-:W-:Y:S02]  /*3a10*/  FFMA.FTZ R124, R124, c[0x0][0x29c], -R146.reuse ;  /* 0x0000a7007c7c7a23 */ /* 0x100fe40000010892 */
[----:B------:R-:W-:Y:S04]  /*3a20*/  ISETP.LT.OR P6, PT, R142, 0x1, P6 ;  /* 0x000000018e00780c */ /* 0x000fe800037c1670 */
[----:B------:R5:W-:Y:S01]  /*3a30*/  MUFU.EX2 R133, R124 ;  /* 0x0000007c00857308 */ /* 0x000be20000000800 */
[----:B------:R-:W-:Y:S05]  /*3a40*/  FSEL R125, R214, -INF , !P6 ;  /* 0xff800000d67d7808 */ /* 0x000fea0007000000 */
[----:B------:R-:W-:Y:S01]  /*3a50*/  FFMA.FTZ R125, R125, c[0x0][0x29c], -R147 ;  /* 0x0000a7007d7d7a23 */ /* 0x000fe20000010893 */
[C---:B-1----:R-:W-:Y:S04]  /*3a60*/  HMMA.16816.F32 R8, R128.reuse, R192, R8 ;  /* 0x000000c08008723c */ /* 0x042fe80000001808 */
[----:B--2---:R-:W-:Y:S01]  /*3a70*/  FFMA.FTZ R116, R119, c[0x0][0x29c], -R145 ;  /* 0x0000a70077747a23 */ /* 0x004fe20000010891 */
[----:B------:R-:W-:Y:S02]  /*3a80*/  FSEL R119, R209, -INF , !P4 ;  /* 0xff800000d1777808 */ /* 0x000fe40006000000 */
[----:B------:R-:W-:Y:S01]  /*3a90*/  ISETP.GT.AND P4, PT, R141, 0x1, P0 ;  /* 0x000000018d00780c */ /* 0x000fe20000784270 */
[-C--:B------:R-:W-:Y:S01]  /*3aa0*/  HMMA.16816.F32 R12, R128, R194.reuse, R12 ;  /* 0x000000c2800c723c */ /* 0x080fe2000000180c */
[----:B------:R1:W2:Y:S02]  /*3ab0*/  MUFU.EX2 R135, R116 ;  /* 0x0000007400877308 */ /* 0x0002a40000000800 */
[----:B------:R-:W-:Y:S01]  /*3ac0*/  ISETP.LT.OR P4, PT, R142, 0x2, P4 ;  /* 0x000000028e00780c */ /* 0x000fe20002781670 */
[--C-:B------:R-:W-:Y:S01]  /*3ad0*/  FFMA.FTZ R119, R119, c[0x0][0x29c], -R146.reuse ;  /* 0x0000a70077777a23 */ /* 0x100fe20000010892 */
[----:B------:R-:W-:Y:S02]  /*3ae0*/  ISETP.GT.AND P0, PT, R141, 0x21, P0 ;  /* 0x000000218d00780c */ /* 0x000fe40000704270 */
[----:B-----5:R-:W-:Y:S01]  /*3af0*/  FSEL R124, R213, -INF , !P4 ;  /* 0xff800000d57c7808 */ /* 0x020fe20006000000 */
[----:B------:R-:W-:Y:S03]  /*3b00*/  HMMA.16816.F32 R16, R120, R194, R16 ;  /* 0x000000c27810723c */ /* 0x000fe60000001810 */
[----:B------:R5:W-:Y:S01]  /*3b10*/  MUFU.EX2 R130, R126 ;  /* 0x0000007e00827308 */ /* 0x000be20000000800 */
[----:B----4-:R-:W-:Y:S01]  /*3b20*/  FADD.FTZ R6, R6, -R117 ;  /* 0x8000007506067221 */ /* 0x010fe20000010000 */
[----:B------:R-:W-:Y:S01]  /*3b30*/  ISETP.LT.OR P0, PT, R142, 0x22, P0 ;  /* 0x000000228e00780c */ /* 0x000fe20000701670 */
[--C-:B------:R-:W-:Y:S01]  /*3b40*/  FFMA.FTZ R124, R124, c[0x0][0x29c], -R147.reuse ;  /* 0x0000a7007c7c7a23 */ /* 0x100fe20000010893 */
[----:B------:R-:W-:Y:S01]  /*3b50*/  FSEL R123, R212, -INF , !P2 ;  /* 0xff800000d47b7808 */ /* 0x000fe20005000000 */
[----:B------:R-:W-:Y:S01]  /*3b60*/  FFMA.FTZ R121, -R203, R203, 1 ;  /* 0x3f800000cb797423 */ /* 0x000fe200000101cb */
[----:B------:R-:W-:Y:S02]  /*3b70*/  FSEL R122, R210, -INF , !P0 ;  /* 0xff800000d27a7808 */ /* 0x000fe40004000000 */
[----:B------:R-:W-:Y:S01]  /*3b80*/  PLOP3.LUT P0, PT, PT, PT, UP0, 0x80, 0x0 ;  /* 0x000000000000781c */ /* 0x000fe20003f0f008 */
[----:B------:R-:W-:Y:S01]  /*3b90*/  FMUL.FTZ R121, R4, R121 ;  /* 0x0000007904797220 */ /* 0x000fe20000410000 */
[----:B------:R4:W2:Y:S01]  /*3ba0*/  MUFU.EX2 R132, R119 ;  /* 0x0000007700847308 */ /* 0x0008a20000000800 */
[----:B------:R-:W-:Y:S02]  /*3bb0*/  FFMA.FTZ R4, -R198, R198, 1 ;  /* 0x3f800000c6047423 */ /* 0x000fe400000101c6 */
[----:B------:R-:W-:Y:S01]  /*3bc0*/  FMUL.FTZ R6, R137, R6 ;  /* 0x0000000689067220 */ /* 0x000fe20000410000 */
[----:B-1----:R-:W-:Y:S01]  /*3bd0*/  FSEL R116, R206, -INF , !P1 ;  /* 0xff800000ce747808 */ /* 0x002fe20004800000 */
[----:B------:R-:W-:Y:S02]  /*3be0*/  FFMA.FTZ R120, -R201, R201, 1 ;  /* 0x3f800000c9787423 */ /* 0x000fe400000101c9 */
[--C-:B------:R-:W-:Y:S02]  /*3bf0*/  FFMA.FTZ R123, R123, c[0x0][0x29c], -R147.reuse ;  /* 0x0000a7007b7b7a23 */ /* 0x100fe40000010893 */
[----:B------:R-:W-:Y:S01]  /*3c00*/  FFMA.FTZ R127, R116, c[0x0][0x29c], -R146 ;  /* 0x0000a700747f7a23 */ /* 0x000fe20000010892 */
[----:B------:R-:W-:Y:S01]  /*3c10*/  MUFU.EX2 R131, R125 ;  /* 0x0000007d00837308 */ /* 0x000fe20000000800 */
[--C-:B------:R-:W-:Y:S01]  /*3c20*/  FADD.FTZ R16, R16, -R118.reuse ;  /* 0x8000007610107221 */ /* 0x100fe20000010000 */
[----:B------:R-:W1:Y:S01]  /*3c30*/  LDS R116, [R229.X4+0x12200] ;  /* 0x01220000e5747984 */ /* 0x000e620000004800 */
[----:B------:R-:W-:Y:S01]  /*3c40*/  FMUL.FTZ R120, R5, R120 ;  /* 0x0000007805787220 */ /* 0x000fe20000410000 */
[----:B------:R-:W-:Y:S01]  /*3c50*/  F2FP.PACK_AB R5, R197, R204 ;  /* 0x000000ccc505723e */ /* 0x000fe200000000ff */
[----:B------:R-:W-:Y:S02]  /*3c60*/  FMUL.FTZ R16, R196, R16 ;  /* 0x00000010c4107220 */ /* 0x000fe40000410000 */
[----:B------:R-:W-:Y:S01]  /*3c70*/  FFMA.FTZ R122, R122, c[0x0][0x29c], -R147 ;  /* 0x0000a7007a7a7a23 */ /* 0x000fe20000010893 */
[----:B------:R-:W-:Y:S01]  /*3c80*/  F2FP.PACK_AB R120, R120, R121 ;  /* 0x000000797878723e */ /* 0x000fe200000000ff */
[----:B------:R-:W-:Y:S01]  /*3c90*/  FMUL.FTZ R129, R16, R4 ;  /* 0x0000000410817220 */ /* 0x000fe20000410000 */
[----:B------:R2:W-:Y:S01]  /*3ca0*/  MUFU.EX2 R128, R127 ;  /* 0x0000007f00807308 */ /* 0x0005e20000000800 */
[----:B------:R-:W-:Y:S02]  /*3cb0*/  FFMA.FTZ R4, -R205, R205, 1 ;  /* 0x3f800000cd047423 */ /* 0x000fe400000101cd */
[----:B------:R-:W-:Y:S01]  /*3cc0*/  FADD.FTZ R17, R17, -R118 ;  /* 0x8000007611117221 */ /* 0x000fe20000010000 */
[----:B---3--:R-:W-:Y:S01]  /*3cd0*/  F2FP.PACK_AB R118, R136, R137 ;  /* 0x000000898876723e */ /* 0x008fe200000000ff */
[----:B-----5:R-:W-:Y:S01]  /*3ce0*/  FMUL.FTZ R126, R6, R4 ;  /* 0x00000004067e7220 */ /* 0x020fe20000410000 */
[C---:B----4-:R-:W-:Y:S01]  /*3cf0*/  F2FP.PACK_AB R119, R144.reuse, R196 ;  /* 0x000000c49077723e */ /* 0x050fe200000000ff */
[----:B------:R-:W3:Y:S01]  /*3d00*/  LDS R4, [R229.X4+0x12220] ;  /* 0x01222000e5047984 */ /* 0x000ee20000004800 */
[----:B------:R-:W-:Y:S02]  /*3d10*/  FMUL.FTZ R17, R144, R17 ;  /* 0x0000001190117220 */ /* 0x000fe40000410000 */
[----:B------:R-:W4:Y:S01]  /*3d20*/  MUFU.EX2 R124, R124 ;  /* 0x0000007c007c7308 */ /* 0x000f220000000800 */
[----:B------:R-:W-:Y:S01]  /*3d30*/  FFMA.FTZ R16, -R199, R199, 1 ;  /* 0x3f800000c7107423 */ /* 0x000fe200000101c7 */
[----:B------:R4:W-:Y:S01]  /*3d40*/  STS [R230], R5 ;  /* 0x00000005e6007388 */ /* 0x0009e20000000800 */
[--C-:B------:R-:W-:Y:S02]  /*3d50*/  FADD.FTZ R19, R19, -R117.reuse ;  /* 0x8000007513137221 */ /* 0x100fe40000010000 */
[----:B------:R-:W-:Y:S02]  /*3d60*/  FFMA.FTZ R6, -R200, R200, 1 ;  /* 0x3f800000c8067423 */ /* 0x000fe400000101c8 */
[----:B------:R-:W-:Y:S01]  /*3d70*/  STS [R230+0x400], R118 ;  /* 0x00040076e6007388 */ /* 0x000fe20000000800 */
[----:B------:R-:W-:Y:S02]  /*3d80*/  FMUL.FTZ R19, R134, R19 ;  /* 0x0000001386137220 */ /* 0x000fe40000410000 */
[----:B------:R-:W-:Y:S01]  /*3d90*/  MUFU.EX2 R123, R123 ;  /* 0x0000007b007b7308 */ /* 0x000fe20000000800 */
[--C-:B------:R-:W-:Y:S01]  /*3da0*/  FADD.FTZ R7, R7, -R117.reuse ;  /* 0x8000007507077221 */ /* 0x100fe20000010000 */
[----:B------:R-:W-:Y:S01]  /*3db0*/  STS [R231], R119 ;  /* 0x00000077e7007388 */ /* 0x000fe20000000800 */
[----:B------:R-:W-:Y:S02]  /*3dc0*/  FADD.FTZ R18, R18, -R117 ;  /* 0x8000007512127221 */ /* 0x000fe40000010000 */
[----:B--2---:R-:W-:Y:S01]  /*3dd0*/  FMUL.FTZ R127, R17, R16 ;  /* 0x00000010117f7220 */ /* 0x004fe20000410000 */
[----:B------:R-:W-:Y:S01]  /*3de0*/  F2FP.PACK_AB R17, R134, R135 ;  /* 0x000000878611723e */ /* 0x000fe200000000ff */
[----:B------:R-:W-:Y:S01]  /*3df0*/  FMUL.FTZ R117, R19, R6 ;  /* 0x0000000613757220 */ /* 0x000fe20000410000 */
[----:B------:R-:W-:Y:S01]  /*3e00*/  F2FP.PACK_AB R6, R132, R133 ;  /* 0x000000858406723e */ /* 0x000fe200000000ff */
[----:B------:R-:W-:Y:S01]  /*3e10*/  FMUL.FTZ R121, R136, R7 ;  /* 0x0000000788797220 */ /* 0x000fe20000410000 */
[----:B------:R-:W2:Y:S01]  /*3e20*/  MUFU.EX2 R122, R122 ;  /* 0x0000007a007a7308 */ /* 0x000ea20000000800 */
[----:B------:R5:W-:Y:S01]  /*3e30*/  STS [R231+0x400], R17 ;  /* 0x00040011e7007388 */ /* 0x000be20000000800 */
[----:B------:R-:W-:Y:S02]  /*3e40*/  FMUL.FTZ R18, R135, R18 ;  /* 0x0000001287127220 */ /* 0x000fe40000410000 */
[----:B------:R-:W-:Y:S02]  /*3e50*/  FFMA.FTZ R7, -R202, R202, 1 ;  /* 0x3f800000ca077423 */ /* 0x000fe400000101ca */
[----:B------:R-:W-:Y:S01]  /*3e60*/  FFMA.FTZ R16, -R208, R208, 1 ;  /* 0x3f800000d0107423 */ /* 0x000fe200000101d0 */
[----:B----4-:R-:W-:Y:S01]  /*3e70*/  F2FP.PACK_AB R5, R124, R131 ;  /* 0x000000837c05723e */ /* 0x010fe200000000ff */
[----:B------:R4:W-:Y:S01]  /*3e80*/  STS [R230+0x1000], R6 ;  /* 0x00100006e6007388 */ /* 0x0009e20000000800 */
[--C-:B-1----:R-:W-:Y:S02]  /*3e90*/  FADD.FTZ R8, R8, -R116.reuse ;  /* 0x8000007408087221 */ /* 0x102fe40000010000 */
[----:B------:R-:W-:Y:S02]  /*3ea0*/  FMUL.FTZ R125, R121, R16 ;  /* 0x00000010797d7220 */ /* 0x000fe40000410000 */
[----:B------:R1:W-:Y:S01]  /*3eb0*/  STS [R230+0x1400], R5 ;  /* 0x00140005e6007388 */ /* 0x0003e20000000800 */
[----:B------:R-:W-:Y:S01]  /*3ec0*/  FMUL.FTZ R121, R18, R7 ;  /* 0x0000000712797220 */ /* 0x000fe20000410000 */
[----:B------:R-:W-:Y:S01]  /*3ed0*/  F2FP.PACK_AB R7, R128, R130 ;  /* 0x000000828007723e */ /* 0x000fe200000000ff */
[----:B------:R-:W-:Y:S02]  /*3ee0*/  FADD.FTZ R9, R9, -R116 ;  /* 0x8000007409097221 */ /* 0x000fe40000010000 */
[--C-:B---3--:R-:W-:Y:S02]  /*3ef0*/  FADD.FTZ R10, R10, -R4.reuse ;  /* 0x800000040a0a7221 */ /* 0x108fe40000010000 */
[--C-:B------:R-:W-:Y:S01]  /*3f00*/  FADD.FTZ R11, R11, -R4.reuse ;  /* 0x800000040b0b7221 */ /* 0x100fe20000010000 */
[----:B------:R-:W-:Y:S01]  /*3f10*/  STS [R231+0x1000], R7 ;  /* 0x00100007e7007388 */ /* 0x000fe20000000800 */
[--C-:B------:R-:W-:Y:S02]  /*3f20*/  FADD.FTZ R14, R14, -R4.reuse ;  /* 0x800000040e0e7221 */ /* 0x100fe40000010000 */
[----:B------:R-:W-:Y:S01]  /*3f30*/  FADD.FTZ R15, R15, -R4 ;  /* 0x800000040f0f7221 */ /* 0x000fe20000010000 */
[----:B--2---:R-:W-:Y:S01]  /*3f40*/  F2FP.PACK_AB R4, R122, R123 ;  /* 0x0000007b7a04723e */ /* 0x004fe200000000ff */
[--C-:B------:R-:W-:Y:S02]  /*3f50*/  FADD.FTZ R12, R12, -R116.reuse ;  /* 0x800000740c0c7221 */ /* 0x100fe40000010000 */
[----:B------:R-:W-:Y:S02]  /*3f60*/  FADD.FTZ R13, R13, -R116 ;  /* 0x800000740d0d7221 */ /* 0x000fe40000010000 */
[----:B------:R2:W-:Y:S01]  /*3f70*/  STS [R231+0x1400], R4 ;  /* 0x00140004e7007388 */ /* 0x0005e20000000800 */
[----:B------:R-:W-:Y:S02]  /*3f80*/  FMUL.FTZ R19, R133, R8 ;  /* 0x0000000885137220 */ /* 0x000fe40000410000 */
[----:B------:R-:W-:Y:S02]  /*3f90*/  FFMA.FTZ R8, -R211, R211, 1 ;  /* 0x3f800000d3087423 */ /* 0x000fe400000101d3 */
[----:B------:R-:W-:Y:S01]  /*3fa0*/  BAR.SYNC.DEFER_BLOCKING 0x0 ;  /* 0x0000000000007b1d */ /* 0x000fe20000010000 */
[----:B------:R-:W-:Y:S02]  /*3fb0*/  FMUL.FTZ R16, R132, R9 ;  /* 0x0000000984107220 */ /* 0x000fe40000410000 */
[----:B------:R-:W-:Y:S02]  /*3fc0*/  FMUL.FTZ R18, R130, R12 ;  /* 0x0000000c82127220 */ /* 0x000fe40000410000 */
[----:B------:R-:W-:Y:S02]  /*3fd0*/  FMUL.FTZ R13, R128, R13 ;  /* 0x0000000d800d7220 */ /* 0x000fe40000410000 */
[----:B------:R-:W-:Y:S02]  /*3fe0*/  FMUL.FTZ R19, R19, R8 ;  /* 0x0000000813137220 */ /* 0x000fe40000410000 */
[----:B------:R-:W-:Y:S02]  /*3ff0*/  FFMA.FTZ R9, -R207, R207, 1 ;  /* 0x3f800000cf097423 */ /* 0x000fe400000101cf */
[----:B------:R-:W-:Y:S02]  /*4000*/  FFMA.FTZ R8, -R206, R206, 1 ;  /* 0x3f800000ce087423 */ /* 0x000fe400000101ce */
[----:B------:R-:W-:Y:S02]  /*4010*/  FMUL.FTZ R18, R18, R9 ;  /* 0x0000000912127220 */ /* 0x000fe40000410000 */
[----:B------:R-:W-:Y:S01]  /*4020*/  FMUL.FTZ R9, R13, R8 ;  /* 0x000000080d097220 */ /* 0x000fe20000410000 */
[----:B------:R-:W-:Y:S01]  /*4030*/  F2FP.PACK_AB R8, R125, R126 ;  /* 0x0000007e7d08723e */ /* 0x000fe200000000ff */
[----:B-----5:R-:W-:Y:S01]  /*4040*/  FMUL.FTZ R17, R131, R10 ;  /* 0x0000000a83117220 */ /* 0x020fe20000410000 */
[----:B------:R-:W-:Y:S01]  /*4050*/  F2FP.PACK_AB R13, R127, R129 ;  /* 0x000000817f0d723e */ /* 0x000fe200000000ff */
[----:B------:R-:W-:Y:S01]  /*4060*/  FMUL.FTZ R10, R124, R11 ;  /* 0x0000000b7c0a7220 */ /* 0x000fe20000410000 */
[----:B------:R-:W-:Y:S01]  /*4070*/  F2FP.PACK_AB R9, R9, R18 ;  /* 0x000000120909723e */ /* 0x000fe200000000ff */
[----:B------:R-:W-:Y:S02]  /*4080*/  FFMA.FTZ R12, -R209, R209, 1 ;  /* 0x3f800000d10c7423 */ /* 0x000fe400000101d1 */
[----:B----4-:R-:W-:Y:S01]  /*4090*/  FFMA.FTZ R6, -R214, R214, 1 ;  /* 0x3f800000d6067423 */ /* 0x010fe200000101d6 */
[----:B------:R-:W-:Y:S01]  /*40a0*/  STS [R230+0x2000], R120 ;  /* 0x00200078e6007388 */ /* 0x000fe20000000800 */
[----:B-1----:R-:W-:Y:S02]  /*40b0*/  FFMA.FTZ R5, -R213, R213, 1 ;  /* 0x3f800000d5057423 */ /* 0x002fe400000101d5 */
[----:B------:R-:W-:Y:S02]  /*40c0*/  FMUL.FTZ R11, R17, R6 ;  /* 0x00000006110b7220 */ /* 0x000fe40000410000 */
[----:B------:R-:W-:Y:S01]  /*40d0*/  STS [R230+0x2400], R8 ;  /* 0x00240008e6007388 */ /* 0x000fe20000000800 */
[----:B------:R-:W-:Y:S02]  /*40e0*/  FMUL.FTZ R10, R10, R5 ;  /* 0x000000050a0a7220 */ /* 0x000fe40000410000 */
[----:B------:R-:W-:Y:S01]  /*40f0*/  FMUL.FTZ R16, R16, R12 ;  /* 0x0000000c10107220 */ /* 0x000fe20000410000 */
[----:B------:R-:W-:Y:S01]  /*4100*/  F2FP.PACK_AB R12, R117, R121 ;  /* 0x00000079750c723e */ /* 0x000fe200000000ff */
[----:B------:R-:W-:Y:S01]  /*4110*/  FMUL.FTZ R14, R123, R14 ;  /* 0x0000000e7b0e7220 */ /* 0x000fe20000410000 */
[----:B------:R-:W-:Y:S01]  /*4120*/  STS [R231+0x2000], R13 ;  /* 0x0020000de7007388 */ /* 0x000fe20000000800 */
[----:B------:R-:W-:Y:S01]  /*4130*/  FMUL.FTZ R15, R122, R15 ;  /* 0x0000000f7a0f7220 */ /* 0x000fe20000410000 */
[----:B------:R-:W-:Y:S01]  /*4140*/  F2FP.PACK_AB R16, R16, R19 ;  /* 0x000000131010723e */ /* 0x000fe200000000ff */
[----:B------:R-:W-:Y:S02]  /*4150*/  FFMA.FTZ R6, -R212, R212, 1 ;  /* 0x3f800000d4067423 */ /* 0x000fe400000101d4 */
[----:B------:R-:W-:Y:S01]  /*4160*/  FFMA.FTZ R5, -R210, R210, 1 ;  /* 0x3f800000d2057423 */ /* 0x000fe200000101d2 */
[----:B------:R-:W-:Y:S01]  /*4170*/  STS [R231+0x2400], R12 ;  /* 0x0024000ce7007388 */ /* 0x000fe20000000800 */
[----:B------:R-:W-:Y:S02]  /*4180*/  FMUL.FTZ R6, R14, R6 ;  /* 0x000000060e067220 */ /* 0x000fe40000410000 */
[----:B--2---:R-:W-:Y:S01]  /*4190*/  FMUL.FTZ R4, R15, R5 ;  /* 0x000000050f047220 */ /* 0x004fe20000410000 */
[----:B------:R-:W-:Y:S01]  /*41a0*/  F2FP.PACK_AB R5, R10, R11 ;  /* 0x0000000b0a05723e */ /* 0x000fe200000000ff */
[----:B------:R-:W-:Y:S03]  /*41b0*/  STS [R230+0x3000], R16 ;  /* 0x00300010e6007388 */ /* 0x000fe60000000800 */
[----:B------:R-:W-:Y:S02]  /*41c0*/  F2FP.PACK_AB R4, R4, R6 ;  /* 0x000000060404723e */ /* 0x000fe400000000ff */
[----:B------:R-:W-:Y:S05]  /*41d0*/  STS [R230+0x3400], R5 ;  /* 0x00340005e6007388 */ /* 0x000fea0000000800 */
[----:B------:R-:W-:Y:S05]  /*41e0*/  STS [R231+0x3000], R9 ;  /* 0x00300009e7007388 */ /* 0x000fea0000000800 */
[----:B------:R-:W-:Y:S05]  /*41f0*/  STS [R231+0x3400], R4 ;  /* 0x00340004e7007388 */ /* 0x000fea0000000800 */
[----:B------:R-:W-:Y:S05]  /*4200*/  LDSM.16.MT88.4 R4, [R223+0x12280] ;  /* 0x01228000df04783b */ /* 0x000fea0000004200 */
[----:B------:R-:W1:Y:S05]  /*4210*/  LDSM.16.MT88.4 R8, [R0+0xc080] ;  /* 0x00c080000008783b */ /* 0x000e6a0000004200 */
[----:B------:R-:W2:Y:S05]  /*4220*/  LDSM.16.MT88.4 R12, [R222+0x12280] ;  /* 0x01228000de0c783b */ /* 0x000eaa0000004200 */
[----:B------:R-:W3:Y:S05]  /*4230*/  LDSM.16.MT88.4 R16, [R0+0xe080] ;  /* 0x00e080000010783b */ /* 0x000eea0000004200 */
[----:B------:R-:W4:Y:S05]  /*4240*/  LDSM.16.MT88.4 R116, [R0+0x10080] ;  /* 0x010080000074783b */ /* 0x000f2a0000004200 */
[----:B------:R-:W-:Y:S05]  /*4250*/  LDSM.16.MT88.4 R120, [R223+0x12a80] ;  /* 0x012a8000df78783b */ /* 0x000fea0000004200 */
[----:B------:R-:W5:Y:S05]  /*4260*/  LDSM.16.MT88.4 R124, [R0+0xc880] ;  /* 0x00c88000007c783b */ /* 0x000f6a0000004200 */
[----:B------:R-:W3:Y:S05]  /*4270*/  LDSM.16.MT88.4 R128, [R222+0x12a80] ;  /* 0x012a8000de80783b */ /* 0x000eea0000004200 */
[----:B------:R-:W4:Y:S01]  /*4280*/  LDSM.16.MT88.4 R132, [R0+0xe880] ;  /* 0x00e880000084783b */ /* 0x000f220000004200 */
[-C--:B-1----:R-:W-:Y:S04]  /*4290*/  HMMA.16816.F32 R20, R4, R8.reuse, R20 ;  /* 0x000000080414723c */ /* 0x082fe80000001814 */
[----:B------:R-:W-:Y:S05]  /*42a0*/  LDSM.16.MT88.4 R136, [R223+0x13a80] ;  /* 0x013a8000df88783b */ /* 0x000fea0000004200 */
[----:B------:R-:W-:Y:S01]  /*42b0*/  LDSM.16.MT88.4 R140, [R0+0xd880] ;  /* 0x00d88000008c783b */ /* 0x000fe20000004200 */
[C---:B--2---:R-:W-:Y:S08]  /*42c0*/  HMMA.16816.F32 R24, R12.reuse, R8, R24 ;  /* 0x000000080c18723c */ /* 0x044ff00000001818 */
[-C--:B------:R-:W-:Y:S08]  /*42d0*/  HMMA.16816.F32 R28, R12, R10.reuse, R28 ;  /* 0x0000000a0c1c723c */ /* 0x080ff0000000181c */
[C---:B------:R-:W-:Y:S01]  /*42e0*/  HMMA.16816.F32 R32, R4.reuse, R10, R32 ;  /* 0x0000000a0420723c */ /* 0x040fe20000001820 */
[----:B------:R-:W1:Y:S07]  /*42f0*/  LDSM.16.MT88.4 R8, [R0+0x10880] ;  /* 0x010880000008783b */ /* 0x000e6e0000004200 */
        /* <DEDUP_REMOVED lines=8> */
[----:B------:R-:W2:Y:S07]  /*4380*/  LDSM.16.MT88.4 R12, [R223+0x13280] ;  /* 0x01328000df0c783b */ /* 0x000eae0000004200 */
[----:B------:R-:W-:Y:S01]  /*4390*/  HMMA.16816.F32 R64, R4, R118, R64 ;  /* 0x000000760440723c */ /* 0x000fe20000001840 */
[----:B------:R-:W3:Y:S05]  /*43a0*/  LDSM.16.MT88.4 R4, [R222+0x13280] ;  /* 0x01328000de04783b */ /* 0x000eea0000004200 */
[----:B------:R-:W4:Y:S02]  /*43b0*/  LDSM.16.MT88.4 R116, [R0+0xf080] ;  /* 0x00f080000074783b */ /* 0x000f240000004200 */
[-C--:B-----5:R-:W-:Y:S08]  /*43c0*/  HMMA.16816.F32 R20, R120, R124.reuse, R20 ;  /* 0x0000007c7814723c */ /* 0x0a0ff00000001814 */
[C---:B------:R-:W-:Y:S08]  /*43d0*/  HMMA.16816.F32 R24, R128.reuse, R124, R24 ;  /* 0x0000007c8018723c */ /* 0x040ff00000001818 */
[-C--:B------:R-:W-:Y:S08]  /*43e0*/  HMMA.16816.F32 R28, R128, R126.reuse, R28 ;  /* 0x0000007e801c723c */ /* 0x080ff0000000181c */
[C---:B------:R-:W-:Y:S01]  /*43f0*/  HMMA.16816.F32 R32, R120.reuse, R126, R32 ;  /* 0x0000007e7820723c */ /* 0x040fe20000001820 */
[----:B------:R-:W5:Y:S07]  /*4400*/  LDSM.16.MT88.4 R124, [R0+0x11080] ;  /* 0x01108000007c783b */ /* 0x000f6e0000004200 */
[-C--:B------:R-:W-:Y:S08]  /*4410*/  HMMA.16816.F32 R36, R120, R132.reuse, R36 ;  /* 0x000000847824723c */ /* 0x080ff00000001824 */
[C---:B------:R-:W-:Y:S08]  /*4420*/  HMMA.16816.F32 R40, R128.reuse, R132, R40 ;  /* 0x000000848028723c */ /* 0x040ff00000001828 */
[-C--:B------:R-:W-:Y:S08]  /*4430*/  HMMA.16816.F32 R44, R128, R134.reuse, R44 ;  /* 0x00000086802c723c */ /* 0x080ff0000000182c */
[C---:B------:R-:W-:Y:S01]  /*4440*/  HMMA.16816.F32 R48, R120.reuse, R134, R48 ;  /* 0x000000867830723c */ /* 0x040fe20000001830 */
[----:B------:R-:W3:Y:S07]  /*4450*/  LDSM.16.MT88.4 R132, [R222+0x13a80] ;  /* 0x013a8000de84783b */ /* 0x000eee0000004200 */
[-C--:B-1----:R-:W-:Y:S08]  /*4460*/  HMMA.16816.F32 R52, R120, R8.reuse, R52 ;  /* 0x000000087834723c */ /* 0x082ff00000001834 */
[C---:B------:R-:W-:Y:S08]  /*4470*/  HMMA.16816.F32 R56, R128.reuse, R8, R56 ;  /* 0x000000088038723c */ /* 0x040ff00000001838 */
[-C--:B------:R-:W-:Y:S08]  /*4480*/  HMMA.16816.F32 R60, R128, R10.reuse, R60 ;  /* 0x0000000a803c723c */ /* 0x080ff0000000183c */
[----:B------:R-:W-:Y:S01]  /*4490*/  HMMA.16816.F32 R64, R120, R10, R64 ;  /* 0x0000000a7840723c */ /* 0x000fe20000001840 */
[----:B------:R-:W1:Y:S07]  /*44a0*/  LDSM.16.MT88.4 R8, [R0+0xf880] ;  /* 0x00f880000008783b */ /* 0x000e6e0000004200 */
[-C--:B--2---:R-:W-:Y:S08]  /*44b0*/  HMMA.16816.F32 R20, R12, R16.reuse, R20 ;  /* 0x000000100c14723c */ /* 0x084ff00000001814 */
[C---:B---3--:R-:W-:Y:S08]  /*44c0*/  HMMA.16816.F32 R24, R4.reuse, R16, R24 ;  /* 0x000000100418723c */ /* 0x048ff00000001818 */
[-C--:B------:R-:W-:Y:S08]  /*44d0*/  HMMA.16816.F32 R28, R4, R18.reuse, R28 ;  /* 0x00000012041c723c */ /* 0x080ff0000000181c */
[C---:B------:R-:W-:Y:S01]  /*44e0*/  HMMA.16816.F32 R32, R12.reuse, R18, R32 ;  /* 0x000000120c20723c */ /* 0x040fe20000001820 */
[----:B------:R-:W2:Y:S05]  /*44f0*/  LDSM.16.MT88.4 R16, [R0+0x11880] ;  /* 0x011880000010783b */ /* 0x000eaa0000004200 */
[----:B------:R-:W-:Y:S02]  /*4500*/  BAR.SYNC.DEFER_BLOCKING 0x0 ;  /* 0x0000000000007b1d */ /* 0x000fe40000010000 */
[-C--:B----4-:R-:W-:Y:S08]  /*4510*/  HMMA.16816.F32 R36, R12, R116.reuse, R36 ;  /* 0x000000740c24723c */ /* 0x090ff00000001824 */
[C---:B------:R-:W-:Y:S08]  /*4520*/  HMMA.16816.F32 R40, R4.reuse, R116, R40 ;  /* 0x000000740428723c */ /* 0x040ff00000001828 */
[-C--:B------:R-:W-:Y:S08]  /*4530*/  HMMA.16816.F32 R44, R4, R118.reuse, R44 ;  /* 0x00000076042c723c */ /* 0x080ff0000000182c */
[C---:B------:R-:W-:Y:S08]  /*4540*/  HMMA.16816.F32 R48, R12.reuse, R118, R48 ;  /* 0x000000760c30723c */ /* 0x040ff00000001830 */
[-C--:B-----5:R-:W-:Y:S08]  /*4550*/  HMMA.16816.F32 R52, R12, R124.reuse, R52 ;  /* 0x0000007c0c34723c */ /* 0x0a0ff00000001834 */
[C---:B------:R-:W-:Y:S01]  /*4560*/  HMMA.16816.F32 R56, R4.reuse, R124, R56 ;  /* 0x0000007c0438723c */ /* 0x040fe20000001838 */
[----:B------:R3:W4:Y:S05]  /*4570*/  LDSM.16.MT88.4 R116, [R222+0x14280] ;  /* 0x01428000de74783b */ /* 0x00072a0000004200 */
[----:B------:R3:W5:Y:S02]  /*4580*/  LDSM.16.MT88.4 R120, [R0+0x8080] ;  /* 0x008080000078783b */ /* 0x0007640000004200 */
[-C--:B------:R-:W-:Y:S03]  /*4590*/  HMMA.16816.F32 R60, R4, R126.reuse, R60 ;  /* 0x0000007e043c723c */ /* 0x080fe6000000183c */
[----:B------:R3:W1:Y:S05]  /*45a0*/  LDSM.16.MT88.4 R4, [R223+0x14280] ;  /* 0x01428000df04783b */ /* 0x00066a0000004200 */
[----:B------:R-:W-:Y:S01]  /*45b0*/  HMMA.16816.F32 R64, R12, R126, R64 ;  /* 0x0000007e0c40723c */ /* 0x000fe20000001840 */
[----:B------:R3:W2:Y:S05]  /*45c0*/  LDSM.16.MT88.4 R12, [R0+0x6080] ;  /* 0x00608000000c783b */ /* 0x0006aa0000004200 */
[----:B------:R3:W2:Y:S02]  /*45d0*/  LDSM.16.MT88.4 R124, [R0+0xa080] ;  /* 0x00a08000007c783b */ /* 0x0006a40000004200 */
[-C--:B------:R-:W-:Y:S03]  /*45e0*/  HMMA.16816.F32 R20, R136, R140.reuse, R20 ;  /* 0x0000008c8814723c */ /* 0x080fe60000001814 */
[----:B------:R3:W2:Y:S05]  /*45f0*/  LDSM.16.MT88.4 R128, [R223+0x14a80] ;  /* 0x014a8000df80783b */ /* 0x0006aa0000004200 */
[C---:B------:R-:W-:Y:S01]  /*4600*/  HMMA.16816.F32 R24, R132.reuse, R140, R24 ;  /* 0x0000008c8418723c */ /* 0x040fe20000001818 */
[----:B------:R3:W2:Y:S05]  /*4610*/  LDSM.16.MT88.4 R196, [R222+0x14a80] ;  /* 0x014a8000dec4783b */ /* 0x0006aa0000004200 */
[----:B------:R3:W2:Y:S02]  /*4620*/  LDSM.16.MT88.4 R144, [R0+0x6880] ;  /* 0x006880000090783b */ /* 0x0006a40000004200 */
[-C--:B------:R-:W-:Y:S03]  /*4630*/  HMMA.16816.F32 R28, R132, R142.reuse, R28 ;  /* 0x0000008e841c723c */ /* 0x080fe6000000181c */
[----:B------:R3:W2:Y:S05]  /*4640*/  LDSM.16.MT88.4 R200, [R0+0x8880] ;  /* 0x0088800000c8783b */ /* 0x0006aa0000004200 */
[C---:B------:R-:W-:Y:S01]  /*4650*/  HMMA.16816.F32 R32, R136.reuse, R142, R32 ;  /* 0x0000008e8820723c */ /* 0x040fe20000001820 */
[----:B------:R3:W3:Y:S07]  /*4660*/  LDSM.16.MT88.4 R204, [R0+0xa880] ;  /* 0x00a8800000cc783b */ /* 0x0006ee0000004200 */
[-C--:B-1----:R-:W-:Y:S08]  /*4670*/  HMMA.16816.F32 R36, R136, R8.reuse, R36 ;  /* 0x000000088824723c */ /* 0x082ff00000001824 */
[C---:B------:R-:W-:Y:S08]  /*4680*/  HMMA.16816.F32 R40, R132.reuse, R8, R40 ;  /* 0x000000088428723c */ /* 0x040ff00000001828 */
[-C--:B------:R-:W-:Y:S08]  /*4690*/  HMMA.16816.F32 R44, R132, R10.reuse, R44 ;  /* 0x0000000a842c723c */ /* 0x080ff0000000182c */
[C---:B------:R-:W-:Y:S08]  /*46a0*/  HMMA.16816.F32 R48, R136.reuse, R10, R48 ;  /* 0x0000000a8830723c */ /* 0x040ff00000001830 */
[-C--:B--2---:R-:W-:Y:S08]  /*46b0*/  HMMA.16816.F32 R52, R136, R16.reuse, R52 ;  /* 0x000000108834723c */ /* 0x084ff00000001834 */
[C---:B------:R-:W-:Y:S08]  /*46c0*/  HMMA.16816.F32 R56, R132.reuse, R16, R56 ;  /* 0x000000108438723c */ /* 0x040ff00000001838 */
[-C--:B------:R-:W-:Y:S08]  /*46d0*/  HMMA.16816.F32 R60, R132, R18.reuse, R60 ;  /* 0x00000012843c723c */ /* 0x080ff0000000183c */
[----:B------:R-:W-:Y:S01]  /*46e0*/  HMMA.16816.F32 R64, R136, R18, R64 ;  /* 0x000000128840723c */ /* 0x000fe20000001840 */
[----:B------:R-:W-:-:S07]  /*46f0*/  @P0 BRA `(.L_x_170) ;  /* 0x0000038000000947 */ /* 0x000fce0003800000 */
[----:B---345:R-:W-:Y:S01]  /*4700*/  LOP3.LUT P4, RZ, R238, 0x1, RZ, 0xc0, !PT ;  /* 0x00000001eeff7812 */ /* 0x038fe2000788c0ff */
[----:B------:R-:W1:Y:S01]  /*4710*/  S2R R11, SR_CTAID.Y ;  /* 0x00000000000b7919 */ /* 0x000e620000002600 */
[----:B------:R-:W-:Y:S01]  /*4720*/  ULDC.64 UR4, c[0x0][0x208] ;  /* 0x0000820000047ab9 */ /* 0x000fe20000000a00 */
[----:B------:R-:W-:Y:S01]  /*4730*/  IMAD.U32 R132, RZ, RZ, UR7 ;  /* 0x00000007ff847e24 */ /* 0x000fe2000f8e00ff */
[----:B------:R-:W-:Y:S01]  /*4740*/  USHF.L.U32 UR14, UR15, 0x6, URZ ;  /* 0x000000060f0e7899 */ /* 0x000fe2000800063f */
[----:B------:R-:W-:Y:S01]  /*4750*/  IMAD.MOV.U32 R8, RZ, RZ, R242 ;  /* 0x000000ffff087224 */ /* 0x000fe200078e00f2 */
[----:B------:R-:W-:Y:S01]  /*4760*/  UIMAD.WIDE.U32 UR24, UR15, UR4, URZ ;  /* 0x000000040f1872a5 */ /* 0x000fe2000f8e003f */
[----:B------:R-:W-:Y:S01]  /*4770*/  IMAD.MOV.U32 R9, RZ, RZ, R243 ;  /* 0x000000ffff097224 */ /* 0x000fe200078e00f3 */
[----:B------:R-:W-:Y:S02]  /*4780*/  USHF.R.S32.HI UR12, URZ, 0x1f, UR14 ;  /* 0x0000001f3f0c7899 */ /* 0x000fe4000801140e */
[----:B------:R-:W-:Y:S01]  /*4790*/  IMAD.U32 R19, RZ, RZ, UR14 ;  /* 0x0000000eff137e24 */ /* 0x000fe2000f8e00ff */
[----:B------:R-:W-:Y:S03]  /*47a0*/  USHF.R.S32.HI UR11, URZ, 0x1f, UR15 ;  /* 0x0000001f3f0b7899 */ /* 0x000fe6000801140f */
[----:B------:R-:W-:Y:S01]  /*47b0*/  IMAD.U32 R133, RZ, RZ, UR12 ;  /* 0x0000000cff857e24 */ /* 0x000fe2000f8e00ff */
[----:B------:R-:W-:Y:S02]  /*47c0*/  UIMAD UR11, UR11, UR4, URZ ;  /* 0x000000040b0b72a4 */ /* 0x000fe4000f8e023f */
[----:B------:R-:W-:Y:S02]  /*47d0*/  USHF.L.U32 UR4, UR24, 0x6, URZ ;  /* 0x0000000618047899 */ /* 0x000fe4000800063f */
[----:B------:R-:W-:Y:S04]  /*47e0*/  UIMAD UR11, UR15, UR5, UR11 ;  /* 0x000000050f0b72a4 */ /* 0x000fe8000f8e020b */
[----:B------:R-:W-:Y:S01]  /*47f0*/  UIADD3 UR11, UR25, UR11, URZ ;  /* 0x0000000b190b7290 */ /* 0x000fe2000fffe03f */
[----:B-1----:R-:W-:Y:S01]  /*4800*/  SHF.R.S32.HI R10, RZ, 0x1f, R11 ;  /* 0x0000001fff0a7819 */ /* 0x002fe2000001140b */
[----:B------:R-:W-:Y:S02]  /*4810*/  IMAD.WIDE.U32 R8, R11, c[0x0][0x288], R8 ;  /* 0x0000a2000b087a25 */ /* 0x000fe400078e0008 */
[----:B------:R-:W-:Y:S02]  /*4820*/  USHF.L.U64.HI UR11, UR24, 0x6, UR11 ;  /* 0x00000006180b7899 */ /* 0x000fe4000801020b */
[----:B------:R-:W-:Y:S01]  /*4830*/  IMAD R10, R10, c[0x0][0x288], RZ ;  /* 0x0000a2000a0a7a24 */ /* 0x000fe200078e02ff */
[----:B------:R-:W-:Y:S03]  /*4840*/  IADD3 R19, P1, P0, R19, UR18, R8 ;  /* 0x0000001213137c10 */ /* 0x000fe6000f83e008 */
[----:B------:R-:W-:Y:S02]  /*4850*/  IMAD R10, R11, c[0x0][0x28c], R10 ;  /* 0x0000a3000b0a7a24 */ /* 0x000fe400078e020a */
[----:B------:R-:W-:Y:S02]  /*4860*/  IMAD.U32 R11, RZ, RZ, UR6 ;  /* 0x00000006ff0b7e24 */ /* 0x000fe4000f8e00ff */
[----:B------:R-:W-:Y:S01]  /*4870*/  IMAD.IADD R8, R9, 0x1, R10 ;  /* 0x0000000109087824 */ /* 0x000fe200078e020a */
[C---:B------:R-:W-:Y:S04]  /*4880*/  IADD3 R9, P2, R244.reuse, UR4, RZ ;  /* 0x00000004f4097c10 */ /* 0x040fe8000ff5e0ff */
[----:B------:R-:W-:Y:S01]  /*4890*/  IADD3.X R133, R133, UR9, R8, P1, P0 ;  /* 0x0000000985857c10 */ /* 0x000fe20008fe0408 */
[----:B------:R-:W-:Y:S01]  /*48a0*/  IMAD.U32 R8, RZ, RZ, UR14 ;  /* 0x0000000eff087e24 */ /* 0x000fe2000f8e00ff */
[----:B------:R-:W-:Y:S02]  /*48b0*/  IADD3 R11, P1, P0, R244, UR4, R11 ;  /* 0x00000004f40b7c10 */ /* 0x000fe4000f83e00b */
[----:B------:R-:W-:Y:S02]  /*48c0*/  IADD3.X R17, R248, UR11, RZ, P2, !PT ;  /* 0x0000000bf8117c10 */ /* 0x000fe400097fe4ff */
[----:B------:R-:W-:Y:S02]  /*48d0*/  IADD3 R8, -R240, c[0x0][0x168], -R8 ;  /* 0x00005a00f0087a10 */ /* 0x000fe40007ffe908 */
[C---:B------:R-:W-:Y:S02]  /*48e0*/  LEA R16, P2, R9.reuse, c[0x0][0x1f0], 0x1 ;  /* 0x00007c0009107a11 */ /* 0x040fe400078408ff */
[----:B------:R-:W-:Y:S02]  /*48f0*/  ISETP.LT.OR P6, PT, R8, 0x1, !P4 ;  /* 0x000000010800780c */ /* 0x000fe400067c1670 */
[----:B------:R-:W-:Y:S02]  /*4900*/  LEA.HI.X R17, R9, c[0x0][0x1f4], R17, 0x1, P2 ;  /* 0x00007d0009117a11 */ /* 0x000fe400010f0c11 */
[----:B------:R-:W-:Y:S02]  /*4910*/  IADD3.X R132, R248, UR11, R132, P1, P0 ;  /* 0x0000000bf8847c10 */ /* 0x000fe40008fe0484 */
[----:B------:R-:W-:Y:S02]  /*4920*/  LEA R10, P1, R11, c[0x0][0x1f0], 0x1 ;  /* 0x00007c000b0a7a11 */ /* 0x000fe400078208ff */
[----:B------:R-:W-:Y:S02]  /*4930*/  LEA R18, P0, R19, c[0x0][0x280], 0x2 ;  /* 0x0000a00013127a11 */ /* 0x000fe400078010ff */
[----:B------:R-:W-:Y:S02]  /*4940*/  LOP3.LUT P2, RZ, R238, 0x2, RZ, 0xc0, !PT ;  /* 0x00000002eeff7812 */ /* 0x000fe4000784c0ff */
[----:B------:R-:W-:Y:S01]  /*4950*/  LEA.HI.X R11, R11, c[0x0][0x1f4], R132, 0x1, P1 ;  /* 0x00007d000b0b7a11 */ /* 0x000fe200008f0c84 */
[----:B------:R-:W-:Y:S01]  /*4960*/  @!PT LDS RZ, [RZ] ;  /* 0x00000000fffff984 */ /* 0x000fe20000000800 */
[----:B------:R-:W-:Y:S01]  /*4970*/  @!PT LDS RZ, [RZ] ;  /* 0x00000000fffff984 */ /* 0x000fe20000000800 */
[----:B------:R-:W-:Y:S01]  /*4980*/  @!PT LDS RZ, [RZ] ;  /* 0x00000000fffff984 */ /* 0x000fe20000000800 */
[----:B------:R1:W-:Y:S01]  /*4990*/  LDGSTS.E.BYPASS.LTC128B.128 [R228+0xc080], [R16.64], !P6 ;  /* 0x0c08000010e47fae */ /* 0x0003e2000f101d56 */
[----:B------:R-:W-:Y:S02]  /*49a0*/  LEA.HI.X R19, R19, c[0x0][0x284], R133, 0x2, P0 ;  /* 0x0000a10013137a11 */ /* 0x000fe400000f1485 */
[----:B------:R-:W-:Y:S02]  /*49b0*/  ISETP.LT.OR P1, PT, R8, 0x1, !P2 ;  /* 0x000000010800780c */ /* 0x000fe40005721670 */
[----:B------:R-:W-:Y:S02]  /*49c0*/  LOP3.LUT P0, RZ, R238, 0x4, RZ, 0xc0, !PT ;  /* 0x00000004eeff7812 */ /* 0x000fe4000780c0ff */
[C---:B------:R-:W-:Y:S02]  /*49d0*/  ISETP.LT.OR P4, PT, R8.reuse, 0x21, !P4 ;  /* 0x000000210800780c */ /* 0x040fe40006781670 */
[C---:B------:R-:W-:Y:S02]  /*49e0*/  ISETP.LT.OR P6, PT, R8.reuse, 0x1, !P0 ;  /* 0x000000010800780c */ /* 0x040fe400047c1670 */
[C---:B------:R-:W-:Y:S02]  /*49f0*/  ISETP.LT.OR P2, PT, R8.reuse, 0x21, !P2 ;  /* 0x000000210800780c */ /* 0x040fe40005741670 */
[----:B------:R-:W-:Y:S01]  /*4a00*/  ISETP.LT.OR P0, PT, R8, 0x21, !P0 ;  /* 0x000000210800780c */ /* 0x000fe20004701670 */
[----:B------:R-:W-:Y:S02]  /*4a10*/  @!P3 IMAD.SHL.U32 R8, R236, 0x10, RZ ;  /* 0x00000010ec08b824 */ /* 0x000fe400078e00ff */
[----:B------:R1:W-:Y:S06]  /*4a20*/  LDGSTS.E.BYPASS.LTC128B.128 [R228+0xe080], [R16.64+0x80], !P1 ;  /* 0x0e08008010e47fae */ /* 0x0003ec000c901d56 */
[----:B------:R1:W-:Y:S04]  /*4a30*/  LDGSTS.E.BYPASS.LTC128B.128 [R228+0x10080], [R16.64+0x100], !P6 ;  /* 0x1008010010e47fae */ /* 0x0003e8000f101d56 */
[----:B------:R1:W-:Y:S04]  /*4a40*/  LDGSTS.E.BYPASS.LTC128B.128 [R228+0xd080], [R10.64], !P4 ;  /* 0x0d0800000ae47fae */ /* 0x0003e8000e101d56 */
[----:B------:R1:W-:Y:S04]  /*4a50*/  LDGSTS.E.BYPASS.LTC128B.128 [R228+0xf080], [R10.64+0x80], !P2 ;  /* 0x0f0800800ae47fae */ /* 0x0003e8000d101d56 */
[----:B------:R1:W-:Y:S04]  /*4a60*/  LDGSTS.E.BYPASS.LTC128B.128 [R228+0x11080], [R10.64+0x100], !P0 ;  /* 0x110801000ae47fae */ /* 0x0003e8000c101d56 */
[----:B------:R1:W-:Y:S02]  /*4a70*/  @!P3 LDGSTS.E.BYPASS.LTC128B.128 [R8+0x12180], [R18.64] ;  /* 0x121800001208bfae */ /* 0x0003e4000b901d56 */
.L_x_170:
[-C--:B---345:R-:W-:Y:S01]  /*4a80*/  HMMA.16816.F32 R68, R4, R12.reuse, R68 ;  /* 0x0000000c0444723c */ /* 0x0b8fe20000001844 */
[----:B-1----:R-:W-:Y:S01]  /*4a90*/  LDSM.16.MT88.4 R8, [R223+0x15280] ;  /* 0x01528000df08783b */ /* 0x002fe20000004200 */
        /* <DEDUP_REMOVED lines=43> */
[----:B------:R2:W5:Y:S07]  /*4d50*/  LDSM.16.M88.4 R144, [R221+0x14280] ;  /* 0x01428000dd90783b */ /* 0x00056e0000000200 */
        /* <DEDUP_REMOVED lines=27> */
[----:B------:R-:W1:Y:S01]  /*4f10*/  S2R R7, SR_CTAID.Y ;  /* 0x0000000000077919 */ /* 0x000e620000002600 */
[----:B------:R-:W-:Y:S01]  /*4f20*/  ULDC.64 UR4, c[0x0][0x178] ;  /* 0x00005e0000047ab9 */ /* 0x000fe20000000a00 */
[----:B------:R-:W-:Y:S01]  /*4f30*/  IMAD.MOV.U32 R4, RZ, RZ, R242 ;  /* 0x000000ffff047224 */ /* 0x000fe200078e00f2 */
[----:B------:R-:W-:Y:S01]  /*4f40*/  USHF.L.U32 UR12, UR15, 0x6, URZ ;  /* 0x000000060f0c7899 */ /* 0x000fe2000800063f */
[----:B------:R-:W-:Y:S01]  /*4f50*/  IMAD.MOV.U32 R5, RZ, RZ, R243 ;  /* 0x000000ffff057224 */ /* 0x000fe200078e00f3 */
[----:B------:R-:W-:Y:S02]  /*4f60*/  UIMAD.WIDE.U32 UR26, UR15, UR4, URZ ;  /* 0x000000040f1a72a5 */ /* 0x000fe4000f8e003f */
[----:B------:R-:W-:Y:S02]  /*4f70*/  USHF.R.S32.HI UR11, URZ, 0x1f, UR12 ;  /* 0x0000001f3f0b7899 */ /* 0x000fe4000801140c */
[----:B------:R-:W-:Y:S01]  /*4f80*/  IMAD.U32 R11, RZ, RZ, UR12 ;  /* 0x0000000cff0b7e24 */ /* 0x000fe2000f8e00ff */
[----:B------:R-:W-:Y:S02]  /*4f90*/  USHF.L.U32 UR24, UR26, 0x6, URZ ;  /* 0x000000061a187899 */ /* 0x000fe4000800063f */
[----:B------:R-:W-:Y:S01]  /*4fa0*/  USHF.R.S32.HI UR14, URZ, 0x1f, UR15 ;  /* 0x0000001f3f0e7899 */ /* 0x000fe2000801140f */
[----:B------:R-:W-:Y:S03]  /*4fb0*/  IMAD.U32 R12, RZ, RZ, UR11 ;  /* 0x0000000bff0c7e24 */ /* 0x000fe6000f8e00ff */
[----:B------:R-:W-:Y:S04]  /*4fc0*/  UIMAD UR14, UR14, UR4, URZ ;  /* 0x000000040e0e72a4 */ /* 0x000fe8000f8e023f */
[----:B------:R-:W-:Y:S01]  /*4fd0*/  UIMAD UR14, UR15, UR5, UR14 ;  /* 0x000000050f0e72a4 */ /* 0x000fe2000f8e020e */
[----:B-1----:R-:W-:Y:S01]  /*4fe0*/  SHF.R.S32.HI R6, RZ, 0x1f, R7 ;  /* 0x0000001fff067819 */ /* 0x002fe20000011407 */
[----:B------:R-:W-:Y:S02]  /*4ff0*/  IMAD.WIDE.U32 R4, R7, c[0x0][0x270], R4 ;  /* 0x00009c0007047a25 */ /* 0x000fe400078e0004 */
[----:B------:R-:W-:Y:S02]  /*5000*/  UIADD3 UR14, UR27, UR14, URZ ;  /* 0x0000000e1b0e7290 */ /* 0x000fe4000fffe03f */
[----:B------:R-:W-:Y:S01]  /*5010*/  IMAD R6, R6, c[0x0][0x270], RZ ;  /* 0x00009c0006067a24 */ /* 0x000fe200078e02ff */
[----:B------:R-:W-:Y:S01]  /*5020*/  IADD3 R11, P2, P0, R11, UR20, R4 ;  /* 0x000000140b0b7c10 */ /* 0x000fe2000f85e004 */
[----:B------:R-:W-:Y:S02]  /*5030*/  USHF.L.U64.HI UR14, UR26, 0x6, UR14 ;  /* 0x000000061a0e7899 */ /* 0x000fe4000801020e */
[----:B------:R-:W-:Y:S04]  /*5040*/  IMAD R6, R7, c[0x0][0x274], R6 ;  /* 0x00009d0007067a24 */ /* 0x000fe800078e0206 */
[----:B------:R-:W-:Y:S01]  /*5050*/  IMAD.IADD R4, R5, 0x1, R6 ;  /* 0x0000000105047824 */ /* 0x000fe200078e0206 */
[----:B------:R-:W-:Y:S01]  /*5060*/  IADD3 R5, P1, R246, UR24, RZ ;  /* 0x00000018f6057c10 */ /* 0x000fe2000ff3e0ff */
[----:B------:R-:W-:Y:S03]  /*5070*/  ULEA UR24, UP0, UR4, UR24, 0x5 ;  /* 0x0000001804187291 */ /* 0x000fe6000f80283f */
[----:B------:R-:W-:Y:S01]  /*5080*/  IADD3.X R12, R12, UR8, R4, P2, P0 ;  /* 0x000000080c0c7c10 */ /* 0x000fe200097e0404 */
[----:B------:R-:W-:Y:S01]  /*5090*/  IMAD.U32 R4, RZ, RZ, UR12 ;  /* 0x0000000cff047e24 */ /* 0x000fe2000f8e00ff */
[----:B------:R-:W-:Y:S01]  /*50a0*/  LEA R8, P0, R5, c[0x0][0x160], 0x1 ;  /* 0x0000580005087a11 */ /* 0x000fe200078008ff */
[----:B------:R-:W-:Y:S01]  /*50b0*/  ULEA.HI.X UR4, UR4, UR14, UR5, 0x5, UP0 ;  /* 0x0000000e04047291 */ /* 0x000fe200080f2c05 */
[----:B------:R-:W-:Y:S02]  /*50c0*/  IADD3.X R6, R249, UR14, RZ, P1, !PT ;  /* 0x0000000ef9067c10 */ /* 0x000fe40008ffe4ff */
[----:B------:R-:W-:Y:S02]  /*50d0*/  IADD3 R4, -R240, c[0x0][0x168], -R4 ;  /* 0x00005a00f0047a10 */ /* 0x000fe40007ffe904 */
[----:B------:R-:W-:Y:S02]  /*50e0*/  IADD3 R7, P2, R246, UR24, RZ ;  /* 0x00000018f6077c10 */ /* 0x000fe4000ff5e0ff */
[----:B------:R-:W-:Y:S02]  /*50f0*/  LEA.HI.X R9, R5, c[0x0][0x164], R6, 0x1, P0 ;  /* 0x0000590005097a11 */ /* 0x000fe400000f0c06 */
[C---:B------:R-:W-:Y:S02]  /*5100*/  ISETP.LT.OR P6, PT, R4.reuse, 0x1, !P4 ;  /* 0x000000010400780c */ /* 0x040fe400067c1670 */
[----:B------:R-:W-:Y:S02]  /*5110*/  LEA R6, P1, R7, c[0x0][0x160], 0x1 ;  /* 0x0000580007067a11 */ /* 0x000fe400078208ff */
[----:B------:R-:W-:Y:S02]  /*5120*/  IADD3.X R5, R249, UR4, RZ, P2, !PT ;  /* 0x00000004f9057c10 */ /* 0x000fe400097fe4ff */
[----:B------:R-:W-:Y:S02]  /*5130*/  LOP3.LUT P2, RZ, R239, 0x2, RZ, 0xc0, !PT ;  /* 0x00000002efff7812 */ /* 0x000fe4000784c0ff */
[----:B------:R-:W-:Y:S02]  /*5140*/  LEA R10, P0, R11, c[0x0][0x258], 0x2 ;  /* 0x000096000b0a7a11 */ /* 0x000fe400078010ff */
[----:B------:R-:W-:Y:S02]  /*5150*/  LEA.HI.X R7, R7, c[0x0][0x164], R5, 0x1, P1 ;  /* 0x0000590007077a11 */ /* 0x000fe400008f0c05 */
[C---:B------:R-:W-:Y:S01]  /*5160*/  ISETP.LT.OR P1, PT, R4.reuse, 0x1, !P2 ;  /* 0x000000010400780c */ /* 0x040fe20005721670 */
[----:B------:R-:W-:Y:S01]  /*5170*/  @!PT LDS RZ, [RZ] ;  /* 0x00000000fffff984 */ /* 0x000fe20000000800 */
[----:B------:R-:W-:Y:S01]  /*5180*/  @!PT LDS RZ, [RZ] ;  /* 0x00000000fffff984 */ /* 0x000fe20000000800 */
[----:B------:R-:W-:Y:S01]  /*5190*/  @!PT LDS RZ, [RZ] ;  /* 0x00000000fffff984 */ /* 0x000fe20000000800 */
[----:B------:R1:W-:Y:S01]  /*51a0*/  LDGSTS.E.BYPASS.LTC128B.128 [R228+0x6080], [R8.64], !P6 ;  /* 0x0608000008e47fae */ /* 0x0003e2000f101d56 */
[----:B------:R-:W-:Y:S02]  /*51b0*/  LEA.HI.X R11, R11, c[0x0][0x25c], R12, 0x2, P0 ;  /* 0x000097000b0b7a11 */ /* 0x000fe400000f140c */
[C---:B------:R-:W-:Y:S02]  /*51c0*/  ISETP.LT.OR P0, PT, R4.reuse, 0x1, P5 ;  /* 0x000000010400780c */ /* 0x040fe40002f01670 */
[C---:B------:R-:W-:Y:S02]  /*51d0*/  ISETP.LT.OR P4, PT, R4.reuse, 0x21, !P4 ;  /* 0x000000210400780c */ /* 0x040fe40006781670 */
[C---:B------:R-:W-:Y:S02]  /*51e0*/  ISETP.LT.OR P2, PT, R4.reuse, 0x21, !P2 ;  /* 0x000000210400780c */ /* 0x040fe40005741670 */
[----:B------:R-:W-:Y:S01]  /*51f0*/  ISETP.LT.OR P6, PT, R4, 0x21, P5 ;  /* 0x000000210400780c */ /* 0x000fe20002fc1670 */
[----:B------:R-:W-:Y:S02]  /*5200*/  @!P3 IMAD.SHL.U32 R4, R236, 0x10, RZ ;  /* 0x00000010ec04b824 */ /* 0x000fe400078e00ff */
[----:B------:R1:W-:Y:S04]  /*5210*/  LDGSTS.E.BYPASS.LTC128B.128 [R228+0x8080], [R8.64+0x80], !P1 ;  /* 0x0808008008e47fae */ /* 0x0003e8000c901d56 */
[----:B------:R1:W-:Y:S04]  /*5220*/  LDGSTS.E.BYPASS.LTC128B.128 [R228+0xa080], [R8.64+0x100], !P0 ;  /* 0x0a08010008e47fae */ /* 0x0003e8000c101d56 */
[----:B------:R1:W-:Y:S04]  /*5230*/  LDGSTS.E.BYPASS.LTC128B.128 [R228+0x7080], [R6.64], !P4 ;  /* 0x0708000006e47fae */ /* 0x0003e8000e101d56 */
[----:B------:R1:W-:Y:S04]  /*5240*/  LDGSTS.E.BYPASS.LTC128B.128 [R228+0x9080], [R6.64+0x80], !P2 ;  /* 0x0908008006e47fae */ /* 0x0003e8000d101d56 */
[----:B------:R1:W-:Y:S04]  /*5250*/  LDGSTS.E.BYPASS.LTC128B.128 [R228+0xb080], [R6.64+0x100], !P6 ;  /* 0x0b08010006e47fae */ /* 0x0003e8000f101d56 */
[----:B------:R1:W-:Y:S02]  /*5260*/  @!P3 LDGSTS.E.BYPASS.LTC128B.128 [R4+0x12080], [R10.64] ;  /* 0x120800000a04bfae */ /* 0x0003e4000b901d56 */
.L_x_171:
[-C--:B-12345:R-:W-:Y:S01]  /*5270*/  HMMA.16816.F32 R4, R144, R16.reuse, RZ ;  /* 0x000000109004723c */ /* 0x0befe200000018ff */
[----:B------:R-:W0:Y:S01]  /*5280*/  LDGDEPBAR ;  /* 0x00000000000079af */ /* 0x000e220000000000 */
[----:B------:R-:W-:Y:S02]  /*5290*/  UIMAD UR10, UR10, 0x3000, URZ ;  /* 0x000030000a0a78a4 */ /* 0x000fe4000f8e023f */
[----:B------:R-:W-:Y:S04]  /*52a0*/  UISETP.GE.AND UP0, UPT, UR15, UR17, UPT ;  /* 0x000000110f00728c */ /* 0x000fe8000bf06270 */
        /* <DEDUP_REMOVED lines=40> */
[C---:B------:R-:W-:Y:S07]  /*5530*/  HMMA.16816.F32 R136, R208.reuse, R200, R136 ;  /* 0x000000c8d088723c */ /* 0x040fee0000001888 */
[----:B------:R-:W-:Y:S01]  /*5540*/  IADD3 R201, P0, R250, UR10, RZ ;  /* 0x0000000afac97c10 */ /* 0x000fe2000ff1e0ff */
[-C--:B------:R-:W-:Y:S01]  /*5550*/  HMMA.16816.F32 R140, R208, R202.reuse, R140 ;  /* 0x000000cad08c723c */ /* 0x080fe2000000188c */
[----:B------:R-:W2:Y:S07]  /*5560*/  LDSM.16.MT88.4 R208, [R0+0x3880] ;  /* 0x0038800000d0783b */ /* 0x000eae0000004200 */
[----:B------:R-:W-:Y:S01]  /*5570*/  HMMA.16816.F32 R144, R196, R202, R144 ;  /* 0x000000cac490723c */ /* 0x000fe20000001890 */
[----:B------:R-:W3:Y:S06]  /*5580*/  LDSM.16.MT88.4 R196, [R0+0x5880] ;  /* 0x0058800000c4783b */ /* 0x000eec0000004200 */
[----:B------:R-:W-:Y:S01]  /*5590*/  IMAD.U32 R202, RZ, RZ, UR10 ;  /* 0x0000000affca7e24 */ /* 0x000fe2000f8e00ff */
[-C--:B-1----:R-:W-:Y:S05]  /*55a0*/  HMMA.16816.F32 R4, R204, R212.reuse, R4 ;  /* 0x000000d4cc04723c */ /* 0x082fea0000001804 */
[----:B------:R-:W-:Y:S02]  /*55b0*/  LEA.HI.X.SX32 R202, R202, R252, 0x1, P0 ;  /* 0x000000fccaca7211 */ /* 0x000fe400000f0eff */
[C---:B------:R-:W-:Y:S01]  /*55c0*/  LEA R200, P0, R201.reuse, c[0x0][0x220], 0x2 ;  /* 0x00008800c9c87a11 */ /* 0x040fe200078010ff */
[C---:B------:R-:W-:Y:S04]  /*55d0*/  HMMA.16816.F32 R8, R216.reuse, R212, R8 ;  /* 0x000000d4d808723c */ /* 0x040fe80000001808 */
[----:B------:R-:W-:Y:S02]  /*55e0*/  LEA.HI.X R201, R201, c[0x0][0x224], R202, 0x2, P0 ;  /* 0x00008900c9c97a11 */ /* 0x000fe400000f14ca */
[----:B------:R-:W-:Y:S02]  /*55f0*/  PLOP3.LUT P0, PT, PT, PT, UP0, 0x80, 0x0 ;  /* 0x000000000000781c */ /* 0x000fe40003f0f008 */
        /* <DEDUP_REMOVED lines=81> */
[----:B-1----:R-:W-:Y:S02]  /*5b10*/  FMUL.FTZ R19, R89, c[0x0][0x298] ;  /* 0x0000a60059137a20 */ /* 0x002fe40000410000 */
        /* <DEDUP_REMOVED lines=26> */
.L_x_153:
[----:B------:R-:W-:Y:S05]  /*5cc0*/  @P1 BRA `(.L_x_173) ;  /* 0x00000ff000001947 */ /* 0x000fea0003800000 */
[----:B------:R-:W-:Y:S01]  /*5cd0*/  SHF.R.S32.HI R7, RZ, 0x1f, R236 ;  /* 0x0000001fff077819 */ /* 0x000fe200000114ec */
[----:B------:R-:W-:Y:S01]  /*5ce0*/  BAR.SYNC.DEFER_BLOCKING 0x1, 0x100 ;  /* 0x0044000000007b1d */ /* 0x000fe20000010000 */
[----:B------:R-:W-:Y:S02]  /*5cf0*/  F2FP.PACK_AB R31, R31, R30 ;  /* 0x0000001e1f1f723e */ /* 0x000fe400000000ff */
[----:B------:R-:W-:-:S02]  /*5d00*/  LEA.HI R3, R7, R236, RZ, 0x2 ;  /* 0x000000ec07037211 */ /* 0x000fc400078f10ff */
[----:B------:R-:W-:Y:S01]  /*5d10*/  LEA.HI R0, R7, R236, RZ, 0x5 ;  /* 0x000000ec07007211 */ /* 0x000fe200078f28ff */
[----:B------:R-:W-:Y:S01]  /*5d20*/  ULDC UR4, c[0x0][0x2f0] ;  /* 0x0000bc0000047ab9 */ /* 0x000fe20000000800 */
[--C-:B------:R-:W-:Y:S01]  /*5d30*/  SHF.R.S32.HI R5, RZ, 0x2, R3.reuse ;  /* 0x00000002ff057819 */ /* 0x100fe20000011403 */
[----:B------:R-:W-:Y:S01]  /*5d40*/  UIADD3 UR4, -UR16, UR4, URZ ;  /* 0x0000000410047290 */ /* 0x000fe2000fffe13f */
[----:B------:R-:W-:Y:S01]  /*5d50*/  SHF.R.S32.HI R2, RZ, 0x1f, R3 ;  /* 0x0000001fff027819 */ /* 0x000fe20000011403 */
[----:B------:R-:W-:Y:S01]  /*5d60*/  BSSY B0, `(.L_x_174) ;  /* 0x00000b3000007945 */ /* 0x000fe20003800000 */
[----:B------:R-:W-:Y:S01]  /*5d70*/  SHF.R.S32.HI R4, RZ, 0x5, R0 ;  /* 0x00000005ff047819 */ /* 0x000fe20000011400 */
[----:B------:R-:W-:Y:S01]  /*5d80*/  UISETP.LT.AND UP0, UPT, UR4, 0x40, UPT ;  /* 0x000000400400788c */ /* 0x000fe2000bf01270 */
[----:B------:R-:W-:Y:S02]  /*5d90*/  LEA.HI R2, R2, R5, RZ, 0x3 ;  /* 0x0000000502027211 */ /* 0x000fe400078f18ff */
[----:B------:R-:W-:Y:S01]  /*5da0*/  LEA.HI R0, R0, R4, RZ, 0x1 ;  /* 0x0000000400007211 */ /* 0x000fe200078f08ff */
[----:B------:R-:W-:Y:S01]  /*5db0*/  USEL UR4, UR4, 0x40, UP0 ;  /* 0x0000004004047887 */ /* 0x000fe20008000000 */
[----:B------:R-:W-:-:S02]  /*5dc0*/  LOP3.LUT R6, R2, 0xfffffff8, RZ, 0xc0, !PT ;  /* 0xfffffff802067812 */ /* 0x000fc400078ec0ff */
[----:B------:R-:W-:Y:S02]  /*5dd0*/  LOP3.LUT R2, R0, 0x1ffffe, RZ, 0xc0, !PT ;  /* 0x001ffffe00027812 */ /* 0x000fe400078ec0ff */
[-C--:B------:R-:W-:Y:S01]  /*5de0*/  LEA.HI R0, R7, R236.reuse, RZ, 0x6 ;  /* 0x000000ec07007211 */ /* 0x080fe200078f30ff */
[----:B------:R-:W-:Y:S01]  /*5df0*/  IMAD.IADD R6, R5, 0x1, -R6 ;  /* 0x0000000105067824 */ /* 0x000fe200078e0a06 */
[----:B------:R-:W-:Y:S01]  /*5e00*/  LOP3.LUT R3, R3, 0x3ffffffc, RZ, 0xc0, !PT ;  /* 0x3ffffffc03037812 */ /* 0x000fe200078ec0ff */
[----:B------:R-:W-:Y:S01]  /*5e10*/  IMAD.IADD R5, R4, 0x1, -R2 ;  /* 0x0000000104057824 */ /* 0x000fe200078e0a02 */
[----:B------:R-:W-:Y:S01]  /*5e20*/  SHF.R.S32.HI R10, RZ, 0x6, R0 ;  /* 0x00000006ff0a7819 */ /* 0x000fe20000011400 */
[----:B------:R-:W-:Y:S01]  /*5e30*/  IMAD.SHL.U32 R2, R6, 0x40, RZ ;  /* 0x0000004006027824 */ /* 0x000fe200078e00ff */
[----:B------:R-:W-:Y:S01]  /*5e40*/  LEA.HI R0, R7, R236, RZ, 0x3 ;  /* 0x000000ec07007211 */ /* 0x000fe200078f18ff */
[----:B------:R-:W-:Y:S01]  /*5e50*/  IMAD.IADD R3, R236, 0x1, -R3 ;  /* 0x00000001ec037824 */ /* 0x000fe200078e0a03 */
[----:B------:R-:W-:Y:S01]  /*5e60*/  LOP3.LUT P0, RZ, R6, 0x4, RZ, 0xc0, !PT ;  /* 0x0000000406ff7812 */ /* 0x000fe2000780c0ff */
[----:B------:R-:W-:Y:S01]  /*5e70*/  IMAD.SHL.U32 R4, R10, 0x8, RZ ;  /* 0x000000080a047824 */ /* 0x000fe200078e00ff */
[----:B------:R-:W-:Y:S01]  /*5e80*/  LOP3.LUT R2, R2, 0x1c0, RZ, 0xc0, !PT ;  /* 0x000001c002027812 */ /* 0x000fe200078ec0ff */
[----:B------:R-:W-:Y:S01]  /*5e90*/  IMAD R3, R5, 0x200, R3 ;  /* 0x0000020005037824 */ /* 0x000fe200078e0203 */
[----:B------:R-:W-:-:S02]  /*5ea0*/  LOP3.LUT R8, R0, 0x1ffffff8, RZ, 0xc0, !PT ;  /* 0x1ffffff800087812 */ /* 0x000fc400078ec0ff */
[----:B------:R-:W-:Y:S02]  /*5eb0*/  SHF.R.S32.HI R14, RZ, 0x3, R0 ;  /* 0x00000003ff0e7819 */ /* 0x000fe40000011400 */
[----:B------:R-:W-:Y:S01]  /*5ec0*/  LOP3.LUT R4, R2, 0x18, R4, 0xf8, !PT ;  /* 0x0000001802047812 */ /* 0x000fe200078ef804 */
[----:B------:R-:W-:Y:S01]  /*5ed0*/  IMAD.IADD R8, R236, 0x1, -R8 ;  /* 0x00000001ec087824 */ /* 0x000fe200078e0a08 */
[----:B------:R-:W-:Y:S01]  /*5ee0*/  SHF.R.U32.HI R0, RZ, 0x3, R2 ;  /* 0x00000003ff007819 */ /* 0x000fe20000011602 */
[----:B------:R-:W-:Y:S01]  /*5ef0*/  IMAD.SHL.U32 R2, R14, 0x40, RZ ;  /* 0x000000400e027824 */ /* 0x000fe200078e00ff */
[----:B------:R-:W-:Y:S01]  /*5f00*/  F2FP.PACK_AB R95, R21, R20 ;  /* 0x00000014155f723e */ /* 0x000fe200000000ff */
[----:B------:R-:W-:Y:S01]  /*5f10*/  IMAD.SHL.U32 R8, R8, 0x8, RZ ;  /* 0x0000000808087824 */ /* 0x000fe200078e00ff */
[----:B------:R-:W-:Y:S02]  /*5f20*/  LOP3.LUT R0, R4, R0, RZ, 0x3c, !PT ;  /* 0x0000000004007212 */ /* 0x000fe400078e3cff */
[----:B------:R-:W-:-:S02]  /*5f30*/  LOP3.LUT R2, R2, 0x1c0, RZ, 0xc0, !PT ;  /* 0x000001c002027812 */ /* 0x000fc400078ec0ff */
[----:B------:R-:W-:Y:S01]  /*5f40*/  F2FP.PACK_AB R93, R23, R22 ;  /* 0x00000016175d723e */ /* 0x000fe200000000ff */
[----:B------:R-:W-:Y:S01]  /*5f50*/  IMAD.U32 R0, R3, 0x2, R0 ;  /* 0x0000000203007824 */ /* 0x000fe200078e0000 */
[----:B------:R-:W-:Y:S02]  /*5f60*/  LOP3.LUT R5, R2, 0x38, R8, 0xf8, !PT ;  /* 0x0000003802057812 */ /* 0x000fe400078ef808 */
[----:B------:R-:W-:Y:S01]  /*5f70*/  SHF.R.U32.HI R30, RZ, 0x3, R2 ;  /* 0x00000003ff1e7819 */ /* 0x000fe20000011602 */
[----:B------:R-:W-:Y:S01]  /*5f80*/  IMAD.SHL.U32 R0, R0, 0x2, RZ ;  /* 0x0000000200007824 */ /* 0x000fe200078e00ff */
[----:B------:R-:W-:Y:S02]  /*5f90*/  F2FP.PACK_AB R33, R33, R32 ;  /* 0x000000202121723e */ /* 0x000fe400000000ff */
[----:B------:R-:W-:Y:S02]  /*5fa0*/  F2FP.PACK_AB R34, R35, R34 ;  /* 0x000000222322723e */ /* 0x000fe400000000ff */
[C---:B------:R-:W-:Y:S01]  /*5fb0*/  IADD3 R2, R0.reuse, 0x40, RZ ;  /* 0x0000004000027810 */ /* 0x040fe20007ffe0ff */
[----:B------:R-:W-:Y:S01]  /*5fc0*/  STS [R0+0x6080], R95 ;  /* 0x0060805f00007388 */ /* 0x000fe20000000800 */
[----:B------:R-:W-:-:S02]  /*5fd0*/  @P0 IADD3 R2, R0, -0x40, RZ ;  /* 0xffffffc000020810 */ /* 0x000fc40007ffe0ff */
        /* <DEDUP_REMOVED lines=62> */
[----:B------:R-:W-:-:S02]  /*63c0*/  LOP3.LUT R30, R5, R30, RZ, 0x3c, !PT ;  /* 0x0000001e051e7212 */ /* 0x000fc400078e3cff */
[----:B------:R-:W-:Y:S01]  /*63d0*/  F2FP.PACK_AB R6, R109, R108 ;  /* 0x0000006c6d06723e */ /* 0x000fe200000000ff */
[----:B------:R-:W-:Y:S01]  /*63e0*/  STS [R2+0xb080], R60 ;  /* 0x00b0803c02007388 */ /* 0x000fe20000000800 */
[----:B------:R-:W-:Y:S01]  /*63f0*/  F2FP.PACK_AB R5, R111, R110 ;  /* 0x0000006e6f05723e */ /* 0x000fe200000000ff */
[----:B------:R-:W-:Y:S01]  /*6400*/  IMAD R10, R10, 0x200, R30 ;  /* 0x000002000a0a7824 */ /* 0x000fe200078e021e */
[----:B------:R-:W-:Y:S01]  /*6410*/  ISETP.GE.AND P5, PT, R14, UR4, PT ;  /* 0x000000040e007c0c */ /* 0x000fe2000bfa6270 */
[----:B------:R-:W-:Y:S04]  /*6420*/  STS [R2+0xb480], R62 ;  /* 0x00b4803e02007388 */ /* 0x000fe80000000800 */
[----:B------:R-:W-:Y:S04]  /*6430*/  STS [R0+0x80], R29 ;  /* 0x0000801d00007388 */ /* 0x000fe80000000800 */
[----:B------:R1:W-:Y:S04]  /*6440*/  STS [R0+0x480], R28 ;  /* 0x0004801c00007388 */ /* 0x0003e80000000800 */
[----:B------:R-:W-:Y:S04]  /*6450*/  STS [R2+0x80], R25 ;  /* 0x0000801902007388 */ /* 0x000fe80000000800 */
[----:B------:R-:W-:Y:S04]  /*6460*/  STS [R2+0x480], R24 ;  /* 0x0004801802007388 */ /* 0x000fe80000000800 */
[----:B------:R-:W-:Y:S04]  /*6470*/  STS [R0+0x1080], R27 ;  /* 0x0010801b00007388 */ /* 0x000fe80000000800 */
[----:B------:R-:W-:Y:S04]  /*6480*/  STS [R0+0x1480], R26 ;  /* 0x0014801a00007388 */ /* 0x000fe80000000800 */
[----:B------:R-:W-:Y:S04]  /*6490*/  STS [R2+0x1080], R23 ;  /* 0x0010801702007388 */ /* 0x000fe80000000800 */
[----:B------:R-:W-:Y:S01]  /*64a0*/  STS [R2+0x1480], R22 ;  /* 0x0014801602007388 */ /* 0x000fe20000000800 */
[----:B-1----:R-:W-:-:S03]  /*64b0*/  IADD3 R28, R8, 0x40, RZ ;  /* 0x00000040081c7810 */ /* 0x002fc60007ffe0ff */
        /* <DEDUP_REMOVED lines=12> */
[----:B------:R2:W-:Y:S01]  /*6580*/  STS [R0+0x5080], R9 ;  /* 0x0050800900007388 */ /* 0x0005e20000000800 */
[----:B-1----:R-:W-:-:S03]  /*6590*/  SHF.R.S32.HI R15, RZ, 0x1f, R14 ;  /* 0x0000001fff0f7819 */ /* 0x002fc6000001140e */
[----:B------:R1:W-:Y:S04]  /*65a0*/  STS [R0+0x5480], R7 ;  /* 0x0054800700007388 */ /* 0x0003e80000000800 */
[----:B------:R3:W-:Y:S04]  /*65b0*/  STS [R2+0x5080], R6 ;  /* 0x0050800602007388 */ /* 0x0007e80000000800 */
[----:B------:R4:W-:Y:S04]  /*65c0*/  STS [R2+0x5480], R5 ;  /* 0x0054800502007388 */ /* 0x0009e80000000800 */
[----:B------:R-:W5:Y:S04]  /*65d0*/  S2R R30, SR_CTAID.Y ;  /* 0x00000000001e7919 */ /* 0x000f680000002600 */
[----:B------:R-:W4:Y:S01]  /*65e0*/  S2R R29, SR_CTAID.Z ;  /* 0x00000000001d7919 */ /* 0x000f220000002700 */
[----:B--2---:R-:W-:Y:S01]  /*65f0*/  SHF.R.S32.HI R9, RZ, 0x1f, R8 ;  /* 0x0000001fff097819 */ /* 0x004fe20000011408 */
[----:B-1----:R-:W-:-:S02]  /*6600*/  IMAD.SHL.U32 R0, R10, 0x2, RZ ;  /* 0x000000020a007824 */ /* 0x002fc400078e00ff */
[----:B------:R-:W-:Y:S01]  /*6610*/  BAR.SYNC.DEFER_BLOCKING 0x1, 0x100 ;  /* 0x0044000000007b1d */ /* 0x000fe20000010000 */
[----:B---3--:R-:W-:-:S04]  /*6620*/  IMAD.U32 R6, RZ, RZ, UR13 ;  /* 0x0000000dff067e24 */ /* 0x008fc8000f8e00ff */
[----:B------:R-:W-:Y:S01]  /*6630*/  IMAD.WIDE R6, R6, 0x40, R14 ;  /* 0x0000004006067825 */ /* 0x000fe200078e020e */
[----:B-----5:R-:W-:-:S03]  /*6640*/  SHF.R.S32.HI R31, RZ, 0x1f, R30 ;  /* 0x0000001fff1f7819 */ /* 0x020fc6000001141e */
[----:B----4-:R-:W-:Y:S01]  /*6650*/  IMAD.WIDE.U32 R2, R30, c[0x0][0x338], R8 ;  /* 0x0000ce001e027a25 */ /* 0x010fe200078e0008 */
[----:B------:R-:W-:-:S03]  /*6660*/  SHF.R.S32.HI R68, RZ, 0x1f, R29 ;  /* 0x0000001fff447819 */ /* 0x000fc6000001141d */
[----:B------:R-:W-:-:S04]  /*6670*/  IMAD R4, R31, c[0x0][0x338], RZ ;  /* 0x0000ce001f047a24 */ /* 0x000fc800078e02ff */
[----:B------:R-:W-:-:S04]  /*6680*/  IMAD R4, R30, c[0x0][0x33c], R4 ;  /* 0x0000cf001e047a24 */ /* 0x000fc800078e0204 */
[----:B------:R-:W-:Y:S01]  /*6690*/  IMAD.IADD R3, R3, 0x1, R4 ;  /* 0x0000000103037824 */ /* 0x000fe200078e0204 */
[----:B------:R1:W2:Y:S01]  /*66a0*/  LDS.128 R40, [R0+0x7080] ;  /* 0x0070800000287984 */ /* 0x0002a20000000c00 */
[----:B------:R-:W-:Y:S02]  /*66b0*/  IMAD R4, R68, c[0x0][0x340], RZ ;  /* 0x0000d00044047a24 */ /* 0x000fe400078e02ff */
[C---:B------:R-:W-:Y:S01]  /*66c0*/  IMAD.WIDE.U32 R12, R29.reuse, c[0x0][0x340], R2 ;  /* 0x0000d0001d0c7a25 */ /* 0x040fe200078e0002 */
[----:B------:R1:W3:Y:S03]  /*66d0*/  LDS.128 R36, [R0+0x9080] ;  /* 0x0090800000247984 */ /* 0x0002e60000000c00 */
[----:B------:R-:W-:Y:S01]  /*66e0*/  IMAD R4, R29, c[0x0][0x344], R4 ;  /* 0x0000d1001d047a24 */ /* 0x000fe200078e0204 */
[----:B------:R1:W4:Y:S03]  /*66f0*/  LDS.128 R32, [R0+0xb080] ;  /* 0x00b0800000207984 */ /* 0x0003260000000c00 */
[----:B------:R-:W-:Y:S01]  /*6700*/  IMAD.IADD R5, R13, 0x1, R4 ;  /* 0x000000010d057824 */ /* 0x000fe200078e0204 */
[----:B------:R1:W5:Y:S04]  /*6710*/  LDS.128 R52, [R0+0x80] ;  /* 0x0000800000347984 */ /* 0x0003680000000c00 */
        /* <DEDUP_REMOVED lines=23> */
.L_x_175:
[----:B------:R-:W-:Y:S05]  /*6890*/  BSYNC B0 ;  /* 0x0000000000007941 */ /* 0x000fea0003800000 */
.L_x_174:
[----:B-1----:R-:W-:Y:S01]  /*68a0*/  IADD3 R0, R14, 0x20, RZ ;  /* 0x000000200e007810 */ /* 0x002fe20007ffe0ff */
[----:B------:R-:W-:Y:S03]  /*68b0*/  BSSY B0, `(.L_x_176) ;  /* 0x0000014000007945 */ /* 0x000fe60003800000 */
[----:B------:R-:W-:-:S13]  /*68c0*/  ISETP.GE.AND P4, PT, R0, UR4, PT ;  /* 0x0000000400007c0c */ /* 0x000fda000bf86270 */
[----:B------:R-:W-:Y:S05]  /*68d0*/  @P4 BRA `(.L_x_177) ;  /* 0x0000011000004947 */ /* 0x000fea0003800000 */
[----:B------:R-:W-:Y:S01]  /*68e0*/  IADD3 R0, P0, R6, 0x20, RZ ;  /* 0x0000002006007810 */ /* 0x000fe20007f1e0ff */
        /* <DEDUP_REMOVED lines=16> */
.L_x_177:
[----:B------:R-:W-:Y:S05]  /*69f0*/  BSYNC B0 ;  /* 0x0000000000007941 */ /* 0x000fea0003800000 */
.L_x_176:
        /* <DEDUP_REMOVED lines=21> */
[----:B-----5:R1:W-:Y:S04]  /*6b50*/  @!P3 STG.E.128 [R4.64], R52 ;  /* 0x000000340400b986 */ /* 0x0203e8000c101d16 */
[----:B------:R1:W-:Y:S04]  /*6b60*/  @!P2 STG.E.128 [R4.64+0x80], R48 ;  /* 0x000080300400a986 */ /* 0x0003e8000c101d16 */
[----:B------:R1:W-:Y:S02]  /*6b70*/  @!P1 STG.E.128 [R4.64+0x100], R44 ;  /* 0x0001002c04009986 */ /* 0x0003e4000c101d16 */
.L_x_179:
[----:B------:R-:W-:Y:S05]  /*6b80*/  BSYNC B0 ;  /* 0x0000000000007941 */ /* 0x000fea0003800000 */
.L_x_178:
        /* <DEDUP_REMOVED lines=11> */
[----:B------:R-:W-:Y:S02]  /*6c40*/  LEA.HI.X R3, R4, c[0x0][0x2ec], R0, 0x1, P2 ;  /* 0x0000bb0004037a11 */ /* 0x000fe400010f0c00 */
[----:B------:R-:W-:-:S03]  /*6c50*/  IADD3 R0, R8, 0x80, RZ ;  /* 0x0000008008007810 */ /* 0x000fc60007ffe0ff */
[----:B------:R1:W-:Y:S01]  /*6c60*/  @!P0 STG.E.128 [R2.64+0x80], R56 ;  /* 0x0000803802008986 */ /* 0x0003e2000c101d16 */
[----:B------:R-:W-:-:S03]  /*6c70*/  ISETP.GE.AND P0, PT, R0, c[0x0][0x2f4], PT ;  /* 0x0000bd0000007a0c */ /* 0x000fc60003f06270 */
[----:B------:R1:W-:Y:S10]  /*6c80*/  @!P1 STG.E.128 [R2.64], R60 ;  /* 0x0000003c02009986 */ /* 0x0003f4000c101d16 */
[----:B------:R-:W-:Y:S05]  /*6c90*/  @P0 EXIT ;  /* 0x000000000000094d */ /* 0x000fea0003800000 */
[----:B------:R-:W-:Y:S01]  /*6ca0*/  STG.E.128 [R2.64+0x100], R64 ;  /* 0x0001004002007986 */ /* 0x000fe2000c101d16 */
[----:B------:R-:W-:Y:S05]  /*6cb0*/  EXIT ;  /* 0x000000000000794d */ /* 0x000fea0003800000 */
.L_x_173:
[----:B------:R-:W1:Y:S01]  /*6cc0*/  S2R R18, SR_CTAID.Y ;  /* 0x0000000000127919 */ /* 0x000e620000002600 */
[----:B------:R-:W-:Y:S01]  /*6cd0*/  SHF.R.S32.HI R0, RZ, 0x1f, R236 ;  /* 0x0000001fff007819 */ /* 0x000fe200000114ec */
[----:B------:R-:W-:Y:S01]  /*6ce0*/  ULDC UR4, c[0x0][0x2f0] ;  /* 0x0000bc0000047ab9 */ /* 0x000fe20000000800 */
[----:B------:R-:W-:Y:S01]  /*6cf0*/  IMAD.U32 R6, RZ, RZ, UR13 ;  /* 0x0000000dff067e24 */ /* 0x000fe2000f8e00ff */
[----:B------:R-:W2:Y:S01]  /*6d00*/  S2R R19, SR_CTAID.Z ;  /* 0x0000000000137919 */ /* 0x000ea20000002700 */
[----:B------:R-:W-:Y:S01]  /*6d10*/  LEA.HI R8, R0, R236, RZ, 0x3 ;  /* 0x000000ec00087211 */ /* 0x000fe200078f18ff */
[----:B------:R-:W-:Y:S01]  /*6d20*/  UIADD3 UR4, -UR16, UR4, URZ ;  /* 0x0000000410047290 */ /* 0x000fe2000fffe13f */
[----:B------:R-:W-:Y:S02]  /*6d30*/  BSSY B0, `(.L_x_180) ;  /* 0x0000023000007945 */ /* 0x000fe40003800000 */
[----:B------:R-:W-:-:S02]  /*6d40*/  LOP3.LUT R0, R8, 0x1ffffff8, RZ, 0xc0, !PT ;  /* 0x1ffffff808007812 */ /* 0x000fc400078ec0ff */
[----:B------:R-:W-:-:S03]  /*6d50*/  SHF.R.S32.HI R8, RZ, 0x3, R8 ;  /* 0x00000003ff087819 */ /* 0x000fc60000011408 */
[----:B------:R-:W-:Y:S01]  /*6d60*/  IMAD.IADD R0, R236, 0x1, -R0 ;  /* 0x00000001ec007824 */ /* 0x000fe200078e0a00 */
[----:B------:R-:W-:Y:S02]  /*6d70*/  ISETP.GE.AND P5, PT, R8, UR4, PT ;  /* 0x0000000408007c0c */ /* 0x000fe4000bfa6270 */
[----:B------:R-:W-:Y:S01]  /*6d80*/  SHF.R.S32.HI R9, RZ, 0x1f, R8 ;  /* 0x0000001fff097819 */ /* 0x000fe20000011408 */
[----:B------:R-:W-:-:S04]  /*6d90*/  IMAD.SHL.U32 R12, R0, 0x8, RZ ;  /* 0x00000008000c7824 */ /* 0x000fc800078e00ff */
[----:B------:R-:W-:Y:S01]  /*6da0*/  IMAD.WIDE R6, R6, 0x40, R8 ;  /* 0x0000004006067825 */ /* 0x000fe200078e0208 */
[----:B------:R-:W-:Y:S02]  /*6db0*/  SHF.R.S32.HI R13, RZ, 0x1f, R12 ;  /* 0x0000001fff0d7819 */ /* 0x000fe4000001140c */
[----:B-1----:R-:W-:Y:S02]  /*6dc0*/  SHF.R.S32.HI R20, RZ, 0x1f, R18 ;  /* 0x0000001fff147819 */ /* 0x002fe40000011412 */
[----:B------:R-:W-:Y:S01]  /*6dd0*/  IADD3 R16, R12, 0x40, RZ ;  /* 0x000000400c107810 */ /* 0x000fe20007ffe0ff */
[----:B------:R-:W-:Y:S01]  /*6de0*/  IMAD.WIDE.U32 R2, R18, c[0x0][0x308], R12 ;  /* 0x0000c20012027a25 */ /* 0x000fe200078e000c */
[----:B--2---:R-:W-:Y:S02]  /*6df0*/  SHF.R.S32.HI R21, RZ, 0x1f, R19 ;  /* 0x0000001fff157819 */ /* 0x004fe40000011413 */
[----:B------:R-:W-:Y:S01]  /*6e00*/  IADD3 R17, R12, 0x80, RZ ;  /* 0x000000800c117810 */ /* 0x000fe20007ffe0ff */
[----:B------:R-:W-:-:S04]  /*6e10*/  IMAD R0, R20, c[0x0][0x308], RZ ;  /* 0x0000c20014007a24 */ /* 0x000fc800078e02ff */
[----:B------:R-:W-:-:S05]  /*6e20*/  IMAD R0, R18, c[0x0][0x30c], R0 ;  /* 0x0000c30012007a24 */ /* 0x000fca00078e0200 */
[----:B------:R-:W-:Y:S01]  /*6e30*/  IADD3 R3, R3, R0, RZ ;  /* 0x0000000003037210 */ /* 0x000fe20007ffe0ff */
[----:B------:R-:W-:-:S04]  /*6e40*/  IMAD R0, R21, c[0x0][0x310], RZ ;  /* 0x0000c40015007a24 */ /* 0x000fc800078e02ff */
[C---:B------:R-:W-:Y:S02]  /*6e50*/  IMAD R0, R19.reuse, c[0x0][0x314], R0 ;  /* 0x0000c50013007a24 */ /* 0x040fe400078e0200 */
[----:B------:R-:W-:-:S05]  /*6e60*/  IMAD.WIDE.U32 R14, R19, c[0x0][0x310], R2 ;  /* 0x0000c400130e7a25 */ /* 0x000fca00078e0002 */
[----:B------:R-:W-:Y:S01]  /*6e70*/  IADD3 R3, R15, R0, RZ ;  /* 0x000000000f037210 */ /* 0x000fe20007ffe0ff */
[----:B------:R-:W-:Y:S05]  /*6e80*/  @P5 BRA `(.L_x_181) ;  /* 0x000000d000005947 */ /* 0x000fea0003800000 */
[----:B------:R-:W-:Y:S01]  /*6e90*/  IMAD R0, R7, c[0x0][0x300], RZ ;  /* 0x0000c00007007a24 */ /* 0x000fe200078e02ff */
[----:B------:R-:W-:Y:S01]  /*6ea0*/  ISETP.GE.AND P3, PT, R12, c[0x0][0x2f4], PT ;  /* 0x0000bd000c007a0c */ /* 0x000fe20003f66270 */
[----:B------:R-:W-:Y:S01]  /*6eb0*/  IMAD.MOV.U32 R2, RZ, RZ, R14 ;  /* 0x000000ffff027224 */ /* 0x000fe200078e000e */
[----:B------:R-:W-:Y:S01]  /*6ec0*/  ISETP.GE.AND P1, PT, R16, c[0x0][0x2f4], PT ;  /* 0x0000bd0010007a0c */ /* 0x000fe20003f26270 */
[C---:B------:R-:W-:Y:S01]  /*6ed0*/  IMAD R0, R6.reuse, c[0x0][0x304], R0 ;  /* 0x0000c10006007a24 */ /* 0x040fe200078e0200 */
        /* <DEDUP_REMOVED lines=8> */
.L_x_181:
[----:B------:R-:W-:Y:S05]  /*6f60*/  BSYNC B0 ;  /* 0x0000000000007941 */ /* 0x000fea0003800000 */
.L_x_180:
        /* <DEDUP_REMOVED lines=19> */
.L_x_183:
[----:B------:R-:W-:Y:S05]  /*70a0*/  BSYNC B0 ;  /* 0x0000000000007941 */ /* 0x000fea0003800000 */
.L_x_182:
        /* <DEDUP_REMOVED lines=23> */
.L_x_185:
[----:B------:R-:W-:Y:S05]  /*7220*/  BSYNC B0 ;  /* 0x0000000000007941 */ /* 0x000fea0003800000 */
.L_x_184:
        /* <DEDUP_REMOVED lines=18> */
.L_x_186:
        /* <DEDUP_REMOVED lines=11> */
.L_x_1381:


//--------------------- .text._ZN7cutlass13device_kernelIN5flash19enable_sm80_to_sm89INS1_16FlashAttnBwdSm80INS1_25CollectiveMainloopBwdSm80ILi1ELi1EN4cute5tupleIJNS5_1CILi64EEES8_NS7_ILi192EEEEEENS_6half_tEfNS_4arch4Sm80ELb0ELb1ELb1ELb0ELb1ELb0ELb0ELb0ELi2ELi2ELi2ELi2ELb1EEENS1_21CollectiveEpilogueBwdISA_SB_SD_Li256ELb0ELb0ELi4EEENS1_19SingleTileSchedulerILb0ELb0ELb0ELi64EEEEEEEEEvNT_6ParamsE --------------------------
	.section	.text._ZN7cutlass13device_kernelIN5flash19enable_sm80_to_sm89INS1_16FlashAttnBwdSm80INS1_25CollectiveMainloopBwdSm80ILi1ELi1EN4cute5tupleIJNS5_1CILi64EEES8_NS7_ILi192EEEEEENS_6half_tEfNS_4arch4Sm80ELb0ELb1ELb1ELb0ELb1ELb0ELb0ELb0ELi2ELi2ELi2ELi2ELb1EEENS1_21CollectiveEpilogueBwdISA_SB_SD_Li256ELb0ELb0ELi4EEENS1_19SingleTileSchedulerILb0ELb0ELb0ELi64EEEEEEEEEvNT_6ParamsE,"ax",@progbits
	.sectioninfo	@"SHI_REGISTERS=255"
	.align	128
.text._ZN7cutlass13device_kernelIN5flash19enable_sm80_to_sm89INS1_16FlashAttnBwdSm80INS1_25CollectiveMainloopBwdSm80ILi1ELi1EN4cute5tupleIJNS5_1CILi64EEES8_NS7_ILi192EEEEEENS_6half_tEfNS_4arch4Sm80ELb0ELb1ELb1ELb0ELb1ELb0ELb0ELb0ELi2ELi2ELi2ELi2ELb1EEENS1_21CollectiveEpilogueBwdISA_SB_SD_Li256ELb0ELb0ELi4EEENS1_19SingleTileSchedulerILb0ELb0ELb0ELi64EEEEEEEEEvNT_6ParamsE:
        .type           _ZN7cutlass13device_kernelIN5flash19enable_sm80_to_sm89INS1_16FlashAttnBwdSm80INS1_25CollectiveMainloopBwdSm80ILi1ELi1EN4cute5tupleIJNS5_1CILi64EEES8_NS7_ILi192EEEEEENS_6half_tEfNS_4arch4Sm80ELb0ELb1ELb1ELb0ELb1ELb0ELb0ELb0ELi2ELi2ELi2ELi2ELb1EEENS1_21CollectiveEpilogueBwdISA_SB_SD_Li256ELb0ELb0ELi4EEENS1_19SingleTileSchedulerILb0ELb0ELb0ELi64EEEEEEEEEvNT_6ParamsE,@function
        .size           _ZN7cutlass13device_kernelIN5flash19enable_sm80_to_sm89INS1_16FlashAttnBwdSm80INS1_25CollectiveMainloopBwdSm80ILi1ELi1EN4cute5tupleIJNS5_1CILi64EEES8_NS7_ILi192EEEEEENS_6half_tEfNS_4arch4Sm80ELb0ELb1ELb1ELb0ELb1ELb0ELb0ELb0ELi2ELi2ELi2ELi2ELb1EEENS1_21CollectiveEpilogueBwdISA_SB_SD_Li256ELb0ELb0ELi4EEENS1_19SingleTileSchedulerILb0ELb0ELb0ELi64EEEEEEEEEvNT_6ParamsE,(.L_x_1382 - _ZN7cutlass13device_kernelIN5flash19enable_sm80_to_sm89INS1_16FlashAttnBwdSm80INS1_25CollectiveMainloopBwdSm80ILi1ELi1EN4cute5tupleIJNS5_1CILi64EEES8_NS7_ILi192EEEEEENS_6half_tEfNS_4arch4Sm80ELb0ELb1ELb1ELb0ELb1ELb0ELb0ELb0ELi2ELi2ELi2ELi2ELb1EEENS1_21CollectiveEpilogueBwdISA_SB_SD_Li256ELb0ELb0ELi4EEENS1_19SingleTileSchedulerILb0ELb0ELb0ELi64EEEEEEEEEvNT_6ParamsE)
        .other          _ZN7cutlass13device_kernelIN5flash19enable_sm80_to_sm89INS1_16FlashAttnBwdSm80INS1_25CollectiveMainloopBwdSm80ILi1ELi1EN4cute5tupleIJNS5_1CILi64EEES8_NS7_ILi192EEEEEENS_6half_tEfNS_4arch4Sm80ELb0ELb1ELb1ELb0ELb1ELb0ELb0ELb0ELi2ELi2ELi2ELi2ELb1EEENS1_21CollectiveEpilogueBwdISA_SB_SD_Li256ELb0ELb0ELi4EEENS1_19SingleTileSchedulerILb0ELb0ELb0ELi64EEEEEEEEEvNT_6ParamsE,@"STO_CUDA_ENTRY STV_DEFAULT"
_ZN7cutlass13device_kernelIN5flash19enable_sm80_to_sm89INS1_16FlashAttnBwdSm80INS1_25CollectiveMainloopBwdSm80ILi1ELi1EN4cute5tupleIJNS5_1CILi64EEES8_NS7_ILi192EEEEEENS_6half_tEfNS_4arch4Sm80ELb0ELb1ELb1ELb0ELb1ELb0ELb0ELb0ELi2ELi2ELi2ELi2ELb1EEENS1_21CollectiveEpilogueBwdISA_SB_SD_Li256ELb0ELb0ELi4EEENS1_19SingleTileSchedulerILb0ELb0ELb0ELi64EEEEEEEEEvNT_6ParamsE:
        /* <DEDUP_REMOVED lines=26> */
.L_x_187:
        /* <DEDUP_REMOVED lines=519> */
.L_x_207:
        /* <DEDUP_REMOVED lines=144> */
.L_x_191:
[----:B------:R-:W-:Y:S04]  /*2b10*/  MOV R6, 0x1 ;  /* 0x0000000100067802 */ /* 0x000fe80000000f00 */
[----:B------:R-:W-:Y:S11]  /*2b20*/  ISETP.NE.AND P0, PT, R6, c[0x0][0x2a8], PT ;  /* 0x0000aa0006007a0c */ /* 0x000ff60003f05270 */
[----:B------:R-:W-:Y:S02]  /*2b30*/  @!UPT UIADD3 URZ, URZ, URZ, URZ ;  /* 0x0000003f3f3ff290 */ /* 0x000fe4000fffe03f */
[----:B------:R-:W-:Y:S05]  /*2b40*/  @P0 IMAD.HI.U32 R6, R5, c[0x0][0x2ac], RZ ;  /* 0x0000ab0005060a27 */ /* 0x000fea00078e00ff */
[----:B------:R-:W-:Y:S02]  /*2b50*/  @P0 SHF.R.U32.HI R5, RZ, c[0x0][0x2b0], R6 ;  /* 0x0000ac00ff050a19 */ /* 0x000fe40000011606 */
.L_x_192:
[----:B------:R-:W-:Y:S05]  /*2b60*/  BSYNC B0 ;  /* 0x0000000000007941 */ /* 0x000fea0003800000 */
.L_x_190:
[----:B------:R-:W-:Y:S04]  /*2b70*/  IMAD.MOV.U32 R6, RZ, RZ, c[0x0][0x2a8] ;  /* 0x0000aa00ff067624 */ /* 0x000fe800078e00ff */
[----:B------:R-:W-:Y:S04]  /*2b80*/  IMAD R5, R5, R6, -UR16 ;  /* 0x8000001005057e24 */ /* 0x000fe8000f8e0206 */
[----:B------:R-:W-:Y:S05]  /*2b90*/  IMAD.IADD R5, R5, 0x1, -R233 ;  /* 0x0000000105057824 */ /* 0x000fea00078e0ae9 */
[----:B------:R-:W-:Y:S02]  /*2ba0*/  IADD3 R6, R5, c[0x0][0x2a8], RZ ;  /* 0x0000aa0005067a10 */ /* 0x000fe40007ffe0ff */
[----:B------:R-:W-:Y:S02]  /*2bb0*/  IMNMX R136, R136, R5, !PT ;  /* 0x0000000588887217 */ /* 0x000fe40007800200 */
[----:B------:R-:W-:Y:S02]  /*2bc0*/  IMNMX R137, R137, R6, PT ;  /* 0x0000000689897217 */ /* 0x000fe40003800200 */
.L_x_189:
        /* <DEDUP_REMOVED lines=20> */
.L_x_195:
[----:B------:R-:W-:Y:S04]  /*2d10*/  MOV R6, 0x1 ;  /* 0x0000000100067802 */ /* 0x000fe80000000f00 */
[----:B------:R-:W-:Y:S11]  /*2d20*/  ISETP.NE.AND P0, PT, R6, c[0x0][0x2a8], PT ;  /* 0x0000aa0006007a0c */ /* 0x000ff60003f05270 */
[----:B------:R-:W-:Y:S02]  /*2d30*/  @!UPT UIADD3 URZ, URZ, URZ, URZ ;  /* 0x0000003f3f3ff290 */ /* 0x000fe4000fffe03f */
[----:B------:R-:W-:Y:S05]  /*2d40*/  @P0 IMAD.HI.U32 R6, R5, c[0x0][0x2ac], RZ ;  /* 0x0000ab0005060a27 */ /* 0x000fea00078e00ff */
[----:B------:R-:W-:Y:S02]  /*2d50*/  @P0 SHF.R.U32.HI R5, RZ, c[0x0][0x2b0], R6 ;  /* 0x0000ac00ff050a19 */ /* 0x000fe40000011606 */
.L_x_196:
[----:B------:R-:W-:Y:S05]  /*2d60*/  BSYNC B0 ;  /* 0x0000000000007941 */ /* 0x000fea0003800000 */
.L_x_194:
[----:B------:R-:W-:Y:S04]  /*2d70*/  IMAD.MOV.U32 R6, RZ, RZ, c[0x0][0x2a8] ;  /* 0x0000aa00ff067624 */ /* 0x000fe800078e00ff */
[----:B------:R-:W-:Y:S04]  /*2d80*/  IMAD R5, R5, R6, -UR16 ;  /* 0x8000001005057e24 */ /* 0x000fe8000f8e0206 */
[----:B------:R-:W-:Y:S05]  /*2d90*/  IMAD.IADD R5, R5, 0x1, -R233 ;  /* 0x0000000105057824 */ /* 0x000fea00078e0ae9 */
[----:B------:R-:W-:Y:S02]  /*2da0*/  IADD3 R6, R5, c[0x0][0x2a8], RZ ;  /* 0x0000aa0005067a10 */ /* 0x000fe40007ffe0ff */
[----:B------:R-:W-:Y:S02]  /*2db0*/  IMNMX R138, R138, R5, !PT ;  /* 0x000000058a8a7217 */ /* 0x000fe40007800200 */
[----:B------:R-:W-:Y:S02]  /*2dc0*/  IMNMX R139, R139, R6, PT ;  /* 0x000000068b8b7217 */ /* 0x000fe40003800200 */
.L_x_193:
        /* <DEDUP_REMOVED lines=20> */
.L_x_199:
[----:B------:R-:W-:Y:S04]  /*2f10*/  MOV R6, 0x1 ;  /* 0x0000000100067802 */ /* 0x000fe80000000f00 */
[----:B------:R-:W-:Y:S11]  /*2f20*/  ISETP.NE.AND P0, PT, R6, c[0x0][0x2a8], PT ;  /* 0x0000aa0006007a0c */ /* 0x000ff60003f05270 */
[----:B------:R-:W-:Y:S02]  /*2f30*/  @!UPT UIADD3 URZ, URZ, URZ, URZ ;  /* 0x0000003f3f3ff290 */ /* 0x000fe4000fffe03f */
[----:B------:R-:W-:Y:S05]  /*2f40*/  @P0 IMAD.HI.U32 R6, R5, c[0x0][0x2ac], RZ ;  /* 0x0000ab0005060a27 */ /* 0x000fea00078e00ff */
[----:B------:R-:W-:Y:S02]  /*2f50*/  @P0 SHF.R.U32.HI R5, RZ, c[0x0][0x2b0], R6 ;  /* 0x0000ac00ff050a19 */ /* 0x000fe40000011606 */
.L_x_200:
[----:B------:R-:W-:Y:S05]  /*2f60*/  BSYNC B0 ;  /* 0x0000000000007941 */ /* 0x000fea0003800000 */
.L_x_198:
[----:B------:R-:W-:Y:S04]  /*2f70*/  IMAD.MOV.U32 R6, RZ, RZ, c[0x0][0x2a8] ;  /* 0x0000aa00ff067624 */ /* 0x000fe800078e00ff */
[----:B------:R-:W-:Y:S04]  /*2f80*/  IMAD R5, R5, R6, -UR16 ;  /* 0x8000001005057e24 */ /* 0x000fe8000f8e0206 */
[----:B------:R-:W-:Y:S05]  /*2f90*/  IMAD.IADD R5, R5, 0x1, -R233 ;  /* 0x0000000105057824 */ /* 0x000fea00078e0ae9 */
[----:B------:R-:W-:Y:S02]  /*2fa0*/  IADD3 R6, R5, c[0x0][0x2a8], RZ ;  /* 0x0000aa0005067a10 */ /* 0x000fe40007ffe0ff */
[----:B------:R-:W-:Y:S02]  /*2fb0*/  IMNMX R140, R140, R5, !PT ;  /* 0x000000058c8c7217 */ /* 0x000fe40007800200 */
[----:B------:R-:W-:Y:S02]  /*2fc0*/  IMNMX R143, R143, R6, PT ;  /* 0x000000068f8f7217 */ /* 0x000fe40003800200 */
.L_x_197:
        /* <DEDUP_REMOVED lines=20> */
.L_x_203:
[----:B------:R-:W-:Y:S04]  /*3110*/  MOV R5, 0x1 ;  /* 0x0000000100057802 */ /* 0x000fe80000000f00 */
[----:B------:R-:W-:Y:S11]  /*3120*/  ISETP.NE.AND P0, PT, R5, c[0x0][0x2a8], PT ;  /* 0x0000aa0005007a0c */ /* 0x000ff60003f05270 */
[----:B------:R-:W-:Y:S02]  /*3130*/  @!UPT UIADD3 URZ, URZ, URZ, URZ ;  /* 0x0000003f3f3ff290 */ /* 0x000fe4000fffe03f */
[----:B------:R-:W-:Y:S05]  /*3140*/  @P0 IMAD.HI.U32 R5, R4, c[0x0][0x2ac], RZ ;  /* 0x0000ab0004050a27 */ /* 0x000fea00078e00ff */
[----:B------:R-:W-:Y:S02]  /*3150*/  @P0 SHF.R.U32.HI R4, RZ, c[0x0][0x2b0], R5 ;  /* 0x0000ac00ff040a19 */ /* 0x000fe40000011605 */
.L_x_204:
[----:B------:R-:W-:Y:S05]  /*3160*/  BSYNC B0 ;  /* 0x0000000000007941 */ /* 0x000fea0003800000 */
.L_x_202:
[----:B------:R-:W-:Y:S04]  /*3170*/  IMAD.MOV.U32 R5, RZ, RZ, c[0x0][0x2a8] ;  /* 0x0000aa00ff057624 */ /* 0x000fe800078e00ff */
[----:B------:R-:W-:Y:S04]  /*3180*/  IMAD R4, R4, R5, -UR16 ;  /* 0x8000001004047e24 */ /* 0x000fe8000f8e0205 */
[----:B------:R-:W-:Y:S05]  /*3190*/  IMAD.IADD R4, R4, 0x1, -R233 ;  /* 0x0000000104047824 */ /* 0x000fea00078e0ae9 */
[----:B------:R-:W-:Y:S02]  /*31a0*/  IADD3 R5, R4, c[0x0][0x2a8], RZ ;  /* 0x0000aa0004057a10 */ /* 0x000fe40007ffe0ff */
[----:B------:R-:W-:Y:S02]  /*31b0*/  IMNMX R141, R141, R4, !PT ;  /* 0x000000048d8d7217 */ /* 0x000fe40007800200 */
[----:B------:R-:W-:Y:S02]  /*31c0*/  IMNMX R142, R142, R5, PT ;  /* 0x000000058e8e7217 */ /* 0x000fe40003800200 */
.L_x_201:
        /* <DEDUP_REMOVED lines=395> */
.L_x_205:
        /* <DEDUP_REMOVED lines=127> */
.L_x_206:
        /* <DEDUP_REMOVED lines=165> */
.L_x_188:
        /* <DEDUP_REMOVED lines=189> */
.L_x_210:
[----:B------:R-:W-:Y:S05]  /*6890*/  BSYNC B0 ;  /* 0x0000000000007941 */ /* 0x000fea0003800000 */
.L_x_209:
        /* <DEDUP_REMOVED lines=21> */
.L_x_212:
[----:B------:R-:W-:Y:S05]  /*69f0*/  BSYNC B0 ;  /* 0x0000000000007941 */ /* 0x000fea0003800000 */
.L_x_211:
        /* <DEDUP_REMOVED lines=24> */
.L_x_214:
[----:B------:R-:W-:Y:S05]  /*6b80*/  BSYNC B0 ;  /* 0x0000000000007941 */ /* 0x000fea0003800000 */
.L_x_213:
        /* <DEDUP_REMOVED lines=19> */
.L_x_208:
        /* <DEDUP_REMOVED lines=42> */
.L_x_216:
[----:B------:R-:W-:Y:S05]  /*6f60*/  BSYNC B0 ;  /* 0x0000000000007941 */ /* 0x000fea0003800000 */
.L_x_215:
        /* <DEDUP_REMOVED lines=19> */
.L_x_218:
[----:B------:R-:W-:Y:S05]  /*70a0*/  BSYNC B0 ;  /* 0x0000000000007941 */ /* 0x000fea0003800000 */
.L_x_217:
        /* <DEDUP_REMOVED lines=23> */
.L_x_220:
[----:B------:R-:W-:Y:S05]  /*7220*/  BSYNC B0 ;  /* 0x0000000000007941 */ /* 0x000fea0003800000 */
.L_x_219:
        /* <DEDUP_REMOVED lines=18> */
.L_x_221:
        /* <DEDUP_REMOVED lines=11> */
.L_x_1382:


//--------------------- .text._ZN7cutlass13device_kernelIN5flash19enable_sm80_to_sm89INS1_16FlashAttnBwdSm80INS1_25CollectiveMainloopBwdSm80ILi1ELi1EN4cute5tupleIJNS5_1CILi64EEES8_NS7_ILi192EEEEEENS_6half_tEfNS_4arch4Sm80ELb0ELb1ELb1ELb0ELb0ELb0ELb0ELb0ELi2ELi2ELi2ELi2ELb1EEENS1_24CollectiveEpilogueBwdGQAISA_fSD_Li256ELb0ELb0EEENS1_19SingleTileSchedulerILb0ELb0ELb0ELi64EEEEEEEEEvNT_6ParamsE --------------------------
	.section	.text._ZN7cutlass13device_kernelIN5flash19enable_sm80_to_sm89INS1_16FlashAttnBwdSm80INS1_25CollectiveMainloopBwdSm80ILi1ELi1EN4cute5tupleIJNS5_1CILi64EEES8_NS7_ILi192EEEEEENS_6half_tEfNS_4arch4Sm80ELb0ELb1ELb1ELb0ELb0ELb0ELb0ELb0ELi2ELi2ELi2ELi2ELb1EEENS1_24CollectiveEpilogueBwdGQAISA_fSD_Li256ELb0ELb0EEENS1_19SingleTileSchedulerILb0ELb0ELb0ELi64EEEEEEEEEvNT_6ParamsE,"ax",@progbits
	.sectioninfo	@"SHI_REGISTERS=255"
	.align	128
.text._ZN7cutlass13device_kernelIN5flash19enable_sm80_to_sm89INS1_16FlashAttnBwdSm80INS1_25CollectiveMainloopBwdSm80ILi1ELi1EN4cute5tupleIJNS5_1CILi64EEES8_NS7_ILi192EEEEEENS_6half_tEfNS_4arch4Sm80ELb0ELb1ELb1ELb0ELb0ELb0ELb0ELb0ELi2ELi2ELi2ELi2ELb1EEENS1_24CollectiveEpilogueBwdGQAISA_fSD_Li256ELb0ELb0EEENS1_19SingleTileSchedulerILb0ELb0ELb0ELi64EEEEEEEEEvNT_6ParamsE:
        .type           _ZN7cutlass13device_kernelIN5flash19enable_sm80_to_sm89INS1_16FlashAttnBwdSm80INS1_25CollectiveMainloopBwdSm80ILi1ELi1EN4cute5tupleIJNS5_1CILi64EEES8_NS7_ILi192EEEEEENS_6half_tEfNS_4arch4Sm80ELb0ELb1ELb1ELb0ELb0ELb0ELb0ELb0ELi2ELi2ELi2ELi2ELb1EEENS1_24CollectiveEpilogueBwdGQAISA_fSD_Li256ELb0ELb0EEENS1_19SingleTileSchedulerILb0ELb0ELb0ELi64EEEEEEEEEvNT_6ParamsE,@function
        .size           _ZN7cutlass13device_kernelIN5flash19enable_sm80_to_sm89INS1_16FlashAttnBwdSm80INS1_25CollectiveMainloopBwdSm80ILi1ELi1EN4cute5tupleIJNS5_1CILi64EEES8_NS7_ILi192EEEEEENS_6half_tEfNS_4arch4Sm80ELb0ELb1ELb1ELb0ELb0ELb0ELb0ELb0ELi2ELi2ELi2ELi2ELb1EEENS1_24CollectiveEpilogueBwdGQAISA_fSD_Li256ELb0ELb0EEENS1_19SingleTileSchedulerILb0ELb0ELb0ELi64EEEEEEEEEvNT_6ParamsE,(.L_x_1383 - _ZN7cutlass13device_kernelIN5flash19enable_sm80_to_sm89INS1_16FlashAttnBwdSm80INS1_25CollectiveMainloopBwdSm80ILi1ELi1EN4cute5tupleIJNS5_1CILi64EEES8_NS7_ILi192EEEEEENS_6half_tEfNS_4arch4Sm80ELb0ELb1ELb1ELb0ELb0ELb0ELb0ELb0ELi2ELi2ELi2ELi2ELb1EEENS1_24CollectiveEpilogueBwdGQAISA_fSD_Li256ELb0ELb0EEENS1_19SingleTileSchedulerILb0ELb0ELb0ELi64EEEEEEEEEvNT_6ParamsE)
        .other          _ZN7cutlass13device_kernelIN5flash19enable_sm80_to_sm89INS1_16FlashAttnBwdSm80INS1_25CollectiveMainloopBwdSm80ILi1ELi1EN4cute5tupleIJNS5_1CILi64EEES8_NS7_ILi192EEEEEENS_6half_tEfNS_4arch4Sm80ELb0ELb1ELb1ELb0ELb0ELb0ELb0ELb0ELi2ELi2ELi2ELi2ELb1EEENS1_24CollectiveEpilogueBwdGQAISA_fSD_Li256ELb0ELb0EEENS1_19SingleTileSchedulerILb0ELb0ELb0ELi64EEEEEEEEEvNT_6ParamsE,@"STO_CUDA_ENTRY STV_DEFAULT"
_ZN7cutlass13device_kernelIN5flash19enable_sm80_to_sm89INS1_16FlashAttnBwdSm80INS1_25CollectiveMainloopBwdSm80ILi1ELi1EN4cute5tupleIJNS5_1CILi64EEES8_NS7_ILi192EEEEEENS_6half_tEfNS_4arch4Sm80ELb0ELb1ELb1ELb0ELb0ELb0ELb0ELb0ELi2ELi2ELi2ELi2ELb1EEENS1_24CollectiveEpilogueBwdGQAISA_fSD_Li256ELb0ELb0EEENS1_19SingleTileSchedulerILb0ELb0ELb0ELi64EEEEEEEEEvNT_6ParamsE:
        /* <DEDUP_REMOVED lines=26> */
.L_x_222:
        /* <DEDUP_REMOVED lines=13> */
[----:B------:R-:W-:Y:S01]  /*0270*/  CS2R R104, SRZ ;  /* 0x0000000000687805 */ /* 0x000fe2000001ff00 */
[----:B------:R-:W-:Y:S01]  /*0280*/  ULDC.64 UR22, c[0x0][0x118] ;  /* 0x0000460000167ab9 */ /* 0x000fe20000000a00 */
[----:B------:R-:W-:Y:S01]  /*0290*/  CS2R R102, SRZ ;  /* 0x0000000000667805 */ /* 0x000fe2000001ff00 */
[----:B------:R-:W-:Y:S01]  /*02a0*/  USHF.R.S32.HI UR4, URZ, 0x1f, UR5 ;  /* 0x0000001f3f047899 */ /* 0x000fe20008011405 */
[----:B------:R-:W-:Y:S01]  /*02b0*/  CS2R R100, SRZ ;  /* 0x0000000000647805 */ /* 0x000fe2000001ff00 */
[----:B------:R-:W-:Y:S01]  /*02c0*/  CS2R R94, SRZ ;  /* 0x00000000005e7805 */ /* 0x000fe2000001ff00 */
[----:B------:R-:W-:Y:S01]  /*02d0*/  CS2R R92, SRZ ;  /* 0x00000000005c7805 */ /* 0x000fe2000001ff00 */
[----:B------:R-:W-:Y:S01]  /*02e0*/  ULEA.HI UR4, UR4, UR5, URZ, 0x6 ;  /* 0x0000000504047291 */ /* 0x000fe2000f8f303f */
[----:B------:R-:W-:Y:S01]  /*02f0*/  CS2R R98, SRZ ;  /* 0x0000000000627805 */ /* 0x000fe2000001ff00 */
[----:B------:R-:W-:Y:S01]  /*0300*/  CS2R R96, SRZ ;  /* 0x0000000000607805 */ /* 0x000fe2000001ff00 */
[----:B------:R-:W-:Y:S01]  /*0310*/  CS2R R90, SRZ ;  /* 0x00000000005a7805 */ /* 0x000fe2000001ff00 */
[----:B------:R-:W-:Y:S01]  /*0320*/  USHF.R.S32.HI UR15, URZ, 0x6, UR4 ;  /* 0x000000063f0f7899 */ /* 0x000fe20008011404 */
[----:B------:R-:W-:Y:S01]  /*0330*/  CS2R R88, SRZ ;  /* 0x0000000000587805 */ /* 0x000fe2000001ff00 */
[----:B------:R-:W-:Y:S01]  /*0340*/  CS2R R86, SRZ ;  /* 0x0000000000567805 */ /* 0x000fe2000001ff00 */
[----:B------:R-:W-:Y:S01]  /*0350*/  CS2R R84, SRZ ;  /* 0x0000000000547805 */ /* 0x000fe2000001ff00 */
[----:B------:R-:W-:Y:S01]  /*0360*/  UISETP.LT.AND UP0, UPT, URZ, UR15, UPT ;  /* 0x0000000f3f00728c */ /* 0x000fe2000bf01270 */
[----:B------:R-:W-:Y:S01]  /*0370*/  CS2R R78, SRZ ;  /* 0x00000000004e7805 */ /* 0x000fe2000001ff00 */
[----:B------:R-:W-:Y:S01]  /*0380*/  CS2R R76, SRZ ;  /* 0x00000000004c7805 */ /* 0x000fe2000001ff00 */
[----:B------:R-:W-:Y:S01]  /*0390*/  CS2R R82, SRZ ;  /* 0x0000000000527805 */ /* 0x000fe2000001ff00 */
[----:B------:R-:W-:Y:S01]  /*03a0*/  USEL UR15, URZ, UR15, !UP0 ;  /* 0x0000000f3f0f7287 */ /* 0x000fe2000c000000 */
[----:B------:R-:W-:Y:S01]  /*03b0*/  CS2R R80, SRZ ;  /* 0x0000000000507805 */ /* 0x000fe2000001ff00 */
        /* <DEDUP_REMOVED lines=44> */
[C---:B------:R-:W-:Y:S01]  /*0680*/  IMAD.WIDE.U32 R2, R116.reuse, c[0x0][0x270], R242 ;  /* 0x00009c0074027a25 */ /* 0x040fe200078e00f2 */
[----:B------:R-:W-:Y:S01]  /*0690*/  ULDC.64 UR8, c[0x0][0x290] ;  /* 0x0000a40000087ab9 */ /* 0x000fe20000000a00 */
[----:B------:R-:W1:Y:S01]  /*06a0*/  S2R R250, SR_CTAID.Z ;  /* 0x0000000000fa7919 */ /* 0x000e620000002700 */
[-C--:B------:R-:W-:Y:S01]  /*06b0*/  LEA.HI R22, R21, R238.reuse, RZ, 0x3 ;  /* 0x000000ee15167211 */ /* 0x080fe200078f18ff */
[----:B------:R-:W-:Y:S01]  /*06c0*/  UIMAD.WIDE.U32 UR18, UR14, UR8, URZ ;  /* 0x000000080e1272a5 */ /* 0x000fe2000f8e003f */
[C---:B------:R-:W-:Y:S01]  /*06d0*/  @P0 IMAD.HI.U32 R0, R116.reuse, c[0x0][0x24c], RZ ;  /* 0x0000930074000a27 */ /* 0x040fe200078e00ff */
        /* <DEDUP_REMOVED lines=9> */
[C---:B------:R-:W-:Y:S01]  /*0770*/  IMAD R0, R116.reuse, c[0x0][0x274], R0 ;  /* 0x00009d0074007a24 */ /* 0x040fe200078e0200 */
        /* <DEDUP_REMOVED lines=99> */
[----:B------:R-:W-:Y:S01]  /*0db0*/  ISETP.LT.OR P0, PT, R0, 0x1, P4 ;  /* 0x000000010000780c */ /* 0x000fe20002701670 */
[----:B------:R-:W-:Y:S01]  /*0dc0*/  IMAD R2, R116, c[0x0][0x184], R2 ;  /* 0x0000610074027a24 */ /* 0x000fe200078e0202 */
        /* <DEDUP_REMOVED lines=119> */
[----:B------:R-:W-:Y:S01]  /*1540*/  IMAD.WIDE.U32 R4, R116, c[0x0][0x210], R4 ;  /* 0x0000840074047a25 */ /* 0x000fe200078e0004 */
        /* <DEDUP_REMOVED lines=30> */
[----:B------:R-:W-:Y:S01]  /*1730*/  UMOV UR12, 0x1 ;  /* 0x00000001000c7882 */ /* 0x000fe20000000000 */
[----:B------:R-:W-:Y:S01]  /*1740*/  CS2R R32, SRZ ;  /* 0x0000000000207805 */ /* 0x000fe2000001ff00 */
[----:B------:R1:W1:Y:S01]  /*1750*/  LDSM.16.M88.4 R172, [R227+0x8080] ;  /* 0x00808000e3ac783b */ /* 0x0002620000000200 */
[----:B------:R-:W-:-:S02]  /*1760*/  ULDC UR11, c[0x0][0x198] ;  /* 0x00006600000b7ab9 */ /* 0x000fc40000000800 */
[----:B------:R-:W-:Y:S01]  /*1770*/  UIADD3 UR11, -UR16, UR11, UR12 ;  /* 0x0000000b100b7290 */ /* 0x000fe2000fffe10c */
[----:B------:R1:W1:Y:S01]  /*1780*/  LDSM.16.M88.4 R180, [R224+0xa080] ;  /* 0x00a08000e0b4783b */ /* 0x0002620000000200 */
[----:B------:R-:W-:Y:S02]  /*1790*/  UIMAD UR14, UR14, UR5, UR4 ;  /* 0x000000050e0e72a4 */ /* 0x000fe4000f8e0204 */
[----:B------:R-:W-:Y:S01]  /*17a0*/  UISETP.GT.AND UP2, UPT, UR13, -0x1, UPT ;  /* 0xffffffff0d00788c */ /* 0x000fe2000bf44270 */
[----:B------:R1:W1:Y:S01]  /*17b0*/  LDSM.16.M88.4 R184, [R225+0xa080] ;  /* 0x00a08000e1b8783b */ /* 0x0002620000000200 */
[----:B------:R-:W-:Y:S01]  /*17c0*/  IMAD.U32 R234, RZ, RZ, UR11 ;  /* 0x0000000bffea7e24 */ /* 0x000fe2000f8e00ff */
[----:B------:R-:W-:Y:S02]  /*17d0*/  ULDC UR5, c[0x0][0x2a0] ;  /* 0x0000a80000057ab9 */ /* 0x000fe40000000800 */
[----:B------:R1:W1:Y:S01]  /*17e0*/  LDSM.16.M88.4 R188, [R227+0xa080] ;  /* 0x00a08000e3bc783b */ /* 0x0002620000000200 */
[----:B------:R-:W-:-:S02]  /*17f0*/  ULOP3.LUT UR5, URZ, UR5, URZ, 0x33, !UPT ;  /* 0x000000053f057292 */ /* 0x000fc4000f8e333f */
        /* <DEDUP_REMOVED lines=15> */
[----:B------:R-:W-:-:S03]  /*18f0*/  ISETP.LT.OR P2, PT, R3, 0x21, !P2 ;  /* 0x000000210300780c */ /* 0x000fc60005741670 */
        /* <DEDUP_REMOVED lines=139> */
.L_x_242:
        /* <DEDUP_REMOVED lines=144> */
.L_x_226:
[----:B------:R-:W-:Y:S04]  /*2ab0*/  MOV R6, 0x1 ;  /* 0x0000000100067802 */ /* 0x000fe80000000f00 */
[----:B------:R-:W-:Y:S11]  /*2ac0*/  ISETP.NE.AND P0, PT, R6, c[0x0][0x2a8], PT ;  /* 0x0000aa0006007a0c */ /* 0x000ff60003f05270 */
[----:B------:R-:W-:Y:S02]  /*2ad0*/  @!UPT UIADD3 URZ, URZ, URZ, URZ ;  /* 0x0000003f3f3ff290 */ /* 0x000fe4000fffe03f */
[----:B------:R-:W-:Y:S05]  /*2ae0*/  @P0 IMAD.HI.U32 R6, R5, c[0x0][0x2ac], RZ ;  /* 0x0000ab0005060a27 */ /* 0x000fea00078e00ff */
[----:B------:R-:W-:Y:S02]  /*2af0*/  @P0 SHF.R.U32.HI R5, RZ, c[0x0][0x2b0], R6 ;  /* 0x0000ac00ff050a19 */ /* 0x000fe40000011606 */
.L_x_227:
[----:B------:R-:W-:Y:S05]  /*2b00*/  BSYNC B0 ;  /* 0x0000000000007941 */ /* 0x000fea0003800000 */
.L_x_225:
[----:B------:R-:W-:Y:S04]  /*2b10*/  IMAD.MOV.U32 R6, RZ, RZ, c[0x0][0x2a8] ;  /* 0x0000aa00ff067624 */ /* 0x000fe800078e00ff */
[----:B------:R-:W-:Y:S04]  /*2b20*/  IMAD R5, R5, R6, -UR16 ;  /* 0x8000001005057e24 */ /* 0x000fe8000f8e0206 */
[----:B------:R-:W-:Y:S05]  /*2b30*/  IMAD.IADD R5, R5, 0x1, -R233 ;  /* 0x0000000105057824 */ /* 0x000fea00078e0ae9 */
[----:B------:R-:W-:Y:S02]  /*2b40*/  IADD3 R6, R5, c[0x0][0x2a8], RZ ;  /* 0x0000aa0005067a10 */ /* 0x000fe40007ffe0ff */
[----:B------:R-:W-:Y:S02]  /*2b50*/  IMNMX R136, R136, R5, !PT ;  /* 0x0000000588887217 */ /* 0x000fe40007800200 */
[----:B------:R-:W-:Y:S02]  /*2b60*/  IMNMX R137, R137, R6, PT ;  /* 0x0000000689897217 */ /* 0x000fe40003800200 */
.L_x_224:
        /* <DEDUP_REMOVED lines=20> */
.L_x_230:
[----:B------:R-:W-:Y:S04]  /*2cb0*/  MOV R6, 0x1 ;  /* 0x0000000100067802 */ /* 0x000fe80000000f00 */
[----:B------:R-:W-:Y:S11]  /*2cc0*/  ISETP.NE.AND P0, PT, R6, c[0x0][0x2a8], PT ;  /* 0x0000aa0006007a0c */ /* 0x000ff60003f05270 */
[----:B------:R-:W-:Y:S02]  /*2cd0*/  @!UPT UIADD3 URZ, URZ, URZ, URZ ;  /* 0x0000003f3f3ff290 */ /* 0x000fe4000fffe03f */
[----:B------:R-:W-:Y:S05]  /*2ce0*/  @P0 IMAD.HI.U32 R6, R5, c[0x0][0x2ac], RZ ;  /* 0x0000ab0005060a27 */ /* 0x000fea00078e00ff */
[----:B------:R-:W-:Y:S02]  /*2cf0*/  @P0 SHF.R.U32.HI R5, RZ, c[0x0][0x2b0], R6 ;  /* 0x0000ac00ff050a19 */ /* 0x000fe40000011606 */
.L_x_231:
[----:B------:R-:W-:Y:S05]  /*2d00*/  BSYNC B0 ;  /* 0x0000000000007941 */ /* 0x000fea0003800000 */
.L_x_229:
[----:B------:R-:W-:Y:S04]  /*2d10*/  IMAD.MOV.U32 R6, RZ, RZ, c[0x0][0x2a8] ;  /* 0x0000aa00ff067624 */ /* 0x000fe800078e00ff */
[----:B------:R-:W-:Y:S04]  /*2d20*/  IMAD R5, R5, R6, -UR16 ;  /* 0x8000001005057e24 */ /* 0x000fe8000f8e0206 */
[----:B------:R-:W-:Y:S05]  /*2d30*/  IMAD.IADD R5, R5, 0x1, -R233 ;  /* 0x0000000105057824 */ /* 0x000fea00078e0ae9 */
[----:B------:R-:W-:Y:S02]  /*2d40*/  IADD3 R6, R5, c[0x0][0x2a8], RZ ;  /* 0x0000aa0005067a10 */ /* 0x000fe40007ffe0ff */
[----:B------:R-:W-:Y:S02]  /*2d50*/  IMNMX R138, R138, R5, !PT ;  /* 0x000000058a8a7217 */ /* 0x000fe40007800200 */
[----:B------:R-:W-:Y:S02]  /*2d60*/  IMNMX R139, R139, R6, PT ;  /* 0x000000068b8b7217 */ /* 0x000fe40003800200 */
.L_x_228:
        /* <DEDUP_REMOVED lines=20> */
.L_x_234:
[----:B------:R-:W-:Y:S04]  /*2eb0*/  MOV R6, 0x1 ;  /* 0x0000000100067802 */ /* 0x000fe80000000f00 */
[----:B------:R-:W-:Y:S11]  /*2ec0*/  ISETP.NE.AND P0, PT, R6, c[0x0][0x2a8], PT ;  /* 0x0000aa0006007a0c */ /* 0x000ff60003f05270 */
[----:B------:R-:W-:Y:S02]  /*2ed0*/  @!UPT UIADD3 URZ, URZ, URZ, URZ ;  /* 0x0000003f3f3ff290 */ /* 0x000fe4000fffe03f */
[----:B------:R-:W-:Y:S05]  /*2ee0*/  @P0 IMAD.HI.U32 R6, R5, c[0x0][0x2ac], RZ ;  /* 0x0000ab0005060a27 */ /* 0x000fea00078e00ff */
[----:B------:R-:W-:Y:S02]  /*2ef0*/  @P0 SHF.R.U32.HI R5, RZ, c[0x0][0x2b0], R6 ;  /* 0x0000ac00ff050a19 */ /* 0x000fe40000011606 */
.L_x_235:
[----:B------:R-:W-:Y:S05]  /*2f00*/  BSYNC B0 ;  /* 0x0000000000007941 */ /* 0x000fea0003800000 */
.L_x_233:
[----:B------:R-:W-:Y:S04]  /*2f10*/  IMAD.MOV.U32 R6, RZ, RZ, c[0x0][0x2a8] ;  /* 0x0000aa00ff067624 */ /* 0x000fe800078e00ff */
[----:B------:R-:W-:Y:S04]  /*2f20*/  IMAD R5, R5, R6, -UR16 ;  /* 0x8000001005057e24 */ /* 0x000fe8000f8e0206 */
[----:B------:R-:W-:Y:S05]  /*2f30*/  IMAD.IADD R5, R5, 0x1, -R233 ;  /* 0x0000000105057824 */ /* 0x000fea00078e0ae9 */
[----:B------:R-:W-:Y:S02]  /*2f40*/  IADD3 R6, R5, c[0x0][0x2a8], RZ ;  /* 0x0000aa0005067a10 */ /* 0x000fe40007ffe0ff */
[----:B------:R-:W-:Y:S02]  /*2f50*/  IMNMX R140, R140, R5, !PT ;  /* 0x000000058c8c7217 */ /* 0x000fe40007800200 */
[----:B------:R-:W-:Y:S02]  /*2f60*/  IMNMX R143, R143, R6, PT ;  /* 0x000000068f8f7217 */ /* 0x000fe40003800200 */
.L_x_232:
        /* <DEDUP_REMOVED lines=20> */
.L_x_238:
[----:B------:R-:W-:Y:S04]  /*30b0*/  MOV R5, 0x1 ;  /* 0x0000000100057802 */ /* 0x000fe80000000f00 */
[----:B------:R-:W-:Y:S11]  /*30c0*/  ISETP.NE.AND P0, PT, R5, c[0x0][0x2a8], PT ;  /* 0x0000aa0005007a0c */ /* 0x000ff60003f05270 */
[----:B------:R-:W-:Y:S02]  /*30d0*/  @!UPT UIADD3 URZ, URZ, URZ, URZ ;  /* 0x0000003f3f3ff290 */ /* 0x000fe4000fffe03f */
[----:B------:R-:W-:Y:S05]  /*30e0*/  @P0 IMAD.HI.U32 R5, R4, c[0x0][0x2ac], RZ ;  /* 0x0000ab0004050a27 */ /* 0x000fea00078e00ff */
[----:B------:R-:W-:Y:S02]  /*30f0*/  @P0 SHF.R.U32.HI R4, RZ, c[0x0][0x2b0], R5 ;  /* 0x0000ac00ff040a19 */ /* 0x000fe40000011605 */
.L_x_239:
[----:B------:R-:W-:Y:S05]  /*3100*/  BSYNC B0 ;  /* 0x0000000000007941 */ /* 0x000fea0003800000 */
.L_x_237:
[----:B------:R-:W-:Y:S04]  /*3110*/  IMAD.MOV.U32 R5, RZ, RZ, c[0x0][0x2a8] ;  /* 0x0000aa00ff057624 */ /* 0x000fe800078e00ff */
[----:B------:R-:W-:Y:S04]  /*3120*/  IMAD R4, R4, R5, -UR16 ;  /* 0x8000001004047e24 */ /* 0x000fe8000f8e0205 */
[----:B------:R-:W-:Y:S05]  /*3130*/  IMAD.IADD R4, R4, 0x1, -R233 ;  /* 0x0000000104047824 */ /* 0x000fea00078e0ae9 */
[----:B------:R-:W-:Y:S02]  /*3140*/  IADD3 R5, R4, c[0x0][0x2a8], RZ ;  /* 0x0000aa0004057a10 */ /* 0x000fe40007ffe0ff */
[----:B------:R-:W-:Y:S02]  /*3150*/  IMNMX R141, R141, R4, !PT ;  /* 0x000000048d8d7217 */ /* 0x000fe40007800200 */
[----:B------:R-:W-:Y:S02]  /*3160*/  IMNMX R142, R142, R5, PT ;  /* 0x000000058e8e7217 */ /* 0x000fe40003800200 */
.L_x_236:
        /* <DEDUP_REMOVED lines=395> */
.L_x_240:
        /* <DEDUP_REMOVED lines=127> */
.L_x_241:
        /* <DEDUP_REMOVED lines=165> */
.L_x_223:
[----:B------:R-:W-:Y:S05]  /*5c60*/  @P1 EXIT ;  /* 0x000000000000194d */ /* 0x000fea0003800000 */
[----:B------:R-:W2:Y:S01]  /*5c70*/  S2R R0, SR_CTAID.Y ;  /* 0x0000000000007919 */ /* 0x000ea20000002600 */
[----:B------:R-:W-:Y:S01]  /*5c80*/  MOV R2, 0x1 ;  /* 0x0000000100027802 */ /* 0x000fe20000000f00 */
[----:B------:R-:W-:Y:S02]  /*5c90*/  UIMAD UR5, UR13, 0x3000, URZ ;  /* 0x000030000d0578a4 */ /* 0x000fe4000f8e023f */
[----:B-1----:R-:W1:Y:S04]  /*5ca0*/  S2R R11, SR_CTAID.Z ;  /* 0x00000000000b7919 */ /* 0x002e680000002700 */
[----:B------:R-:W-:Y:S01]  /*5cb0*/  BAR.SYNC.DEFER_BLOCKING 0x1, 0x100 ;  /* 0x0044000000007b1d */ /* 0x000fe20000010000 */
[----:B------:R-:W-:Y:S01]  /*5cc0*/  ISETP.NE.AND P1, PT, R2, c[0x0][0x338], PT ;  /* 0x0000ce0002007a0c */ /* 0x000fe20003f25270 */
[----:B------:R-:W-:Y:S01]  /*5cd0*/  USHF.R.S32.HI UR4, URZ, 0x1f, UR5 ;  /* 0x0000001f3f047899 */ /* 0x000fe20008011405 */
[----:B------:R-:W-:-:S11]  /*5ce0*/  IADD3 R2, P0, R238, UR5, RZ ;  /* 0x00000005ee027c10 */ /* 0x000fd6000ff1e0ff */
[----:B--2---:R-:W-:-:S05]  /*5cf0*/  @P1 IMAD.HI.U32 R3, R0, c[0x0][0x33c], RZ ;  /* 0x0000cf0000031a27 */ /* 0x004fca00078e00ff */
[----:B------:R-:W-:Y:S02]  /*5d00*/  @P1 SHF.R.U32.HI R0, RZ, c[0x0][0x340], R3 ;  /* 0x0000d000ff001a19 */ /* 0x000fe40000011603 */
[----:B------:R-:W-:Y:S02]  /*5d10*/  LEA.HI.X.SX32 R3, R238, UR4, 0x1, P0 ;  /* 0x00000004ee037c11 */ /* 0x000fe400080f0eff */
[----:B------:R-:W-:-:S05]  /*5d20*/  SHF.R.S32.HI R4, RZ, 0x1f, R0 ;  /* 0x0000001fff047819 */ /* 0x000fca0000011400 */
[C---:B------:R-:W-:Y:S02]  /*5d30*/  IMAD R6, R4.reuse, c[0x0][0x328], RZ ;  /* 0x0000ca0004067a24 */ /* 0x040fe400078e02ff */
[----:B------:R-:W-:Y:S02]  /*5d40*/  IMAD R7, R4, c[0x0][0x300], RZ ;  /* 0x0000c00004077a24 */ /* 0x000fe400078e02ff */
[----:B------:R-:W-:-:S04]  /*5d50*/  IMAD.WIDE.U32 R4, R0, c[0x0][0x328], R2 ;  /* 0x0000ca0000047a25 */ /* 0x000fc800078e0002 */
[----:B------:R-:W-:-:S04]  /*5d60*/  IMAD.WIDE.U32 R2, R0, c[0x0][0x300], R2 ;  /* 0x0000c00000027a25 */ /* 0x000fc800078e0002 */
[C---:B------:R-:W-:Y:S02]  /*5d70*/  IMAD R6, R0.reuse, c[0x0][0x32c], R6 ;  /* 0x0000cb0000067a24 */ /* 0x040fe400078e0206 */
[----:B------:R-:W-:Y:S01]  /*5d80*/  IMAD R0, R0, c[0x0][0x304], R7 ;  /* 0x0000c10000007a24 */ /* 0x000fe200078e0207 */
[----:B-1----:R-:W-:Y:S02]  /*5d90*/  SHF.R.S32.HI R7, RZ, 0x1f, R11 ;  /* 0x0000001fff077819 */ /* 0x002fe4000001140b */
[----:B------:R-:W-:Y:S02]  /*5da0*/  IADD3 R5, R5, R6, RZ ;  /* 0x0000000605057210 */ /* 0x000fe40007ffe0ff */
[----:B------:R-:W-:Y:S01]  /*5db0*/  IADD3 R3, R3, R0, RZ ;  /* 0x0000000003037210 */ /* 0x000fe20007ffe0ff */
[----:B------:R-:W-:Y:S02]  /*5dc0*/  IMAD R10, R7, c[0x0][0x330], RZ ;  /* 0x0000cc00070a7a24 */ /* 0x000fe400078e02ff */
[----:B------:R-:W-:-:S04]  /*5dd0*/  IMAD.WIDE.U32 R8, R11, c[0x0][0x330], R4 ;  /* 0x0000cc000b087a25 */ /* 0x000fc800078e0004 */
[----:B------:R-:W-:Y:S01]  /*5de0*/  IMAD R10, R11, c[0x0][0x334], R10 ;  /* 0x0000cd000b0a7a24 */ /* 0x000fe200078e020a */
[----:B------:R-:W-:Y:S01]  /*5df0*/  LEA R4, P1, R8, c[0x0][0x310], 0x2 ;  /* 0x0000c40008047a11 */ /* 0x000fe200078210ff */
[----:B------:R-:W-:Y:S02]  /*5e00*/  IMAD R0, R7, c[0x0][0x308], RZ ;  /* 0x0000c20007007a24 */ /* 0x000fe400078e02ff */
[----:B------:R-:W-:Y:S01]  /*5e10*/  IMAD.WIDE.U32 R6, R11, c[0x0][0x308], R2 ;  /* 0x0000c2000b067a25 */ /* 0x000fe200078e0002 */
[----:B------:R-:W-:-:S03]  /*5e20*/  IADD3 R10, R9, R10, RZ ;  /* 0x0000000a090a7210 */ /* 0x000fc60007ffe0ff */
[----:B------:R-:W-:Y:S01]  /*5e30*/  IMAD R0, R11, c[0x0][0x30c], R0 ;  /* 0x0000c3000b007a24 */ /* 0x000fe200078e0200 */
[----:B------:R-:W-:Y:S02]  /*5e40*/  LEA.HI.X R5, R8, c[0x0][0x314], R10, 0x2, P1 ;  /* 0x0000c50008057a11 */ /* 0x000fe400008f140a */
[C---:B------:R-:W-:Y:S02]  /*5e50*/  LEA R2, P0, R6.reuse, c[0x0][0x2e8], 0x2 ;  /* 0x0000ba0006027a11 */ /* 0x040fe400078010ff */
[----:B------:R-:W-:Y:S01]  /*5e60*/  IADD3 R0, R7, R0, RZ ;  /* 0x0000000007007210 */ /* 0x000fe20007ffe0ff */
[----:B------:R-:W-:Y:S03]  /*5e70*/  RED.E.ADD.F32.FTZ.RN.STRONG.GPU [R4.64], R20 ;  /* 0x000000140400798e */ /* 0x000fe6000c10e796 */
[----:B------:R-:W-:Y:S01]  /*5e80*/  LEA.HI.X R3, R6, c[0x0][0x2ec], R0, 0x2, P0 ;  /* 0x0000bb0006037a11 */ /* 0x000fe200000f1400 */
        /* <DEDUP_REMOVED lines=96> */
.L_x_243:
        /* <DEDUP_REMOVED lines=15> */
.L_x_1383:


//--------------------- .text._ZN7cutlass13device_kernelIN5flash19enable_sm80_to_sm89INS1_16FlashAttnBwdSm80INS1_25CollectiveMainloopBwdSm80ILi1ELi1EN4cute5tupleIJNS5_1CILi64EEES8_NS7_ILi192EEEEEENS_6half_tEfNS_4arch4Sm80ELb0ELb1ELb1ELb0ELb1ELb0ELb0ELb0ELi2ELi2ELi2ELi2ELb1EEENS1_24CollectiveEpilogueBwdGQAISA_fSD_Li256ELb0ELb1EEENS1_19SingleTileSchedulerILb0ELb0ELb0ELi64EEEEEEEEEvNT_6ParamsE --------------------------
	.section	.text._ZN7cutlass13device_kernelIN5flash19enable_sm80_to_sm89INS1_16FlashAttnBwdSm80INS1_25CollectiveMainloopBwdSm80ILi1ELi1EN4cute5tupleIJNS5_1CILi64EEES8_NS7_ILi192EEEEEENS_6half_tEfNS_4arch4Sm80ELb0ELb1ELb1ELb0ELb1ELb0ELb0ELb0ELi2ELi2ELi2ELi2ELb1EEENS1_24CollectiveEpilogueBwdGQAISA_fSD_Li256ELb0ELb1EEENS1_19SingleTileSchedulerILb0ELb0ELb0ELi64EEEEEEEEEvNT_6ParamsE,"ax",@progbits
	.sectioninfo	@"SHI_REGISTERS=255"
	.align	128
.text._ZN7cutlass13device_kernelIN5flash19enable_sm80_to_sm89INS1_16FlashAttnBwdSm80INS1_25CollectiveMainloopBwdSm80ILi1ELi1EN4cute5tupleIJNS5_1CILi64EEES8_NS7_ILi192EEEEEENS_6half_tEfNS_4arch4Sm80ELb0ELb1ELb1ELb0ELb1ELb0ELb0ELb0ELi2ELi2ELi2ELi2ELb1EEENS1_24CollectiveEpilogueBwdGQAISA_fSD_Li256ELb0ELb1EEENS1_19SingleTileSchedulerILb0ELb0ELb0ELi64EEEEEEEEEvNT_6ParamsE:
        .type           _ZN7cutlass13device_kernelIN5flash19enable_sm80_to_sm89INS1_16FlashAttnBwdSm80INS1_25CollectiveMainloopBwdSm80ILi1ELi1EN4cute5tupleIJNS5_1CILi64EEES8_NS7_ILi192EEEEEENS_6half_tEfNS_4arch4Sm80ELb0ELb1ELb1ELb0ELb1ELb0ELb0ELb0ELi2ELi2ELi2ELi2ELb1EEENS1_24CollectiveEpilogueBwdGQAISA_fSD_Li256ELb0ELb1EEENS1_19SingleTileSchedulerILb0ELb0ELb0ELi64EEEEEEEEEvNT_6ParamsE,@function
        .size           _ZN7cutlass13device_kernelIN5flash19enable_sm80_to_sm89INS1_16FlashAttnBwdSm80INS1_25CollectiveMainloopBwdSm80ILi1ELi1EN4cute5tupleIJNS5_1CILi64EEES8_NS7_ILi192EEEEEENS_6half_tEfNS_4arch4Sm80ELb0ELb1ELb1ELb0ELb1ELb0ELb0ELb0ELi2ELi2ELi2ELi2ELb1EEENS1_24CollectiveEpilogueBwdGQAISA_fSD_Li256ELb0ELb1EEENS1_19SingleTileSchedulerILb0ELb0ELb0ELi64EEEEEEEEEvNT_6ParamsE,(.L_x_1384 - _ZN7cutlass13device_kernelIN5flash19enable_sm80_to_sm89INS1_16FlashAttnBwdSm80INS1_25CollectiveMainloopBwdSm80ILi1ELi1EN4cute5tupleIJNS5_1CILi64EEES8_NS7_ILi192EEEEEENS_6half_tEfNS_4arch4Sm80ELb0ELb1ELb1ELb0ELb1ELb0ELb0ELb0ELi2ELi2ELi2ELi2ELb1EEENS1_24CollectiveEpilogueBwdGQAISA_fSD_Li256ELb0ELb1EEENS1_19SingleTileSchedulerILb0ELb0ELb0ELi64EEEEEEEEEvNT_6ParamsE)
        .other          _ZN7cutlass13device_kernelIN5flash19enable_sm80_to_sm89INS1_16FlashAttnBwdSm80INS1_25CollectiveMainloopBwdSm80ILi1ELi1EN4cute5tupleIJNS5_1CILi64EEES8_NS7_ILi192EEEEEENS_6half_tEfNS_4arch4Sm80ELb0ELb1ELb1ELb0ELb1ELb0ELb0ELb0ELi2ELi2ELi2ELi2ELb1EEENS1_24CollectiveEpilogueBwdGQAISA_fSD_Li256ELb0ELb1EEENS1_19SingleTileSchedulerILb0ELb0ELb0ELi64EEEEEEEEEvNT_6ParamsE,@"STO_CUDA_ENTRY STV_DEFAULT"
_ZN7cutlass13device_kernelIN5flash19enable_sm80_to_sm89INS1_16FlashAttnBwdSm80INS1_25CollectiveMainloopBwdSm80ILi1ELi1EN4cute5tupleIJNS5_1CILi64EEES8_NS7_ILi192EEEEEENS_6half_tEfNS_4arch4Sm80ELb0ELb1ELb1ELb0ELb1ELb0ELb0ELb0ELi2ELi2ELi2ELi2ELb1EEENS1_24CollectiveEpilogueBwdGQAISA_fSD_Li256ELb0ELb1EEENS1_19SingleTileSchedulerILb0ELb0ELb0ELi64EEEEEEEEEvNT_6ParamsE:
        /* <DEDUP_REMOVED lines=26> */
.L_x_244:
        /* <DEDUP_REMOVED lines=339> */
[----:B------:R1:W1:Y:S01]  /*16d0*/  LDSM.16.M88.4 R164, [R224+0x8080] ;  /* 0x00808000e0a4783b */ /* 0x0002620000000200 */
        /* <DEDUP_REMOVED lines=57> */
[CC--:B-----5:R-:W-:Y:S02]  /*1a70*/  LEA.HI R8, R21.reuse, R238.reuse, RZ, 0x5 ;  /* 0x000000ee15087211 */ /* 0x0e0fe400078f28ff */
[----:B------:R-:W-:Y:S02]  /*1a80*/  LEA.HI R9, R21, R238, RZ, 0x2 ;  /* 0x000000ee15097211 */ /* 0x000fe400078f10ff */
[----:B------:R-:W-:-:S02]  /*1a90*/  ISETP.GE.AND P2, PT, R26, c[0x0][0x1fc], PT ;  /* 0x00007f001a007a0c */ /* 0x000fc40003f46270 */
[--C-:B------:R-:W-:Y:S02]  /*1aa0*/  SHF.R.S32.HI R12, RZ, 0x1f, R9.reuse ;  /* 0x0000001fff0c7819 */ /* 0x100fe40000011409 */
[----:B------:R-:W-:Y:S01]  /*1ab0*/  ISETP.LT.OR P6, PT, R0, 0x21, P6 ;  /* 0x000000210000780c */ /* 0x000fe200037c1670 */
[----:B-1----:R-:W-:Y:S01]  /*1ac0*/  @!P3 IMAD.SHL.U32 R10, R238, 0x10, RZ ;  /* 0x00000010ee0ab824 */ /* 0x002fe200078e00ff */
        /* <DEDUP_REMOVED lines=52> */
[----:B-----5:R-:W-:Y:S01]  /*1e10*/  IMAD.IADD R3, R238, 0x1, -R7 ;  /* 0x00000001ee037824 */ /* 0x020fe200078e0a07 */
        /* <DEDUP_REMOVED lines=56> */
[----:B--234-:R-:W-:Y:S02]  /*21a0*/  IMAD.IADD R3, R3, 0x1, R2 ;  /* 0x0000000103037824 */ /* 0x01cfe400078e0202 */
.L_x_264:
        /* <DEDUP_REMOVED lines=99> */
[----:B------:R4:W2:Y:S01]  /*27e0*/  MUFU.TANH R201, R5 ;  /* 0x0000000500c97308 */ /* 0x0008a20000002400 */
        /* <DEDUP_REMOVED lines=30> */
[----:B--234-:R-:W-:Y:S01]  /*29d0*/  IMAD.MOV.U32 R5, RZ, RZ, c[0x0][0x168] ;  /* 0x00005a00ff057624 */ /* 0x01cfe200078e00ff */
        /* <DEDUP_REMOVED lines=13> */
.L_x_248:
[----:B------:R-:W-:Y:S04]  /*2ab0*/  MOV R6, 0x1 ;  /* 0x0000000100067802 */ /* 0x000fe80000000f00 */
[----:B------:R-:W-:Y:S11]  /*2ac0*/  ISETP.NE.AND P0, PT, R6, c[0x0][0x2a8], PT ;  /* 0x0000aa0006007a0c */ /* 0x000ff60003f05270 */
[----:B------:R-:W-:Y:S02]  /*2ad0*/  @!UPT UIADD3 URZ, URZ, URZ, URZ ;  /* 0x0000003f3f3ff290 */ /* 0x000fe4000fffe03f */
[----:B------:R-:W-:Y:S05]  /*2ae0*/  @P0 IMAD.HI.U32 R6, R5, c[0x0][0x2ac], RZ ;  /* 0x0000ab0005060a27 */ /* 0x000fea00078e00ff */
[----:B------:R-:W-:Y:S02]  /*2af0*/  @P0 SHF.R.U32.HI R5, RZ, c[0x0][0x2b0], R6 ;  /* 0x0000ac00ff050a19 */ /* 0x000fe40000011606 */
.L_x_249:
[----:B------:R-:W-:Y:S05]  /*2b00*/  BSYNC B0 ;  /* 0x0000000000007941 */ /* 0x000fea0003800000 */
.L_x_247:
[----:B------:R-:W-:Y:S04]  /*2b10*/  IMAD.MOV.U32 R6, RZ, RZ, c[0x0][0x2a8] ;  /* 0x0000aa00ff067624 */ /* 0x000fe800078e00ff */
[----:B------:R-:W-:Y:S04]  /*2b20*/  IMAD R5, R5, R6, -UR16 ;  /* 0x8000001005057e24 */ /* 0x000fe8000f8e0206 */
[----:B------:R-:W-:Y:S05]  /*2b30*/  IMAD.IADD R5, R5, 0x1, -R233 ;  /* 0x0000000105057824 */ /* 0x000fea00078e0ae9 */
[----:B------:R-:W-:Y:S02]  /*2b40*/  IADD3 R6, R5, c[0x0][0x2a8], RZ ;  /* 0x0000aa0005067a10 */ /* 0x000fe40007ffe0ff */
[----:B------:R-:W-:Y:S02]  /*2b50*/  IMNMX R136, R136, R5, !PT ;  /* 0x0000000588887217 */ /* 0x000fe40007800200 */
[----:B------:R-:W-:Y:S02]  /*2b60*/  IMNMX R137, R137, R6, PT ;  /* 0x0000000689897217 */ /* 0x000fe40003800200 */
.L_x_246:
[----:B--23--:R-:W-:Y:S02]  /*2b70*/  PLOP3.LUT P0, PT, PT, PT, UP1, 0x40, 0x0 ;  /* 0x000000000000781c */ /* 0x00cfe40003f0e818 */
[----:B----4-:R-:W-:Y:S05]  /*2b80*/  IADD3 R5, R4, 0x8, RZ ;  /* 0x0000000804057810 */ /* 0x010fea0007ffe0ff */
        /* <DEDUP_REMOVED lines=18> */
.L_x_252:
[----:B------:R-:W-:Y:S04]  /*2cb0*/  MOV R6, 0x1 ;  /* 0x0000000100067802 */ /* 0x000fe80000000f00 */
[----:B------:R-:W-:Y:S11]  /*2cc0*/  ISETP.NE.AND P0, PT, R6, c[0x0][0x2a8], PT ;  /* 0x0000aa0006007a0c */ /* 0x000ff60003f05270 */
[----:B------:R-:W-:Y:S02]  /*2cd0*/  @!UPT UIADD3 URZ, URZ, URZ, URZ ;  /* 0x0000003f3f3ff290 */ /* 0x000fe4000fffe03f */
[----:B------:R-:W-:Y:S05]  /*2ce0*/  @P0 IMAD.HI.U32 R6, R5, c[0x0][0x2ac], RZ ;  /* 0x0000ab0005060a27 */ /* 0x000fea00078e00ff */
[----:B------:R-:W-:Y:S02]  /*2cf0*/  @P0 SHF.R.U32.HI R5, RZ, c[0x0][0x2b0], R6 ;  /* 0x0000ac00ff050a19 */ /* 0x000fe40000011606 */
.L_x_253:
[----:B------:R-:W-:Y:S05]  /*2d00*/  BSYNC B0 ;  /* 0x0000000000007941 */ /* 0x000fea0003800000 */
.L_x_251:
[----:B------:R-:W-:Y:S04]  /*2d10*/  IMAD.MOV.U32 R6, RZ, RZ, c[0x0][0x2a8] ;  /* 0x0000aa00ff067624 */ /* 0x000fe800078e00ff */
[----:B------:R-:W-:Y:S04]  /*2d20*/  IMAD R5, R5, R6, -UR16 ;  /* 0x8000001005057e24 */ /* 0x000fe8000f8e0206 */
[----:B------:R-:W-:Y:S05]  /*2d30*/  IMAD.IADD R5, R5, 0x1, -R233 ;  /* 0x0000000105057824 */ /* 0x000fea00078e0ae9 */
[----:B------:R-:W-:Y:S02]  /*2d40*/  IADD3 R6, R5, c[0x0][0x2a8], RZ ;  /* 0x0000aa0005067a10 */ /* 0x000fe40007ffe0ff */
[----:B------:R-:W-:Y:S02]  /*2d50*/  IMNMX R138, R138, R5, !PT ;  /* 0x000000058a8a7217 */ /* 0x000fe40007800200 */
[----:B------:R-:W-:Y:S02]  /*2d60*/  IMNMX R139, R139, R6, PT ;  /* 0x000000068b8b7217 */ /* 0x000fe40003800200 */
.L_x_250:
        /* <DEDUP_REMOVED lines=20> */
.L_x_256:
[----:B------:R-:W-:Y:S04]  /*2eb0*/  MOV R6, 0x1 ;  /* 0x0000000100067802 */ /* 0x000fe80000000f00 */
[----:B------:R-:W-:Y:S11]  /*2ec0*/  ISETP.NE.AND P0, PT, R6, c[0x0][0x2a8], PT ;  /* 0x0000aa0006007a0c */ /* 0x000ff60003f05270 */
[----:B------:R-:W-:Y:S02]  /*2ed0*/  @!UPT UIADD3 URZ, URZ, URZ, URZ ;  /* 0x0000003f3f3ff290 */ /* 0x000fe4000fffe03f */
[----:B------:R-:W-:Y:S05]  /*2ee0*/  @P0 IMAD.HI.U32 R6, R5, c[0x0][0x2ac], RZ ;  /* 0x0000ab0005060a27 */ /* 0x000fea00078e00ff */
[----:B------:R-:W-:Y:S02]  /*2ef0*/  @P0 SHF.R.U32.HI R5, RZ, c[0x0][0x2b0], R6 ;  /* 0x0000ac00ff050a19 */ /* 0x000fe40000011606 */
.L_x_257:
[----:B------:R-:W-:Y:S05]  /*2f00*/  BSYNC B0 ;  /* 0x0000000000007941 */ /* 0x000fea0003800000 */
.L_x_255:
[----:B------:R-:W-:Y:S04]  /*2f10*/  IMAD.MOV.U32 R6, RZ, RZ, c[0x0][0x2a8] ;  /* 0x0000aa00ff067624 */ /* 0x000fe800078e00ff */
[----:B------:R-:W-:Y:S04]  /*2f20*/  IMAD R5, R5, R6, -UR16 ;  /* 0x8000001005057e24 */ /* 0x000fe8000f8e0206 */
[----:B------:R-:W-:Y:S05]  /*2f30*/  IMAD.IADD R5, R5, 0x1, -R233 ;  /* 0x0000000105057824 */ /* 0x000fea00078e0ae9 */
[----:B------:R-:W-:Y:S02]  /*2f40*/  IADD3 R6, R5, c[0x0][0x2a8], RZ ;  /* 0x0000aa0005067a10 */ /* 0x000fe40007ffe0ff */
[----:B------:R-:W-:Y:S02]  /*2f50*/  IMNMX R140, R140, R5, !PT ;  /* 0x000000058c8c7217 */ /* 0x000fe40007800200 */
[----:B------:R-:W-:Y:S02]  /*2f60*/  IMNMX R143, R143, R6, PT ;  /* 0x000000068f8f7217 */ /* 0x000fe40003800200 */
.L_x_254:
        /* <DEDUP_REMOVED lines=20> */
.L_x_260:
[----:B------:R-:W-:Y:S04]  /*30b0*/  MOV R5, 0x1 ;  /* 0x0000000100057802 */ /* 0x000fe80000000f00 */
[----:B------:R-:W-:Y:S11]  /*30c0*/  ISETP.NE.AND P0, PT, R5, c[0x0][0x2a8], PT ;  /* 0x0000aa0005007a0c */ /* 0x000ff60003f05270 */
[----:B------:R-:W-:Y:S02]  /*30d0*/  @!UPT UIADD3 URZ, URZ, URZ, URZ ;  /* 0x0000003f3f3ff290 */ /* 0x000fe4000fffe03f */
[----:B------:R-:W-:Y:S05]  /*30e0*/  @P0 IMAD.HI.U32 R5, R4, c[0x0][0x2ac], RZ ;  /* 0x0000ab0004050a27 */ /* 0x000fea00078e00ff */
[----:B------:R-:W-:Y:S02]  /*30f0*/  @P0 SHF.R.U32.HI R4, RZ, c[0x0][0x2b0], R5 ;  /* 0x0000ac00ff040a19 */ /* 0x000fe40000011605 */
.L_x_261:
[----:B------:R-:W-:Y:S05]  /*3100*/  BSYNC B0 ;  /* 0x0000000000007941 */ /* 0x000fea0003800000 */
.L_x_259:
[----:B------:R-:W-:Y:S04]  /*3110*/  IMAD.MOV.U32 R5, RZ, RZ, c[0x0][0x2a8] ;  /* 0x0000aa00ff057624 */ /* 0x000fe800078e00ff */
[----:B------:R-:W-:Y:S04]  /*3120*/  IMAD R4, R4, R5, -UR16 ;  /* 0x8000001004047e24 */ /* 0x000fe8000f8e0205 */
[----:B------:R-:W-:Y:S05]  /*3130*/  IMAD.IADD R4, R4, 0x1, -R233 ;  /* 0x0000000104047824 */ /* 0x000fea00078e0ae9 */
[----:B------:R-:W-:Y:S02]  /*3140*/  IADD3 R5, R4, c[0x0][0x2a8], RZ ;  /* 0x0000aa0004057a10 */ /* 0x000fe40007ffe0ff */
[----:B------:R-:W-:Y:S02]  /*3150*/  IMNMX R141, R141, R4, !PT ;  /* 0x000000048d8d7217 */ /* 0x000fe40007800200 */
[----:B------:R-:W-:Y:S02]  /*3160*/  IMNMX R142, R142, R5, PT ;  /* 0x000000058e8e7217 */ /* 0x000fe40003800200 */
.L_x_258:
        /* <DEDUP_REMOVED lines=315> */
[----:B------:R3:W1:Y:S02]  /*4520*/  LDSM.16.MT88.4 R120, [R0+0x8080] ;  /* 0x008080000078783b */ /* 0x0006640000004200 */
        /* <DEDUP_REMOVED lines=23> */
[----:B---34-:R-:W-:Y:S01]  /*46a0*/  LOP3.LUT P4, RZ, R236, 0x1, RZ, 0xc0, !PT ;  /* 0x00000001ecff7812 */ /* 0x018fe2000788c0ff */
        /* <DEDUP_REMOVED lines=55> */
.L_x_262:
[-C--:B---34-:R-:W-:Y:S01]  /*4a20*/  HMMA.16816.F32 R68, R4, R12.reuse, R68 ;  /* 0x0000000c0444723c */ /* 0x098fe20000001844 */
        /* <DEDUP_REMOVED lines=126> */
.L_x_263:
[-C--:B-1234-:R-:W-:Y:S01]  /*5210*/  HMMA.16816.F32 R4, R144, R16.reuse, RZ ;  /* 0x000000109004723c */ /* 0x09efe200000018ff */
        /* <DEDUP_REMOVED lines=164> */
.L_x_245:
[----:B------:R-:W-:Y:S05]  /*5c60*/  @P1 EXIT ;  /* 0x000000000000194d */ /* 0x000fea0003800000 */
[----:B------:R-:W2:Y:S01]  /*5c70*/  S2R R2, SR_CTAID.Y ;  /* 0x0000000000027919 */ /* 0x000ea20000002600 */
[----:B------:R-:W-:Y:S01]  /*5c80*/  IMAD.MOV.U32 R0, RZ, RZ, 0x1 ;  /* 0x00000001ff007424 */ /* 0x000fe200078e00ff */
[----:B------:R-:W-:Y:S01]  /*5c90*/  ULDC UR5, c[0x0][0x358] ;  /* 0x0000d60000057ab9 */ /* 0x000fe20000000800 */
[----:B------:R-:W-:Y:S01]  /*5ca0*/  BSSY B0, `(.L_x_265) ;  /* 0x000001e000007945 */ /* 0x000fe20003800000 */
[----:B-1----:R-:W1:Y:S01]  /*5cb0*/  S2R R15, SR_CTAID.Z ;  /* 0x00000000000f7919 */ /* 0x002e620000002700 */
[----:B------:R-:W-:-:S03]  /*5cc0*/  UIMAD UR5, UR13, UR5, URZ ;  /* 0x000000050d0572a4 */ /* 0x000fc6000f8e023f */
[----:B------:R-:W-:Y:S01]  /*5cd0*/  BAR.SYNC.DEFER_BLOCKING 0x1, 0x100 ;  /* 0x0044000000007b1d */ /* 0x000fe20000010000 */
[----:B------:R-:W-:-:S05]  /*5ce0*/  ISETP.NE.AND P0, PT, R0, c[0x0][0x338], PT ;  /* 0x0000ce0000007a0c */ /* 0x000fca0003f05270 */
[----:B------:R-:W-:Y:S02]  /*5cf0*/  ULDC UR4, c[0x0][0x2f4] ;  /* 0x0000bd0000047ab9 */ /* 0x000fe40000000800 */
[----:B------:R-:W-:-:S04]  /*5d00*/  UIMAD UR5, UR5, UR4, URZ ;  /* 0x00000004050572a4 */ /* 0x000fc8000f8e023f */
[----:B------:R-:W-:Y:S02]  /*5d10*/  USHF.R.S32.HI UR4, URZ, 0x1f, UR5 ;  /* 0x0000001f3f047899 */ /* 0x000fe40008011405 */
[----:B--2---:R-:W-:-:S04]  /*5d20*/  @P0 IMAD.HI.U32 R0, R2, c[0x0][0x33c], RZ ;  /* 0x0000cf0002000a27 */ /* 0x004fc800078e00ff */
[----:B------:R-:W-:Y:S01]  /*5d30*/  IMAD.MOV.U32 R7, RZ, RZ, R2 ;  /* 0x000000ffff077224 */ /* 0x000fe200078e0002 */
[----:B------:R-:W-:Y:S01]  /*5d40*/  @P0 SHF.R.U32.HI R7, RZ, c[0x0][0x340], R0 ;  /* 0x0000d000ff070a19 */ /* 0x000fe20000011600 */
[----:B-1----:R-:W-:Y:S01]  /*5d50*/  IMAD R3, R15, c[0x0][0x2f4], RZ ;  /* 0x0000bd000f037a24 */ /* 0x002fe200078e02ff */
[----:B------:R-:W-:Y:S02]  /*5d60*/  SHF.R.S32.HI R16, RZ, 0x1f, R15 ;  /* 0x0000001fff107819 */ /* 0x000fe4000001140f */
[--C-:B------:R-:W-:Y:S01]  /*5d70*/  SHF.R.S32.HI R10, RZ, 0x1f, R7.reuse ;  /* 0x0000001fff0a7819 */ /* 0x100fe20000011407 */
[----:B------:R-:W-:Y:S01]  /*5d80*/  IMAD.MOV R6, RZ, RZ, -R7 ;  /* 0x000000ffff067224 */ /* 0x000fe200078e0a07 */
[----:B------:R-:W-:Y:S02]  /*5d90*/  SHF.R.S32.HI R14, RZ, 0x1f, R3 ;  /* 0x0000001fff0e7819 */ /* 0x000fe40000011403 */
[----:B------:R-:W-:Y:S01]  /*5da0*/  IADD3 R0, P1, P0, R3, UR5, R7 ;  /* 0x0000000503007c10 */ /* 0x000fe2000f83e007 */
[----:B------:R-:W-:-:S03]  /*5db0*/  IMAD R6, R6, c[0x0][0x338], R2 ;  /* 0x0000ce0006067a24 */ /* 0x000fc600078e0202 */
[----:B------:R-:W-:Y:S01]  /*5dc0*/  IADD3.X R14, R14, UR4, R10, P1, P0 ;  /* 0x000000040e0e7c10 */ /* 0x000fe20008fe040a */
[----:B------:R-:W-:Y:S01]  /*5dd0*/  IMAD.SHL.U32 R11, R0, 0x4, RZ ;  /* 0x00000004000b7824 */ /* 0x000fe200078e00ff */
[----:B------:R-:W-:Y:S02]  /*5de0*/  ISETP.NE.AND P1, PT, R238, RZ, PT ;  /* 0x000000ffee00720c */ /* 0x000fe40003f25270 */
[----:B------:R-:W-:Y:S02]  /*5df0*/  SHF.L.U64.HI R14, R0, 0x2, R14 ;  /* 0x00000002000e7819 */ /* 0x000fe4000001020e */
[----:B------:R-:W-:-:S04]  /*5e00*/  IADD3 R4, P0, R11, c[0x0][0x350], RZ ;  /* 0x0000d4000b047a10 */ /* 0x000fc80007f1e0ff */
[----:B------:R-:W-:-:S05]  /*5e10*/  IADD3.X R5, R14, c[0x0][0x354], RZ, P0, !PT ;  /* 0x0000d5000e057a10 */ /* 0x000fca00007fe4ff */
[----:B------:R-:W-:Y:S05]  /*5e20*/  @P1 BRA `(.L_x_266) ;  /* 0x0000005000001947 */ /* 0x000fea0003800000 */
.L_x_267:
[----:B------:R-:W2:Y:S01]  /*5e30*/  LDG.E.STRONG.GPU R0, [R4.64] ;  /* 0x0000001604007981 */ /* 0x000ea2000c1ef900 */
[----:B------:R-:W-:Y:S01]  /*5e40*/  YIELD ;  /* 0x0000000000007946 */ /* 0x000fe20003800000 */
[----:B--2---:R-:W-:Y:S01]  /*5e50*/  ISETP.NE.AND P0, PT, R0, R6, PT ;  /* 0x000000060000720c */ /* 0x004fe20003f05270 */
[----:B------:R-:W-:-:S12]  /*5e60*/  CCTL.IVALL ;  /* 0x00000000ff00798f */ /* 0x000fd80002000000 */
[----:B------:R-:W-:Y:S05]  /*5e70*/  @P0 BRA `(.L_x_267) ;  /* 0xffffffb000000947 */ /* 0x000fea000383ffff */
.L_x_266:
[----:B------:R-:W-:Y:S05]  /*5e80*/  BSYNC B0 ;  /* 0x0000000000007941 */ /* 0x000fea0003800000 */
.L_x_265:
[----:B------:R-:W-:Y:S01]  /*5e90*/  MOV R17, 0xffffffff ;  /* 0xffffffff00117802 */ /* 0x000fe20000000f00 */
[----:B------:R-:W-:Y:S05]  /*5ea0*/  BRA.CONV ~URZ, `(.L_x_268) ;  /* 0x000000237f007947 */ /* 0x000fea000b800000 */
[----:B------:R-:W-:Y:S02]  /*5eb0*/  MOV R2, 0x5ed0 ;  /* 0x00005ed000027802 */ /* 0x000fe40000000f00 */
[----:B------:R-:W-:Y:S05]  /*5ec0*/  CALL.REL.NOINC `($__internal_2_$__cuda_sm70_warpsync) ;  /* 0x00000a8000007944 */ /* 0x000fea0003c00000 */
.L_x_268:
[----:B------:R-:W-:Y:S01]  /*5ed0*/  UIMAD UR5, UR13, 0x3000, URZ ;  /* 0x000030000d0578a4 */ /* 0x000fe2000f8e023f */
[----:B------:R-:W-:Y:S01]  /*5ee0*/  IMAD R0, R10, c[0x0][0x328], RZ ;  /* 0x0000ca000a007a24 */ /* 0x000fe200078e02ff */
[----:B------:R-:W-:-:S06]  /*5ef0*/  NOP ;  /* 0x0000000000007918 */ /* 0x000fcc0000000000 */
[----:B------:R-:W-:Y:S01]  /*5f00*/  USHF.R.S32.HI UR4, URZ, 0x1f, UR5 ;  /* 0x0000001f3f047899 */ /* 0x000fe20008011405 */
[----:B------:R-:W-:Y:S01]  /*5f10*/  IADD3 R8, P0, R238, UR5, RZ ;  /* 0x00000005ee087c10 */ /* 0x000fe2000ff1e0ff */
[----:B------:R-:W-:Y:S02]  /*5f20*/  IMAD R0, R7, c[0x0][0x32c], R0 ;  /* 0x0000cb0007007a24 */ /* 0x000fe400078e0200 */
[----:B------:R-:W-:Y:S02]  /*5f30*/  IMAD R12, R16, c[0x0][0x330], RZ ;  /* 0x0000cc00100c7a24 */ /* 0x000fe400078e02ff */
[----:B------:R-:W-:-:S05]  /*5f40*/  LEA.HI.X.SX32 R9, R238, UR4, 0x1, P0 ;  /* 0x00000004ee097c11 */ /* 0x000fca00080f0eff */
        /* <DEDUP_REMOVED lines=56> */
[----:B-1----:R-:W-:Y:S02]  /*62d0*/  MOV R2, 0x62f0 ;  /* 0x000062f000027802 */ /* 0x002fe40000000f00 */
[----:B------:R-:W-:Y:S05]  /*62e0*/  CALL.REL.NOINC `($__internal_2_$__cuda_sm70_warpsync) ;  /* 0x0000066000007944 */ /* 0x000fea0003c00000 */
.L_x_269:
        /* <DEDUP_REMOVED lines=12> */
.L_x_271:
[----:B------:R-:W-:Y:S05]  /*63b0*/  BSYNC B0 ;  /* 0x0000000000007941 */ /* 0x000fea0003800000 */
.L_x_270:
[----:B--2---:R-:W-:Y:S01]  /*63c0*/  IADD3 R4, P0, R11, c[0x0][0x348], RZ ;  /* 0x0000d2000b047a10 */ /* 0x004fe20007f1e0ff */
[----:B------:R-:W-:Y:S03]  /*63d0*/  BSSY B0, `(.L_x_272) ;  /* 0x0000008000007945 */ /* 0x000fe60003800000 */
[----:B------:R-:W-:Y:S01]  /*63e0*/  IADD3.X R5, R14, c[0x0][0x34c], RZ, P0, !PT ;  /* 0x0000d3000e057a10 */ /* 0x000fe200007fe4ff */
[----:B------:R-:W-:Y:S05]  /*63f0*/  @P1 BRA `(.L_x_273) ;  /* 0x0000005000001947 */ /* 0x000fea0003800000 */
.L_x_274:
[----:B------:R-:W2:Y:S01]  /*6400*/  LDG.E.STRONG.GPU R0, [R4.64] ;  /* 0x0000001604007981 */ /* 0x000ea2000c1ef900 */
[----:B------:R-:W-:Y:S01]  /*6410*/  YIELD ;  /* 0x0000000000007946 */ /* 0x000fe20003800000 */
[----:B--2---:R-:W-:Y:S01]  /*6420*/  ISETP.NE.AND P0, PT, R0, R6, PT ;  /* 0x000000060000720c */ /* 0x004fe20003f05270 */
[----:B------:R-:W-:-:S12]  /*6430*/  CCTL.IVALL ;  /* 0x00000000ff00798f */ /* 0x000fd80002000000 */
[----:B------:R-:W-:Y:S05]  /*6440*/  @P0 BRA `(.L_x_274) ;  /* 0xffffffb000000947 */ /* 0x000fea000383ffff */
.L_x_273:
[----:B------:R-:W-:Y:S05]  /*6450*/  BSYNC B0 ;  /* 0x0000000000007941 */ /* 0x000fea0003800000 */
.L_x_272:
[----:B------:R-:W-:Y:S05]  /*6460*/  BRA.CONV ~URZ, `(.L_x_275) ;  /* 0x000000237f007947 */ /* 0x000fea000b800000 */
[----:B-1----:R-:W-:Y:S02]  /*6470*/  MOV R2, 0x6490 ;  /* 0x0000649000027802 */ /* 0x002fe40000000f00 */
[----:B------:R-:W-:Y:S05]  /*6480*/  CALL.REL.NOINC `($__internal_2_$__cuda_sm70_warpsync) ;  /* 0x000004c000007944 */ /* 0x000fea0003c00000 */
.L_x_275:
        /* <DEDUP_REMOVED lines=64> */
.L_x_276:
        /* <DEDUP_REMOVED lines=12> */
        .weak           $__internal_2_$__cuda_sm70_warpsync
        .type           $__internal_2_$__cuda_sm70_warpsync,@function
        .size           $__internal_2_$__cuda_sm70_warpsync,(.L_x_1384 - $__internal_2_$__cuda_sm70_warpsync)
$__internal_2_$__cuda_sm70_warpsync:
[----:B------:R-:W-:Y:S01]  /*6950*/  MOV R3, 0x0 ;  /* 0x0000000000037802 */ /* 0x000fe20000000f00 */
[----:B------:R-:W-:Y:S04]  /*6960*/  WARPSYNC R17 ;  /* 0x0000001100007348 */ /* 0x000fe80003800000 */
[----:B------:R-:W-:Y:S05]  /*6970*/  RET.REL.NODEC R2 `(_ZN7cutlass13device_kernelIN5flash19enable_sm80_to_sm89INS1_16FlashAttnBwdSm80INS1_25CollectiveMainloopBwdSm80ILi1ELi1EN4cute5tupleIJNS5_1CILi64EEES8_NS7_ILi192EEEEEENS_6half_tEfNS_4arch4Sm80ELb0ELb1ELb1ELb0ELb1ELb0ELb0ELb0ELi2ELi2ELi2ELi2ELb1EEENS1_24CollectiveEpilogueBwdGQAISA_fSD_Li256ELb0ELb1EEENS1_19SingleTileSchedulerILb0ELb0ELb0ELi64EEEEEEEEEvNT_6ParamsE) ;  /* 0xffff968002007950 */ /* 0x000fea0003c3ffff */
.L_x_277:
        /* <DEDUP_REMOVED lines=16> */
.L_x_1384:


//--------------------- .text._ZN7cutlass13device_kernelIN5flash19enable_sm80_to_sm89INS1_16FlashAttnBwdSm80INS1_25CollectiveMainloopBwdSm80ILi1ELi1EN4cute5tupleIJNS5_1CILi64EEES8_NS7_ILi192EEEEEENS_6half_tEfNS_4arch4Sm80ELb0ELb1ELb1ELb1ELb0ELb0ELb0ELb0ELi2ELi2ELi2ELi2ELb1EEENS1_21CollectiveEpilogueBwdISA_SB_SD_Li256ELb1ELb0ELi4EEENS1_19SingleTileSchedulerILb1ELb0ELb0ELi64EEEEEEEEEvNT_6ParamsE --------------------------
	.section	.text._ZN7cutlass13device_kernelIN5flash19enable_sm80_to_sm89INS1_16FlashAttnBwdSm80INS1_25CollectiveMainloopBwdSm80ILi1ELi1EN4cute5tupleIJNS5_1CILi64EEES8_NS7_ILi192EEEEEENS_6half_tEfNS_4arch4Sm80ELb0ELb1ELb1ELb1ELb0ELb0ELb0ELb0ELi2ELi2ELi2ELi2ELb1EEENS1_21CollectiveEpilogueBwdISA_SB_SD_Li256ELb1ELb0ELi4EEENS1_19SingleTileSchedulerILb1ELb0ELb0ELi64EEEEEEEEEvNT_6ParamsE,"ax",@progbits
	.sectioninfo	@"SHI_REGISTERS=255"
	.align	128
.text._ZN7cutlass13device_kernelIN5flash19enable_sm80_to_sm89INS1_16FlashAttnBwdSm80INS1_25CollectiveMainloopBwdSm80ILi1ELi1EN4cute5tupleIJNS5_1CILi64EEES8_NS7_ILi192EEEEEENS_6half_tEfNS_4arch4Sm80ELb0ELb1ELb1ELb1ELb0ELb0ELb0ELb0ELi2ELi2ELi2ELi2ELb1EEENS1_21CollectiveEpilogueBwdISA_SB_SD_Li256ELb1ELb0ELi4EEENS1_19SingleTileSchedulerILb1ELb0ELb0ELi64EEEEEEEEEvNT_6ParamsE:
        .type           _ZN7cutlass13device_kernelIN5flash19enable_sm80_to_sm89INS1_16FlashAttnBwdSm80INS1_25CollectiveMainloopBwdSm80ILi1ELi1EN4cute5tupleIJNS5_1CILi64EEES8_NS7_ILi192EEEEEENS_6half_tEfNS_4arch4Sm80ELb0ELb1ELb1ELb1ELb0ELb0ELb0ELb0ELi2ELi2ELi2ELi2ELb1EEENS1_21CollectiveEpilogueBwdISA_SB_SD_Li256ELb1ELb0ELi4EEENS1_19SingleTileSchedulerILb1ELb0ELb0ELi64EEEEEEEEEvNT_6ParamsE,@function
        .size           _ZN7cutlass13device_kernelIN5flash19enable_sm80_to_sm89INS1_16FlashAttnBwdSm80INS1_25CollectiveMainloopBwdSm80ILi1ELi1EN4cute5tupleIJNS5_1CILi64EEES8_NS7_ILi192EEEEEENS_6half_tEfNS_4arch4Sm80ELb0ELb1ELb1ELb1ELb0ELb0ELb0ELb0ELi2ELi2ELi2ELi2ELb1EEENS1_21CollectiveEpilogueBwdISA_SB_SD_Li256ELb1ELb0ELi4EEENS1_19SingleTileSchedulerILb1ELb0ELb0ELi64EEEEEEEEEvNT_6ParamsE,(.L_x_1386 - _ZN7cutlass13device_kernelIN5flash19enable_sm80_to_sm89INS1_16FlashAttnBwdSm80INS1_25CollectiveMainloopBwdSm80ILi1ELi1EN4cute5tupleIJNS5_1CILi64EEES8_NS7_ILi192EEEEEENS_6half_tEfNS_4arch4Sm80ELb0ELb1ELb1ELb1ELb0ELb0ELb0ELb0ELi2ELi2ELi2ELi2ELb1EEENS1_21CollectiveEpilogueBwdISA_SB_SD_Li256ELb1ELb0ELi4EEENS1_19SingleTileSchedulerILb1ELb0ELb0ELi64EEEEEEEEEvNT_6ParamsE)
        .other          _ZN7cutlass13device_kernelIN5flash19enable_sm80_to_sm89INS1_16FlashAttnBwdSm80INS1_25CollectiveMainloopBwdSm80ILi1ELi1EN4cute5tupleIJNS5_1CILi64EEES8_NS7_ILi192EEEEEENS_6half_tEfNS_4arch4Sm80ELb0ELb1ELb1ELb1ELb0ELb0ELb0ELb0ELi2ELi2ELi2ELi2ELb1EEENS1_21CollectiveEpilogueBwdISA_SB_SD_Li256ELb1ELb0ELi4EEENS1_19SingleTileSchedulerILb1ELb0ELb0ELi64EEEEEEEEEvNT_6ParamsE,@"STO_CUDA_ENTRY STV_DEFAULT"
_ZN7cutlass13device_kernelIN5flash19enable_sm80_to_sm89INS1_16FlashAttnBwdSm80INS1_25CollectiveMainloopBwdSm80ILi1ELi1EN4cute5tupleIJNS5_1CILi64EEES8_NS7_ILi192EEEEEENS_6half_tEfNS_4arch4Sm80ELb0ELb1ELb1ELb1ELb0ELb0ELb0ELb0ELi2ELi2ELi2ELi2ELb1EEENS1_21CollectiveEpilogueBwdISA_SB_SD_Li256ELb1ELb0ELi4EEENS1_19SingleTileSchedulerILb1ELb0ELb0ELi64EEEEEEEEEvNT_6ParamsE:
[----:B------:R-:W-:Y:S02]  /*0000*/  MOV R1, c[0x0][0x28] ;  /* 0x00000a0000017a02 */ /* 0x000fe40000000f00 */
[----:B------:R-:W1:Y:S01]  /*0010*/  S2R R233, SR_TID.X ;  /* 0x0000000000e97919 */ /* 0x000e620000002100 */
[----:B------:R-:W-:Y:S01]  /*0020*/  IMAD.MOV.U32 R7, RZ, RZ, 0x4 ;  /* 0x00000004ff077424 */ /* 0x000fe200078e00ff */
[----:B------:R-:W2:Y:S01]  /*0030*/  S2UR UR10, SR_CTAID.X ;  /* 0x00000000000a79c3 */ /* 0x000ea20000002500 */
[----:B------:R-:W-:Y:S01]  /*0040*/  ULDC.64 UR16, c[0x0][0x118] ;  /* 0x0000460000107ab9 */ /* 0x000fe20000000a00 */
[----:B------:R-:W3:Y:S01]  /*0050*/  S2R R238, SR_CTAID.Z ;  /* 0x0000000000ee7919 */ /* 0x000ee20000002700 */
[----:B------:R-:W-:-:S03]  /*0060*/  IADD3 R1, R1, -0x20, RZ ;  /* 0xffffffe001017810 */ /* 0x000fc60007ffe0ff */
[----:B------:R-:W4:Y:S01]  /*0070*/  S2R R3, SR_CTAID.Y ;  /* 0x0000000000037919 */ /* 0x000f220000002600 */
[----:B-1----:R-:W-:Y:S01]  /*0080*/  SHF.R.U32.HI R0, RZ, 0x5, R233 ;  /* 0x00000005ff007819 */ /* 0x002fe200000116e9 */
[----:B---3--:R-:W-:-:S05]  /*0090*/  IMAD.WIDE R4, R238, R7, c[0x0][0x3c0] ;  /* 0x0000f000ee047625 */ /* 0x008fca00078e0207 */
[----:B------:R-:W1:Y:S02]  /*00a0*/  SHFL.IDX PT, R0, R0, RZ, 0x1f ;  /* 0x00001fff00007589 */ /* 0x000e6400000e0000 */
[----:B-1----:R-:W-:-:S13]  /*00b0*/  ISETP.NE.AND P0, PT, R0, RZ, PT ;  /* 0x000000ff0000720c */ /* 0x002fda0003f05270 */
[----:B------:R-:W-:Y:S05]  /*00c0*/  @!P0 BRA `(.L_x_278) ;  /* 0x0000012000008947 */ /* 0x000fea0003800000 */
[----:B--2-4-:R-:W-:-:S04]  /*00d0*/  ISETP.NE.U32.AND P0, PT, RZ, c[0x0][0x3c0], PT ;  /* 0x0000f000ff007a0c */ /* 0x014fc80003f05070 */
[----:B------:R-:W-:-:S13]  /*00e0*/  ISETP.NE.AND.EX P0, PT, RZ, c[0x0][0x3c4], PT, P0 ;  /* 0x0000f100ff007a0c */ /* 0x000fda0003f05300 */
[----:B------:R-:W-:Y:S05]  /*00f0*/  @!P0 BRA `(.L_x_279) ;  /* 0x0000002000008947 */ /* 0x000fea0003800000 */
[----:B------:R1:W5:Y:S01]  /*0100*/  LDG.E R0, [R4.64] ;  /* 0x0000001004007981 */ /* 0x000362000c1e1900 */
[----:B------:R-:W-:Y:S05]  /*0110*/  BRA `(.L_x_280) ;  /* 0x0000009000007947 */ /* 0x000fea0003800000 */
.L_x_279:
        /* <DEDUP_REMOVED lines=8> */
.L_x_281:
[----:B------:R-:W-:Y:S02]  /*01a0*/  MOV R0, c[0x0][0x3a4] ;  /* 0x0000e90000007a02 */ /* 0x000fe40000000f00 */
.L_x_280:
[----:B------:R-:W-:-:S06]  /*01b0*/  USHF.L.U32 UR14, UR10, 0x6, URZ ;  /* 0x000000060a0e7899 */ /* 0x000fcc000800063f */
[----:B-----5:R-:W-:-:S04]  /*01c0*/  ISETP.LE.AND P0, PT, R0, UR14, PT ;  /* 0x0000000e00007c0c */ /* 0x020fc8000bf03270 */
[----:B------:R-:W-:Y:S01]  /*01d0*/  SEL R238, R238, 0xffffffff, !P0 ;  /* 0xffffffffeeee7807 */ /* 0x000fe20004000000 */
[----:B------:R-:W-:Y:S05]  /*01e0*/  BRA `(.L_x_282) ;  /* 0x0000011000007947 */ /* 0x000fea0003800000 */
.L_x_278:
[----:B--2-4-:R-:W-:-:S04]  /*01f0*/  ISETP.NE.U32.AND P0, PT, RZ, c[0x0][0x3c0], PT ;  /* 0x0000f000ff007a0c */ /* 0x014fc80003f05070 */
[----:B------:R-:W-:-:S13]  /*0200*/  ISETP.NE.AND.EX P0, PT, RZ, c[0x0][0x3c4], PT, P0 ;  /* 0x0000f100ff007a0c */ /* 0x000fda0003f05300 */
[----:B------:R-:W-:Y:S05]  /*0210*/  @!P0 BRA `(.L_x_283) ;  /* 0x0000002000008947 */ /* 0x000fea0003800000 */
[----:B------:R1:W5:Y:S01]  /*0220*/  LDG.E R0, [R4.64] ;  /* 0x0000001004007981 */ /* 0x000362000c1e1900 */
[----:B------:R-:W-:Y:S05]  /*0230*/  BRA `(.L_x_284) ;  /* 0x0000009000007947 */ /* 0x000fea0003800000 */
.L_x_283:
        /* <DEDUP_REMOVED lines=8> */
.L_x_285:
[----:B------:R-:W-:Y:S02]  /*02c0*/  MOV R0, c[0x0][0x3a4] ;  /* 0x0000e90000007a02 */ /* 0x000fe40000000f00 */
.L_x_284:
[----:B------:R-:W-:-:S06]  /*02d0*/  USHF.L.U32 UR14, UR10, 0x6, URZ ;  /* 0x000000060a0e7899 */ /* 0x000fcc000800063f */
[----:B-----5:R-:W-:-:S04]  /*02e0*/  ISETP.LE.AND P0, PT, R0, UR14, PT ;  /* 0x0000000e00007c0c */ /* 0x020fc8000bf03270 */
[----:B------:R-:W-:-:S04]  /*02f0*/  SEL R238, R238, 0xffffffff, !P0 ;  /* 0xffffffffeeee7807 */ /* 0x000fc80004000000 */
.L_x_282:
        /* <DEDUP_REMOVED lines=9> */
[----:B-1----:R-:W2:Y:S02]  /*0390*/  @P1 LDG.E R5, [R10.64] ;  /* 0x000000100a051981 */ /* 0x002ea4000c1e1900 */
[----:B------:R-:W-:-:S04]  /*03a0*/  @P0 IMAD.WIDE R12, R238, R7, c[0x0][0x2d8] ;  /* 0x0000b600ee0c0625 */ /* 0x000fc800078e0207 */
[----:B------:R-:W-:Y:S01]  /*03b0*/  IMAD.MOV.U32 R0, RZ, RZ, RZ ;  /* 0x000000ffff007224 */ /* 0x000fe200078e00ff */
[----:B------:R-:W3:Y:S01]  /*03c0*/  @P0 LDG.E R6, [R12.64] ;  /* 0x000000100c060981 */ /* 0x000ee2000c1e1900 */
[----:B------:R-:W-:Y:S02]  /*03d0*/  IMAD.MOV.U32 R2, RZ, RZ, RZ ;  /* 0x000000ffff027224 */ /* 0x000fe400078e00ff */
[----:B------:R-:W-:Y:S02]  /*03e0*/  IMAD.WIDE R8, R238, R7, c[0x0][0x2d0] ;  /* 0x0000b400ee087625 */ /* 0x000fe400078e0207 */
[----:B------:R1:W5:Y:S04]  /*03f0*/  @P1 LDG.E R0, [R10.64] ;  /* 0x000000100a001981 */ /* 0x000368000c1e1900 */
[----:B------:R1:W5:Y:S01]  /*0400*/  @P4 LDG.E R2, [R8.64] ;  /* 0x0000001008024981 */ /* 0x000362000c1e1900 */
[----:B------:R-:W-:-:S02]  /*0410*/  ULDC UR13, c[0x0][0x168] ;  /* 0x00005a00000d7ab9 */ /* 0x000fc40000000800 */
[----:B------:R-:W-:Y:S01]  /*0420*/  ULDC UR7, c[0x0][0x198] ;  /* 0x0000660000077ab9 */ /* 0x000fe20000000800 */
[----:B--2---:R-:W-:-:S05]  /*0430*/  @P1 IMAD R4, R238, 0x40, R5 ;  /* 0x00000040ee041824 */ /* 0x004fca00078e0205 */
[----:B------:R-:W-:Y:S01]  /*0440*/  @P1 SHF.R.S32.HI R5, RZ, 0x1f, R4 ;  /* 0x0000001fff051819 */ /* 0x000fe20000011404 */
[----:B---3--:R1:W2:Y:S03]  /*0450*/  @P0 R2UR UR13, R6 ;  /* 0x00000000060d03c2 */ /* 0x0082a600000e0000 */
[----:B------:R-:W-:Y:S01]  /*0460*/  @P1 LEA.HI R5, R5, R4, RZ, 0x6 ;  /* 0x0000000405051211 */ /* 0x000fe200078f30ff */
[----:B------:R-:W-:-:S03]  /*0470*/  IMAD.MOV.U32 R4, RZ, RZ, RZ ;  /* 0x000000ffff047224 */ /* 0x000fc600078e00ff */
[----:B------:R-:W-:Y:S01]  /*0480*/  @P1 LOP3.LUT R4, R5, 0xffffffc0, RZ, 0xc0, !PT ;  /* 0xffffffc005041812 */ /* 0x000fe200078ec0ff */
[----:B------:R-:W-:Y:S05]  /*0490*/  @P0 BRA `(.L_x_286) ;  /* 0x0000006000000947 */ /* 0x000fea0003800000 */
[----:B------:R-:W-:Y:S05]  /*04a0*/  @!P1 BRA `(.L_x_286) ;  /* 0x0000005000009947 */ /* 0x000fea0003800000 */
[----:B------:R-:W3:Y:S04]  /*04b0*/  LDG.E R5, [R10.64] ;  /* 0x000000100a057981 */ /* 0x000ee8000c1e1900 */
[----:B-1----:R-:W4:Y:S01]  /*04c0*/  LDG.E R6, [R10.64+0x4] ;  /* 0x000004100a067981 */ /* 0x002f22000c1e1900 */
[----:B--23--:R-:W1:Y:S08]  /*04d0*/  R2UR UR13, R5 ;  /* 0x00000000050d73c2 */ /* 0x00ce7000000e0000 */
[----:B----4-:R-:W1:Y:S02]  /*04e0*/  R2UR UR4, R6 ;  /* 0x00000000060473c2 */ /* 0x010e6400000e0000 */
[----:B-1----:R-:W-:-:S06]  /*04f0*/  UIADD3 UR13, -UR13, UR4, URZ ;  /* 0x000000040d0d7290 */ /* 0x002fcc000fffe13f */
.L_x_286:
[----:B------:R-:W-:-:S04]  /*0500*/  ISETP.NE.U32.AND P0, PT, RZ, c[0x0][0x2e0], PT ;  /* 0x0000b800ff007a0c */ /* 0x000fc80003f05070 */
[----:B------:R-:W-:-:S13]  /*0510*/  ISETP.NE.AND.EX P0, PT, RZ, c[0x0][0x2e4], PT, P0 ;  /* 0x0000b900ff007a0c */ /* 0x000fda0003f05300 */
[----:B------:R-:W-:Y:S05]  /*0520*/  @!P0 BRA `(.L_x_287) ;  /* 0x0000004000008947 */ /* 0x000fea0003800000 */
[----:B-1----:R-:W-:-:S05]  /*0530*/  IMAD.WIDE R6, R238, R7, c[0x0][0x2e0] ;  /* 0x0000b800ee067625 */ /* 0x002fca00078e0207 */
[----:B------:R-:W3:Y:S02]  /*0540*/  LDG.E R5, [R6.64] ;  /* 0x0000001006057981 */ /* 0x000ee4000c1e1900 */
[----:B---3--:R1:W3:Y:S02]  /*0550*/  R2UR UR7, R5 ;  /* 0x00000000050773c2 */ /* 0x0082e400000e0000 */
[----:B-1-3--:R-:W-:Y:S05]  /*0560*/  BRA `(.L_x_288) ;  /* 0x0000006000007947 */ /* 0x00afea0003800000 */
.L_x_287:
[----:B------:R-:W-:Y:S05]  /*0570*/  @!P4 BRA `(.L_x_288) ;  /* 0x000000500000c947 */ /* 0x000fea0003800000 */
[----:B------:R-:W3:Y:S04]  /*0580*/  LDG.E R5, [R8.64] ;  /* 0x0000001008057981 */ /* 0x000ee8000c1e1900 */
[----:B-1----:R-:W4:Y:S01]  /*0590*/  LDG.E R6, [R8.64+0x4] ;  /* 0x0000041008067981 */ /* 0x002f22000c1e1900 */
[----:B---3--:R-:W1:Y:S08]  /*05a0*/  R2UR UR7, R5 ;  /* 0x00000000050773c2 */ /* 0x008e7000000e0000 */
[----:B----4-:R-:W1:Y:S02]  /*05b0*/  R2UR UR4, R6 ;  /* 0x00000000060473c2 */ /* 0x010e6400000e0000 */
[----:B-1----:R-:W-:-:S06]  /*05c0*/  UIADD3 UR7, -UR7, UR4, URZ ;  /* 0x0000000407077290 */ /* 0x002fcc000fffe13f */
.L_x_288:
[----:B--2---:R-:W-:Y:S01]  /*05d0*/  UIADD3 UR5, UR13, 0x3f, URZ ;  /* 0x0000003f0d057890 */ /* 0x004fe2000fffe03f */
[----:B------:R-:W-:-:S03]  /*05e0*/  ISETP.LE.AND P0, PT, RZ, UR10, PT ;  /* 0x0000000aff007c0c */ /* 0x000fc6000bf03270 */
[----:B------:R-:W-:-:S04]  /*05f0*/  USHF.R.S32.HI UR4, URZ, 0x1f, UR5 ;  /* 0x0000001f3f047899 */ /* 0x000fc80008011405 */
[----:B------:R-:W-:-:S04]  /*0600*/  ULEA.HI UR4, UR4, UR5, URZ, 0x6 ;  /* 0x0000000504047291 */ /* 0x000fc8000f8f303f */
[----:B------:R-:W-:Y:S02]  /*0610*/  USHF.R.S32.HI UR12, URZ, 0x6, UR4 ;  /* 0x000000063f0c7899 */ /* 0x000fe40008011404 */
[----:B------:R-:W-:Y:S05]  /*0620*/  @!P0 BRA `(.L_x_289) ;  /* 0x0000009000008947 */ /* 0x000fea0003800000 */
[----:B------:R-:W-:Y:S02]  /*0630*/  UIADD3 UR4, -UR7, 0x7f, UR13 ;  /* 0x0000007f07047890 */ /* 0x000fe4000fffe10d */
[----:B------:R-:W-:Y:S02]  /*0640*/  ULDC UR5, c[0x0][0x2a0] ;  /* 0x0000a80000057ab9 */ /* 0x000fe40000000800 */
[----:B------:R-:W-:-:S04]  /*0650*/  ULEA UR4, UR10, UR4, 0x6 ;  /* 0x000000040a047291 */ /* 0x000fc8000f8e303f */
[----:B------:R-:W-:-:S04]  /*0660*/  UIADD3 UR5, UR4, UR5, URZ ;  /* 0x0000000504057290 */ /* 0x000fc8000fffe03f */
[----:B------:R-:W-:-:S04]  /*0670*/  USHF.R.S32.HI UR4, URZ, 0x1f, UR5 ;  /* 0x0000001f3f047899 */ /* 0x000fc80008011405 */
[----:B------:R-:W-:-:S04]  /*0680*/  ULEA.HI UR4, UR4, UR5, URZ, 0x6 ;  /* 0x0000000504047291 */ /* 0x000fc8000f8f303f */
[----:B------:R-:W-:-:S04]  /*0690*/  USHF.R.S32.HI UR4, URZ, 0x6, UR4 ;  /* 0x000000063f047899 */ /* 0x000fc80008011404 */
[----:B------:R-:W-:-:S04]  /*06a0*/  UISETP.LT.AND UP0, UPT, UR12, UR4, UPT ;  /* 0x000000040c00728c */ /* 0x000fc8000bf01270 */
[----:B------:R-:W-:Y:S02]  /*06b0*/  USEL UR12, UR12, UR4, UP0 ;  /* 0x000000040c0c7287 */ /* 0x000fe40008000000 */
.L_x_289:
[----:B------:R-:W-:Y:S01]  /*06c0*/  UIADD3 UR4, UR14, UR13, -UR7 ;  /* 0x0000000d0e047290 */ /* 0x000fe2000fffe807 */
[----:B------:R-:W-:Y:S01]  /*06d0*/  PLOP3.LUT P2, PT, PT, PT, PT, 0x80, 0x0 ;  /* 0x000000000000781c */ /* 0x000fe20003f4f070 */
[----:B------:R-:W-:Y:S01]  /*06e0*/  ULDC UR5, c[0x0][0x2a4] ;  /* 0x0000a90000057ab9 */ /* 0x000fe20000000800 */
[----:B------:R-:W-:Y:S01]  /*06f0*/  CS2R R110, SRZ ;  /* 0x00000000006e7805 */ /* 0x000fe2000001ff00 */
[----:B------:R-:W-:Y:S01]  /*0700*/  UIADD3 UR5, UR4, -UR5, URZ ;  /* 0x8000000504057290 */ /* 0x000fe2000fffe03f */
[----:B------:R-:W-:Y:S01]  /*0710*/  CS2R R108, SRZ ;  /* 0x00000000006c7805 */ /* 0x000fe2000001ff00 */
[----:B------:R-:W-:Y:S01]  /*0720*/  CS2R R114, SRZ ;  /* 0x0000000000727805 */ /* 0x000fe2000001ff00 */
        /* <DEDUP_REMOVED lines=59> */
[----:B------:R-:W-:Y:S01]  /*0ae0*/  IMAD.U32 R24, RZ, RZ, UR10 ;  /* 0x0000000aff187e24 */ /* 0x000fe2000f8e00ff */
[-C--:B------:R-:W-:Y:S01]  /*0af0*/  LEA.HI R6, R18, R233.reuse, RZ, 0x3 ;  /* 0x000000e912067211 */ /* 0x080fe200078f18ff */
[----:B------:R-:W-:Y:S01]  /*0b00*/  UIADD3 UR11, -UR14, UR7, URZ ;  /* 0x000000070e0b7290 */ /* 0x000fe2000fffe13f */
[C---:B------:R-:W-:Y:S01]  /*0b10*/  IADD3 R28, P2, R9.reuse, R4, RZ ;  /* 0x00000004091c7210 */ /* 0x040fe20007f5e0ff */
[----:B------:R-:W-:Y:S01]  /*0b20*/  USHF.R.S32.HI UR8, URZ, 0x1f, UR6 ;  /* 0x0000001f3f087899 */ /* 0x000fe20008011406 */
[----:B------:R-:W-:Y:S01]  /*0b30*/  SHF.R.S32.HI R5, RZ, 0x1f, R233 ;  /* 0x0000001fff057819 */ /* 0x000fe200000114e9 */
[----:B------:R-:W-:Y:S01]  /*0b40*/  ULDC.64 UR4, c[0x0][0x178] ;  /* 0x00005e0000047ab9 */ /* 0x000fe20000000a00 */
[C---:B------:R-:W-:Y:S01]  /*0b50*/  IADD3 R26, P0, R8.reuse, R233, RZ ;  /* 0x000000e9081a7210 */ /* 0x040fe20007f1e0ff */
[----:B------:R-:W-:Y:S01]  /*0b60*/  UIMAD.WIDE.U32 UR18, UR6, UR4, URZ ;  /* 0x00000004061272a5 */ /* 0x000fe2000f8e003f */
[----:B------:R-:W-:Y:S01]  /*0b70*/  SHF.R.S32.HI R237, RZ, 0x3, R6 ;  /* 0x00000003ffed7819 */ /* 0x000fe20000011406 */
[----:B------:R-:W-:Y:S01]  /*0b80*/  UIMAD UR4, UR8, UR4, URZ ;  /* 0x00000004080472a4 */ /* 0x000fe2000f8e023f */
[----:B------:R-:W-:Y:S01]  /*0b90*/  LEA.HI.X.SX32 R29, R9, R7, 0x1, P2 ;  /* 0x00000007091d7211 */ /* 0x000fe200010f0eff */
[----:B------:R-:W-:Y:S01]  /*0ba0*/  @P3 IMAD.HI.U32 R4, R3, c[0x0][0x24c], RZ ;  /* 0x0000930003043a27 */ /* 0x000fe200078e00ff */
[----:B------:R-:W-:Y:S01]  /*0bb0*/  LEA.HI.X.SX32 R27, R8, R5, 0x1, P0 ;  /* 0x00000005081b7211 */ /* 0x000fe200000f0eff */
[----:B------:R-:W-:Y:S01]  /*0bc0*/  UIMAD UR4, UR6, UR5, UR4 ;  /* 0x00000005060472a4 */ /* 0x000fe2000f8e0204 */
[----:B------:R-:W-:Y:S01]  /*0bd0*/  SHF.R.S32.HI R5, RZ, 0x1f, R237 ;  /* 0x0000001fff057819 */ /* 0x000fe200000114ed */
[----:B------:R-:W-:Y:S01]  /*0be0*/  IMAD.MOV.U32 R7, RZ, RZ, R3 ;  /* 0x000000ffff077224 */ /* 0x000fe200078e0003 */
[----:B------:R-:W-:Y:S01]  /*0bf0*/  @P3 SHF.R.U32.HI R7, RZ, c[0x0][0x250], R4 ;  /* 0x00009400ff073a19 */ /* 0x000fe20000011604 */
[----:B------:R-:W-:Y:S01]  /*0c00*/  UIADD3 UR4, UR19, UR4, URZ ;  /* 0x0000000413047290 */ /* 0x000fe2000fffe03f */
[C---:B-----5:R-:W-:Y:S01]  /*0c10*/  IADD3 R23, P2, R237.reuse, R0, RZ ;  /* 0x00000000ed177210 */ /* 0x060fe20007f5e0ff */
[----:B------:R-:W-:Y:S01]  /*0c20*/  USHF.L.U32 UR15, UR6, 0x6, URZ ;  /* 0x00000006060f7899 */ /* 0x000fe2000800063f */
[----:B------:R-:W-:Y:S01]  /*0c30*/  LOP3.LUT R4, R6, 0xfffffff8, RZ, 0xc0, !PT ;  /* 0xfffffff806047812 */ /* 0x000fe200078ec0ff */
[----:B------:R-:W-:Y:S01]  /*0c40*/  UMOV UR9, 0x6 ;  /* 0x0000000600097882 */ /* 0x000fe20000000000 */
[----:B------:R-:W-:Y:S01]  /*0c50*/  IADD3 R14, P0, R237, R2, RZ ;  /* 0x00000002ed0e7210 */ /* 0x000fe20007f1e0ff */
[----:B------:R-:W-:Y:S01]  /*0c60*/  IMAD.WIDE.U32 R26, R3, c[0x0][0x238], R26 ;  /* 0x00008e00031a7a25 */ /* 0x000fe200078e001a */
[----:B------:R-:W-:Y:S01]  /*0c70*/  LEA.HI.X.SX32 R32, R0, R5, 0x1, P2 ;  /* 0x0000000500207211 */ /* 0x000fe200010f0eff */
[----:B------:R-:W-:Y:S01]  /*0c80*/  CS2R R114, SRZ ;  /* 0x0000000000727805 */ /* 0x000fe2000001ff00 */
[----:B------:R-:W-:Y:S01]  /*0c90*/  LEA.HI R0, R18, R233, RZ, 0x2 ;  /* 0x000000e912007211 */ /* 0x000fe200078f10ff */
[----:B------:R-:W-:Y:S01]  /*0ca0*/  IMAD.IADD R9, R233, 0x1, -R4 ;  /* 0x00000001e9097824 */ /* 0x000fe200078e0a04 */
[----:B------:R-:W-:Y:S01]  /*0cb0*/  LEA.HI.X.SX32 R15, R2, R5, 0x1, P0 ;  /* 0x00000005020f7211 */ /* 0x000fe200000f0eff */
[----:B------:R-:W-:Y:S01]  /*0cc0*/  IMAD R38, R32, c[0x0][0x178], RZ ;  /* 0x00005e0020267a24 */ /* 0x000fe200078e02ff */
[--C-:B------:R-:W-:Y:S01]  /*0cd0*/  SHF.R.S32.HI R5, RZ, 0x2, R0.reuse ;  /* 0x00000002ff057819 */ /* 0x100fe20000011400 */
[----:B------:R-:W-:Y:S01]  /*0ce0*/  IMAD.SHL.U32 R30, R9, 0x8, RZ ;  /* 0x00000008091e7824 */ /* 0x000fe200078e00ff */
[----:B------:R-:W-:Y:S01]  /*0cf0*/  SHF.R.S32.HI R236, RZ, 0x1f, R0 ;  /* 0x0000001fffec7819 */ /* 0x000fe20000011400 */
[----:B------:R-:W-:Y:S01]  /*0d00*/  IMAD.WIDE R24, R24, 0x40, R14 ;  /* 0x0000004018187825 */ /* 0x000fe200078e020e */
[----:B------:R-:W-:Y:S01]  /*0d10*/  SHF.R.S32.HI R42, RZ, 0x1f, R7 ;  /* 0x0000001fff2a7819 */ /* 0x000fe20000011407 */
[----:B------:R-:W-:Y:S01]  /*0d20*/  CS2R R112, SRZ ;  /* 0x0000000000707805 */ /* 0x000fe2000001ff00 */
[----:B------:R-:W-:Y:S01]  /*0d30*/  LEA.HI R236, R236, R5, RZ, 0x3 ;  /* 0x00000005ecec7211 */ /* 0x000fe200078f18ff */
[----:B------:R-:W-:Y:S01]  /*0d40*/  IMAD R32, R32, c[0x0][0x208], RZ ;  /* 0x0000820020207a24 */ /* 0x000fe200078e02ff */
[-C--:B------:R-:W-:Y:S01]  /*0d50*/  LEA.HI R17, R18, R233.reuse, RZ, 0x4 ;  /* 0x000000e912117211 */ /* 0x080fe200078f20ff */
[C---:B------:R-:W-:Y:S01]  /*0d60*/  IMAD R36, R42.reuse, c[0x0][0x1e0], RZ ;  /* 0x000078002a247a24 */ /* 0x040fe200078e02ff */
[----:B------:R-:W-:Y:S01]  /*0d70*/  SHF.R.S32.HI R31, RZ, 0x1f, R30 ;  /* 0x0000001fff1f7819 */ /* 0x000fe2000001141e */
[----:B------:R-:W-:Y:S01]  /*0d80*/  IMAD R42, R42, c[0x0][0x1b0], RZ ;  /* 0x00006c002a2a7a24 */ /* 0x000fe200078e02ff */
[----:B------:R-:W-:Y:S01]  /*0d90*/  SHF.R.S32.HI R13, RZ, 0x1f, R238 ;  /* 0x0000001fff0d7819 */ /* 0x000fe200000114ee */
[C---:B------:R-:W-:Y:S01]  /*0da0*/  IMAD R36, R7.reuse, c[0x0][0x1e4], R36 ;  /* 0x0000790007247a24 */ /* 0x040fe200078e0224 */
[-C--:B------:R-:W-:Y:S01]  /*0db0*/  LEA.HI R11, R18, R233.reuse, RZ, 0x5 ;  /* 0x000000e9120b7211 */ /* 0x080fe200078f28ff */
[C---:B------:R-:W-:Y:S01]  /*0dc0*/  IMAD R42, R7.reuse, c[0x0][0x1b4], R42 ;  /* 0x00006d00072a7a24 */ /* 0x040fe200078e022a */
[----:B------:R-:W-:Y:S01]  /*0dd0*/  LOP3.LUT R236, R236, 0xfffffff8, RZ, 0xc0, !PT ;  /* 0xfffffff8ecec7812 */ /* 0x000fe200078ec0ff */
[C---:B------:R-:W-:Y:S01]  /*0de0*/  IMAD.WIDE.U32 R34, R7.reuse, c[0x0][0x1e0], R30 ;  /* 0x0000780007227a25 */ /* 0x040fe200078e001e */
[----:B------:R-:W-:Y:S01]  /*0df0*/  SHF.R.S32.HI R2, RZ, 0x4, R17 ;  /* 0x00000004ff027819 */ /* 0x000fe20000011411 */
[----:B------:R-:W-:Y:S01]  /*0e00*/  CS2R R110, SRZ ;  /* 0x00000000006e7805 */ /* 0x000fe2000001ff00 */
[----:B------:R-:W-:Y:S01]  /*0e10*/  SHF.R.S32.HI R8, RZ, 0x5, R11 ;  /* 0x00000005ff087819 */ /* 0x000fe2000001140b */
[----:B------:R-:W-:Y:S01]  /*0e20*/  IMAD.WIDE.U32 R20, R7, c[0x0][0x1b0], R30 ;  /* 0x00006c0007147a25 */ /* 0x000fe200078e001e */
[----:B------:R-:W-:Y:S01]  /*0e30*/  SEL R7, R13, RZ, !P4 ;  /* 0x000000ff0d077207 */ /* 0x000fe20006000000 */
[----:B------:R-:W-:Y:S01]  /*0e40*/  CS2R R108, SRZ ;  /* 0x00000000006c7805 */ /* 0x000fe2000001ff00 */
[----:B------:R-:W-:Y:S01]  /*0e50*/  LEA.HI R4, R17, R2, RZ, 0x1 ;  /* 0x0000000211047211 */ /* 0x000fe200078f08ff */
[----:B------:R-:W-:Y:S01]  /*0e60*/  IMAD.IADD R236, R5, 0x1, -R236 ;  /* 0x0000000105ec7824 */ /* 0x000fe200078e0aec */
[----:B------:R-:W-:Y:S01]  /*0e70*/  LEA.HI R18, R18, R233, RZ, 0x6 ;  /* 0x000000e912127211 */ /* 0x000fe200078f30ff */
[----:B------:R-:W-:Y:S01]  /*0e80*/  IMAD.IADD R37, R35, 0x1, R36 ;  /* 0x0000000123257824 */ /* 0x000fe200078e0224 */
[----:B------:R-:W-:Y:S01]  /*0e90*/  LEA.HI R12, R11, R8, RZ, 0x1 ;  /* 0x000000080b0c7211 */ /* 0x000fe200078f08ff */
[----:B------:R-:W-:Y:S01]  /*0ea0*/  IMAD.SHL.U32 R5, R237, 0x40, RZ ;  /* 0x00000040ed057824 */ /* 0x000fe200078e00ff */
[----:B------:R-:W-:Y:S01]  /*0eb0*/  LOP3.LUT R4, R4, 0xfffffffe, RZ, 0xc0, !PT ;  /* 0xfffffffe04047812 */ /* 0x000fe200078ec0ff */
[----:B------:R-:W-:Y:S01]  /*0ec0*/  IMAD.MOV.U32 R36, RZ, RZ, R34 ;  /* 0x000000ffff247224 */ /* 0x000fe200078e0022 */
[----:B------:R-:W-:Y:S01]  /*0ed0*/  SEL R34, R238, RZ, !P4 ;  /* 0x000000ffee227207 */ /* 0x000fe20006000000 */
[C---:B------:R-:W-:Y:S01]  /*0ee0*/  IMAD R15, R7.reuse, c[0x0][0x1e8], RZ ;  /* 0x00007a00070f7a24 */ /* 0x040fe200078e02ff */
[----:B------:R-:W-:Y:S01]  /*0ef0*/  SHF.R.S32.HI R18, RZ, 0x6, R18 ;  /* 0x00000006ff127819 */ /* 0x000fe20000011412 */
[----:B------:R-:W-:Y:S01]  /*0f00*/  IMAD R7, R7, c[0x0][0x1b8], RZ ;  /* 0x00006e0007077a24 */ /* 0x000fe200078e02ff */
[----:B------:R-:W-:Y:S01]  /*0f10*/  LOP3.LUT R5, R5, 0x1c0, RZ, 0xc0, !PT ;  /* 0x000001c005057812 */ /* 0x000fe200078ec0ff */
[----:B------:R-:W-:Y:S01]  /*0f20*/  IMAD.IADD R43, R21, 0x1, R42 ;  /* 0x00000001152b7824 */ /* 0x000fe200078e022a */
[----:B------:R-:W-:Y:S01]  /*0f30*/  LOP3.LUT R12, R12, 0xfffffffe, RZ, 0xc0, !PT ;  /* 0xfffffffe0c0c7812 */ /* 0x000fe200078ec0ff */
[----:B------:R-:W-:Y:S01]  /*0f40*/  IMAD.MOV.U32 R42, RZ, RZ, R20 ;  /* 0x000000ffff2a7224 */ /* 0x000fe200078e0014 */
[----:B------:R-:W-:Y:S01]  /*0f50*/  LOP3.LUT P0, RZ, R236, 0x4, RZ, 0xc0, !PT ;  /* 0x00000004ecff7812 */ /* 0x000fe2000780c0ff */
[----:B------:R-:W-:Y:S01]  /*0f60*/  IMAD R14, R34, c[0x0][0x1bc], R7 ;  /* 0x00006f00220e7a24 */ /* 0x000fe200078e0207 */
[----:B------:R-:W-:Y:S01]  /*0f70*/  LOP3.LUT R235, R5, 0x38, R30, 0xf8, !PT ;  /* 0x0000003805eb7812 */ /* 0x000fe200078ef81e */
[----:B------:R-:W-:Y:S01]  /*0f80*/  IMAD.IADD R4, R2, 0x1, -R4 ;  /* 0x0000000102047824 */ /* 0x000fe200078e0a04 */
[----:B------:R-:W-:Y:S01]  /*0f90*/  SHF.R.U32.HI R2, RZ, 0x3, R5 ;  /* 0x00000003ff027819 */ /* 0x000fe20000011605 */
[----:B------:R-:W-:Y:S01]  /*0fa0*/  IMAD R20, R34, c[0x0][0x1ec], R15 ;  /* 0x00007b0022147a24 */ /* 0x000fe200078e020f */
[----:B------:R-:W-:Y:S01]  /*0fb0*/  LOP3.LUT R0, R0, 0x3ffffffc, RZ, 0xc0, !PT ;  /* 0x3ffffffc00007812 */ /* 0x000fe200078ec0ff */
[----:B------:R-:W-:Y:S01]  /*0fc0*/  IMAD.SHL.U32 R7, R18, 0x200, RZ ;  /* 0x0000020012077824 */ /* 0x000fe200078e00ff */
[----:B------:R-:W-:Y:S01]  /*0fd0*/  ISETP.GE.AND P4, PT, R30, c[0x0][0x1cc], PT ;  /* 0x000073001e007a0c */ /* 0x000fe20003f86270 */
[----:B------:R-:W-:Y:S01]  /*0fe0*/  IMAD.WIDE.U32 R36, R34, c[0x0][0x1e8], R36 ;  /* 0x00007a0022247a25 */ /* 0x000fe200078e0024 */
[----:B------:R-:W-:Y:S01]  /*0ff0*/  IADD3 R16, R30, 0x40, RZ ;  /* 0x000000401e107810 */ /* 0x000fe20007ffe0ff */
[----:B------:R-:W-:Y:S01]  /*1000*/  CS2R R106, SRZ ;  /* 0x00000000006a7805 */ /* 0x000fe2000001ff00 */
[----:B------:R-:W-:Y:S01]  /*1010*/  LOP3.LUT R235, R7, R235, R2, 0xf6, !PT ;  /* 0x000000eb07eb7212 */ /* 0x000fe200078ef602 */
[----:B------:R-:W-:Y:S01]  /*1020*/  IMAD.SHL.U32 R236, R236, 0x40, RZ ;  /* 0x00000040ecec7824 */ /* 0x000fe200078e00ff */
[----:B------:R-:W-:Y:S01]  /*1030*/  SEL R13, R13, RZ, !P1 ;  /* 0x000000ff0d0d7207 */ /* 0x000fe20004800000 */
[----:B------:R-:W-:Y:S01]  /*1040*/  IMAD.WIDE.U32 R34, R34, c[0x0][0x1b8], R42 ;  /* 0x00006e0022227a25 */ /* 0x000fe200078e002a */
[----:B------:R-:W-:Y:S01]  /*1050*/  SEL R10, R238, RZ, !P1 ;  /* 0x000000ffee0a7207 */ /* 0x000fe20004800000 */
[----:B------:R-:W-:Y:S01]  /*1060*/  CS2R R104, SRZ ;  /* 0x0000000000687805 */ /* 0x000fe2000001ff00 */
[----:B------:R-:W-:Y:S01]  /*1070*/  LOP3.LUT R236, R236, 0x1c0, RZ, 0xc0, !PT ;  /* 0x000001c0ecec7812 */ /* 0x000fe200078ec0ff */
[----:B------:R-:W-:Y:S01]  /*1080*/  IMAD.IADD R12, R8, 0x1, -R12 ;  /* 0x00000001080c7824 */ /* 0x000fe200078e0a0c */
[----:B------:R-:W-:Y:S01]  /*1090*/  ISETP.GE.AND P1, PT, R30, c[0x0][0x19c], PT ;  /* 0x000067001e007a0c */ /* 0x000fe20003f26270 */
[----:B------:R-:W-:Y:S01]  /*10a0*/  IMAD.SHL.U32 R8, R18, 0x8, RZ ;  /* 0x0000000812087824 */ /* 0x000fe200078e00ff */
[----:B------:R-:W-:Y:S01]  /*10b0*/  SHF.R.U32.HI R19, RZ, 0x3, R236 ;  /* 0x00000003ff137819 */ /* 0x000fe200000116ec */
[----:B------:R-:W-:Y:S01]  /*10c0*/  IMAD.IADD R15, R35, 0x1, R14 ;  /* 0x00000001230f7824 */ /* 0x000fe200078e020e */
[----:B------:R-:W-:Y:S01]  /*10d0*/  CS2R R102, SRZ ;  /* 0x0000000000667805 */ /* 0x000fe2000001ff00 */
[----:B------:R-:W-:Y:S01]  /*10e0*/  IMAD.MOV.U32 R14, RZ, RZ, R34 ;  /* 0x000000ffff0e7224 */ /* 0x000fe200078e0022 */
[----:B------:R-:W-:Y:S01]  /*10f0*/  LOP3.LUT R8, R8, 0x18, RZ, 0xc0, !PT ;  /* 0x0000001808087812 */ /* 0x000fe200078ec0ff */
[----:B------:R-:W-:Y:S01]  /*1100*/  IMAD R2, R25, c[0x0][0x1a8], RZ ;  /* 0x00006a0019027a24 */ /* 0x000fe200078e02ff */
[----:B------:R-:W-:Y:S01]  /*1110*/  CS2R R100, SRZ ;  /* 0x0000000000647805 */ /* 0x000fe2000001ff00 */
[----:B------:R-:W-:Y:S01]  /*1120*/  IMAD.IADD R21, R37, 0x1, R20 ;  /* 0x0000000125157824 */ /* 0x000fe200078e0214 */
[----:B------:R-:W-:Y:S01]  /*1130*/  LOP3.LUT R236, R19, R236, R8, 0x1e, !PT ;  /* 0x000000ec13ec7212 */ /* 0x000fe200078e1e08 */
[----:B------:R-:W-:Y:S01]  /*1140*/  IMAD.IADD R5, R233, 0x1, -R0 ;  /* 0x00000001e9057824 */ /* 0x000fe200078e0a00 */
[----:B------:R-:W-:Y:S01]  /*1150*/  IADD3 R19, -R237, UR11, RZ ;  /* 0x0000000bed137c10 */ /* 0x000fe2000fffe1ff */
[----:B------:R-:W-:Y:S01]  /*1160*/  IMAD.MOV.U32 R20, RZ, RZ, R36 ;  /* 0x000000ffff147224 */ /* 0x000fe200078e0024 */
[----:B------:R-:W-:Y:S01]  /*1170*/  CS2R R98, SRZ ;  /* 0x0000000000627805 */ /* 0x000fe2000001ff00 */
[----:B------:R-:W-:Y:S01]  /*1180*/  IMAD R0, R25, c[0x0][0x1d8], RZ ;  /* 0x0000760019007a24 */ /* 0x000fe200078e02ff */
[C---:B------:R-:W-:Y:S01]  /*1190*/  ISETP.LT.OR P5, PT, R19.reuse, 0x1, P4 ;  /* 0x000000011300780c */ /* 0x040fe200027a1670 */
[----:B------:R-:W-:Y:S01]  /*11a0*/  IMAD.SHL.U32 R230, R12, 0x400, RZ ;  /* 0x000004000ce67824 */ /* 0x000fe200078e00ff */
[----:B------:R-:W-:Y:S01]  /*11b0*/  ISETP.LT.OR P4, PT, R19, 0x21, P4 ;  /* 0x000000211300780c */ /* 0x000fe20002781670 */
[C---:B------:R-:W-:Y:S01]  /*11c0*/  IMAD R2, R24.reuse, c[0x0][0x1ac], R2 ;  /* 0x00006b0018027a24 */ /* 0x040fe200078e0202 */
[----:B------:R-:W-:Y:S01]  /*11d0*/  CS2R R96, SRZ ;  /* 0x0000000000607805 */ /* 0x000fe2000001ff00 */
[C---:B------:R-:W-:Y:S01]  /*11e0*/  IMAD.WIDE.U32 R14, R24.reuse, c[0x0][0x1a8], R14 ;  /* 0x00006a00180e7a25 */ /* 0x040fe200078e000e */
[----:B------:R-:W-:Y:S01]  /*11f0*/  CS2R R94, SRZ ;  /* 0x00000000005e7805 */ /* 0x000fe2000001ff00 */
[----:B------:R-:W-:Y:S01]  /*1200*/  CS2R R92, SRZ ;  /* 0x00000000005c7805 */ /* 0x000fe2000001ff00 */
[----:B------:R-:W-:Y:S01]  /*1210*/  CS2R R90, SRZ ;  /* 0x00000000005a7805 */ /* 0x000fe2000001ff00 */
[----:B------:R-:W-:Y:S01]  /*1220*/  IMAD R0, R24, c[0x0][0x1dc], R0 ;  /* 0x0000770018007a24 */ /* 0x000fe200078e0200 */
[----:B------:R-:W-:Y:S01]  /*1230*/  LEA R34, P2, R14, c[0x0][0x190], 0x1 ;  /* 0x000064000e227a11 */ /* 0x000fe200078408ff */
[----:B------:R-:W-:Y:S01]  /*1240*/  IMAD.WIDE.U32 R20, R24, c[0x0][0x1d8], R20 ;  /* 0x0000760018147a25 */ /* 0x000fe200078e0014 */
[----:B------:R-:W-:Y:S01]  /*1250*/  CS2R R88, SRZ ;  /* 0x0000000000587805 */ /* 0x000fe2000001ff00 */
[----:B------:R-:W-:Y:S01]  /*1260*/  CS2R R86, SRZ ;  /* 0x0000000000567805 */ /* 0x000fe2000001ff00 */
[----:B------:R-:W-:Y:S01]  /*1270*/  CS2R R84, SRZ ;  /* 0x0000000000547805 */ /* 0x000fe2000001ff00 */
[----:B------:R-:W-:Y:S01]  /*1280*/  IMAD R5, R5, 0x2, R230 ;  /* 0x0000000205057824 */ /* 0x000fe200078e02e6 */
[----:B------:R-:W-:Y:S01]  /*1290*/  LEA R36, P3, R20, c[0x0][0x1c0], 0x1 ;  /* 0x0000700014247a11 */ /* 0x000fe200078608ff */
[----:B------:R-:W-:Y:S01]  /*12a0*/  IMAD.IADD R2, R15, 0x1, R2 ;  /* 0x000000010f027824 */ /* 0x000fe200078e0202 */
[----:B------:R-:W-:Y:S01]  /*12b0*/  CS2R R82, SRZ ;  /* 0x0000000000527805 */ /* 0x000fe2000001ff00 */
[----:B------:R-:W-:Y:S01]  /*12c0*/  IMAD.MOV.U32 R15, RZ, RZ, c[0x0][0x1a8] ;  /* 0x00006a00ff0f7624 */ /* 0x000fe200078e00ff */
[----:B------:R-:W-:Y:S01]  /*12d0*/  CS2R R80, SRZ ;  /* 0x0000000000507805 */ /* 0x000fe2000001ff00 */
[----:B------:R-:W-:Y:S01]  /*12e0*/  IMAD.IADD R0, R21, 0x1, R0 ;  /* 0x0000000115007824 */ /* 0x000fe200078e0200 */
[----:B------:R-:W-:Y:S01]  /*12f0*/  LEA.HI.X R35, R14, c[0x0][0x194], R2, 0x1, P2 ;  /* 0x000065000e237a11 */ /* 0x000fe200010f0c02 */
[----:B------:R-:W-:Y:S01]  /*1300*/  IMAD.IADD R236, R5, 0x1, R236 ;  /* 0x0000000105ec7824 */ /* 0x000fe200078e02ec */
[----:B------:R-:W-:Y:S01]  /*1310*/  LEA R24, P2, R15, R34, 0x6 ;  /* 0x000000220f187211 */ /* 0x000fe200078430ff */
[----:B------:R-:W-:Y:S01]  /*1320*/  IMAD.MOV.U32 R21, RZ, RZ, c[0x0][0x1d8] ;  /* 0x00007600ff157624 */ /* 0x000fe200078e00ff */
[----:B------:R-:W-:Y:S01]  /*1330*/  LEA.HI.X R37, R20, c[0x0][0x1c4], R0, 0x1, P3 ;  /* 0x0000710014257a11 */ /* 0x000fe200018f0c00 */
[----:B------:R-:W-:Y:S01]  /*1340*/  IMAD.MOV.U32 R5, RZ, RZ, c[0x0][0x1ac] ;  /* 0x00006b00ff057624 */ /* 0x000fe200078e00ff */
[----:B------:R-:W-:Y:S01]  /*1350*/  CS2R R78, SRZ ;  /* 0x00000000004e7805 */ /* 0x000fe2000001ff00 */
[----:B------:R-:W-:Y:S01]  /*1360*/  IMAD.MOV.U32 R0, RZ, RZ, c[0x0][0x1dc] ;  /* 0x00007700ff007624 */ /* 0x000fe200078e00ff */
[----:B------:R-:W-:Y:S01]  /*1370*/  LEA R20, P3, R21, R36, 0x6 ;  /* 0x0000002415147211 */ /* 0x000fe200078630ff */
[----:B------:R-:W-:Y:S01]  /*1380*/  IMAD R38, R23, c[0x0][0x17c], R38 ;  /* 0x00005f0017267a24 */ /* 0x000fe200078e0226 */
[----:B------:R-:W-:Y:S01]  /*1390*/  LEA.HI.X R25, R15, R35, R5, 0x6, P2 ;  /* 0x000000230f197211 */ /* 0x000fe200010f3405 */
[----:B------:R-:W-:Y:S01]  /*13a0*/  IMAD.WIDE.U32 R40, R23, c[0x0][0x178], R30 ;  /* 0x00005e0017287a25 */ /* 0x000fe200078e001e */
[----:B------:R-:W-:Y:S01]  /*13b0*/  IADD3 R15, R30, 0x80, RZ ;  /* 0x000000801e0f7810 */ /* 0x000fe20007ffe0ff */
[----:B------:R-:W-:Y:S01]  /*13c0*/  CS2R R76, SRZ ;  /* 0x00000000004c7805 */ /* 0x000fe2000001ff00 */
[----:B------:R-:W-:Y:S01]  /*13d0*/  LEA.HI.X R21, R21, R37, R0, 0x6, P3 ;  /* 0x0000002515157211 */ /* 0x000fe200018f3400 */
[C---:B------:R-:W-:Y:S01]  /*13e0*/  IMAD R32, R23.reuse, c[0x0][0x20c], R32 ;  /* 0x0000830017207a24 */ /* 0x040fe200078e0220 */
[----:B------:R-:W-:Y:S01]  /*13f0*/  ISETP.GE.AND P3, PT, R16, c[0x0][0x1cc], PT ;  /* 0x0000730010007a0c */ /* 0x000fe20003f66270 */
[----:B------:R-:W-:Y:S01]  /*1400*/  IMAD.WIDE.U32 R22, R23, c[0x0][0x208], R30 ;  /* 0x0000820017167a25 */ /* 0x000fe200078e001e */
[----:B------:R-:W-:Y:S01]  /*1410*/  ISETP.GE.AND P2, PT, R15, c[0x0][0x1cc], PT ;  /* 0x000073000f007a0c */ /* 0x000fe20003f46270 */
[----:B------:R-:W-:Y:S01]  /*1420*/  CS2R R74, SRZ ;  /* 0x00000000004a7805 */ /* 0x000fe2000001ff00 */
[----:B------:R-:W-:Y:S01]  /*1430*/  ISETP.LT.OR P6, PT, R19, 0x1, P3 ;  /* 0x000000011300780c */ /* 0x000fe20001fc1670 */
[----:B------:R-:W-:Y:S01]  /*1440*/  IMAD.SHL.U32 R235, R235, 0x2, RZ ;  /* 0x00000002ebeb7824 */ /* 0x000fe200078e00ff */
[----:B------:R-:W-:Y:S01]  /*1450*/  ISETP.LT.OR P3, PT, R19, 0x21, P3 ;  /* 0x000000211300780c */ /* 0x000fe20001f61670 */
[----:B------:R-:W-:Y:S01]  /*1460*/  IMAD.IADD R33, R23, 0x1, R32 ;  /* 0x0000000117217824 */ /* 0x000fe200078e0220 */
[----:B------:R-:W-:Y:S01]  /*1470*/  CS2R R72, SRZ ;  /* 0x0000000000487805 */ /* 0x000fe2000001ff00 */
[----:B------:R-:W-:Y:S01]  /*1480*/  IMAD.MOV.U32 R32, RZ, RZ, R22 ;  /* 0x000000ffff207224 */ /* 0x000fe200078e0016 */
[----:B------:R-:W-:Y:S01]  /*1490*/  SHF.R.S32.HI R22, RZ, 0x1f, R3 ;  /* 0x0000001fff167819 */ /* 0x000fe20000011403 */
[----:B------:R-:W-:Y:S01]  /*14a0*/  @!PT LDS RZ, [RZ] ;  /* 0x00000000fffff984 */ /* 0x000fe20000000800 */
[----:B------:R-:W-:Y:S01]  /*14b0*/  @!PT LDS RZ, [RZ] ;  /* 0x00000000fffff984 */ /* 0x000fe20000000800 */
[----:B------:R-:W-:Y:S01]  /*14c0*/  @!PT LDS RZ, [RZ] ;  /* 0x00000000fffff984 */ /* 0x000fe20000000800 */
[----:B------:R1:W-:Y:S01]  /*14d0*/  LDGSTS.E.BYPASS.LTC128B.128 [R235+0x6080], [R36.64], !P5 ;  /* 0x0608000024eb7fae */ /* 0x0003e2000e901d50 */
[----:B------:R-:W-:Y:S01]  /*14e0*/  ISETP.LT.OR P5, PT, R19, 0x1, P2 ;  /* 0x000000011300780c */ /* 0x000fe200017a1670 */
[----:B------:R-:W-:Y:S01]  /*14f0*/  IMAD.IADD R39, R41, 0x1, R38 ;  /* 0x0000000129277824 */ /* 0x000fe200078e0226 */
[----:B------:R-:W-:Y:S01]  /*1500*/  ISETP.LT.OR P2, PT, R19, 0x21, P2 ;  /* 0x000000211300780c */ /* 0x000fe20001741670 */
[----:B------:R-:W-:Y:S01]  /*1510*/  IMAD.MOV.U32 R38, RZ, RZ, R40 ;  /* 0x000000ffff267224 */ /* 0x000fe200078e0028 */
[----:B------:R-:W-:Y:S01]  /*1520*/  CS2R R70, SRZ ;  /* 0x0000000000467805 */ /* 0x000fe2000001ff00 */
[----:B------:R-:W-:Y:S01]  /*1530*/  IMAD R2, R22, c[0x0][0x180], RZ ;  /* 0x0000600016027a24 */ /* 0x000fe200078e02ff */
[----:B------:R1:W-:Y:S01]  /*1540*/  LDGSTS.E.BYPASS.LTC128B.128 [R235+0x8080], [R36.64+0x80], !P6 ;  /* 0x0808008024eb7fae */ /* 0x0003e2000f101d50 */
[C---:B------:R-:W-:Y:S01]  /*1550*/  IMAD.WIDE.U32 R244, R3.reuse, c[0x0][0x180], R38 ;  /* 0x0000600003f47a25 */ /* 0x040fe200078e0026 */
[----:B------:R-:W-:Y:S01]  /*1560*/  CS2R R68, SRZ ;  /* 0x0000000000447805 */ /* 0x000fe2000001ff00 */
[----:B------:R-:W-:Y:S01]  /*1570*/  CS2R R66, SRZ ;  /* 0x0000000000427805 */ /* 0x000fe2000001ff00 */
[----:B------:R-:W-:Y:S01]  /*1580*/  CS2R R64, SRZ ;  /* 0x0000000000407805 */ /* 0x000fe2000001ff00 */
[----:B------:R-:W-:Y:S01]  /*1590*/  IMAD R0, R3, c[0x0][0x184], R2 ;  /* 0x0000610003007a24 */ /* 0x000fe200078e0202 */
[----:B------:R-:W-:Y:S01]  /*15a0*/  CS2R R62, SRZ ;  /* 0x00000000003e7805 */ /* 0x000fe2000001ff00 */
[----:B------:R-:W-:Y:S01]  /*15b0*/  IMAD.SHL.U32 R236, R236, 0x2, RZ ;  /* 0x00000002ecec7824 */ /* 0x000fe200078e00ff */
[----:B------:R1:W-:Y:S01]  /*15c0*/  LDGSTS.E.BYPASS.LTC128B.128 [R235+0xa080], [R36.64+0x100], !P5 ;  /* 0x0a08010024eb7fae */ /* 0x0003e2000e901d50 */
[----:B------:R-:W-:Y:S01]  /*15d0*/  IMAD.IADD R245, R245, 0x1, R0 ;  /* 0x00000001f5f57824 */ /* 0x000fe200078e0200 */
[----:B------:R-:W-:Y:S01]  /*15e0*/  ISETP.GE.AND P5, PT, R16, c[0x0][0x19c], PT ;  /* 0x0000670010007a0c */ /* 0x000fe20003fa6270 */
[----:B------:R-:W-:Y:S01]  /*15f0*/  IMAD R5, R13, c[0x0][0x188], RZ ;  /* 0x000062000d057a24 */ /* 0x000fe200078e02ff */
[----:B------:R-:W-:Y:S01]  /*1600*/  IADD3 R0, R236, 0x12280, RZ ;  /* 0x00012280ec007810 */ /* 0x000fe20007ffe0ff */
[----:B------:R2:W-:Y:S01]  /*1610*/  LDGSTS.E.BYPASS.LTC128B.128 [R235+0x7080], [R20.64], !P4 ;  /* 0x0708000014eb7fae */ /* 0x0005e2000e101d50 */
[----:B------:R-:W-:Y:S01]  /*1620*/  ISETP.GE.AND P4, PT, R15, c[0x0][0x19c], PT ;  /* 0x000067000f007a0c */ /* 0x000fe20003f86270 */
[----:B------:R-:W-:Y:S01]  /*1630*/  IMAD R5, R10, c[0x0][0x18c], R5 ;  /* 0x000063000a057a24 */ /* 0x000fe200078e0205 */
[----:B------:R-:W-:Y:S01]  /*1640*/  IADD3 R234, R236, 0x122c0, RZ ;  /* 0x000122c0ecea7810 */ /* 0x000fe20007ffe0ff */
[----:B------:R2:W-:Y:S01]  /*1650*/  LDGSTS.E.BYPASS.LTC128B.128 [R235+0x9080], [R20.64+0x80], !P3 ;  /* 0x0908008014eb7fae */ /* 0x0005e2000d901d50 */
[----:B------:R-:W-:Y:S01]  /*1660*/  @P0 IADD3 R234, R0, -0x40, RZ ;  /* 0xffffffc000ea0810 */ /* 0x000fe20007ffe0ff */
[----:B------:R-:W-:Y:S01]  /*1670*/  IMAD.WIDE.U32 R244, R10, c[0x0][0x188], R244 ;  /* 0x000062000af47a25 */ /* 0x000fe200078e00f4 */
[C---:B------:R-:W-:Y:S01]  /*1680*/  ISETP.LT.OR P0, PT, R19.reuse, 0x1, P5 ;  /* 0x000000011300780c */ /* 0x040fe20002f01670 */
[----:B------:R2:W-:Y:S01]  /*1690*/  LDGSTS.E.BYPASS.LTC128B.128 [R235+0xb080], [R20.64+0x100], !P2 ;  /* 0x0b08010014eb7fae */ /* 0x0005e2000d101d50 */
[----:B------:R-:W-:Y:S01]  /*16a0*/  ISETP.LT.OR P2, PT, R19, 0x1, P1 ;  /* 0x000000011300780c */ /* 0x000fe20000f41670 */
[----:B------:R-:W-:Y:S01]  /*16b0*/  IMAD.IADD R232, R245, 0x1, R5 ;  /* 0x00000001f5e87824 */ /* 0x000fe200078e0205 */
[C---:B------:R-:W-:Y:S01]  /*16c0*/  ISETP.LT.OR P6, PT, R19.reuse, 0x1, P4 ;  /* 0x000000011300780c */ /* 0x040fe200027c1670 */
[----:B------:R-:W0:Y:S01]  /*16d0*/  LDGDEPBAR ;  /* 0x00000000000079af */ /* 0x000e220000000000 */
[C---:B------:R-:W-:Y:S01]  /*16e0*/  ISETP.LT.OR P1, PT, R19.reuse, 0x21, P1 ;  /* 0x000000211300780c */ /* 0x040fe20000f21670 */
[----:B------:R-:W-:Y:S01]  /*16f0*/  IMAD R240, R22, c[0x0][0x210], RZ ;  /* 0x0000840016f07a24 */ /* 0x000fe200078e02ff */
[----:B------:R-:W-:Y:S01]  /*1700*/  ISETP.LT.OR P5, PT, R19, 0x21, P5 ;  /* 0x000000211300780c */ /* 0x000fe20002fa1670 */
[----:B------:R-:W-:Y:S01]  /*1710*/  IMAD.WIDE.U32 R32, R3, c[0x0][0x210], R32 ;  /* 0x0000840003207a25 */ /* 0x000fe200078e0020 */
[----:B------:R-:W-:Y:S01]  /*1720*/  ISETP.LT.OR P4, PT, R19, 0x21, P4 ;  /* 0x000000211300780c */ /* 0x000fe20002781670 */
[----:B------:R-:W-:Y:S01]  /*1730*/  CS2R R60, SRZ ;  /* 0x00000000003c7805 */ /* 0x000fe2000001ff00 */
[----:B------:R-:W-:Y:S01]  /*1740*/  LOP3.LUT P3, RZ, R9, 0x4, RZ, 0xc0, !PT ;  /* 0x0000000409ff7812 */ /* 0x000fe2000786c0ff */
[----:B------:R-:W-:Y:S01]  /*1750*/  IMAD R240, R3, c[0x0][0x214], R240 ;  /* 0x0000850003f07a24 */ /* 0x000fe200078e02f0 */
[----:B------:R-:W-:Y:S01]  /*1760*/  CS2R R58, SRZ ;  /* 0x00000000003a7805 */ /* 0x000fe2000001ff00 */
[----:B------:R3:W-:Y:S01]  /*1770*/  LDGSTS.E.BYPASS.LTC128B.128 [R235+0x80], [R34.64], !P2 ;  /* 0x0008000022eb7fae */ /* 0x0007e2000d101d50 */
[----:B------:R-:W-:Y:S01]  /*1780*/  IMAD.MOV.U32 R19, RZ, RZ, c[0x0][0x17c] ;  /* 0x00005f00ff137624 */ /* 0x000fe200078e00ff */
[----:B------:R-:W-:Y:S01]  /*1790*/  CS2R R56, SRZ ;  /* 0x0000000000387805 */ /* 0x000fe2000001ff00 */
[----:B------:R-:W-:Y:S01]  /*17a0*/  IMAD.IADD R241, R33, 0x1, R240 ;  /* 0x0000000121f17824 */ /* 0x000fe200078e02f0 */
[----:B------:R3:W-:Y:S01]  /*17b0*/  LDGSTS.E.BYPASS.LTC128B.128 [R235+0x2080], [R34.64+0x80], !P0 ;  /* 0x0208008022eb7fae */ /* 0x0007e2000c101d50 */
[C---:B------:R-:W-:Y:S01]  /*17c0*/  LOP3.LUT P0, RZ, R9.reuse, 0x2, RZ, 0xc0, !PT ;  /* 0x0000000209ff7812 */ /* 0x040fe2000780c0ff */
[----:B------:R-:W-:Y:S01]  /*17d0*/  IMAD.SHL.U32 R9, R9, 0x40, RZ ;  /* 0x0000004009097824 */ /* 0x000fe200078e00ff */
[----:B------:R-:W-:Y:S01]  /*17e0*/  CS2R R54, SRZ ;  /* 0x0000000000367805 */ /* 0x000fe2000001ff00 */
[----:B------:R3:W-:Y:S01]  /*17f0*/  LDGSTS.E.BYPASS.LTC128B.128 [R235+0x4080], [R34.64+0x100], !P6 ;  /* 0x0408010022eb7fae */ /* 0x0007e2000f101d50 */
[----:B------:R-:W-:Y:S01]  /*1800*/  ISETP.GE.AND P6, PT, R15, c[0x0][0x16c], PT ;  /* 0x00005b000f007a0c */ /* 0x000fe20003fc6270 */
[----:B------:R-:W-:Y:S01]  /*1810*/  IMAD.MOV.U32 R240, RZ, RZ, R32 ;  /* 0x000000fffff07224 */ /* 0x000fe200078e0020 */
[----:B------:R-:W-:Y:S01]  /*1820*/  LOP3.LUT R9, R9, 0x1c0, RZ, 0xc0, !PT ;  /* 0x000001c009097812 */ /* 0x000fe200078ec0ff */
[----:B------:R4:W-:Y:S01]  /*1830*/  LDGSTS.E.BYPASS.LTC128B.128 [R235+0x1080], [R24.64], !P1 ;  /* 0x0108000018eb7fae */ /* 0x0009e2000c901d50 */
[----:B--2---:R-:W-:Y:S01]  /*1840*/  IMAD.U32 R20, RZ, RZ, UR18 ;  /* 0x00000012ff147e24 */ /* 0x004fe2000f8e00ff */
[----:B------:R-:W-:Y:S01]  /*1850*/  ISETP.GE.AND P1, PT, R16, c[0x0][0x16c], PT ;  /* 0x00005b0010007a0c */ /* 0x000fe20003f26270 */
[----:B------:R-:W-:Y:S01]  /*1860*/  IMAD.U32 R21, RZ, RZ, UR19 ;  /* 0x00000013ff157e24 */ /* 0x000fe2000f8e00ff */
[----:B------:R4:W-:Y:S01]  /*1870*/  LDGSTS.E.BYPASS.LTC128B.128 [R235+0x3080], [R24.64+0x80], !P5 ;  /* 0x0308008018eb7fae */ /* 0x0009e2000e901d50 */
[----:B------:R-:W-:Y:S01]  /*1880*/  IMAD.U32 R21, RZ, RZ, UR4 ;  /* 0x00000004ff157e24 */ /* 0x000fe2000f8e00ff */
[----:B------:R-:W-:Y:S01]  /*1890*/  LEA R5, P2, R20, R244, 0x6 ;  /* 0x000000f414057211 */ /* 0x000fe200078430ff */
[----:B------:R-:W-:Y:S01]  /*18a0*/  IMAD.WIDE.U32 R240, R10, c[0x0][0x218], R240 ;  /* 0x000086000af07a25 */ /* 0x000fe200078e00f0 */
[----:B------:R4:W-:Y:S01]  /*18b0*/  LDGSTS.E.BYPASS.LTC128B.128 [R235+0x5080], [R24.64+0x100], !P4 ;  /* 0x0508010018eb7fae */ /* 0x0009e2000e101d50 */
[----:B------:R-:W-:Y:S01]  /*18c0*/  LOP3.LUT R0, R9, 0x8, R6, 0xf8, !PT ;  /* 0x0000000809007812 */ /* 0x000fe200078ef806 */
[----:B------:R-:W-:Y:S01]  /*18d0*/  ULDC.64 UR4, c[0x0][0x208] ;  /* 0x0000820000047ab9 */ /* 0x000fe20000000a00 */
[----:B------:R-:W-:Y:S01]  /*18e0*/  LEA.HI.X R2, R20, R232, R21, 0x6, P2 ;  /* 0x000000e814027211 */ /* 0x000fe200010f3415 */
[----:B------:R-:W0:Y:S01]  /*18f0*/  LDGDEPBAR ;  /* 0x00000000000079af */ /* 0x000e220000000000 */
[----:B------:R-:W-:Y:S01]  /*1900*/  ISETP.GE.AND P2, PT, R30, c[0x0][0x16c], PT ;  /* 0x00005b001e007a0c */ /* 0x000fe20003f46270 */
[----:B------:R-:W-:Y:S01]  /*1910*/  IMAD R20, R4, 0x800, R7 ;  /* 0x0000080004147824 */ /* 0x000fe200078e0207 */
[----:B------:R-:W-:Y:S01]  /*1920*/  SHF.R.U32.HI R7, RZ, 0x3, R9 ;  /* 0x00000003ff077819 */ /* 0x000fe20000011609 */
[----:B------:R-:W-:Y:S01]  /*1930*/  IMAD.MOV.U32 R21, RZ, RZ, c[0x0][0x178] ;  /* 0x00005e00ff157624 */ /* 0x000fe200078e00ff */
[----:B------:R-:W-:Y:S01]  /*1940*/  SEL R249, RZ, 0x1, P2 ;  /* 0x00000001fff97807 */ /* 0x000fe20001000000 */
[----:B------:R-:W-:Y:S01]  /*1950*/  USHF.L.U32 UR18, UR4, 0x6, URZ ;  /* 0x0000000604127899 */ /* 0x000fe2000800063f */
[C---:B------:R-:W-:Y:S01]  /*1960*/  LEA R38, P2, R5.reuse, c[0x0][0x160], 0x1 ;  /* 0x0000580005267a11 */ /* 0x040fe200078408ff */
[----:B------:R-:W-:Y:S01]  /*1970*/  USHF.L.U64.HI UR9, UR4, UR9, UR5 ;  /* 0x0000000904097299 */ /* 0x000fe20008010205 */
[----:B------:R-:W-:Y:S01]  /*1980*/  LOP3.LUT R231, R0, R7, RZ, 0x3c, !PT ;  /* 0x0000000700e77212 */ /* 0x000fe200078e3cff */
[----:B------:R-:W-:Y:S01]  /*1990*/  IMAD.MOV.U32 R44, RZ, RZ, R240 ;  /* 0x000000ffff2c7224 */ /* 0x000fe200078e00f0 */
[----:B------:R-:W-:Y:S01]  /*19a0*/  LEA.HI.X R39, R5, c[0x0][0x164], R2, 0x1, P2 ;  /* 0x0000590005277a11 */ /* 0x000fe200010f0c02 */
[----:B------:R-:W-:Y:S01]  /*19b0*/  IMAD R5, R13, c[0x0][0x218], RZ ;  /* 0x000086000d057a24 */ /* 0x000fe200078e02ff */
[----:B------:R-:W-:Y:S01]  /*19c0*/  SEL R14, RZ, 0x2, P1 ;  /* 0x00000002ff0e7807 */ /* 0x000fe20000800000 */
[----:B------:R-:W-:Y:S01]  /*19d0*/  IMAD R2, R22, c[0x0][0x270], RZ ;  /* 0x00009c0016027a24 */ /* 0x000fe200078e02ff */
[----:B------:R-:W-:Y:S01]  /*19e0*/  SEL R0, RZ, 0x4, P6 ;  /* 0x00000004ff007807 */ /* 0x000fe20003000000 */
[----:B------:R-:W-:Y:S01]  /*19f0*/  IMAD R5, R10, c[0x0][0x21c], R5 ;  /* 0x000087000a057a24 */ /* 0x000fe200078e0205 */
[----:B------:R-:W-:Y:S01]  /*1a00*/  LEA R32, P2, R21, R38, 0x6 ;  /* 0x0000002615207211 */ /* 0x000fe200078430ff */
[----:B------:R-:W-:Y:S01]  /*1a10*/  IMAD.IADD R231, R20, 0x1, R231 ;  /* 0x0000000114e77824 */ /* 0x000fe200078e02e7 */
[----:B------:R-:W-:Y:S01]  /*1a20*/  IADD3 R0, R0, R14, R249 ;  /* 0x0000000e00007210 */ /* 0x000fe20007ffe0f9 */
[----:B------:R-:W-:Y:S01]  /*1a30*/  IMAD.IADD R45, R241, 0x1, R5 ;  /* 0x00000001f12d7824 */ /* 0x000fe200078e0205 */
[----:B------:R-:W-:Y:S01]  /*1a40*/  LEA.HI.X R33, R21, R39, R19, 0x6, P2 ;  /* 0x0000002715217211 */ /* 0x000fe200010f3413 */
[----:B------:R-:W-:Y:S01]  /*1a50*/  IMAD.MOV.U32 R5, RZ, RZ, 0x20 ;  /* 0x00000020ff057424 */ /* 0x000fe200078e00ff */
[----:B------:R-:W-:Y:S01]  /*1a60*/  LOP3.LUT P5, RZ, R0, 0x1, RZ, 0xc0, !PT ;  /* 0x0000000100ff7812 */ /* 0x000fe200078ac0ff */
[----:B------:R-:W-:-:S04]  /*1a70*/  DEPBAR.LE SB0, 0x1 ;  /* 0x000080400000791a */ /* 0x000fc80000000000 */
[C---:B------:R-:W-:Y:S01]  /*1a80*/  LOP3.LUT P4, RZ, R0.reuse, 0x2, RZ, 0xc0, !PT ;  /* 0x0000000200ff7812 */ /* 0x040fe2000788c0ff */
[----:B------:R-:W-:Y:S01]  /*1a90*/  IMAD R23, R3, c[0x0][0x274], R2 ;  /* 0x00009d0003177a24 */ /* 0x000fe200078e0202 */
[----:B------:R-:W-:Y:S01]  /*1aa0*/  LOP3.LUT P2, RZ, R0, 0x4, RZ, 0xc0, !PT ;  /* 0x0000000400ff7812 */ /* 0x000fe2000784c0ff */
[----:B------:R-:W-:Y:S01]  /*1ab0*/  IMAD.MOV.U32 R0, RZ, RZ, 0x40 ;  /* 0x00000040ff007424 */ /* 0x000fe200078e00ff */
[----:B------:R-:W-:Y:S01]  /*1ac0*/  SEL R2, R5, 0xffffffe0, !P0 ;  /* 0xffffffe005027807 */ /* 0x000fe20004000000 */
[----:B------:R-:W-:Y:S01]  /*1ad0*/  IMAD.SHL.U32 R231, R231, 0x2, RZ ;  /* 0x00000002e7e77824 */ /* 0x000fe200078e00ff */
[----:B------:R-:W-:Y:S01]  /*1ae0*/  BAR.SYNC.DEFER_BLOCKING 0x0 ;  /* 0x0000000000007b1d */ /* 0x000fe20000010000 */
[----:B------:R-:W-:Y:S01]  /*1af0*/  IMAD.U32 R14, RZ, RZ, UR15 ;  /* 0x0000000fff0e7e24 */ /* 0x000fe2000f8e00ff */
[----:B------:R-:W-:Y:S01]  /*1b00*/  SEL R0, R0, 0xffffffc0, !P3 ;  /* 0xffffffc000007807 */ /* 0x000fe20005800000 */
[----:B------:R-:W-:Y:S01]  /*1b10*/  IMAD.IADD R227, R231, 0x1, R2 ;  /* 0x00000001e7e37824 */ /* 0x000fe200078e0202 */
[----:B------:R-:W-:Y:S01]  /*1b20*/  UIMAD UR9, UR9, UR6, URZ ;  /* 0x00000006090972a4 */ /* 0x000fe2000f8e023f */
[----:B------:R-:W-:Y:S01]  /*1b30*/  IMAD.U32 R20, RZ, RZ, UR18 ;  /* 0x00000012ff147e24 */ /* 0x000fe2000f8e00ff */
[----:B------:R-:W-:Y:S01]  /*1b40*/  IADD3 R19, -R237, UR13, -R14 ;  /* 0x0000000ded137c10 */ /* 0x000fe2000fffe90e */
[----:B------:R-:W-:Y:S01]  /*1b50*/  IMAD.IADD R226, R231, 0x1, R0 ;  /* 0x00000001e7e27824 */ /* 0x000fe200078e0200 */
[----:B------:R-:W-:Y:S01]  /*1b60*/  UIMAD UR9, UR8, UR18, UR9 ;  /* 0x00000012080972a4 */ /* 0x000fe2000f8e0209 */
[----:B------:R-:W-:Y:S01]  /*1b70*/  IMAD.IADD R225, R0, 0x1, R227 ;  /* 0x0000000100e17824 */ /* 0x000fe200078e02e3 */
[C---:B------:R-:W-:Y:S01]  /*1b80*/  ISETP.LT.OR P3, PT, R19.reuse, 0x1, !P5 ;  /* 0x000000011300780c */ /* 0x040fe20006f61670 */
[----:B------:R-:W-:Y:S01]  /*1b90*/  IMAD.WIDE.U32 R20, R20, UR6, R44 ;  /* 0x0000000614147c25 */ /* 0x000fe2000f8e002c */
[C---:B------:R-:W-:Y:S01]  /*1ba0*/  ISETP.LT.OR P0, PT, R19.reuse, 0x1, !P4 ;  /* 0x000000011300780c */ /* 0x040fe20006701670 */
[----:B------:R-:W-:Y:S01]  /*1bb0*/  UMOV UR8, 0x5 ;  /* 0x0000000500087882 */ /* 0x000fe20000000000 */
[----:B------:R-:W-:Y:S01]  /*1bc0*/  ISETP.LT.OR P5, PT, R19, 0x21, !P5 ;  /* 0x000000211300780c */ /* 0x000fe20006fa1670 */
[----:B-1----:R-:W-:Y:S01]  /*1bd0*/  IMAD.WIDE.U32 R36, R3, c[0x0][0x270], R28 ;  /* 0x00009c0003247a25 */ /* 0x002fe200078e001c */
[----:B------:R-:W-:Y:S01]  /*1be0*/  IADD3 R2, R21, UR9, RZ ;  /* 0x0000000915027c10 */ /* 0x000fe2000fffe0ff */
[----:B------:R-:W-:Y:S01]  /*1bf0*/  USHF.L.U32 UR9, UR4, 0x5, URZ ;  /* 0x0000000504097899 */ /* 0x000fe2000800063f */
[----:B------:R-:W-:Y:S01]  /*1c00*/  ISETP.LT.OR P4, PT, R19, 0x21, !P4 ;  /* 0x000000211300780c */ /* 0x000fe20006781670 */
[----:B------:R-:W-:Y:S01]  /*1c10*/  USHF.L.U64.HI UR8, UR4, UR8, UR5 ;  /* 0x0000000804087299 */ /* 0x000fe20008010205 */
[----:B------:R-:W-:Y:S01]  /*1c20*/  IMAD.IADD R37, R37, 0x1, R23 ;  /* 0x0000000125257824 */ /* 0x000fe200078e0217 */
[----:B------:R-:W-:Y:S01]  /*1c30*/  USHF.R.S32.HI UR4, URZ, 0x1f, UR15 ;  /* 0x0000001f3f047899 */ /* 0x000fe2000801140f */
[----:B------:R-:W-:Y:S01]  /*1c40*/  IMAD R21, R13, c[0x0][0x278], RZ ;  /* 0x00009e000d157a24 */ /* 0x000fe200078e02ff */
[----:B------:R-:W-:Y:S01]  /*1c50*/  IADD3 R14, -R14, UR13, -R237 ;  /* 0x0000000d0e0e7c10 */ /* 0x000fe2000fffe9ed */
[----:B------:R-:W1:Y:S01]  /*1c60*/  LDSM.16.M88.4 R148, [R231+0x6080] ;  /* 0x00608000e794783b */ /* 0x000e620000000200 */
[----:B------:R-:W-:Y:S01]  /*1c70*/  IMAD.U32 R23, RZ, RZ, UR9 ;  /* 0x00000009ff177e24 */ /* 0x000fe2000f8e00ff */
[----:B------:R-:W-:Y:S01]  /*1c80*/  UIADD3 UR5, UR7, 0x1, -UR14 ;  /* 0x0000000107057890 */ /* 0x000fe2000fffe80e */
[C---:B------:R-:W-:Y:S01]  /*1c90*/  IMAD R246, R10.reuse, c[0x0][0x27c], R21 ;  /* 0x00009f000af67a24 */ /* 0x040fe200078e0215 */
[----:B------:R-:W2:Y:S01]  /*1ca0*/  LDSM.16.M88.4 R152, [R227+0x6080] ;  /* 0x00608000e398783b */ /* 0x000ea20000000200 */
[----:B------:R-:W-:Y:S01]  /*1cb0*/  IMAD.WIDE.U32 R40, R10, c[0x0][0x278], R36 ;  /* 0x00009e000a287a25 */ /* 0x000fe200078e0024 */
[----:B------:R-:W-:Y:S01]  /*1cc0*/  CS2R R52, SRZ ;  /* 0x0000000000347805 */ /* 0x000fe2000001ff00 */
[----:B------:R-:W-:Y:S01]  /*1cd0*/  CS2R R50, SRZ ;  /* 0x0000000000327805 */ /* 0x000fe2000001ff00 */
[----:B------:R-:W1:Y:S01]  /*1ce0*/  LDSM.16.M88.4 R156, [R226+0x6080] ;  /* 0x00608000e29c783b */ /* 0x000e620000000200 */
[C---:B----4-:R-:W-:Y:S01]  /*1cf0*/  IMAD R24, R22.reuse, c[0x0][0x288], RZ ;  /* 0x0000a20016187a24 */ /* 0x050fe200078e02ff */
[----:B------:R-:W-:Y:S01]  /*1d00*/  CS2R R48, SRZ ;  /* 0x0000000000307805 */ /* 0x000fe2000001ff00 */
[----:B------:R-:W-:Y:S01]  /*1d10*/  IMAD R22, R22, c[0x0][0x238], RZ ;  /* 0x00008e0016167a24 */ /* 0x000fe200078e02ff */
[----:B------:R-:W4:Y:S01]  /*1d20*/  LDSM.16.M88.4 R164, [R231+0x8080] ;  /* 0x00808000e7a4783b */ /* 0x000f220000000200 */
[----:B------:R-:W-:Y:S01]  /*1d30*/  IMAD.IADD R246, R41, 0x1, R246 ;  /* 0x0000000129f67824 */ /* 0x000fe200078e02f6 */
[----:B------:R-:W-:Y:S01]  /*1d40*/  CS2R R46, SRZ ;  /* 0x00000000002e7805 */ /* 0x000fe2000001ff00 */
[C---:B------:R-:W-:Y:S01]  /*1d50*/  IMAD R24, R3.reuse, c[0x0][0x28c], R24 ;  /* 0x0000a30003187a24 */ /* 0x040fe200078e0218 */
[----:B------:R-:W1:Y:S01]  /*1d60*/  LDSM.16.M88.4 R168, [R227+0x8080] ;  /* 0x00808000e3a8783b */ /* 0x000e620000000200 */
[C---:B------:R-:W-:Y:S01]  /*1d70*/  IMAD R22, R3.reuse, c[0x0][0x23c], R22 ;  /* 0x00008f0003167a24 */ /* 0x040fe200078e0216 */
[----:B------:R-:W-:Y:S01]  /*1d80*/  CS2R R42, SRZ ;  /* 0x00000000002a7805 */ /* 0x000fe2000001ff00 */
[----:B------:R-:W-:Y:S01]  /*1d90*/  IMAD.WIDE.U32 R28, R3, c[0x0][0x288], R28 ;  /* 0x0000a200031c7a25 */ /* 0x000fe200078e001c */
[----:B------:R-:W1:Y:S01]  /*1da0*/  LDSM.16.M88.4 R172, [R226+0x8080] ;  /* 0x00808000e2ac783b */ /* 0x000e620000000200 */
[----:B------:R-:W-:-:S02]  /*1db0*/  UIADD3 UR7, UR7, -UR13, URZ ;  /* 0x8000000d07077290 */ /* 0x000fc4000fffe03f */
[----:B------:R-:W-:Y:S01]  /*1dc0*/  IMAD.IADD R27, R27, 0x1, R22 ;  /* 0x000000011b1b7824 */ /* 0x000fe200078e0216 */
[----:B------:R-:W1:Y:S01]  /*1dd0*/  LDSM.16.M88.4 R180, [R231+0xa080] ;  /* 0x00a08000e7b4783b */ /* 0x000e620000000200 */
[----:B------:R-:W-:Y:S01]  /*1de0*/  LOP3.LUT R22, R17, 0xfffffff0, RZ, 0xc0, !PT ;  /* 0xfffffff011167812 */ /* 0x000fe200078ec0ff */
[----:B------:R-:W-:Y:S01]  /*1df0*/  IMAD R243, R13, c[0x0][0x290], RZ ;  /* 0x0000a4000df37a24 */ /* 0x000fe200078e02ff */
[----:B------:R-:W-:Y:S01]  /*1e00*/  UISETP.GT.AND UP1, UPT, UR10, -0x1, UPT ;  /* 0xffffffff0a00788c */ /* 0x000fe2000bf24270 */
[----:B------:R-:W1:Y:S01]  /*1e10*/  LDSM.16.M88.4 R184, [R227+0xa080] ;  /* 0x00a08000e3b8783b */ /* 0x000e620000000200 */
[----:B------:R-:W-:Y:S02]  /*1e20*/  IMAD.SHL.U32 R12, R12, 0x10, RZ ;  /* 0x000000100c0c7824 */ /* 0x000fe400078e00ff */
[C---:B------:R-:W-:Y:S01]  /*1e30*/  IMAD R243, R10.reuse, c[0x0][0x294], R243 ;  /* 0x0000a5000af37a24 */ /* 0x040fe200078e02f3 */
[----:B------:R-:W1:Y:S01]  /*1e40*/  LDSM.16.M88.4 R188, [R226+0xa080] ;  /* 0x00a08000e2bc783b */ /* 0x000e620000000200 */
[----:B------:R-:W-:Y:S01]  /*1e50*/  IMAD.WIDE.U32 R116, R10, c[0x0][0x240], R26 ;  /* 0x000090000a747a25 */ /* 0x000fe200078e001a */
[----:B------:R-:W-:Y:S01]  /*1e60*/  LOP3.LUT R9, R9, 0x10, R12, 0xf8, !PT ;  /* 0x0000001009097812 */ /* 0x000fe200078ef80c */
[----:B------:R-:W-:Y:S01]  /*1e70*/  CS2R R26, SRZ ;  /* 0x00000000001a7805 */ /* 0x000fe2000001ff00 */
[----:B------:R-:W1:Y:S01]  /*1e80*/  LDSM.16.M88.4 R160, [R225+0x6080] ;  /* 0x00608000e1a0783b */ /* 0x000e620000000200 */
[----:B------:R-:W-:Y:S01]  /*1e90*/  IMAD.U32 R252, RZ, RZ, UR5 ;  /* 0x00000005fffc7e24 */ /* 0x000fe2000f8e00ff */
[----:B------:R-:W-:-:S02]  /*1ea0*/  LOP3.LUT R6, R9, 0x8, R6, 0xf8, !PT ;  /* 0x0000000809067812 */ /* 0x000fc400078ef806 */
[----:B------:R-:W1:Y:S02]  /*1eb0*/  LDSM.16.M88.4 R176, [R225+0x8080] ;  /* 0x00808000e1b0783b */ /* 0x000e640000000200 */
[----:B------:R-:W-:Y:S01]  /*1ec0*/  LOP3.LUT R229, R6, R7, RZ, 0x3c, !PT ;  /* 0x0000000706e57212 */ /* 0x000fe200078e3cff */
[C---:B------:R-:W-:Y:S01]  /*1ed0*/  IMAD.SHL.U32 R6, R4.reuse, 0x8, RZ ;  /* 0x0000000804067824 */ /* 0x040fe200078e00ff */
[----:B------:R-:W1:Y:S03]  /*1ee0*/  LDSM.16.M88.4 R192, [R225+0xa080] ;  /* 0x00a08000e1c0783b */ /* 0x000e660000000200 */
[----:B------:R-:W-:Y:S01]  /*1ef0*/  IMAD R229, R4, 0x200, R229 ;  /* 0x0000020004e57824 */ /* 0x000fe200078e02e5 */
[----:B------:R-:W-:Y:S03]  /*1f00*/  BAR.SYNC.DEFER_BLOCKING 0x0 ;  /* 0x0000000000007b1d */ /* 0x000fe60000010000 */
[----:B------:R-:W-:-:S02]  /*1f10*/  IMAD R0, R229, 0x2, R0 ;  /* 0x00000002e5007824 */ /* 0x000fc400078e0200 */
[----:B------:R-:W-:Y:S01]  /*1f20*/  IMAD.SHL.U32 R229, R229, 0x2, RZ ;  /* 0x00000002e5e57824 */ /* 0x000fe200078e00ff */
[----:B------:R1:W-:Y:S04]  /*1f30*/  STL.64 [R1], R44 ;  /* 0x0000002c01007387 */ /* 0x0003e80000100a00 */
[----:B------:R2:W-:Y:S04]  /*1f40*/  STL.64 [R1+0x18], R40 ;  /* 0x0000182801007387 */ /* 0x0005e80000100a00 */
[----:B------:R-:W-:Y:S01]  /*1f50*/  @!PT LDS RZ, [RZ] ;  /* 0x00000000fffff984 */ /* 0x000fe20000000800 */
[----:B------:R-:W-:Y:S01]  /*1f60*/  @!PT LDS RZ, [RZ] ;  /* 0x00000000fffff984 */ /* 0x000fe20000000800 */
[----:B------:R-:W-:Y:S01]  /*1f70*/  @!PT LDS RZ, [RZ] ;  /* 0x00000000fffff984 */ /* 0x000fe20000000800 */
[----:B------:R2:W-:Y:S01]  /*1f80*/  LDGSTS.E.BYPASS.LTC128B.128 [R235+0x6080], [R38.64], !P3 ;  /* 0x0608000026eb7fae */ /* 0x0005e2000d901d50 */
[----:B------:R-:W-:-:S02]  /*1f90*/  ISETP.LT.OR P3, PT, R19, 0x1, !P2 ;  /* 0x000000011300780c */ /* 0x000fc40005761670 */
[----:B------:R-:W-:Y:S01]  /*1fa0*/  ISETP.LT.OR P2, PT, R19, 0x21, !P2 ;  /* 0x000000211300780c */ /* 0x000fe20005741670 */
[----:B------:R2:W-:Y:S01]  /*1fb0*/  LDGSTS.E.BYPASS.LTC128B.128 [R235+0x8080], [R38.64+0x80], !P0 ;  /* 0x0808008026eb7fae */ /* 0x0005e2000c101d50 */
[----:B---3--:R-:W-:Y:S01]  /*1fc0*/  LEA R34, P0, R20, c[0x0][0x1f0], 0x1 ;  /* 0x00007c0014227a11 */ /* 0x008fe200078008ff */
[----:B------:R-:W-:-:S03]  /*1fd0*/  IMAD.U32 R19, RZ, RZ, UR9 ;  /* 0x00000009ff137e24 */ /* 0x000fc6000f8e00ff */
[----:B------:R-:W-:Y:S01]  /*1fe0*/  LEA.HI.X R35, R20, c[0x0][0x1f4], R2, 0x1, P0 ;  /* 0x00007d0014237a11 */ /* 0x000fe200000f0c02 */
[----:B------:R-:W-:Y:S01]  /*1ff0*/  IMAD.U32 R2, RZ, RZ, UR8 ;  /* 0x00000008ff027e24 */ /* 0x000fe2000f8e00ff */
[----:B------:R-:W-:Y:S01]  /*2000*/  LEA R20, P0, R23, R34, 0x1 ;  /* 0x0000002217147211 */ /* 0x000fe200078008ff */
[----:B-1----:R-:W-:Y:S01]  /*2010*/  CS2R R44, SRZ ;  /* 0x00000000002c7805 */ /* 0x002fe2000001ff00 */
[----:B------:R-:W-:Y:S01]  /*2020*/  SHF.R.S32.HI R23, RZ, 0x1f, R18 ;  /* 0x0000001fff177819 */ /* 0x000fe20000011412 */
[----:B------:R1:W-:Y:S01]  /*2030*/  LDGSTS.E.BYPASS.LTC128B.128 [R235+0xa080], [R38.64+0x100], !P3 ;  /* 0x0a08010026eb7fae */ /* 0x0003e2000d901d50 */
[----:B------:R-:W-:Y:S02]  /*2040*/  ISETP.GT.AND P3, PT, R233, 0xf, PT ;  /* 0x0000000fe900780c */ /* 0x000fe40003f64270 */
[----:B------:R-:W-:Y:S01]  /*2050*/  LEA.HI.X R21, R19, R35, R2, 0x1, P0 ;  /* 0x0000002313157211 */ /* 0x000fe200000f0c02 */
[----:B------:R3:W-:Y:S01]  /*2060*/  LDGSTS.E.BYPASS.LTC128B.128 [R235+0x7080], [R32.64], !P5 ;  /* 0x0708000020eb7fae */ /* 0x0007e2000e901d50 */
[C---:B------:R-:W-:Y:S01]  /*2070*/  ISETP.GE.AND P5, PT, R30.reuse, c[0x0][0x1fc], PT ;  /* 0x00007f001e007a0c */ /* 0x040fe20003fa6270 */
[----:B------:R-:W-:Y:S01]  /*2080*/  IMAD.MOV.U32 R19, RZ, RZ, c[0x0][0x2a8] ;  /* 0x0000aa00ff137624 */ /* 0x000fe200078e00ff */
[----:B------:R-:W-:Y:S01]  /*2090*/  LEA.HI R23, R23, R18, RZ, 0x2 ;  /* 0x0000001217177211 */ /* 0x000fe200078f10ff */
[----:B------:R3:W-:Y:S01]  /*20a0*/  LDGSTS.E.BYPASS.LTC128B.128 [R235+0x9080], [R32.64+0x80], !P4 ;  /* 0x0908008020eb7fae */ /* 0x0007e2000e101d50 */
[----:B------:R-:W-:-:S02]  /*20b0*/  ISETP.GE.AND P4, PT, R30, c[0x0][0x1fc], PT ;  /* 0x00007f001e007a0c */ /* 0x000fc40003f86270 */
[----:B------:R-:W-:Y:S01]  /*20c0*/  LOP3.LUT R23, R23, 0x1ffffffc, RZ, 0xc0, !PT ;  /* 0x1ffffffc17177812 */ /* 0x000fe200078ec0ff */
[----:B------:R3:W-:Y:S01]  /*20d0*/  LDGSTS.E.BYPASS.LTC128B.128 [R235+0xb080], [R32.64+0x100], !P2 ;  /* 0x0b08010020eb7fae */ /* 0x0007e2000d101d50 */
[----:B------:R-:W-:Y:S01]  /*20e0*/  ISETP.GE.AND P2, PT, R16, c[0x0][0x1fc], PT ;  /* 0x00007f0010007a0c */ /* 0x000fe20003f46270 */
[----:B------:R-:W-:Y:S01]  /*20f0*/  @!P3 IMAD.SHL.U32 R25, R233, 0x10, RZ ;  /* 0x00000010e919b824 */ /* 0x000fe200078e00ff */
[----:B------:R-:W-:Y:S01]  /*2100*/  @!P3 IADD3 R2, P0, R40, UR15, RZ ;  /* 0x0000000f2802bc10 */ /* 0x000fe2000ff1e0ff */
[----:B------:R-:W-:Y:S01]  /*2110*/  IMAD.IADD R247, R18, 0x1, -R23 ;  /* 0x0000000112f77824 */ /* 0x000fe200078e0a17 */
[----:B------:R-:W-:Y:S01]  /*2120*/  LOP3.LUT R18, R11, 0xffffffe0, RZ, 0xc0, !PT ;  /* 0xffffffe00b127812 */ /* 0x000fe200078ec0ff */
[----:B--2---:R-:W-:Y:S01]  /*2130*/  CS2R R40, SRZ ;  /* 0x0000000000287805 */ /* 0x004fe2000001ff00 */
[----:B------:R-:W-:Y:S01]  /*2140*/  @!P3 IADD3.X R3, R246, UR4, RZ, P0, !PT ;  /* 0x00000004f603bc10 */ /* 0x000fe200087fe4ff */
[----:B------:R-:W-:Y:S01]  /*2150*/  CS2R R30, SRZ ;  /* 0x00000000001e7805 */ /* 0x000fe2000001ff00 */
[----:B------:R-:W-:Y:S01]  /*2160*/  @!P3 LEA R36, P0, R2, c[0x0][0x258], 0x2 ;  /* 0x000096000224ba11 */ /* 0x000fe200078010ff */
[----:B------:R-:W-:-:S03]  /*2170*/  IMAD.IADD R11, R233, 0x1, -R18 ;  /* 0x00000001e90b7824 */ /* 0x000fc600078e0a12 */
[----:B------:R-:W-:Y:S02]  /*2180*/  @!P3 LEA.HI.X R37, R2, c[0x0][0x25c], R3, 0x2, P0 ;  /* 0x000097000225ba11 */ /* 0x000fe400000f1403 */
[----:B------:R-:W-:Y:S02]  /*2190*/  ISETP.LT.OR P0, PT, R14, 0x1, P4 ;  /* 0x000000010e00780c */ /* 0x000fe40002701670 */
[----:B------:R-:W-:Y:S01]  /*21a0*/  SEL R3, RZ, 0xffffffff, P1 ;  /* 0xffffffffff037807 */ /* 0x000fe20000800000 */
[----:B------:R2:W-:Y:S01]  /*21b0*/  @!P3 LDGSTS.E.BYPASS.LTC128B.128 [R25+0x12080], [R36.64] ;  /* 0x120800002419bfae */ /* 0x0005e2000b901d50 */
[----:B------:R-:W-:Y:S02]  /*21c0*/  ISETP.GE.AND P1, PT, R16, c[0x0][0x1fc], PT ;  /* 0x00007f0010007a0c */ /* 0x000fe40003f26270 */
[----:B------:R-:W-:Y:S01]  /*21d0*/  SEL R2, RZ, 0x1, P5 ;  /* 0x00000001ff027807 */ /* 0x000fe20002800000 */
[----:B------:R-:W0:Y:S01]  /*21e0*/  LDGDEPBAR ;  /* 0x00000000000079af */ /* 0x000e220000000000 */
[----:B------:R-:W-:-:S02]  /*21f0*/  SEL R16, RZ, 0xffffffff, P1 ;  /* 0xffffffffff107807 */ /* 0x000fc40000800000 */
[----:B------:R-:W-:Y:S02]  /*2200*/  ISETP.GE.AND P1, PT, R15, c[0x0][0x1fc], PT ;  /* 0x00007f000f007a0c */ /* 0x000fe40003f26270 */
[C---:B------:R-:W-:Y:S01]  /*2210*/  ISETP.LT.OR P5, PT, R14.reuse, 0x1, P2 ;  /* 0x000000010e00780c */ /* 0x040fe200017a1670 */
[----:B------:R1:W-:Y:S01]  /*2220*/  LDGSTS.E.BYPASS.LTC128B.128 [R235+0xc080], [R34.64], !P0 ;  /* 0x0c08000022eb7fae */ /* 0x0003e2000c101d50 */
[C---:B------:R-:W-:Y:S01]  /*2230*/  ISETP.LT.OR P0, PT, R14.reuse, 0x1, P1 ;  /* 0x000000010e00780c */ /* 0x040fe20000f01670 */
[----:B---3--:R-:W-:Y:S01]  /*2240*/  CS2R R32, SRZ ;  /* 0x0000000000207805 */ /* 0x008fe2000001ff00 */
[----:B------:R-:W-:Y:S02]  /*2250*/  SHF.R.S32.HI R250, RZ, 0x1f, R11 ;  /* 0x0000001ffffa7819 */ /* 0x000fe4000001140b */
[----:B------:R-:W-:Y:S02]  /*2260*/  ISETP.LT.OR P4, PT, R14, 0x21, P4 ;  /* 0x000000210e00780c */ /* 0x000fe40002781670 */
[----:B------:R-:W-:-:S02]  /*2270*/  LEA.HI R250, R250, R11, RZ, 0x2 ;  /* 0x0000000bfafa7211 */ /* 0x000fc400078f10ff */
[C---:B------:R-:W-:Y:S02]  /*2280*/  ISETP.LT.OR P2, PT, R14.reuse, 0x21, P2 ;  /* 0x000000210e00780c */ /* 0x040fe40001741670 */
[----:B------:R-:W-:Y:S01]  /*2290*/  ISETP.LT.OR P1, PT, R14, 0x21, P1 ;  /* 0x000000210e00780c */ /* 0x000fe20000f21670 */
[----:B------:R3:W-:Y:S01]  /*22a0*/  LDGSTS.E.BYPASS.LTC128B.128 [R235+0xe080], [R34.64+0x80], !P5 ;  /* 0x0e08008022eb7fae */ /* 0x0007e2000e901d50 */
[----:B------:R-:W-:-:S03]  /*22b0*/  ISETP.GE.AND P5, PT, R19, 0x1, PT ;  /* 0x000000011300780c */ /* 0x000fc60003fa6270 */
[----:B------:R3:W-:Y:S01]  /*22c0*/  LDGSTS.E.BYPASS.LTC128B.128 [R235+0x10080], [R34.64+0x100], !P0 ;  /* 0x1008010022eb7fae */ /* 0x0007e2000c101d50 */
[----:B------:R-:W-:Y:S01]  /*22d0*/  ISETP.GE.AND P0, PT, R15, c[0x0][0x1fc], PT ;  /* 0x00007f000f007a0c */ /* 0x000fe20003f06270 */
[----:B------:R-:W-:Y:S01]  /*22e0*/  IMAD R15, R13, c[0x0][0x240], RZ ;  /* 0x000090000d0f7a24 */ /* 0x000fe200078e02ff */
[----:B--2---:R-:W-:Y:S01]  /*22f0*/  CS2R R36, SRZ ;  /* 0x0000000000247805 */ /* 0x004fe2000001ff00 */
[----:B------:R-:W-:Y:S01]  /*2300*/  IMAD.IADD R13, R233, 0x1, -R22 ;  /* 0x00000001e90d7824 */ /* 0x000fe200078e0a16 */
[----:B------:R2:W-:Y:S01]  /*2310*/  LDGSTS.E.BYPASS.LTC128B.128 [R235+0xd080], [R20.64], !P4 ;  /* 0x0d08000014eb7fae */ /* 0x0005e2000e101d50 */
[----:B------:R-:W-:Y:S01]  /*2320*/  IMAD.IADD R25, R29, 0x1, R24 ;  /* 0x000000011d197824 */ /* 0x000fe200078e0218 */
[----:B------:R-:W-:Y:S01]  /*2330*/  CS2R R22, SRZ ;  /* 0x0000000000167805 */ /* 0x000fe2000001ff00 */
[----:B------:R-:W-:Y:S01]  /*2340*/  IMAD.MOV.U32 R24, RZ, RZ, R28 ;  /* 0x000000ffff187224 */ /* 0x000fe200078e001c */
[----:B------:R-:W-:Y:S01]  /*2350*/  SHF.R.S32.HI R18, RZ, 0x1f, R13 ;  /* 0x0000001fff127819 */ /* 0x000fe2000001140d */
[C---:B------:R-:W-:Y:S01]  /*2360*/  IMAD R242, R10.reuse, c[0x0][0x244], R15 ;  /* 0x000091000af27a24 */ /* 0x040fe200078e020f */
[----:B------:R2:W-:Y:S01]  /*2370*/  LDGSTS.E.BYPASS.LTC128B.128 [R235+0xf080], [R20.64+0x80], !P2 ;  /* 0x0f08008014eb7fae */ /* 0x0005e2000d101d50 */
[----:B-1----:R-:W-:Y:S01]  /*2380*/  IMAD.WIDE.U32 R38, R10, c[0x0][0x290], R24 ;  /* 0x0000a4000a267a25 */ /* 0x002fe200078e0018 */
[----:B------:R-:W-:Y:S01]  /*2390*/  LEA.HI R18, R18, R13, RZ, 0x3 ;  /* 0x0000000d12127211 */ /* 0x000fe200078f18ff */
[----:B------:R-:W-:Y:S01]  /*23a0*/  CS2R R28, SRZ ;  /* 0x00000000001c7805 */ /* 0x000fe2000001ff00 */
[C---:B------:R-:W-:Y:S01]  /*23b0*/  LOP3.LUT R10, R250.reuse, 0x7ffffffc, RZ, 0xc0, !PT ;  /* 0x7ffffffcfa0a7812 */ /* 0x040fe200078ec0ff */
[----:B------:R2:W-:Y:S01]  /*23c0*/  LDGSTS.E.BYPASS.LTC128B.128 [R235+0x11080], [R20.64+0x100], !P1 ;  /* 0x1108010014eb7fae */ /* 0x0005e2000c901d50 */
[----:B------:R-:W-:Y:S01]  /*23d0*/  LEA.HI.SX32 R250, R250, R12, 0x1e ;  /* 0x0000000cfafa7211 */ /* 0x000fe200078ff2ff */
[----:B------:R-:W-:Y:S01]  /*23e0*/  IMAD.IADD R243, R39, 0x1, R243 ;  /* 0x0000000127f37824 */ /* 0x000fe200078e02f3 */
[----:B------:R-:W-:Y:S01]  /*23f0*/  LOP3.LUT R12, R18, 0xfffffff8, RZ, 0xc0, !PT ;  /* 0xfffffff8120c7812 */ /* 0x000fe200078ec0ff */
[----:B------:R-:W-:Y:S01]  /*2400*/  IMAD.IADD R10, R11, 0x1, -R10 ;  /* 0x000000010b0a7824 */ /* 0x000fe200078e0a0a */
[----:B------:R-:W-:Y:S01]  /*2410*/  ISETP.GE.AND P1, PT, R233, 0x10, PT ;  /* 0x00000010e900780c */ /* 0x000fe20003f26270 */
[----:B------:R-:W-:Y:S01]  /*2420*/  IMAD.SHL.U32 R11, R4, 0x20, RZ ;  /* 0x00000020040b7824 */ /* 0x000fe200078e00ff */
[----:B------:R1:W-:Y:S01]  /*2430*/  STL.64 [R1+0x10], R38 ;  /* 0x0000102601007387 */ /* 0x0003e20000100a00 */
[----:B------:R-:W-:Y:S01]  /*2440*/  IMAD.IADD R13, R13, 0x1, -R12 ;  /* 0x000000010d0d7824 */ /* 0x000fe200078e0a0c */
[----:B------:R-:W-:Y:S01]  /*2450*/  CS2R R24, SRZ ;  /* 0x0000000000187805 */ /* 0x000fe2000001ff00 */
[----:B------:R-:W-:Y:S01]  /*2460*/  IMAD.SHL.U32 R12, R3, 0x2, RZ ;  /* 0x00000002030c7824 */ /* 0x000fe200078e00ff */
[----:B------:R-:W-:Y:S01]  /*2470*/  LOP3.LUT R8, R8, 0x20, R11, 0xf8, !PT ;  /* 0x0000002008087812 */ /* 0x000fe200078ef80b */
[----:B------:R-:W-:Y:S01]  /*2480*/  IMAD.SHL.U32 R3, R16, 0x2, RZ ;  /* 0x0000000210037824 */ /* 0x000fe200078e00ff */
[C---:B------:R-:W-:Y:S01]  /*2490*/  LOP3.LUT P4, RZ, R13.reuse, 0x4, RZ, 0xc0, !PT ;  /* 0x000000040dff7812 */ /* 0x040fe2000788c0ff */
[C---:B------:R-:W-:Y:S01]  /*24a0*/  IMAD.SHL.U32 R7, R13.reuse, 0x40, RZ ;  /* 0x000000400d077824 */ /* 0x040fe200078e00ff */
[----:B------:R-:W-:Y:S01]  /*24b0*/  LOP3.LUT P2, RZ, R13, 0x2, RZ, 0xc0, !PT ;  /* 0x000000020dff7812 */ /* 0x000fe2000784c0ff */
[----:B------:R-:W-:Y:S01]  /*24c0*/  IMAD R247, R247, 0x4, R10 ;  /* 0x00000004f7f77824 */ /* 0x000fe200078e020a */
[----:B------:R-:W-:Y:S01]  /*24d0*/  LOP3.LUT R2, R3, 0x2, R2, 0xe2, !PT ;  /* 0x0000000203027812 */ /* 0x000fe200078ee202 */
[----:B------:R-:W-:Y:S01]  /*24e0*/  IMAD.SHL.U32 R9, R18, 0x40, RZ ;  /* 0x0000004012097824 */ /* 0x000fe200078e00ff */
[----:B------:R-:W-:Y:S01]  /*24f0*/  SEL R3, RZ, 0x4, P0 ;  /* 0x00000004ff037807 */ /* 0x000fe20000000000 */
[----:B------:R4:W-:Y:S01]  /*2500*/  STL.64 [R1+0x8], R116 ;  /* 0x0000087401007387 */ /* 0x0009e20000100a00 */
[----:B------:R-:W-:Y:S01]  /*2510*/  LOP3.LUT R7, R7, 0x1c0, RZ, 0xc0, !PT ;  /* 0x000001c007077812 */ /* 0x000fe200078ec0ff */
[----:B------:R-:W-:Y:S01]  /*2520*/  IMAD.SHL.U32 R247, R247, 0x2, RZ ;  /* 0x00000002f7f77824 */ /* 0x000fe200078e00ff */
[----:B------:R-:W-:Y:S01]  /*2530*/  IADD3 R4, P0, R38, UR15, RZ ;  /* 0x0000000f26047c10 */ /* 0x000fe2000ff1e0ff */
[----:B---3--:R-:W-:Y:S01]  /*2540*/  CS2R R34, SRZ ;  /* 0x0000000000227805 */ /* 0x008fe2000001ff00 */
[----:B------:R-:W-:Y:S01]  /*2550*/  LOP3.LUT R249, R12, 0x2, R249, 0xe2, !PT ;  /* 0x000000020cf97812 */ /* 0x000fe200078ee2f9 */
[----:B------:R-:W-:Y:S01]  /*2560*/  IMAD.IADD R242, R117, 0x1, R242 ;  /* 0x0000000175f27824 */ /* 0x000fe200078e02f2 */
[----:B------:R-:W-:Y:S01]  /*2570*/  LOP3.LUT R13, R7, 0x8, R6, 0xf8, !PT ;  /* 0x00000008070d7812 */ /* 0x000fe200078ef806 */
[----:B--2---:R-:W-:Y:S01]  /*2580*/  CS2R R20, SRZ ;  /* 0x0000000000147805 */ /* 0x004fe2000001ff00 */
[----:B------:R-:W-:-:S02]  /*2590*/  SHF.R.U32.HI R10, RZ, 0x3, R7 ;  /* 0x00000003ff0a7819 */ /* 0x000fc40000011607 */
[----:B------:R-:W-:Y:S01]  /*25a0*/  IADD3.X R11, R243, UR4, RZ, P0, !PT ;  /* 0x00000004f30b7c10 */ /* 0x000fe200087fe4ff */
[----:B------:R-:W-:Y:S01]  /*25b0*/  ULDC UR4, c[0x0][0x2a0] ;  /* 0x0000a80000047ab9 */ /* 0x000fe20000000800 */
[----:B------:R-:W-:Y:S01]  /*25c0*/  LEA R12, P0, R4, c[0x0][0x280], 0x2 ;  /* 0x0000a000040c7a11 */ /* 0x000fe200078010ff */
[----:B------:R-:W-:Y:S01]  /*25d0*/  ULOP3.LUT UR4, URZ, UR4, URZ, 0x33, !UPT ;  /* 0x000000043f047292 */ /* 0x000fe2000f8e333f */
[----:B------:R-:W-:Y:S01]  /*25e0*/  LOP3.LUT R6, R13, R10, RZ, 0x3c, !PT ;  /* 0x0000000a0d067212 */ /* 0x000fe200078e3cff */
[----:B-1----:R-:W-:Y:S01]  /*25f0*/  CS2R R38, SRZ ;  /* 0x0000000000267805 */ /* 0x002fe2000001ff00 */
[----:B------:R-:W-:Y:S01]  /*2600*/  LOP3.LUT R8, R10, R8, R7, 0x1e, !PT ;  /* 0x000000080a087212 */ /* 0x000fe200078e1e07 */
[----:B------:R-:W-:Y:S01]  /*2610*/  @!P1 IMAD.SHL.U32 R7, R233, 0x10, RZ ;  /* 0x00000010e9079824 */ /* 0x000fe200078e00ff */
[----:B------:R-:W-:Y:S02]  /*2620*/  LEA.HI.X R13, R4, c[0x0][0x284], R11, 0x2, P0 ;  /* 0x0000a100040d7a11 */ /* 0x000fe400000f140b */
[----:B------:R-:W-:-:S02]  /*2630*/  LOP3.LUT R9, R9, 0xfffffe00, RZ, 0xc0, !PT ;  /* 0xfffffe0009097812 */ /* 0x000fc400078ec0ff */
[----:B------:R-:W-:Y:S01]  /*2640*/  LOP3.LUT R248, R2, R3, RZ, 0xfc, !PT ;  /* 0x0000000302f87212 */ /* 0x000fe200078efcff */
[----:B------:R1:W-:Y:S01]  /*2650*/  @!P1 LDGSTS.E.BYPASS.LTC128B.128 [R7+0x12180], [R12.64] ;  /* 0x121800000c079fae */ /* 0x0003e2000b901d50 */
[----:B------:R-:W-:Y:S01]  /*2660*/  IMAD.MOV.U32 R3, RZ, RZ, 0x10 ;  /* 0x00000010ff037424 */ /* 0x000fe200078e00ff */
[-C--:B------:R-:W-:Y:S02]  /*2670*/  IADD3 R230, R6, R9.reuse, R230 ;  /* 0x0000000906e67210 */ /* 0x080fe40007ffe0e6 */
[----:B------:R-:W0:Y:S01]  /*2680*/  LDGDEPBAR ;  /* 0x00000000000079af */ /* 0x000e220000000000 */
[----:B------:R-:W-:Y:S02]  /*2690*/  LOP3.LUT R228, R8, R9, RZ, 0xfc, !PT ;  /* 0x0000000908e47212 */ /* 0x000fe400078efcff */
[----:B------:R-:W-:Y:S01]  /*26a0*/  SEL R3, R3, 0xfffffff0, !P2 ;  /* 0xfffffff003037807 */ /* 0x000fe20005000000 */
[----:B------:R-:W-:Y:S01]  /*26b0*/  IMAD.SHL.U32 R230, R230, 0x2, RZ ;  /* 0x00000002e6e67824 */ /* 0x000fe200078e00ff */
[----:B------:R-:W-:Y:S01]  /*26c0*/  SEL R5, R5, 0xffffffe0, !P4 ;  /* 0xffffffe005057807 */ /* 0x000fe20006000000 */
[----:B------:R-:W-:Y:S01]  /*26d0*/  IMAD.SHL.U32 R228, R228, 0x2, RZ ;  /* 0x00000002e4e47824 */ /* 0x000fe200078e00ff */
[----:B------:R-:W-:Y:S01]  /*26e0*/  IADD3 R252, R252, -UR13, -R247 ;  /* 0x8000000dfcfc7c10 */ /* 0x000fe2000fffe8f7 */
[--C-:B------:R-:W-:Y:S01]  /*26f0*/  IMAD R224, R3, 0x2, R230.reuse ;  /* 0x0000000203e07824 */ /* 0x100fe200078e02e6 */
[----:B------:R-:W-:Y:S01]  /*2700*/  IADD3 R239, -R247, UR11, RZ ;  /* 0x0000000bf7ef7c10 */ /* 0x000fe2000fffe1ff */
[C---:B------:R-:W-:Y:S01]  /*2710*/  IMAD R3, R5.reuse, 0x2, R230 ;  /* 0x0000000205037824 */ /* 0x040fe200078e02e6 */
[C---:B------:R-:W-:Y:S01]  /*2720*/  IADD3 R251, R252.reuse, c[0x0][0x2a4], RZ ;  /* 0x0000a900fcfb7a10 */ /* 0x040fe20007ffe0ff */
[----:B------:R-:W-:Y:S01]  /*2730*/  IMAD R2, R5, 0x2, R224 ;  /* 0x0000000205027824 */ /* 0x000fe200078e02e0 */
[----:B----4-:R-:W-:-:S02]  /*2740*/  IADD3 R252, R252, UR4, RZ ;  /* 0x00000004fcfc7c10 */ /* 0x010fc4000fffe0ff */
.L_x_309:
[----:B------:R-:W-:Y:S04]  /*2750*/  DEPBAR.LE SB0, 0x0 ;  /* 0x000080000000791a */ /* 0x000fe80000000000 */
[----:B------:R-:W-:Y:S01]  /*2760*/  BAR.SYNC.DEFER_BLOCKING 0x0 ;  /* 0x0000000000007b1d */ /* 0x000fe20000010000 */
[----:B------:R-:W-:Y:S04]  /*2770*/  MOV R217, UR6 ;  /* 0x0000000600d97c02 */ /* 0x000fe80008000f00 */
[----:B------:R-:W-:Y:S04]  /*2780*/  LEA R218, R217, R250, 0x6 ;  /* 0x000000fad9da7211 */ /* 0x000fe800078e30ff */
[-C--:B------:R-:W-:Y:S02]  /*2790*/  IADD3 R216, R251, R218.reuse, RZ ;  /* 0x000000dafbd87210 */ /* 0x080fe40007ffe0ff */
[----:B------:R-:W-:Y:S02]  /*27a0*/  IADD3 R217, R252, R218, RZ ;  /* 0x000000dafcd97210 */ /* 0x000fe40007ffe0ff */
[----:B------:R-:W-:Y:S01]  /*27b0*/  IMNMX R216, R239, R216, PT ;  /* 0x000000d8efd87217 */ /* 0x000fe20003800200 */
[----:B-1----:R-:W-:Y:S06]  /*27c0*/  LDSM.16.M88.4 R116, [R230+0x6080] ;  /* 0x00608000e674783b */ /* 0x002fec0000000200 */
[----:B------:R-:W2:Y:S06]  /*27d0*/  LDSM.16.M88.4 R120, [R231+0x80] ;  /* 0x00008000e778783b */ /* 0x000eac0000000200 */
[----:B------:R-:W3:Y:S06]  /*27e0*/  LDSM.16.M88.4 R124, [R230+0x7080] ;  /* 0x00708000e67c783b */ /* 0x000eec0000000200 */
[----:B------:R-:W-:Y:S06]  /*27f0*/  LDSM.16.M88.4 R128, [R224+0x6080] ;  /* 0x00608000e080783b */ /* 0x000fec0000000200 */
[----:B------:R-:W4:Y:S06]  /*2800*/  LDSM.16.M88.4 R132, [R227+0x80] ;  /* 0x00008000e384783b */ /* 0x000f2c0000000200 */
[----:B------:R-:W5:Y:S06]  /*2810*/  LDSM.16.M88.4 R136, [R224+0x7080] ;  /* 0x00708000e088783b */ /* 0x000f6c0000000200 */
[----:B------:R-:W-:Y:S06]  /*2820*/  LDSM.16.M88.4 R140, [R3+0x6080] ;  /* 0x00608000038c783b */ /* 0x000fec0000000200 */
[----:B------:R-:W1:Y:S02]  /*2830*/  LDSM.16.M88.4 R144, [R226+0x80] ;  /* 0x00008000e290783b */ /* 0x000e640000000200 */
[-C--:B-12---:R-:W-:Y:S04]  /*2840*/  HMMA.16816.F32 R4, R116, R120.reuse, RZ ;  /* 0x000000787404723c */ /* 0x086fe800000018ff */
[----:B------:R-:W-:Y:S04]  /*2850*/  LDS R215, [R250.X4+0x12080] ;  /* 0x01208000fad77984 */ /* 0x000fe80000004800 */
[C---:B---3--:R-:W-:Y:S02]  /*2860*/  HMMA.16816.F32 R8, R124.reuse, R120, RZ ;  /* 0x000000787c08723c */ /* 0x048fe400000018ff */
[----:B------:R-:W-:Y:S06]  /*2870*/  LDS R214, [R250.X4+0x120a0] ;  /* 0x0120a000fad67984 */ /* 0x000fec0000004800 */
[----:B------:R-:W-:Y:S01]  /*2880*/  LDS R210, [R250.X4+0x12100] ;  /* 0x01210000fad27984 */ /* 0x000fe20000004800 */
[-C--:B------:R-:W-:Y:S05]  /*2890*/  HMMA.16816.F32 R12, R124, R122.reuse, RZ ;  /* 0x0000007a7c0c723c */ /* 0x080fea00000018ff */
[----:B------:R-:W-:Y:S03]  /*28a0*/  LDSM.16.M88.4 R124, [R225+0x80] ;  /* 0x00008000e17c783b */ /* 0x000fe60000000200 */
[----:B------:R-:W-:Y:S03]  /*28b0*/  HMMA.16816.F32 R16, R116, R122, RZ ;  /* 0x0000007a7410723c */ /* 0x000fe600000018ff */
[----:B------:R-:W1:Y:S05]  /*28c0*/  LDSM.16.M88.4 R116, [R3+0x7080] ;  /* 0x007080000374783b */ /* 0x000e6a0000000200 */
[-C--:B----4-:R-:W-:Y:S01]  /*28d0*/  HMMA.16816.F32 R4, R128, R132.reuse, R4 ;  /* 0x000000848004723c */ /* 0x090fe20000001804 */
[----:B------:R-:W2:Y:S06]  /*28e0*/  LDSM.16.M88.4 R120, [R2+0x6080] ;  /* 0x006080000278783b */ /* 0x000eac0000000200 */
[----:B------:R-:W-:Y:S01]  /*28f0*/  LDS R209, [R250.X4+0x12120] ;  /* 0x01212000fad17984 */ /* 0x000fe20000004800 */
[C---:B-----5:R-:W-:Y:S08]  /*2900*/  HMMA.16816.F32 R8, R136.reuse, R132, R8 ;  /* 0x000000848808723c */ /* 0x060ff00000001808 */
[-C--:B------:R-:W-:Y:S01]  /*2910*/  HMMA.16816.F32 R12, R136, R134.reuse, R12 ;  /* 0x00000086880c723c */ /* 0x080fe2000000180c */
[----:B------:R-:W-:Y:S07]  /*2920*/  LDSM.16.M88.4 R136, [R231+0x2080] ;  /* 0x00208000e788783b */ /* 0x000fee0000000200 */
[----:B------:R-:W-:Y:S01]  /*2930*/  HMMA.16816.F32 R16, R128, R134, R16 ;  /* 0x000000868010723c */ /* 0x000fe20000001810 */
[----:B------:R-:W3:Y:S06]  /*2940*/  LDSM.16.M88.4 R128, [R2+0x7080] ;  /* 0x007080000280783b */ /* 0x000eec0000000200 */
[----:B------:R-:W4:Y:S01]  /*2950*/  LDSM.16.M88.4 R132, [R230+0x8080] ;  /* 0x00808000e684783b */ /* 0x000f220000000200 */
[-C--:B------:R-:W-:Y:S08]  /*2960*/  HMMA.16816.F32 R4, R140, R144.reuse, R4 ;  /* 0x000000908c04723c */ /* 0x080ff00000001804 */
        /* <DEDUP_REMOVED lines=9> */
[----:B------:R-:W-:Y:S07]  /*2a00*/  LDSM.16.M88.4 R128, [R226+0x2080] ;  /* 0x00208000e280783b */ /* 0x000fee0000000200 */
[----:B------:R-:W-:Y:S01]  /*2a10*/  HMMA.16816.F32 R16, R120, R126, R16 ;  /* 0x0000007e7810723c */ /* 0x000fe20000001810 */
[----:B------:R-:W2:Y:S06]  /*2a20*/  LDSM.16.M88.4 R120, [R224+0x9080] ;  /* 0x00908000e078783b */ /* 0x000eac0000000200 */
        /* <DEDUP_REMOVED lines=40> */
[----:B------:R-:W-:Y:S08]  /*2cb0*/  HMMA.16816.F32 R16, R124, R130, R16 ;  /* 0x000000827c10723c */ /* 0x000ff00000001810 */
[-C--:B----4-:R-:W-:Y:S08]  /*2cc0*/  HMMA.16816.F32 R4, R132, R136.reuse, R4 ;  /* 0x000000888404723c */ /* 0x090ff00000001804 */
[C---:B-1----:R-:W-:Y:S08]  /*2cd0*/  HMMA.16816.F32 R8, R116.reuse, R136, R8 ;  /* 0x000000887408723c */ /* 0x042ff00000001808 */
[-C--:B------:R-:W-:Y:S08]  /*2ce0*/  HMMA.16816.F32 R12, R116, R138.reuse, R12 ;  /* 0x0000008a740c723c */ /* 0x080ff0000000180c */
[----:B------:R-:W-:Y:S08]  /*2cf0*/  HMMA.16816.F32 R16, R132, R138, R16 ;  /* 0x0000008a8410723c */ /* 0x000ff00000001810 */
[-C--:B-----5:R-:W-:Y:S08]  /*2d00*/  HMMA.16816.F32 R4, R140, R144.reuse, R4 ;  /* 0x000000908c04723c */ /* 0x0a0ff00000001804 */
[C---:B--2---:R-:W-:Y:S08]  /*2d10*/  HMMA.16816.F32 R8, R120.reuse, R144, R8 ;  /* 0x000000907808723c */ /* 0x044ff00000001808 */
[-C--:B------:R-:W-:Y:S08]  /*2d20*/  HMMA.16816.F32 R12, R120, R146.reuse, R12 ;  /* 0x00000092780c723c */ /* 0x080ff0000000180c */
[----:B------:R-:W-:Y:S04]  /*2d30*/  HMMA.16816.F32 R16, R140, R146, R16 ;  /* 0x000000928c10723c */ /* 0x000fe80000001810 */
[----:B------:R-:W-:Y:S02]  /*2d40*/  FMUL.FTZ R196, R4, c[0x0][0x2b4] ;  /* 0x0000ad0004c47a20 */ /* 0x000fe40000410000 */
[----:B------:R-:W-:Y:S02]  /*2d50*/  FMUL.FTZ R197, R5, c[0x0][0x2b4] ;  /* 0x0000ad0005c57a20 */ /* 0x000fe40000410000 */
[----:B------:R-:W-:Y:S02]  /*2d60*/  FMUL.FTZ R198, R6, c[0x0][0x2b4] ;  /* 0x0000ad0006c67a20 */ /* 0x000fe40000410000 */
[----:B------:R-:W1:Y:S02]  /*2d70*/  MUFU.TANH R196, R196 ;  /* 0x000000c400c47308 */ /* 0x000e640000002400 */
[----:B------:R-:W-:Y:S02]  /*2d80*/  FMUL.FTZ R199, R7, c[0x0][0x2b4] ;  /* 0x0000ad0007c77a20 */ /* 0x000fe40000410000 */
[----:B------:R-:W-:Y:S02]  /*2d90*/  FMUL.FTZ R200, R8, c[0x0][0x2b4] ;  /* 0x0000ad0008c87a20 */ /* 0x000fe40000410000 */
[----:B------:R-:W-:Y:S02]  /*2da0*/  FMUL.FTZ R201, R9, c[0x0][0x2b4] ;  /* 0x0000ad0009c97a20 */ /* 0x000fe40000410000 */
[----:B------:R-:W-:Y:S02]  /*2db0*/  FMUL.FTZ R202, R10, c[0x0][0x2b4] ;  /* 0x0000ad000aca7a20 */ /* 0x000fe40000410000 */
[----:B------:R-:W2:Y:S01]  /*2dc0*/  MUFU.TANH R197, R197 ;  /* 0x000000c500c57308 */ /* 0x000ea20000002400 */
[----:B------:R-:W-:Y:S02]  /*2dd0*/  FMUL.FTZ R203, R11, c[0x0][0x2b4] ;  /* 0x0000ad000bcb7a20 */ /* 0x000fe40000410000 */
[----:B------:R-:W-:Y:S02]  /*2de0*/  FMUL.FTZ R204, R12, c[0x0][0x2b4] ;  /* 0x0000ad000ccc7a20 */ /* 0x000fe40000410000 */
[----:B------:R-:W-:Y:S02]  /*2df0*/  FMUL.FTZ R205, R13, c[0x0][0x2b4] ;  /* 0x0000ad000dcd7a20 */ /* 0x000fe40000410000 */
[----:B------:R-:W-:Y:S02]  /*2e00*/  FMUL.FTZ R206, R14, c[0x0][0x2b4] ;  /* 0x0000ad000ece7a20 */ /* 0x000fe40000410000 */
[----:B------:R-:W-:Y:S01]  /*2e10*/  FMUL.FTZ R207, R15, c[0x0][0x2b4] ;  /* 0x0000ad000fcf7a20 */ /* 0x000fe20000410000 */
[----:B------:R-:W3:Y:S01]  /*2e20*/  MUFU.TANH R198, R198 ;  /* 0x000000c600c67308 */ /* 0x000ee20000002400 */
[----:B------:R-:W-:Y:S02]  /*2e30*/  FMUL.FTZ R208, R16, c[0x0][0x2b4] ;  /* 0x0000ad0010d07a20 */ /* 0x000fe40000410000 */
[----:B------:R-:W-:Y:S02]  /*2e40*/  FMUL.FTZ R211, R17, c[0x0][0x2b4] ;  /* 0x0000ad0011d37a20 */ /* 0x000fe40000410000 */
[----:B------:R-:W-:Y:S02]  /*2e50*/  FMUL.FTZ R212, R18, c[0x0][0x2b4] ;  /* 0x0000ad0012d47a20 */ /* 0x000fe40000410000 */
[----:B------:R-:W-:Y:S03]  /*2e60*/  FMUL.FTZ R213, R19, c[0x0][0x2b4] ;  /* 0x0000ad0013d57a20 */ /* 0x000fe60000410000 */
[----:B------:R-:W4:Y:S10]  /*2e70*/  MUFU.TANH R199, R199 ;  /* 0x000000c700c77308 */ /* 0x000f340000002400 */
[----:B------:R-:W1:Y:S10]  /*2e80*/  MUFU.TANH R200, R200 ;  /* 0x000000c800c87308 */ /* 0x000e740000002400 */
        /* <DEDUP_REMOVED lines=10> */
[----:B------:R-:W1:Y:S01]  /*2f30*/  MUFU.TANH R213, R213 ;  /* 0x000000d500d57308 */ /* 0x000e620000002400 */
[----:B------:R-:W-:-:S05]  /*2f40*/  @!P5 BRA `(.L_x_291) ;  /* 0x000001900000d947 */ /* 0x000fca0003800000 */
[----:B--234-:R-:W-:Y:S01]  /*2f50*/  IADD3 R5, R218, UR7, RZ ;  /* 0x00000007da057c10 */ /* 0x01cfe2000fffe0ff */
[----:B------:R-:W-:Y:S03]  /*2f60*/  BSSY B0, `(.L_x_292) ;  /* 0x0000011000007945 */ /* 0x000fe60003800000 */
[----:B------:R-:W-:Y:S11]  /*2f70*/  ISETP.GT.AND P0, PT, R5, -0x1, PT ;  /* 0xffffffff0500780c */ /* 0x000ff60003f04270 */
[----:B------:R-:W-:Y:S02]  /*2f80*/  @!UPT UIADD3 URZ, URZ, URZ, URZ ;  /* 0x0000003f3f3ff290 */ /* 0x000fe4000fffe03f */
[----:B------:R-:W-:-:S05]  /*2f90*/  @P0 BRA `(.L_x_293) ;  /* 0x0000008000000947 */ /* 0x000fca0003800000 */
[----:B------:R-:W-:Y:S01]  /*2fa0*/  LOP3.LUT R5, RZ, R5, RZ, 0x33, !PT ;  /* 0x00000005ff057212 */ /* 0x000fe200078e33ff */
[----:B------:R-:W-:Y:S05]  /*2fb0*/  IMAD.MOV.U32 R4, RZ, RZ, c[0x0][0x2a8] ;  /* 0x0000aa00ff047624 */ /* 0x000fea00078e00ff */
[----:B------:R-:W-:Y:S11]  /*2fc0*/  ISETP.NE.AND P0, PT, R4, 0x1, PT ;  /* 0x000000010400780c */ /* 0x000ff60003f05270 */
[----:B------:R-:W-:Y:S02]  /*2fd0*/  @!UPT UIADD3 URZ, URZ, URZ, URZ ;  /* 0x0000003f3f3ff290 */ /* 0x000fe4000fffe03f */
[----:B------:R-:W-:Y:S05]  /*2fe0*/  @P0 IMAD.HI.U32 R4, R5, c[0x0][0x2ac], RZ ;  /* 0x0000ab0005040a27 */ /* 0x000fea00078e00ff */
[----:B------:R-:W-:Y:S04]  /*2ff0*/  @P0 SHF.R.U32.HI R5, RZ, c[0x0][0x2b0], R4 ;  /* 0x0000ac00ff050a19 */ /* 0x000fe80000011604 */
[----:B------:R-:W-:Y:S01]  /*3000*/  LOP3.LUT R5, RZ, R5, RZ, 0x33, !PT ;  /* 0x00000005ff057212 */ /* 0x000fe200078e33ff */
[----:B------:R-:W-:-:S05]  /*3010*/  BRA `(.L_x_294) ;  /* 0x0000005000007947 */ /* 0x000fca0003800000 */
.L_x_293:
[----:B------:R-:W-:Y:S04]  /*3020*/  MOV R4, c[0x0][0x2a8] ;  /* 0x0000aa0000047a02 */ /* 0x000fe80000000f00 */
[----:B------:R-:W-:Y:S11]  /*3030*/  ISETP.NE.AND P0, PT, R4, 0x1, PT ;  /* 0x000000010400780c */ /* 0x000ff60003f05270 */
[----:B------:R-:W-:Y:S02]  /*3040*/  @!UPT UIADD3 URZ, URZ, URZ, URZ ;  /* 0x0000003f3f3ff290 */ /* 0x000fe4000fffe03f */
[----:B------:R-:W-:Y:S05]  /*3050*/  @P0 IMAD.HI.U32 R4, R5, c[0x0][0x2ac], RZ ;  /* 0x0000ab0005040a27 */ /* 0x000fea00078e00ff */
[----:B------:R-:W-:Y:S02]  /*3060*/  @P0 SHF.R.U32.HI R5, RZ, c[0x0][0x2b0], R4 ;  /* 0x0000ac00ff050a19 */ /* 0x000fe40000011604 */
.L_x_294:
[----:B------:R-:W-:Y:S05]  /*3070*/  BSYNC B0 ;  /* 0x0000000000007941 */ /* 0x000fea0003800000 */
.L_x_292:
[----:B------:R-:W-:Y:S04]  /*3080*/  IMAD.MOV.U32 R4, RZ, RZ, c[0x0][0x2a8] ;  /* 0x0000aa00ff047624 */ /* 0x000fe800078e00ff */
[----:B------:R-:W-:Y:S04]  /*3090*/  IMAD R4, R5, R4, -UR14 ;  /* 0x8000000e05047e24 */ /* 0x000fe8000f8e0204 */
[----:B------:R-:W-:Y:S05]  /*30a0*/  IMAD.IADD R4, R4, 0x1, -R247 ;  /* 0x0000000104047824 */ /* 0x000fea00078e0af7 */
[----:B------:R-:W-:Y:S02]  /*30b0*/  IADD3 R5, R4, c[0x0][0x2a8], RZ ;  /* 0x0000aa0004057a10 */ /* 0x000fe40007ffe0ff */
[----:B------:R-:W-:Y:S02]  /*30c0*/  IMNMX R217, R217, R4, !PT ;  /* 0x00000004d9d97217 */ /* 0x000fe40007800200 */
[----:B------:R-:W-:Y:S02]  /*30d0*/  IMNMX R216, R216, R5, PT ;  /* 0x00000005d8d87217 */ /* 0x000fe40003800200 */
.L_x_291:
[----:B--234-:R-:W-:Y:S05]  /*30e0*/  IADD3 R5, R218, 0x8, RZ ;  /* 0x00000008da057810 */ /* 0x01cfea0007ffe0ff */
[--C-:B------:R-:W-:Y:S02]  /*30f0*/  IMAD.IADD R140, R251, 0x1, R5.reuse ;  /* 0x00000001fb8c7824 */ /* 0x100fe400078e0205 */
[----:B------:R-:W-:Y:S03]  /*3100*/  IMAD.IADD R141, R252, 0x1, R5 ;  /* 0x00000001fc8d7824 */ /* 0x000fe600078e0205 */
[----:B------:R-:W-:Y:S01]  /*3110*/  IMNMX R140, R239, R140, PT ;  /* 0x0000008cef8c7217 */ /* 0x000fe20003800200 */
[----:B------:R-:W-:-:S05]  /*3120*/  @!P5 BRA `(.L_x_295) ;  /* 0x000001900000d947 */ /* 0x000fca0003800000 */
[----:B------:R-:W-:Y:S01]  /*3130*/  IADD3 R5, R5, UR7, RZ ;  /* 0x0000000705057c10 */ /* 0x000fe2000fffe0ff */
        /* <DEDUP_REMOVED lines=12> */
.L_x_297:
[----:B------:R-:W-:Y:S04]  /*3200*/  MOV R4, c[0x0][0x2a8] ;  /* 0x0000aa0000047a02 */ /* 0x000fe80000000f00 */
[----:B------:R-:W-:Y:S11]  /*3210*/  ISETP.NE.AND P0, PT, R4, 0x1, PT ;  /* 0x000000010400780c */ /* 0x000ff60003f05270 */
[----:B------:R-:W-:Y:S02]  /*3220*/  @!UPT UIADD3 URZ, URZ, URZ, URZ ;  /* 0x0000003f3f3ff290 */ /* 0x000fe4000fffe03f */
[----:B------:R-:W-:Y:S05]  /*3230*/  @P0 IMAD.HI.U32 R4, R5, c[0x0][0x2ac], RZ ;  /* 0x0000ab0005040a27 */ /* 0x000fea00078e00ff */
[----:B------:R-:W-:Y:S02]  /*3240*/  @P0 SHF.R.U32.HI R5, RZ, c[0x0][0x2b0], R4 ;  /* 0x0000ac00ff050a19 */ /* 0x000fe40000011604 */
.L_x_298:
[----:B------:R-:W-:Y:S05]  /*3250*/  BSYNC B0 ;  /* 0x0000000000007941 */ /* 0x000fea0003800000 */
.L_x_296:
[----:B------:R-:W-:Y:S04]  /*3260*/  IMAD.MOV.U32 R4, RZ, RZ, c[0x0][0x2a8] ;  /* 0x0000aa00ff047624 */ /* 0x000fe800078e00ff */
[----:B------:R-:W-:Y:S04]  /*3270*/  IMAD R4, R5, R4, -UR14 ;  /* 0x8000000e05047e24 */ /* 0x000fe8000f8e0204 */
[----:B------:R-:W-:Y:S05]  /*3280*/  IMAD.IADD R4, R4, 0x1, -R247 ;  /* 0x0000000104047824 */ /* 0x000fea00078e0af7 */
[----:B------:R-:W-:Y:S02]  /*3290*/  IADD3 R5, R4, c[0x0][0x2a8], RZ ;  /* 0x0000aa0004057a10 */ /* 0x000fe40007ffe0ff */
[----:B------:R-:W-:Y:S02]  /*32a0*/  IMNMX R141, R141, R4, !PT ;  /* 0x000000048d8d7217 */ /* 0x000fe40007800200 */
[----:B------:R-:W-:Y:S02]  /*32b0*/  IMNMX R140, R140, R5, PT ;  /* 0x000000058c8c7217 */ /* 0x000fe40003800200 */
.L_x_295:
[----:B------:R-:W-:Y:S05]  /*32c0*/  IADD3 R5, R218, 0x20, RZ ;  /* 0x00000020da057810 */ /* 0x000fea0007ffe0ff */
        /* <DEDUP_REMOVED lines=17> */
.L_x_301:
[----:B------:R-:W-:Y:S04]  /*33e0*/  MOV R4, c[0x0][0x2a8] ;  /* 0x0000aa0000047a02 */ /* 0x000fe80000000f00 */
[----:B------:R-:W-:Y:S11]  /*33f0*/  ISETP.NE.AND P0, PT, R4, 0x1, PT ;  /* 0x000000010400780c */ /* 0x000ff60003f05270 */
[----:B------:R-:W-:Y:S02]  /*3400*/  @!UPT UIADD3 URZ, URZ, URZ, URZ ;  /* 0x0000003f3f3ff290 */ /* 0x000fe4000fffe03f */
[----:B------:R-:W-:Y:S05]  /*3410*/  @P0 IMAD.HI.U32 R4, R5, c[0x0][0x2ac], RZ ;  /* 0x0000ab0005040a27 */ /* 0x000fea00078e00ff */
[----:B------:R-:W-:Y:S02]  /*3420*/  @P0 SHF.R.U32.HI R5, RZ, c[0x0][0x2b0], R4 ;  /* 0x0000ac00ff050a19 */ /* 0x000fe40000011604 */
.L_x_302:
[----:B------:R-:W-:Y:S05]  /*3430*/  BSYNC B0 ;  /* 0x0000000000007941 */ /* 0x000fea0003800000 */
.L_x_300:
[----:B------:R-:W-:Y:S04]  /*3440*/  IMAD.MOV.U32 R4, RZ, RZ, c[0x0][0x2a8] ;  /* 0x0000aa00ff047624 */ /* 0x000fe800078e00ff */
[----:B------:R-:W-:Y:S04]  /*3450*/  IMAD R4, R5, R4, -UR14 ;  /* 0x8000000e05047e24 */ /* 0x000fe8000f8e0204 */
[----:B------:R-:W-:Y:S05]  /*3460*/  IMAD.IADD R5, R4, 0x1, -R247 ;  /* 0x0000000104057824 */ /* 0x000fea00078e0af7 */
[----:B------:R-:W-:Y:S02]  /*3470*/  IADD3 R4, R5, c[0x0][0x2a8], RZ ;  /* 0x0000aa0005047a10 */ /* 0x000fe40007ffe0ff */
[----:B------:R-:W-:Y:S02]  /*3480*/  IMNMX R138, R138, R5, !PT ;  /* 0x000000058a8a7217 */ /* 0x000fe40007800200 */
[----:B------:R-:W-:Y:S02]  /*3490*/  IMNMX R139, R139, R4, PT ;  /* 0x000000048b8b7217 */ /* 0x000fe40003800200 */
.L_x_299:
        /* <DEDUP_REMOVED lines=18> */
.L_x_305:
[----:B------:R-:W-:Y:S04]  /*35c0*/  MOV R4, c[0x0][0x2a8] ;  /* 0x0000aa0000047a02 */ /* 0x000fe80000000f00 */
[----:B------:R-:W-:Y:S11]  /*35d0*/  ISETP.NE.AND P0, PT, R4, 0x1, PT ;  /* 0x000000010400780c */ /* 0x000ff60003f05270 */
[----:B------:R-:W-:Y:S02]  /*35e0*/  @!UPT UIADD3 URZ, URZ, URZ, URZ ;  /* 0x0000003f3f3ff290 */ /* 0x000fe4000fffe03f */
[----:B------:R-:W-:Y:S05]  /*35f0*/  @P0 IMAD.HI.U32 R4, R5, c[0x0][0x2ac], RZ ;  /* 0x0000ab0005040a27 */ /* 0x000fea00078e00ff */
[----:B------:R-:W-:Y:S02]  /*3600*/  @P0 SHF.R.U32.HI R5, RZ, c[0x0][0x2b0], R4 ;  /* 0x0000ac00ff050a19 */ /* 0x000fe40000011604 */
.L_x_306:
[----:B------:R-:W-:Y:S05]  /*3610*/  BSYNC B0 ;  /* 0x0000000000007941 */ /* 0x000fea0003800000 */
.L_x_304:
[----:B------:R-:W-:Y:S04]  /*3620*/  IMAD.MOV.U32 R4, RZ, RZ, c[0x0][0x2a8] ;  /* 0x0000aa00ff047624 */ /* 0x000fe800078e00ff */
[----:B------:R-:W-:Y:S04]  /*3630*/  IMAD R4, R5, R4, -UR14 ;  /* 0x8000000e05047e24 */ /* 0x000fe8000f8e0204 */
[----:B------:R-:W-:Y:S05]  /*3640*/  IMAD.IADD R5, R4, 0x1, -R247 ;  /* 0x0000000104057824 */ /* 0x000fea00078e0af7 */
[----:B------:R-:W-:Y:S02]  /*3650*/  IADD3 R4, R5, c[0x0][0x2a8], RZ ;  /* 0x0000aa0005047a10 */ /* 0x000fe40007ffe0ff */
[----:B------:R-:W-:Y:S02]  /*3660*/  IMNMX R136, R136, R5, !PT ;  /* 0x0000000588887217 */ /* 0x000fe40007800200 */
[----:B------:R-:W-:Y:S02]  /*3670*/  IMNMX R137, R137, R4, PT ;  /* 0x0000000489897217 */ /* 0x000fe40003800200 */
.L_x_303:
[----:B------:R-:W-:Y:S04]  /*3680*/  DEPBAR.LE SB0, 0x0 ;  /* 0x000080000000791a */ /* 0x000fe80000000000 */
[----:B------:R-:W-:Y:S01]  /*3690*/  BAR.SYNC.DEFER_BLOCKING 0x0 ;  /* 0x0000000000007b1d */ /* 0x000fe20000010000 */
[----:B------:R-:W-:Y:S01]  /*36a0*/  PLOP3.LUT P0, PT, PT, PT, UP1, 0x80, 0x0 ;  /* 0x000000000000781c */ /* 0x000fe20003f0f018 */
[----:B------:R-:W-:Y:S03]  /*36b0*/  UIADD3 UR11, UR6, 0x1, URZ ;  /* 0x00000001060b7890 */ /* 0x000fe6000fffe03f */
[----:B------:R-:W-:Y:S01]  /*36c0*/  ISETP.GT.AND P2, PT, R217, 0x1, P0 ;  /* 0x00000001d900780c */ /* 0x000fe20000744270 */
[----:B------:R-:W-:Y:S01]  /*36d0*/  UISETP.GE.AND UP0, UPT, UR11, UR12, UPT ;  /* 0x0000000c0b00728c */ /* 0x000fe2000bf06270 */
[----:B------:R-:W-:Y:S02]  /*36e0*/  ISETP.GT.AND P4, PT, R141, 0x20, P0 ;  /* 0x000000208d00780c */ /* 0x000fe40000784270 */
[----:B------:R-:W-:Y:S02]  /*36f0*/  ISETP.LT.OR P2, PT, R216, 0x2, P2 ;  /* 0x00000002d800780c */ /* 0x000fe40001741670 */
[----:B------:R-:W-:Y:S02]  /*3700*/  ISETP.LT.OR P4, PT, R140, 0x21, P4 ;  /* 0x000000218c00780c */ /* 0x000fe40002781670 */
[C---:B------:R-:W-:Y:S04]  /*3710*/  ISETP.GT.AND P1, PT, R217.reuse, RZ, P0 ;  /* 0x000000ffd900720c */ /* 0x040fe80000724270 */
[----:B------:R-:W-:Y:S01]  /*3720*/  ISETP.LT.OR P1, PT, R216, 0x1, P1 ;  /* 0x00000001d800780c */ /* 0x000fe20000f21670 */
[----:B------:R-:W2:Y:S05]  /*3730*/  LDSM.16.M88.4 R116, [R230+0xc080] ;  /* 0x00c08000e674783b */ /* 0x000eaa0000000200 */
[----:B------:R-:W3:Y:S05]  /*3740*/  LDSM.16.M88.4 R12, [R230+0xd080] ;  /* 0x00d08000e60c783b */ /* 0x000eea0000000200 */
[----:B------:R-:W4:Y:S05]  /*3750*/  LDSM.16.M88.4 R120, [R224+0xc080] ;  /* 0x00c08000e078783b */ /* 0x000f2a0000000200 */
[----:B------:R-:W5:Y:S05]  /*3760*/  LDSM.16.M88.4 R124, [R224+0xd080] ;  /* 0x00d08000e07c783b */ /* 0x000f6a0000000200 */
[----:B------:R-:W1:Y:S05]  /*3770*/  LDSM.16.M88.4 R128, [R3+0xc080] ;  /* 0x00c080000380783b */ /* 0x000e6a0000000200 */
[----:B------:R-:W1:Y:S01]  /*3780*/  LDSM.16.M88.4 R132, [R3+0xd080] ;  /* 0x00d080000384783b */ /* 0x000e620000000200 */
[-C--:B--2---:R-:W-:Y:S08]  /*3790*/  HMMA.16816.F32 R4, R116, R148.reuse, RZ ;  /* 0x000000947404723c */ /* 0x084ff000000018ff */
[C---:B---3--:R-:W-:Y:S08]  /*37a0*/  HMMA.16816.F32 R8, R12.reuse, R148, RZ ;  /* 0x000000940c08723c */ /* 0x048ff000000018ff */
[-C--:B------:R-:W-:Y:S08]  /*37b0*/  HMMA.16816.F32 R12, R12, R150.reuse, RZ ;  /* 0x000000960c0c723c */ /* 0x080ff000000018ff */
[----:B------:R-:W-:Y:S01]  /*37c0*/  HMMA.16816.F32 R16, R116, R150, RZ ;  /* 0x000000967410723c */ /* 0x000fe200000018ff */
[----:B------:R-:W2:Y:S07]  /*37d0*/  LDSM.16.M88.4 R116, [R2+0xc080] ;  /* 0x00c080000274783b */ /* 0x000eae0000000200 */
[-C--:B----4-:R-:W-:Y:S08]  /*37e0*/  HMMA.16816.F32 R4, R120, R152.reuse, R4 ;  /* 0x000000987804723c */ /* 0x090ff00000001804 */
[C---:B-----5:R-:W-:Y:S08]  /*37f0*/  HMMA.16816.F32 R8, R124.reuse, R152, R8 ;  /* 0x000000987c08723c */ /* 0x060ff00000001808 */
[-C--:B------:R-:W-:Y:S01]  /*3800*/  HMMA.16816.F32 R12, R124, R154.reuse, R12 ;  /* 0x0000009a7c0c723c */ /* 0x080fe2000000180c */
[----:B------:R-:W3:Y:S07]  /*3810*/  LDSM.16.M88.4 R124, [R2+0xd080] ;  /* 0x00d08000027c783b */ /* 0x000eee0000000200 */
[----:B------:R-:W-:Y:S01]  /*3820*/  HMMA.16816.F32 R16, R120, R154, R16 ;  /* 0x0000009a7810723c */ /* 0x000fe20000001810 */
[----:B------:R-:W4:Y:S07]  /*3830*/  LDSM.16.M88.4 R120, [R230+0xe080] ;  /* 0x00e08000e678783b */ /* 0x000f2e0000000200 */
[-C--:B-1----:R-:W-:Y:S08]  /*3840*/  HMMA.16816.F32 R4, R128, R156.reuse, R4 ;  /* 0x0000009c8004723c */ /* 0x082ff00000001804 */
[C---:B------:R-:W-:Y:S08]  /*3850*/  HMMA.16816.F32 R8, R132.reuse, R156, R8 ;  /* 0x0000009c8408723c */ /* 0x040ff00000001808 */
[-C--:B------:R-:W-:Y:S01]  /*3860*/  HMMA.16816.F32 R12, R132, R158.reuse, R12 ;  /* 0x0000009e840c723c */ /* 0x080fe2000000180c */
[----:B------:R-:W1:Y:S07]  /*3870*/  LDSM.16.M88.4 R132, [R230+0xf080] ;  /* 0x00f08000e684783b */ /* 0x000e6e0000000200 */
[----:B------:R-:W-:Y:S01]  /*3880*/  HMMA.16816.F32 R16, R128, R158, R16 ;  /* 0x0000009e8010723c */ /* 0x000fe20000001810 */
[----:B------:R-:W-:Y:S07]  /*3890*/  LDSM.16.M88.4 R128, [R224+0xf080] ;  /* 0x00f08000e080783b */ /* 0x000fee0000000200 */
[-C--:B--2---:R-:W-:Y:S08]  /*38a0*/  HMMA.16816.F32 R4, R116, R160.reuse, R4 ;  /* 0x000000a07404723c */ /* 0x084ff00000001804 */
[C---:B---3--:R-:W-:Y:S08]  /*38b0*/  HMMA.16816.F32 R8, R124.reuse, R160, R8 ;  /* 0x000000a07c08723c */ /* 0x048ff00000001808 */
[-C--:B------:R-:W-:Y:S01]  /*38c0*/  HMMA.16816.F32 R12, R124, R162.reuse, R12 ;  /* 0x000000a27c0c723c */ /* 0x080fe2000000180c */
[----:B------:R-:W2:Y:S07]  /*38d0*/  LDSM.16.M88.4 R124, [R224+0xe080] ;  /* 0x00e08000e07c783b */ /* 0x000eae0000000200 */
[----:B------:R-:W-:Y:S01]  /*38e0*/  HMMA.16816.F32 R16, R116, R162, R16 ;  /* 0x000000a27410723c */ /* 0x000fe20000001810 */
[----:B------:R-:W3:Y:S07]  /*38f0*/  LDSM.16.M88.4 R116, [R3+0xe080] ;  /* 0x00e080000374783b */ /* 0x000eee0000000200 */
[-C--:B----4-:R-:W-:Y:S08]  /*3900*/  HMMA.16816.F32 R4, R120, R164.reuse, R4 ;  /* 0x000000a47804723c */ /* 0x090ff00000001804 */
[C---:B-1----:R-:W-:Y:S08]  /*3910*/  HMMA.16816.F32 R8, R132.reuse, R164, R8 ;  /* 0x000000a48408723c */ /* 0x042ff00000001808 */
        /* <DEDUP_REMOVED lines=12> */
[-C--:B------:R-:W-:Y:S07]  /*39e0*/  HMMA.16816.F32 R12, R132, R174.reuse, R12 ;  /* 0x000000ae840c723c */ /* 0x080fee000000180c */
[C---:B------:R-:W-:Y:S01]  /*39f0*/  FSEL R132, R196.reuse, -INF , !P1 ;  /* 0xff800000c4847808 */ /* 0x040fe20004800000 */
[----:B------:R-:W-:Y:S01]  /*3a00*/  HMMA.16816.F32 R16, R116, R174, R16 ;  /* 0x000000ae7410723c */ /* 0x000fe20000001810 */
[----:B------:R-:W1:Y:S03]  /*3a10*/  LDSM.16.M88.4 R116, [R230+0x11080] ;  /* 0x01108000e674783b */ /* 0x000e660000000200 */
[----:B------:R-:W-:Y:S01]  /*3a20*/  FFMA.FTZ R196, -R196, R196, 1 ;  /* 0x3f800000c4c47423 */ /* 0x000fe200000101c4 */
[C---:B------:R-:W-:Y:S01]  /*3a30*/  ISETP.GT.AND P1, PT, R217.reuse, 0x20, P0 ;  /* 0x00000020d900780c */ /* 0x040fe20000724270 */
[--C-:B------:R-:W-:Y:S02]  /*3a40*/  FFMA.FTZ R135, R132, c[0x0][0x29c], -R215.reuse ;  /* 0x0000a70084877a23 */ /* 0x100fe400000108d7 */
[-C--:B----4-:R-:W-:Y:S02]  /*3a50*/  HMMA.16816.F32 R4, R120, R176.reuse, R4 ;  /* 0x000000b07804723c */ /* 0x090fe40000001804 */
[----:B------:R3:W4:Y:S03]  /*3a60*/  MUFU.EX2 R132, R135 ;  /* 0x0000008700847308 */ /* 0x0007260000000800 */
[----:B------:R-:W-:Y:S03]  /*3a70*/  ISETP.LT.OR P1, PT, R216, 0x21, P1 ;  /* 0x00000021d800780c */ /* 0x000fe60000f21670 */
[C---:B--2---:R-:W-:Y:S04]  /*3a80*/  HMMA.16816.F32 R8, R128.reuse, R176, R8 ;  /* 0x000000b08008723c */ /* 0x044fe80000001808 */
[C---:B------:R-:W-:Y:S01]  /*3a90*/  FSEL R134, R208.reuse, -INF , !P1 ;  /* 0xff800000d0867808 */ /* 0x040fe20004800000 */
[----:B------:R-:W-:Y:S01]  /*3aa0*/  FFMA.FTZ R208, -R208, R208, 1 ;  /* 0x3f800000d0d07423 */ /* 0x000fe200000101d0 */
[----:B------:R-:W-:Y:S02]  /*3ab0*/  ISETP.GT.AND P1, PT, R217, 0x21, P0 ;  /* 0x00000021d900780c */ /* 0x000fe40000724270 */
[-C--:B------:R-:W-:Y:S01]  /*3ac0*/  HMMA.16816.F32 R12, R128, R178.reuse, R12 ;  /* 0x000000b2800c723c */ /* 0x080fe2000000180c */
[----:B------:R-:W2:Y:S02]  /*3ad0*/  LDSM.16.M88.4 R128, [R224+0x10080] ;  /* 0x01008000e080783b */ /* 0x000ea40000000200 */
[----:B------:R-:W-:Y:S04]  /*3ae0*/  ISETP.LT.OR P1, PT, R216, 0x22, P1 ;  /* 0x00000022d800780c */ /* 0x000fe80000f21670 */
[----:B------:R-:W-:Y:S01]  /*3af0*/  FSEL R142, R211, -INF , !P1 ;  /* 0xff800000d38e7808 */ /* 0x000fe20004800000 */
[----:B------:R-:W-:Y:S01]  /*3b00*/  HMMA.16816.F32 R16, R120, R178, R16 ;  /* 0x000000b27810723c */ /* 0x000fe20000001810 */
[----:B------:R-:W4:Y:S03]  /*3b10*/  LDSM.16.M88.4 R120, [R224+0x11080] ;  /* 0x01108000e078783b */ /* 0x000f260000000200 */
[--C-:B---3--:R-:W-:Y:S01]  /*3b20*/  FFMA.FTZ R135, R134, c[0x0][0x29c], -R215.reuse ;  /* 0x0000a70086877a23 */ /* 0x108fe200000108d7 */
[----:B------:R-:W-:Y:S01]  /*3b30*/  ISETP.GT.AND P1, PT, R141, RZ, P0 ;  /* 0x000000ff8d00720c */ /* 0x000fe20000724270 */
[----:B------:R-:W-:Y:S02]  /*3b40*/  FFMA.FTZ R211, -R211, R211, 1 ;  /* 0x3f800000d3d37423 */ /* 0x000fe400000101d3 */
[-C--:B-----5:R-:W-:Y:S01]  /*3b50*/  HMMA.16816.F32 R4, R124, R180.reuse, R4 ;  /* 0x000000b47c04723c */ /* 0x0a0fe20000001804 */
[----:B------:R3:W-:Y:S04]  /*3b60*/  MUFU.EX2 R134, R135 ;  /* 0x0000008700867308 */ /* 0x0007e80000000800 */
[----:B------:R-:W-:Y:S03]  /*3b70*/  ISETP.LT.OR P1, PT, R140, 0x1, P1 ;  /* 0x000000018c00780c */ /* 0x000fe60000f21670 */
[C---:B-1----:R-:W-:Y:S08]  /*3b80*/  HMMA.16816.F32 R8, R116.reuse, R180, R8 ;  /* 0x000000b47408723c */ /* 0x042ff00000001808 */
[-C--:B------:R-:W-:Y:S01]  /*3b90*/  HMMA.16816.F32 R12, R116, R182.reuse, R12 ;  /* 0x000000b6740c723c */ /* 0x080fe2000000180c */
[----:B------:R-:W1:Y:S07]  /*3ba0*/  LDSM.16.M88.4 R116, [R3+0x10080] ;  /* 0x010080000374783b */ /* 0x000e6e0000000200 */
[----:B------:R-:W-:Y:S01]  /*3bb0*/  HMMA.16816.F32 R16, R124, R182, R16 ;  /* 0x000000b67c10723c */ /* 0x000fe20000001810 */
[----:B------:R-:W5:Y:S07]  /*3bc0*/  LDSM.16.M88.4 R124, [R3+0x11080] ;  /* 0x01108000037c783b */ /* 0x000f6e0000000200 */
[-C--:B--2---:R-:W-:Y:S08]  /*3bd0*/  HMMA.16816.F32 R4, R128, R184.reuse, R4 ;  /* 0x000000b88004723c */ /* 0x084ff00000001804 */
[C---:B----4-:R-:W-:Y:S08]  /*3be0*/  HMMA.16816.F32 R8, R120.reuse, R184, R8 ;  /* 0x000000b87808723c */ /* 0x050ff00000001808 */
[-C--:B------:R-:W-:Y:S07]  /*3bf0*/  HMMA.16816.F32 R12, R120, R186.reuse, R12 ;  /* 0x000000ba780c723c */ /* 0x080fee000000180c */
[----:B------:R-:W-:Y:S01]  /*3c00*/  FSEL R120, R197, -INF , !P2 ;  /* 0xff800000c5787808 */ /* 0x000fe20005000000 */
[----:B------:R-:W-:Y:S01]  /*3c10*/  HMMA.16816.F32 R16, R128, R186, R16 ;  /* 0x000000ba8010723c */ /* 0x000fe20000001810 */
[----:B------:R-:W-:Y:S03]  /*3c20*/  LDSM.16.M88.4 R128, [R2+0x11080] ;  /* 0x011080000280783b */ /* 0x000fe60000000200 */
[--C-:B------:R-:W-:Y:S01]  /*3c30*/  FFMA.FTZ R133, R120, c[0x0][0x29c], -R215.reuse ;  /* 0x0000a70078857a23 */ /* 0x100fe200000108d7 */
[----:B------:R-:W-:Y:S01]  /*3c40*/  ISETP.GT.AND P2, PT, R141, 0x21, P0 ;  /* 0x000000218d00780c */ /* 0x000fe20000744270 */
[----:B------:R-:W2:Y:S01]  /*3c50*/  LDSM.16.M88.4 R120, [R2+0x10080] ;  /* 0x010080000278783b */ /* 0x000ea20000000200 */
[----:B------:R-:W-:Y:S01]  /*3c60*/  FFMA.FTZ R215, R142, c[0x0][0x29c], -R215 ;  /* 0x0000a7008ed77a23 */ /* 0x000fe200000108d7 */
[-C--:B-1----:R-:W-:Y:S02]  /*3c70*/  HMMA.16816.F32 R4, R116, R188.reuse, R4 ;  /* 0x000000bc7404723c */ /* 0x082fe40000001804 */
[----:B------:R-:W1:Y:S03]  /*3c80*/  MUFU.EX2 R133, R133 ;  /* 0x0000008500857308 */ /* 0x000e660000000800 */
[----:B------:R-:W-:Y:S01]  /*3c90*/  FFMA.FTZ R197, -R197, R197, 1 ;  /* 0x3f800000c5c57423 */ /* 0x000fe200000101c5 */
[----:B------:R-:W-:Y:S02]  /*3ca0*/  ISETP.LT.OR P2, PT, R140, 0x22, P2 ;  /* 0x000000228c00780c */ /* 0x000fe40001741670 */
[C---:B-----5:R-:W-:Y:S04]  /*3cb0*/  HMMA.16816.F32 R8, R124.reuse, R188, R8 ;  /* 0x000000bc7c08723c */ /* 0x060fe80000001808 */
[C---:B------:R-:W-:Y:S01]  /*3cc0*/  FSEL R143, R213.reuse, -INF , !P2 ;  /* 0xff800000d58f7808 */ /* 0x040fe20005000000 */
[----:B------:R-:W-:Y:S01]  /*3cd0*/  MUFU.EX2 R215, R215 ;  /* 0x000000d700d77308 */ /* 0x000fe20000000800 */
[----:B------:R-:W-:Y:S01]  /*3ce0*/  FFMA.FTZ R213, -R213, R213, 1 ;  /* 0x3f800000d5d57423 */ /* 0x000fe200000101d5 */
[----:B------:R-:W-:Y:S01]  /*3cf0*/  ISETP.GT.AND P2, PT, R138, 0x20, P0 ;  /* 0x000000208a00780c */ /* 0x000fe20000744270 */
[-C--:B------:R-:W-:Y:S03]  /*3d00*/  HMMA.16816.F32 R12, R124, R190.reuse, R12 ;  /* 0x000000be7c0c723c */ /* 0x080fe6000000180c */
[----:B------:R-:W-:Y:S04]  /*3d10*/  ISETP.LT.OR P2, PT, R139, 0x21, P2 ;  /* 0x000000218b00780c */ /* 0x000fe80001741670 */
[----:B------:R-:W-:Y:S01]  /*3d20*/  FSEL R125, R198, -INF , !P1 ;  /* 0xff800000c67d7808 */ /* 0x000fe20004800000 */
[----:B------:R-:W-:Y:S04]  /*3d30*/  HMMA.16816.F32 R16, R116, R190, R16 ;  /* 0x000000be7410723c */ /* 0x000fe80000001810 */
[----:B------:R-:W-:Y:S01]  /*3d40*/  ISETP.GT.AND P1, PT, R141, 0x1, P0 ;  /* 0x000000018d00780c */ /* 0x000fe20000724270 */
[--C-:B------:R-:W-:Y:S01]  /*3d50*/  FFMA.FTZ R124, R125, c[0x0][0x29c], -R214.reuse ;  /* 0x0000a7007d7c7a23 */ /* 0x100fe200000108d6 */
[----:B------:R-:W-:Y:S01]  /*3d60*/  FSEL R141, R212, -INF , !P4 ;  /* 0xff800000d48d7808 */ /* 0x000fe20006000000 */
[----:B------:R-:W-:Y:S01]  /*3d70*/  FFMA.FTZ R198, -R198, R198, 1 ;  /* 0x3f800000c6c67423 */ /* 0x000fe200000101c6 */
[----:B------:R-:W-:Y:S01]  /*3d80*/  ISETP.LT.OR P1, PT, R140, 0x2, P1 ;  /* 0x000000028c00780c */ /* 0x000fe20000f21670 */
[----:B------:R-:W-:Y:S01]  /*3d90*/  FFMA.FTZ R212, -R212, R212, 1 ;  /* 0x3f800000d4d47423 */ /* 0x000fe200000101d4 */
[C---:B------:R-:W-:Y:S01]  /*3da0*/  ISETP.GT.AND P4, PT, R138.reuse, 0x1, P0 ;  /* 0x000000018a00780c */ /* 0x040fe20000784270 */
[----:B------:R-:W-:Y:S01]  /*3db0*/  MUFU.EX2 R124, R124 ;  /* 0x0000007c007c7308 */ /* 0x000fe20000000800 */
[C---:B------:R-:W-:Y:S01]  /*3dc0*/  FSEL R125, R199.reuse, -INF , !P1 ;  /* 0xff800000c77d7808 */ /* 0x040fe20004800000 */
[----:B------:R-:W-:Y:S01]  /*3dd0*/  FFMA.FTZ R199, -R199, R199, 1 ;  /* 0x3f800000c7c77423 */ /* 0x000fe200000101c7 */
[-C--:B--2---:R-:W-:Y:S05]  /*3de0*/  HMMA.16816.F32 R4, R120, R192.reuse, R4 ;  /* 0x000000c07804723c */ /* 0x084fea0000001804 */
[--C-:B------:R-:W-:Y:S01]  /*3df0*/  FFMA.FTZ R127, R125, c[0x0][0x29c], -R214.reuse ;  /* 0x0000a7007d7f7a23 */ /* 0x100fe200000108d6 */
[----:B------:R-:W-:Y:S01]  /*3e00*/  ISETP.LT.OR P4, PT, R139, 0x2, P4 ;  /* 0x000000028b00780c */ /* 0x000fe20002781670 */
[----:B------:R-:W2:Y:S01]  /*3e10*/  LDS R125, [R250.X4+0x12180] ;  /* 0x01218000fa7d7984 */ /* 0x000ea20000004800 */
[C---:B------:R-:W-:Y:S03]  /*3e20*/  HMMA.16816.F32 R8, R128.reuse, R192, R8 ;  /* 0x000000c08008723c */ /* 0x040fe60000001808 */
[----:B------:R-:W4:Y:S01]  /*3e30*/  MUFU.EX2 R127, R127 ;  /* 0x0000007f007f7308 */ /* 0x000f220000000800 */
[--C-:B------:R-:W-:Y:S01]  /*3e40*/  FFMA.FTZ R126, R141, c[0x0][0x29c], -R214.reuse ;  /* 0x0000a7008d7e7a23 */ /* 0x100fe200000108d6 */
[----:B------:R-:W-:Y:S01]  /*3e50*/  ISETP.GT.AND P1, PT, R138, RZ, P0 ;  /* 0x000000ff8a00720c */ /* 0x000fe20000724270 */
[----:B------:R-:W-:Y:S02]  /*3e60*/  FFMA.FTZ R214, R143, c[0x0][0x29c], -R214 ;  /* 0x0000a7008fd67a23 */ /* 0x000fe400000108d6 */
[-C--:B------:R-:W-:Y:S01]  /*3e70*/  HMMA.16816.F32 R12, R128, R194.reuse, R12 ;  /* 0x000000c2800c723c */ /* 0x080fe2000000180c */
[----:B------:R-:W5:Y:S02]  /*3e80*/  LDS R128, [R250.X4+0x121a0] ;  /* 0x0121a000fa807984 */ /* 0x000f640000004800 */
[----:B------:R-:W-:Y:S02]  /*3e90*/  ISETP.LT.OR P1, PT, R139, 0x1, P1 ;  /* 0x000000018b00780c */ /* 0x000fe40000f21670 */
[----:B------:R-:W-:Y:S02]  /*3ea0*/  MUFU.EX2 R126, R126 ;  /* 0x0000007e007e7308 */ /* 0x000fe40000000800 */
[----:B---3--:R-:W-:Y:S01]  /*3eb0*/  FSEL R135, R200, -INF , !P1 ;  /* 0xff800000c8877808 */ /* 0x008fe20004800000 */
[----:B------:R-:W-:Y:S01]  /*3ec0*/  HMMA.16816.F32 R16, R120, R194, R16 ;  /* 0x000000c27810723c */ /* 0x000fe20000001810 */
[----:B------:R-:W3:Y:S03]  /*3ed0*/  LDS R120, [R250.X4+0x12200] ;  /* 0x01220000fa787984 */ /* 0x000ee60000004800 */
[----:B------:R-:W-:Y:S01]  /*3ee0*/  ISETP.GT.AND P1, PT, R138, 0x21, P0 ;  /* 0x000000218a00780c */ /* 0x000fe20000724270 */
[--C-:B------:R-:W-:Y:S01]  /*3ef0*/  FFMA.FTZ R135, R135, c[0x0][0x29c], -R210.reuse ;  /* 0x0000a70087877a23 */ /* 0x100fe200000108d2 */
[----:B------:R-:W-:Y:S01]  /*3f00*/  FSEL R131, R204, -INF , !P2 ;  /* 0xff800000cc837808 */ /* 0x000fe20005000000 */
[----:B------:R-:W-:Y:S01]  /*3f10*/  MUFU.EX2 R141, R214 ;  /* 0x000000d6008d7308 */ /* 0x000fe20000000800 */
[----:B------:R-:W-:Y:S02]  /*3f20*/  ISETP.LT.OR P1, PT, R139, 0x22, P1 ;  /* 0x000000228b00780c */ /* 0x000fe40000f21670 */
[C---:B------:R-:W-:Y:S02]  /*3f30*/  ISETP.GT.AND P2, PT, R136.reuse, 0x1, P0 ;  /* 0x000000018800780c */ /* 0x040fe40000744270 */
[----:B------:R-:W-:Y:S01]  /*3f40*/  FSEL R139, R201, -INF , !P4 ;  /* 0xff800000c98b7808 */ /* 0x000fe20006000000 */
[--C-:B------:R-:W-:Y:S01]  /*3f50*/  FFMA.FTZ R131, R131, c[0x0][0x29c], -R210.reuse ;  /* 0x0000a70083837a23 */ /* 0x100fe200000108d2 */
[C---:B------:R-:W-:Y:S02]  /*3f60*/  ISETP.GT.AND P4, PT, R136.reuse, RZ, P0 ;  /* 0x000000ff8800720c */ /* 0x040fe40000784270 */
[----:B------:R-:W-:Y:S01]  /*3f70*/  FSEL R129, R205, -INF , !P1 ;  /* 0xff800000cd817808 */ /* 0x000fe20004800000 */
[----:B------:R-:W3:Y:S01]  /*3f80*/  MUFU.EX2 R135, R135 ;  /* 0x0000008700877308 */ /* 0x000ee20000000800 */
[----:B------:R-:W-:Y:S01]  /*3f90*/  ISETP.LT.OR P4, PT, R137, 0x1, P4 ;  /* 0x000000018900780c */ /* 0x000fe20002781670 */
[--C-:B------:R-:W-:Y:S01]  /*3fa0*/  FFMA.FTZ R139, R139, c[0x0][0x29c], -R210.reuse ;  /* 0x0000a7008b8b7a23 */ /* 0x100fe200000108d2 */
[C---:B------:R-:W-:Y:S01]  /*3fb0*/  ISETP.GT.AND P1, PT, R136.reuse, 0x20, P0 ;  /* 0x000000208800780c */ /* 0x040fe20000724270 */
[----:B------:R-:W-:Y:S01]  /*3fc0*/  FFMA.FTZ R210, R129, c[0x0][0x29c], -R210 ;  /* 0x0000a70081d27a23 */ /* 0x000fe200000108d2 */
[----:B------:R-:W-:Y:S01]  /*3fd0*/  ISETP.GT.AND P0, PT, R136, 0x21, P0 ;  /* 0x000000218800780c */ /* 0x000fe20000704270 */
[--C-:B--2---:R-:W-:Y:S01]  /*3fe0*/  FADD.FTZ R121, R4, -R125.reuse ;  /* 0x8000007d04797221 */ /* 0x104fe20000010000 */
[----:B------:R-:W-:Y:S01]  /*3ff0*/  ISETP.LT.OR P2, PT, R137, 0x2, P2 ;  /* 0x000000028900780c */ /* 0x000fe20001741670 */
[----:B------:R-:W-:Y:S01]  /*4000*/  FADD.FTZ R4, R5, -R125 ;  /* 0x8000007d05047221 */ /* 0x000fe20000010000 */
[----:B------:R-:W-:Y:S01]  /*4010*/  FSEL R138, R202, -INF , !P4 ;  /* 0xff800000ca8a7808 */ /* 0x000fe20006000000 */
[----:B------:R-:W-:Y:S01]  /*4020*/  FMUL.FTZ R121, R132, R121 ;  /* 0x0000007984797220 */ /* 0x000fe20000410000 */
[----:B------:R-:W-:Y:S01]  /*4030*/  ISETP.LT.OR P1, PT, R137, 0x21, P1 ;  /* 0x000000218900780c */ /* 0x000fe20000f21670 */
[----:B-1----:R-:W-:Y:S01]  /*4040*/  FMUL.FTZ R4, R133, R4 ;  /* 0x0000000485047220 */ /* 0x002fe20000410000 */
[----:B------:R-:W-:Y:S01]  /*4050*/  ISETP.LT.OR P0, PT, R137, 0x22, P0 ;  /* 0x000000228900780c */ /* 0x000fe20000701670 */
[----:B------:R-:W-:Y:S01]  /*4060*/  FMUL.FTZ R121, R121, R196 ;  /* 0x000000c479797220 */ /* 0x000fe20000410000 */
[----:B------:R-:W-:Y:S01]  /*4070*/  FSEL R136, R203, -INF , !P2 ;  /* 0xff800000cb887808 */ /* 0x000fe20005000000 */
[----:B------:R-:W-:Y:S01]  /*4080*/  FMUL.FTZ R4, R4, R197 ;  /* 0x000000c504047220 */ /* 0x000fe20000410000 */
[----:B------:R-:W-:Y:S01]  /*4090*/  FSEL R122, R207, -INF , !P0 ;  /* 0xff800000cf7a7808 */ /* 0x000fe20004000000 */
[--C-:B------:R-:W-:Y:S01]  /*40a0*/  FFMA.FTZ R138, R138, c[0x0][0x29c], -R209.reuse ;  /* 0x0000a7008a8a7a23 */ /* 0x100fe200000108d1 */
[----:B------:R-:W-:Y:S01]  /*40b0*/  FSEL R130, R206, -INF , !P1 ;  /* 0xff800000ce827808 */ /* 0x000fe20004800000 */
[--C-:B------:R-:W-:Y:S01]  /*40c0*/  FFMA.FTZ R136, R136, c[0x0][0x29c], -R209.reuse ;  /* 0x0000a70088887a23 */ /* 0x100fe200000108d1 */
[----:B------:R-:W-:Y:S01]  /*40d0*/  F2FP.PACK_AB R121, R4, R121 ;  /* 0x000000790479723e */ /* 0x000fe200000000ff */
[--C-:B-----5:R-:W-:Y:S01]  /*40e0*/  FADD.FTZ R4, R7, -R128.reuse ;  /* 0x8000008007047221 */ /* 0x120fe20000010000 */
[----:B------:R-:W-:Y:S01]  /*40f0*/  MUFU.EX2 R131, R131 ;  /* 0x0000008300837308 */ /* 0x000fe20000000800 */
[----:B------:R-:W-:Y:S01]  /*4100*/  FADD.FTZ R123, R6, -R128 ;  /* 0x80000080067b7221 */ /* 0x000fe20000010000 */
[C---:B----4-:R-:W-:Y:S01]  /*4110*/  F2FP.PACK_AB R7, R127.reuse, R124 ;  /* 0x0000007c7f07723e */ /* 0x050fe200000000ff */
[----:B------:R-:W-:Y:S01]  /*4120*/  FMUL.FTZ R4, R127, R4 ;  /* 0x000000047f047220 */ /* 0x000fe20000410000 */
[----:B------:R-:W1:Y:S01]  /*4130*/  LDS R6, [R250.X4+0x12220] ;  /* 0x01222000fa067984 */ /* 0x000e620000004800 */
[--C-:B------:R-:W-:Y:S01]  /*4140*/  FFMA.FTZ R130, R130, c[0x0][0x29c], -R209.reuse ;  /* 0x0000a70082827a23 */ /* 0x100fe200000108d1 */
[----:B------:R-:W-:Y:S01]  /*4150*/  F2FP.PACK_AB R133, R133, R132 ;  /* 0x000000848585723e */ /* 0x000fe200000000ff */
[----:B------:R-:W-:Y:S01]  /*4160*/  FFMA.FTZ R209, R122, c[0x0][0x29c], -R209 ;  /* 0x0000a7007ad17a23 */ /* 0x000fe200000108d1 */
[----:B------:R-:W-:Y:S01]  /*4170*/  PLOP3.LUT P0, PT, PT, PT, UP0, 0x80, 0x0 ;  /* 0x000000000000781c */ /* 0x000fe20003f0f008 */
[----:B------:R2:W-:Y:S01]  /*4180*/  STS [R236+0x12680], R7 ;  /* 0x01268007ec007388 */ /* 0x0005e20000000800 */
[----:B------:R-:W4:Y:S01]  /*4190*/  MUFU.EX2 R140, R139 ;  /* 0x0000008b008c7308 */ /* 0x000f220000000800 */
[--C-:B------:R-:W-:Y:S02]  /*41a0*/  FADD.FTZ R5, R16, -R125.reuse ;  /* 0x8000007d10057221 */ /* 0x100fe40000010000 */
[----:B------:R-:W-:Y:S01]  /*41b0*/  FADD.FTZ R16, R17, -R125 ;  /* 0x8000007d11107221 */ /* 0x000fe20000010000 */
[----:B------:R5:W-:Y:S01]  /*41c0*/  STS [R236+0x12280], R133 ;  /* 0x01228085ec007388 */ /* 0x000be20000000800 */
[--C-:B---3--:R-:W-:Y:S01]  /*41d0*/  FADD.FTZ R8, R8, -R120.reuse ;  /* 0x8000007808087221 */ /* 0x108fe20000010000 */
[C---:B------:R-:W-:Y:S01]  /*41e0*/  F2FP.PACK_AB R17, R215.reuse, R134 ;  /* 0x00000086d711723e */ /* 0x040fe200000000ff */
[----:B------:R-:W-:Y:S02]  /*41f0*/  FMUL.FTZ R5, R134, R5 ;  /* 0x0000000586057220 */ /* 0x000fe40000410000 */
[----:B------:R-:W-:Y:S01]  /*4200*/  FMUL.FTZ R16, R215, R16 ;  /* 0x00000010d7107220 */ /* 0x000fe20000410000 */
[----:B------:R-:W-:Y:S01]  /*4210*/  MUFU.EX2 R138, R138 ;  /* 0x0000008a008a7308 */ /* 0x000fe20000000800 */
[----:B------:R-:W-:Y:S01]  /*4220*/  FFMA.FTZ R129, -R200, R200, 1 ;  /* 0x3f800000c8817423 */ /* 0x000fe200000101c8 */
[----:B------:R-:W-:Y:S01]  /*4230*/  STS [R234], R17 ;  /* 0x00000011ea007388 */ /* 0x000fe20000000800 */
[----:B------:R-:W-:Y:S02]  /*4240*/  FADD.FTZ R12, R12, -R120 ;  /* 0x800000780c0c7221 */ /* 0x000fe40000010000 */
[----:B------:R-:W-:Y:S02]  /*4250*/  FMUL.FTZ R8, R135, R8 ;  /* 0x0000000887087220 */ /* 0x000fe40000410000 */
[----:B------:R-:W-:Y:S02]  /*4260*/  FMUL.FTZ R16, R16, R211 ;  /* 0x000000d310107220 */ /* 0x000fe40000410000 */
[----:B------:R-:W-:Y:S01]  /*4270*/  FMUL.FTZ R5, R5, R208 ;  /* 0x000000d005057220 */ /* 0x000fe20000410000 */
[----:B------:R-:W3:Y:S01]  /*4280*/  MUFU.EX2 R127, R136 ;  /* 0x00000088007f7308 */ /* 0x000ee20000000800 */
[--C-:B------:R-:W-:Y:S02]  /*4290*/  FADD.FTZ R125, R18, -R128.reuse ;  /* 0x80000080127d7221 */ /* 0x100fe40000010000 */
[----:B------:R-:W-:Y:S01]  /*42a0*/  FADD.FTZ R128, R19, -R128 ;  /* 0x8000008013807221 */ /* 0x000fe20000010000 */
[----:B------:R-:W-:Y:S01]  /*42b0*/  F2FP.PACK_AB R19, R141, R126 ;  /* 0x0000007e8d13723e */ /* 0x000fe200000000ff */
[----:B------:R-:W-:Y:S01]  /*42c0*/  FMUL.FTZ R8, R8, R129 ;  /* 0x0000008108087220 */ /* 0x000fe20000410000 */
[----:B----4-:R-:W-:Y:S01]  /*42d0*/  F2FP.PACK_AB R135, R140, R135 ;  /* 0x000000878c87723e */ /* 0x010fe200000000ff */
[----:B------:R-:W-:Y:S02]  /*42e0*/  FFMA.FTZ R129, -R204, R204, 1 ;  /* 0x3f800000cc817423 */ /* 0x000fe400000101cc */
[----:B------:R-:W-:Y:S01]  /*42f0*/  FMUL.FTZ R12, R131, R12 ;  /* 0x0000000c830c7220 */ /* 0x000fe20000410000 */
[----:B------:R-:W-:Y:S01]  /*4300*/  MUFU.EX2 R130, R130 ;  /* 0x0000008200827308 */ /* 0x000fe20000000800 */
[----:B------:R-:W-:Y:S01]  /*4310*/  STS [R234+0x400], R19 ;  /* 0x00040013ea007388 */ /* 0x000fe20000000800 */
[----:B------:R-:W-:Y:S02]  /*4320*/  FADD.FTZ R9, R9, -R120 ;  /* 0x8000007809097221 */ /* 0x000fe40000010000 */
[----:B------:R-:W-:Y:S01]  /*4330*/  FMUL.FTZ R12, R12, R129 ;  /* 0x000000810c0c7220 */ /* 0x000fe20000410000 */
[----:B------:R-:W-:Y:S01]  /*4340*/  F2FP.PACK_AB R129, R16, R5 ;  /* 0x000000051081723e */ /* 0x000fe200000000ff */
[----:B------:R-:W-:Y:S01]  /*4350*/  STS [R236+0x13280], R135 ;  /* 0x01328087ec007388 */ /* 0x000fe20000000800 */
[----:B------:R-:W-:Y:S02]  /*4360*/  FMUL.FTZ R123, R124, R123 ;  /* 0x0000007b7c7b7220 */ /* 0x000fe40000410000 */
[----:B------:R-:W-:Y:S01]  /*4370*/  FMUL.FTZ R9, R140, R9 ;  /* 0x000000098c097220 */ /* 0x000fe20000410000 */
[----:B------:R-:W4:Y:S01]  /*4380*/  MUFU.EX2 R210, R210 ;  /* 0x000000d200d27308 */ /* 0x000f220000000800 */
[----:B------:R-:W-:Y:S02]  /*4390*/  FFMA.FTZ R18, -R201, R201, 1 ;  /* 0x3f800000c9127423 */ /* 0x000fe400000101c9 */
[----:B------:R-:W-:Y:S01]  /*43a0*/  FMUL.FTZ R123, R123, R198 ;  /* 0x000000c67b7b7220 */ /* 0x000fe20000410000 */
[----:B---3--:R-:W-:Y:S01]  /*43b0*/  F2FP.PACK_AB R5, R127, R138 ;  /* 0x0000008a7f05723e */ /* 0x008fe200000000ff */
[----:B------:R-:W-:Y:S02]  /*43c0*/  FMUL.FTZ R4, R4, R199 ;  /* 0x000000c704047220 */ /* 0x000fe40000410000 */
[----:B------:R-:W-:Y:S02]  /*43d0*/  FMUL.FTZ R9, R9, R18 ;  /* 0x0000001209097220 */ /* 0x000fe40000410000 */
[----:B------:R-:W-:Y:S01]  /*43e0*/  STS [R236+0x13680], R5 ;  /* 0x01368005ec007388 */ /* 0x000fe20000000800 */
[----:B------:R-:W2:Y:S01]  /*43f0*/  MUFU.EX2 R209, R209 ;  /* 0x000000d100d17308 */ /* 0x000ea20000000800 */
[----:B------:R-:W-:Y:S01]  /*4400*/  FMUL.FTZ R125, R126, R125 ;  /* 0x0000007d7e7d7220 */ /* 0x000fe20000410000 */
[----:B------:R-:W-:Y:S01]  /*4410*/  F2FP.PACK_AB R123, R4, R123 ;  /* 0x0000007b047b723e */ /* 0x000fe200000000ff */
[----:B------:R-:W-:Y:S01]  /*4420*/  FMUL.FTZ R128, R141, R128 ;  /* 0x000000808d807220 */ /* 0x000fe20000410000 */
[----:B------:R-:W-:Y:S01]  /*4430*/  F2FP.PACK_AB R137, R9, R8 ;  /* 0x000000080989723e */ /* 0x000fe200000000ff */
[--C-:B-1----:R-:W-:Y:S02]  /*4440*/  FADD.FTZ R9, R10, -R6.reuse ;  /* 0x800000060a097221 */ /* 0x102fe40000010000 */
[--C-:B------:R-:W-:Y:S02]  /*4450*/  FADD.FTZ R4, R11, -R6.reuse ;  /* 0x800000060b047221 */ /* 0x100fe40000010000 */
[----:B------:R-:W-:Y:S02]  /*4460*/  FMUL.FTZ R128, R128, R213 ;  /* 0x000000d580807220 */ /* 0x000fe40000410000 */
[----:B------:R-:W-:Y:S02]  /*4470*/  FMUL.FTZ R125, R125, R212 ;  /* 0x000000d47d7d7220 */ /* 0x000fe40000410000 */
[----:B------:R-:W-:Y:S01]  /*4480*/  FMUL.FTZ R9, R138, R9 ;  /* 0x000000098a097220 */ /* 0x000fe20000410000 */
[----:B----4-:R-:W-:Y:S01]  /*4490*/  F2FP.PACK_AB R131, R210, R131 ;  /* 0x00000083d283723e */ /* 0x010fe200000000ff */
[----:B------:R-:W-:Y:S01]  /*44a0*/  FMUL.FTZ R4, R127, R4 ;  /* 0x000000047f047220 */ /* 0x000fe20000410000 */
[----:B------:R-:W-:Y:S01]  /*44b0*/  F2FP.PACK_AB R125, R128, R125 ;  /* 0x0000007d807d723e */ /* 0x000fe200000000ff */
[----:B------:R-:W-:Y:S02]  /*44c0*/  FFMA.FTZ R202, -R202, R202, 1 ;  /* 0x3f800000caca7423 */ /* 0x000fe400000101ca */
[----:B------:R-:W-:Y:S01]  /*44d0*/  STS [R234+0x1000], R131 ;  /* 0x00100083ea007388 */ /* 0x000fe20000000800 */
[----:B------:R-:W-:Y:S02]  /*44e0*/  FFMA.FTZ R203, -R203, R203, 1 ;  /* 0x3f800000cbcb7423 */ /* 0x000fe400000101cb */
[--C-:B------:R-:W-:Y:S01]  /*44f0*/  FADD.FTZ R11, R14, -R6.reuse ;  /* 0x800000060e0b7221 */ /* 0x100fe20000010000 */
[----:B--2---:R-:W-:Y:S01]  /*4500*/  F2FP.PACK_AB R7, R209, R130 ;  /* 0x00000082d107723e */ /* 0x004fe200000000ff */
[----:B------:R-:W-:Y:S02]  /*4510*/  FADD.FTZ R6, R15, -R6 ;  /* 0x800000060f067221 */ /* 0x000fe40000010000 */
[----:B------:R-:W-:Y:S02]  /*4520*/  FADD.FTZ R13, R13, -R120 ;  /* 0x800000780d0d7221 */ /* 0x000fe40000010000 */
[----:B------:R-:W-:Y:S01]  /*4530*/  STS [R234+0x1400], R7 ;  /* 0x00140007ea007388 */ /* 0x000fe20000000800 */
[----:B------:R-:W-:Y:S02]  /*4540*/  FMUL.FTZ R9, R9, R202 ;  /* 0x000000ca09097220 */ /* 0x000fe40000410000 */
[----:B------:R-:W-:Y:S02]  /*4550*/  FMUL.FTZ R4, R4, R203 ;  /* 0x000000cb04047220 */ /* 0x000fe40000410000 */
[----:B------:R-:W-:Y:S01]  /*4560*/  BAR.SYNC.DEFER_BLOCKING 0x0 ;  /* 0x0000000000007b1d */ /* 0x000fe20000010000 */
[----:B------:R-:W-:Y:S02]  /*4570*/  FFMA.FTZ R120, -R205, R205, 1 ;  /* 0x3f800000cd787423 */ /* 0x000fe400000101cd */
[----:B------:R-:W-:Y:S01]  /*4580*/  FMUL.FTZ R11, R130, R11 ;  /* 0x0000000b820b7220 */ /* 0x000fe20000410000 */
[----:B-----5:R-:W-:Y:S01]  /*4590*/  F2FP.PACK_AB R133, R4, R9 ;  /* 0x000000090485723e */ /* 0x020fe200000000ff */
[----:B------:R-:W-:Y:S02]  /*45a0*/  FFMA.FTZ R206, -R206, R206, 1 ;  /* 0x3f800000cece7423 */ /* 0x000fe400000101ce */
[----:B------:R-:W-:Y:S02]  /*45b0*/  FFMA.FTZ R207, -R207, R207, 1 ;  /* 0x3f800000cfcf7423 */ /* 0x000fe400000101cf */
[----:B------:R-:W-:Y:S02]  /*45c0*/  FMUL.FTZ R13, R210, R13 ;  /* 0x0000000dd20d7220 */ /* 0x000fe40000410000 */
[----:B------:R-:W-:Y:S02]  /*45d0*/  FMUL.FTZ R6, R209, R6 ;  /* 0x00000006d1067220 */ /* 0x000fe40000410000 */
[----:B------:R-:W-:Y:S02]  /*45e0*/  FMUL.FTZ R13, R13, R120 ;  /* 0x000000780d0d7220 */ /* 0x000fe40000410000 */
[----:B------:R-:W-:Y:S02]  /*45f0*/  FMUL.FTZ R11, R11, R206 ;  /* 0x000000ce0b0b7220 */ /* 0x000fe40000410000 */
[----:B------:R-:W-:Y:S01]  /*4600*/  FMUL.FTZ R6, R6, R207 ;  /* 0x000000cf06067220 */ /* 0x000fe20000410000 */
[----:B------:R-:W-:Y:S04]  /*4610*/  F2FP.PACK_AB R139, R13, R12 ;  /* 0x0000000c0d8b723e */ /* 0x000fe800000000ff */
[----:B------:R-:W-:Y:S01]  /*4620*/  F2FP.PACK_AB R141, R6, R11 ;  /* 0x0000000b068d723e */ /* 0x000fe200000000ff */
[----:B------:R-:W-:Y:S05]  /*4630*/  STS [R236+0x14280], R121 ;  /* 0x01428079ec007388 */ /* 0x000fea0000000800 */
[----:B------:R-:W-:Y:S05]  /*4640*/  STS [R236+0x14680], R123 ;  /* 0x0146807bec007388 */ /* 0x000fea0000000800 */
[----:B------:R-:W-:Y:S05]  /*4650*/  STS [R234+0x2000], R129 ;  /* 0x00200081ea007388 */ /* 0x000fea0000000800 */
[----:B------:R-:W-:Y:S05]  /*4660*/  STS [R234+0x2400], R125 ;  /* 0x0024007dea007388 */ /* 0x000fea0000000800 */
[----:B------:R-:W-:Y:S05]  /*4670*/  STS [R236+0x15280], R137 ;  /* 0x01528089ec007388 */ /* 0x000fea0000000800 */
        /* <DEDUP_REMOVED lines=84> */
[----:B------:R-:W2:Y:S01]  /*4bc0*/  LDL.64 R220, [R1+0x10] ;  /* 0x0000100001dc7983 */ /* 0x000ea20000100a00 */
[----:B------:R-:W-:Y:S02]  /*4bd0*/  USHF.R.S32.HI UR15, URZ, 0x1f, UR11 ;  /* 0x0000001f3f0f7899 */ /* 0x000fe4000801140b */
[----:B------:R-:W-:Y:S01]  /*4be0*/  ULDC.64 UR4, c[0x0][0x208] ;  /* 0x0000820000047ab9 */ /* 0x000fe20000000a00 */
[----:B------:R-:W3:Y:S01]  /*4bf0*/  LDL.64 R218, [R1] ;  /* 0x0000000001da7983 */ /* 0x000ee20000100a00 */
[----:B------:R-:W-:Y:S02]  /*4c00*/  UIMAD UR15, UR15, UR4, URZ ;  /* 0x000000040f0f72a4 */ /* 0x000fe4000f8e023f */
[----:B------:R-:W-:Y:S02]  /*4c10*/  USHF.L.U32 UR18, UR11, 0x6, URZ ;  /* 0x000000060b127899 */ /* 0x000fe4000800063f */
[----:B------:R-:W-:Y:S02]  /*4c20*/  UIMAD.WIDE.U32 UR20, UR11, UR4, URZ ;  /* 0x000000040b1472a5 */ /* 0x000fe4000f8e003f */
[----:B------:R-:W-:Y:S02]  /*4c30*/  UIMAD UR15, UR11, UR5, UR15 ;  /* 0x000000050b0f72a4 */ /* 0x000fe4000f8e020f */
[----:B------:R-:W-:Y:S01]  /*4c40*/  USHF.L.U32 UR4, UR20, 0x6, URZ ;  /* 0x0000000614047899 */ /* 0x000fe2000800063f */
[----:B------:R-:W-:Y:S01]  /*4c50*/  IMAD.U32 R10, RZ, RZ, UR18 ;  /* 0x00000012ff0a7e24 */ /* 0x000fe2000f8e00ff */
[----:B------:R-:W-:Y:S04]  /*4c60*/  UIADD3 UR15, UR21, UR15, URZ ;  /* 0x0000000f150f7290 */ /* 0x000fe8000fffe03f */
[----:B------:R-:W-:Y:S01]  /*4c70*/  IADD3 R9, P2, R240, UR4, RZ ;  /* 0x00000004f0097c10 */ /* 0x000fe2000ff5e0ff */
[----:B------:R-:W-:Y:S03]  /*4c80*/  USHF.L.U64.HI UR15, UR20, 0x6, UR15 ;  /* 0x00000006140f7899 */ /* 0x000fe6000801020f */
[----:B------:R-:W-:Y:S02]  /*4c90*/  LEA R18, P1, R9, c[0x0][0x1f0], 0x1 ;  /* 0x00007c0009127a11 */ /* 0x000fe400078208ff */
[----:B--2---:R-:W-:Y:S04]  /*4ca0*/  IADD3 R11, P0, R220, UR18, RZ ;  /* 0x00000012dc0b7c10 */ /* 0x004fe8000ff1e0ff */
[----:B------:R-:W-:Y:S02]  /*4cb0*/  LEA.HI.X.SX32 R10, R10, R243, 0x1, P0 ;  /* 0x000000f30a0a7211 */ /* 0x000fe400000f0eff */
[----:B------:R-:W-:Y:S02]  /*4cc0*/  LEA R16, P0, R11, c[0x0][0x280], 0x2 ;  /* 0x0000a0000b107a11 */ /* 0x000fe400078010ff */
[----:B---3--:R-:W-:Y:S02]  /*4cd0*/  IADD3.X R8, R219, UR15, RZ, P2, !PT ;  /* 0x0000000fdb087c10 */ /* 0x008fe400097fe4ff */
[----:B------:R-:W-:Y:S01]  /*4ce0*/  LEA.HI.X R17, R11, c[0x0][0x284], R10, 0x2, P0 ;  /* 0x0000a1000b117a11 */ /* 0x000fe200000f140a */
[----:B------:R-:W-:Y:S01]  /*4cf0*/  IMAD.U32 R11, RZ, RZ, UR9 ;  /* 0x00000009ff0b7e24 */ /* 0x000fe2000f8e00ff */
[----:B------:R-:W-:Y:S01]  /*4d00*/  LEA.HI.X R19, R9, c[0x0][0x1f4], R8, 0x1, P1 ;  /* 0x00007d0009137a11 */ /* 0x000fe200008f0c08 */
[----:B------:R-:W-:Y:S01]  /*4d10*/  IMAD.U32 R10, RZ, RZ, UR18 ;  /* 0x00000012ff0a7e24 */ /* 0x000fe2000f8e00ff */
[----:B------:R-:W-:Y:S01]  /*4d20*/  LOP3.LUT P2, RZ, R248, 0x2, RZ, 0xc0, !PT ;  /* 0x00000002f8ff7812 */ /* 0x000fe2000784c0ff */
[----:B------:R-:W-:Y:S01]  /*4d30*/  IMAD.U32 R8, RZ, RZ, UR8 ;  /* 0x00000008ff087e24 */ /* 0x000fe2000f8e00ff */
[----:B------:R-:W-:Y:S01]  /*4d40*/  IADD3 R11, P1, P0, R240, UR4, R11 ;  /* 0x00000004f00b7c10 */ /* 0x000fe2000f83e00b */
[----:B------:R-:W-:Y:S01]  /*4d50*/  @!P3 IMAD.SHL.U32 R9, R233, 0x10, RZ ;  /* 0x00000010e909b824 */ /* 0x000fe200078e00ff */
[----:B------:R-:W-:Y:S02]  /*4d60*/  IADD3 R10, -R237, UR13, -R10 ;  /* 0x0000000ded0a7c10 */ /* 0x000fe4000fffe90a */
[----:B------:R-:W-:Y:S02]  /*4d70*/  IADD3.X R8, R219, UR15, R8, P1, P0 ;  /* 0x0000000fdb087c10 */ /* 0x000fe40008fe0408 */
[C---:B------:R-:W-:Y:S02]  /*4d80*/  LEA R132, P0, R11.reuse, c[0x0][0x1f0], 0x1 ;  /* 0x00007c000b847a11 */ /* 0x040fe400078008ff */
[C---:B------:R-:W-:Y:S02]  /*4d90*/  ISETP.LT.OR P1, PT, R10.reuse, 0x1, !P4 ;  /* 0x000000010a00780c */ /* 0x040fe40006721670 */
[----:B------:R-:W-:Y:S02]  /*4da0*/  LEA.HI.X R133, R11, c[0x0][0x1f4], R8, 0x1, P0 ;  /* 0x00007d000b857a11 */ /* 0x000fe400000f0c08 */
[C---:B------:R-:W-:Y:S02]  /*4db0*/  ISETP.LT.OR P0, PT, R10.reuse, 0x1, !P2 ;  /* 0x000000010a00780c */ /* 0x040fe40005701670 */
[C---:B------:R-:W-:Y:S02]  /*4dc0*/  ISETP.LT.OR P4, PT, R10.reuse, 0x21, !P4 ;  /* 0x000000210a00780c */ /* 0x040fe40006781670 */
[----:B------:R-:W-:Y:S05]  /*4dd0*/  ISETP.LT.OR P2, PT, R10, 0x21, !P2 ;  /* 0x000000210a00780c */ /* 0x000fea0005741670 */
[----:B------:R-:W-:Y:S01]  /*4de0*/  @!PT LDS RZ, [RZ] ;  /* 0x00000000fffff984 */ /* 0x000fe20000000800 */
[----:B------:R-:W-:Y:S01]  /*4df0*/  @!PT LDS RZ, [RZ] ;  /* 0x00000000fffff984 */ /* 0x000fe20000000800 */
[----:B------:R-:W-:Y:S01]  /*4e00*/  @!PT LDS RZ, [RZ] ;  /* 0x00000000fffff984 */ /* 0x000fe20000000800 */
[----:B------:R1:W-:Y:S01]  /*4e10*/  LDGSTS.E.BYPASS.LTC128B.128 [R235+0xc080], [R18.64], !P1 ;  /* 0x0c08000012eb7fae */ /* 0x0003e2000c901d50 */
[----:B------:R-:W-:Y:S03]  /*4e20*/  LOP3.LUT P1, RZ, R248, 0x4, RZ, 0xc0, !PT ;  /* 0x00000004f8ff7812 */ /* 0x000fe6000782c0ff */
[----:B------:R1:W-:Y:S01]  /*4e30*/  LDGSTS.E.BYPASS.LTC128B.128 [R235+0xe080], [R18.64+0x80], !P0 ;  /* 0x0e08008012eb7fae */ /* 0x0003e2000c101d50 */
[C---:B------:R-:W-:Y:S02]  /*4e40*/  ISETP.LT.OR P0, PT, R10.reuse, 0x1, !P1 ;  /* 0x000000010a00780c */ /* 0x040fe40004f01670 */
[----:B------:R-:W-:Y:S11]  /*4e50*/  ISETP.LT.OR P1, PT, R10, 0x21, !P1 ;  /* 0x000000210a00780c */ /* 0x000ff60004f21670 */
[----:B------:R1:W-:Y:S04]  /*4e60*/  LDGSTS.E.BYPASS.LTC128B.128 [R235+0x10080], [R18.64+0x100], !P0 ;  /* 0x1008010012eb7fae */ /* 0x0003e8000c101d50 */
[----:B------:R1:W-:Y:S04]  /*4e70*/  LDGSTS.E.BYPASS.LTC128B.128 [R235+0xd080], [R132.64], !P4 ;  /* 0x0d08000084eb7fae */ /* 0x0003e8000e101d50 */
[----:B------:R1:W-:Y:S04]  /*4e80*/  LDGSTS.E.BYPASS.LTC128B.128 [R235+0xf080], [R132.64+0x80], !P2 ;  /* 0x0f08008084eb7fae */ /* 0x0003e8000d101d50 */
[----:B------:R1:W-:Y:S04]  /*4e90*/  LDGSTS.E.BYPASS.LTC128B.128 [R235+0x11080], [R132.64+0x100], !P1 ;  /* 0x1108010084eb7fae */ /* 0x0003e8000c901d50 */
[----:B------:R1:W-:Y:S02]  /*4ea0*/  @!P3 LDGSTS.E.BYPASS.LTC128B.128 [R9+0x12180], [R16.64] ;  /* 0x121800001009bfae */ /* 0x0003e4000b901d50 */
.L_x_307:
        /* <DEDUP_REMOVED lines=73> */
[----:B------:R-:W2:Y:S01]  /*5340*/  LDL.64 R116, [R1+0x18] ;  /* 0x0000180001747983 */ /* 0x000ea20000100a00 */
[----:B------:R-:W-:Y:S02]  /*5350*/  USHF.R.S32.HI UR18, URZ, 0x1f, UR11 ;  /* 0x0000001f3f127899 */ /* 0x000fe4000801140b */
[----:B------:R-:W-:Y:S02]  /*5360*/  ULDC.64 UR4, c[0x0][0x178] ;  /* 0x00005e0000047ab9 */ /* 0x000fe40000000a00 */
[----:B------:R-:W-:Y:S02]  /*5370*/  UIMAD UR18, UR18, UR4, URZ ;  /* 0x00000004121272a4 */ /* 0x000fe4000f8e023f */
[----:B------:R-:W-:Y:S02]  /*5380*/  UIMAD.WIDE.U32 UR22, UR11, UR4, URZ ;  /* 0x000000040b1672a5 */ /* 0x000fe4000f8e003f */
[----:B------:R-:W-:Y:S02]  /*5390*/  UIMAD UR18, UR11, UR5, UR18 ;  /* 0x000000050b1272a4 */ /* 0x000fe4000f8e0212 */
[----:B------:R-:W-:Y:S02]  /*53a0*/  USHF.L.U32 UR15, UR11, 0x6, URZ ;  /* 0x000000060b0f7899 */ /* 0x000fe4000800063f */
[----:B------:R-:W-:Y:S02]  /*53b0*/  USHF.L.U32 UR19, UR22, 0x6, URZ ;  /* 0x0000000616137899 */ /* 0x000fe4000800063f */
[----:B------:R-:W-:Y:S02]  /*53c0*/  UIADD3 UR18, UR23, UR18, URZ ;  /* 0x0000001217127290 */ /* 0x000fe4000fffe03f */
[----:B------:R-:W-:Y:S01]  /*53d0*/  IMAD.U32 R5, RZ, RZ, UR15 ;  /* 0x0000000fff057e24 */ /* 0x000fe2000f8e00ff */
[----:B------:R-:W-:Y:S01]  /*53e0*/  ULEA UR20, UP0, UR4, UR19, 0x5 ;  /* 0x0000001304147291 */ /* 0x000fe2000f80283f */
[----:B------:R-:W-:Y:S01]  /*53f0*/  IADD3 R6, P1, R244, UR19, RZ ;  /* 0x00000013f4067c10 */ /* 0x000fe2000ff3e0ff */
[----:B------:R-:W-:Y:S01]  /*5400*/  USHF.L.U64.HI UR18, UR22, 0x6, UR18 ;  /* 0x0000000616127899 */ /* 0x000fe20008010212 */
[----:B------:R-:W-:Y:S02]  /*5410*/  IMAD.U32 R4, RZ, RZ, UR15 ;  /* 0x0000000fff047e24 */ /* 0x000fe4000f8e00ff */
[----:B------:R-:W-:Y:S01]  /*5420*/  LEA R12, P2, R6, c[0x0][0x160], 0x1 ;  /* 0x00005800060c7a11 */ /* 0x000fe200078408ff */
[----:B------:R-:W-:Y:S02]  /*5430*/  ULEA.HI.X UR4, UR4, UR18, UR5, 0x5, UP0 ;  /* 0x0000001204047291 */ /* 0x000fe400080f2c05 */
[----:B------:R-:W-:Y:S02]  /*5440*/  IADD3 R4, -R237, UR13, -R4 ;  /* 0x0000000ded047c10 */ /* 0x000fe4000fffe904 */
[----:B--2---:R-:W-:Y:S04]  /*5450*/  IADD3 R9, P0, R116, UR15, RZ ;  /* 0x0000000f74097c10 */ /* 0x004fe8000ff1e0ff */
[----:B------:R-:W-:Y:S02]  /*5460*/  LEA.HI.X.SX32 R8, R5, R246, 0x1, P0 ;  /* 0x000000f605087211 */ /* 0x000fe400000f0eff */
[----:B------:R-:W-:Y:S02]  /*5470*/  IADD3.X R5, R232, UR18, RZ, P1, !PT ;  /* 0x00000012e8057c10 */ /* 0x000fe40008ffe4ff */
[----:B------:R-:W-:Y:S02]  /*5480*/  LEA R10, P0, R9, c[0x0][0x258], 0x2 ;  /* 0x00009600090a7a11 */ /* 0x000fe400078010ff */
[----:B------:R-:W-:Y:S01]  /*5490*/  LEA.HI.X R13, R6, c[0x0][0x164], R5, 0x1, P2 ;  /* 0x00005900060d7a11 */ /* 0x000fe200010f0c05 */
[----:B------:R-:W-:Y:S01]  /*54a0*/  @!P3 IMAD.SHL.U32 R5, R233, 0x10, RZ ;  /* 0x00000010e905b824 */ /* 0x000fe200078e00ff */
[----:B------:R-:W-:Y:S02]  /*54b0*/  ISETP.LT.OR P2, PT, R4, 0x1, !P4 ;  /* 0x000000010400780c */ /* 0x000fe40006741670 */
[----:B------:R-:W-:Y:S02]  /*54c0*/  IADD3 R7, P1, R244, UR20, RZ ;  /* 0x00000014f4077c10 */ /* 0x000fe4000ff3e0ff */
[----:B------:R-:W-:Y:S02]  /*54d0*/  LEA.HI.X R11, R9, c[0x0][0x25c], R8, 0x2, P0 ;  /* 0x00009700090b7a11 */ /* 0x000fe400000f1408 */
[----:B------:R-:W-:Y:S02]  /*54e0*/  LEA R8, P0, R7, c[0x0][0x160], 0x1 ;  /* 0x0000580007087a11 */ /* 0x000fe400078008ff */
[----:B------:R-:W-:Y:S02]  /*54f0*/  IADD3.X R6, R232, UR4, RZ, P1, !PT ;  /* 0x00000004e8067c10 */ /* 0x000fe40008ffe4ff */
[----:B------:R-:W-:Y:S02]  /*5500*/  LOP3.LUT P1, RZ, R249, 0x2, RZ, 0xc0, !PT ;  /* 0x00000002f9ff7812 */ /* 0x000fe4000782c0ff */
[----:B------:R-:W-:Y:S01]  /*5510*/  LEA.HI.X R9, R7, c[0x0][0x164], R6, 0x1, P0 ;  /* 0x0000590007097a11 */ /* 0x000fe200000f0c06 */
[----:B------:R-:W-:Y:S01]  /*5520*/  @!PT LDS RZ, [RZ] ;  /* 0x00000000fffff984 */ /* 0x000fe20000000800 */
[----:B------:R-:W-:Y:S01]  /*5530*/  @!PT LDS RZ, [RZ] ;  /* 0x00000000fffff984 */ /* 0x000fe20000000800 */
[----:B------:R-:W-:Y:S01]  /*5540*/  @!PT LDS RZ, [RZ] ;  /* 0x00000000fffff984 */ /* 0x000fe20000000800 */
[----:B------:R1:W-:Y:S01]  /*5550*/  LDGSTS.E.BYPASS.LTC128B.128 [R235+0x6080], [R12.64], !P2 ;  /* 0x060800000ceb7fae */ /* 0x0003e2000d101d50 */
[C---:B------:R-:W-:Y:S02]  /*5560*/  ISETP.LT.OR P0, PT, R4.reuse, 0x1, !P1 ;  /* 0x000000010400780c */ /* 0x040fe40004f01670 */
[C---:B------:R-:W-:Y:S02]  /*5570*/  ISETP.LT.OR P2, PT, R4.reuse, 0x1, P6 ;  /* 0x000000010400780c */ /* 0x040fe40003741670 */
[C---:B------:R-:W-:Y:S02]  /*5580*/  ISETP.LT.OR P4, PT, R4.reuse, 0x21, !P4 ;  /* 0x000000210400780c */ /* 0x040fe40006781670 */
[C---:B------:R-:W-:Y:S07]  /*5590*/  ISETP.LT.OR P1, PT, R4.reuse, 0x21, !P1 ;  /* 0x000000210400780c */ /* 0x040fee0004f21670 */
[----:B------:R1:W-:Y:S01]  /*55a0*/  LDGSTS.E.BYPASS.LTC128B.128 [R235+0x8080], [R12.64+0x80], !P0 ;  /* 0x080800800ceb7fae */ /* 0x0003e2000c101d50 */
[----:B------:R-:W-:Y:S03]  /*55b0*/  ISETP.LT.OR P0, PT, R4, 0x21, P6 ;  /* 0x000000210400780c */ /* 0x000fe60003701670 */
[----:B------:R1:W-:Y:S04]  /*55c0*/  LDGSTS.E.BYPASS.LTC128B.128 [R235+0xa080], [R12.64+0x100], !P2 ;  /* 0x0a0801000ceb7fae */ /* 0x0003e8000d101d50 */
[----:B------:R1:W-:Y:S04]  /*55d0*/  LDGSTS.E.BYPASS.LTC128B.128 [R235+0x7080], [R8.64], !P4 ;  /* 0x0708000008eb7fae */ /* 0x0003e8000e101d50 */
[----:B------:R1:W-:Y:S04]  /*55e0*/  LDGSTS.E.BYPASS.LTC128B.128 [R235+0x9080], [R8.64+0x80], !P1 ;  /* 0x0908008008eb7fae */ /* 0x0003e8000c901d50 */
[----:B------:R1:W-:Y:S04]  /*55f0*/  LDGSTS.E.BYPASS.LTC128B.128 [R235+0xb080], [R8.64+0x100], !P0 ;  /* 0x0b08010008eb7fae */ /* 0x0003e8000c101d50 */
[----:B------:R1:W-:Y:S02]  /*5600*/  @!P3 LDGSTS.E.BYPASS.LTC128B.128 [R5+0x12080], [R10.64] ;  /* 0x120800000a05bfae */ /* 0x0003e4000b901d50 */
.L_x_308:
        /* <DEDUP_REMOVED lines=45> */
[C---:B------:R-:W-:Y:S01]  /*58e0*/  HMMA.16816.F32 R136, R208.reuse, R212, R136 ;  /* 0x000000d4d088723c */ /* 0x040fe20000001888 */
[----:B------:R-:W3:Y:S07]  /*58f0*/  LDL.64 R212, [R1+0x8] ;  /* 0x0000080001d47983 */ /* 0x000eee0000100a00 */
[-C--:B------:R-:W-:Y:S01]  /*5900*/  HMMA.16816.F32 R140, R208, R214.reuse, R140 ;  /* 0x000000d6d08c723c */ /* 0x080fe2000000188c */
[----:B------:R-:W4:Y:S07]  /*5910*/  LDSM.16.MT88.4 R208, [R228+0x5880] ;  /* 0x00588000e4d0783b */ /* 0x000f2e0000004200 */
[----:B------:R-:W-:Y:S08]  /*5920*/  HMMA.16816.F32 R144, R196, R214, R144 ;  /* 0x000000d6c490723c */ /* 0x000ff00000001890 */
[-C--:B-1----:R-:W-:Y:S08]  /*5930*/  HMMA.16816.F32 R4, R200, R204.reuse, R4 ;  /* 0x000000ccc804723c */ /* 0x082ff00000001804 */
[C---:B------:R-:W-:Y:S07]  /*5940*/  HMMA.16816.F32 R8, R220.reuse, R204, R8 ;  /* 0x000000ccdc08723c */ /* 0x040fee0000001808 */
[----:B------:R-:W-:Y:S01]  /*5950*/  IMAD.U32 R205, RZ, RZ, UR6 ;  /* 0x00000006ffcd7e24 */ /* 0x000fe2000f8e00ff */
[-C--:B------:R-:W-:Y:S08]  /*5960*/  HMMA.16816.F32 R12, R220, R206.reuse, R12 ;  /* 0x000000cedc0c723c */ /* 0x080ff0000000180c */
[C---:B------:R-:W-:Y:S08]  /*5970*/  HMMA.16816.F32 R16, R200.reuse, R206, R16 ;  /* 0x000000cec810723c */ /* 0x040ff00000001810 */
[-C--:B--2---:R-:W-:Y:S08]  /*5980*/  HMMA.16816.F32 R116, R200, R216.reuse, R116 ;  /* 0x000000d8c874723c */ /* 0x084ff00000001874 */
[C---:B------:R-:W-:Y:S08]  /*5990*/  HMMA.16816.F32 R120, R220.reuse, R216, R120 ;  /* 0x000000d8dc78723c */ /* 0x040ff00000001878 */
[-C--:B------:R-:W-:Y:S08]  /*59a0*/  HMMA.16816.F32 R124, R220, R218.reuse, R124 ;  /* 0x000000dadc7c723c */ /* 0x080ff0000000187c */
[C---:B------:R-:W-:Y:S08]  /*59b0*/  HMMA.16816.F32 R128, R200.reuse, R218, R128 ;  /* 0x000000dac880723c */ /* 0x040ff00000001880 */
[-C--:B----4-:R-:W-:Y:S08]  /*59c0*/  HMMA.16816.F32 R132, R200, R208.reuse, R132 ;  /* 0x000000d0c884723c */ /* 0x090ff00000001884 */
[C---:B------:R-:W-:Y:S08]  /*59d0*/  HMMA.16816.F32 R136, R220.reuse, R208, R136 ;  /* 0x000000d0dc88723c */ /* 0x040ff00000001888 */
[-C--:B------:R-:W-:Y:S08]  /*59e0*/  HMMA.16816.F32 R140, R220, R210.reuse, R140 ;  /* 0x000000d2dc8c723c */ /* 0x080ff0000000188c */
[----:B------:R-:W-:Y:S04]  /*59f0*/  HMMA.16816.F32 R144, R200, R210, R144 ;  /* 0x000000d2c890723c */ /* 0x000fe80000001890 */
[----:B---3--:R-:W-:Y:S01]  /*5a00*/  IADD3 R204, P0, R212, UR6, RZ ;  /* 0x00000006d4cc7c10 */ /* 0x008fe2000ff1e0ff */
[----:B------:R-:W-:Y:S03]  /*5a10*/  UMOV UR6, UR11 ;  /* 0x0000000b00067c82 */ /* 0x000fe60008000000 */
[----:B------:R-:W-:Y:S04]  /*5a20*/  LEA.HI.X.SX32 R205, R205, R242, 0x1, P0 ;  /* 0x000000f2cdcd7211 */ /* 0x000fe800000f0eff */
[C---:B------:R-:W-:Y:S04]  /*5a30*/  LEA R206, P0, R204.reuse, c[0x0][0x220], 0x2 ;  /* 0x00008800ccce7a11 */ /* 0x040fe800078010ff */
[----:B------:R-:W-:Y:S02]  /*5a40*/  LEA.HI.X R207, R204, c[0x0][0x224], R205, 0x2, P0 ;  /* 0x00008900cccf7a11 */ /* 0x000fe400000f14cd */
[----:B------:R-:W-:Y:S03]  /*5a50*/  PLOP3.LUT P0, PT, PT, PT, UP0, 0x80, 0x0 ;  /* 0x000000000000781c */ /* 0x000fe60003f0f008 */
        /* <DEDUP_REMOVED lines=98> */
.L_x_290:
[----:B------:R-:W-:Y:S05]  /*6080*/  @P2 BRA `(.L_x_310) ;  /* 0x0000113000002947 */ /* 0x000fea0003800000 */
[----:B-----5:R-:W-:Y:S01]  /*6090*/  SHF.R.S32.HI R0, RZ, 0x1f, R233 ;  /* 0x0000001fff007819 */ /* 0x020fe200000114e9 */
[----:B------:R-:W-:Y:S01]  /*60a0*/  BAR.SYNC.DEFER_BLOCKING 0x1, 0x100 ;  /* 0x0044000000007b1d */ /* 0x000fe20000010000 */
[----:B------:R-:W-:Y:S02]  /*60b0*/  F2FP.PACK_AB R20, R21, R20 ;  /* 0x000000141514723e */ /* 0x000fe400000000ff */
[----:B------:R-:W-:-:S02]  /*60c0*/  LEA.HI R2, R0, R233, RZ, 0x2 ;  /* 0x000000e900027211 */ /* 0x000fc400078f10ff */
[CC--:B-1----:R-:W-:Y:S02]  /*60d0*/  LEA.HI R5, R0.reuse, R233.reuse, RZ, 0x5 ;  /* 0x000000e900057211 */ /* 0x0c2fe400078f28ff */
[--C-:B------:R-:W-:Y:S02]  /*60e0*/  SHF.R.S32.HI R4, RZ, 0x2, R2.reuse ;  /* 0x00000002ff047819 */ /* 0x100fe40000011402 */
[----:B------:R-:W-:Y:S02]  /*60f0*/  SHF.R.S32.HI R3, RZ, 0x1f, R2 ;  /* 0x0000001fff037819 */ /* 0x000fe40000011402 */
[----:B------:R-:W-:Y:S02]  /*6100*/  SHF.R.S32.HI R6, RZ, 0x5, R5 ;  /* 0x00000005ff067819 */ /* 0x000fe40000011405 */
[----:B------:R-:W-:Y:S02]  /*6110*/  LEA.HI R3, R3, R4, RZ, 0x3 ;  /* 0x0000000403037211 */ /* 0x000fe400078f18ff */
[----:B------:R-:W-:-:S02]  /*6120*/  LEA.HI R7, R0, R233, RZ, 0x6 ;  /* 0x000000e900077211 */ /* 0x000fc400078f30ff */
[----:B------:R-:W-:Y:S02]  /*6130*/  LOP3.LUT R3, R3, 0xfffffff8, RZ, 0xc0, !PT ;  /* 0xfffffff803037812 */ /* 0x000fe400078ec0ff */
[----:B------:R-:W-:Y:S02]  /*6140*/  LEA.HI R5, R5, R6, RZ, 0x1 ;  /* 0x0000000605057211 */ /* 0x000fe400078f08ff */
[----:B------:R-:W-:Y:S01]  /*6150*/  SHF.R.S32.HI R7, RZ, 0x6, R7 ;  /* 0x00000006ff077819 */ /* 0x000fe20000011407 */
[----:B------:R-:W-:Y:S01]  /*6160*/  IMAD.IADD R3, R4, 0x1, -R3 ;  /* 0x0000000104037824 */ /* 0x000fe200078e0a03 */
[----:B------:R-:W-:Y:S02]  /*6170*/  LOP3.LUT R9, R5, 0x1ffffe, RZ, 0xc0, !PT ;  /* 0x001ffffe05097812 */ /* 0x000fe400078ec0ff */
[----:B------:R-:W-:Y:S01]  /*6180*/  LOP3.LUT R2, R2, 0x3ffffffc, RZ, 0xc0, !PT ;  /* 0x3ffffffc02027812 */ /* 0x000fe200078ec0ff */
[C---:B------:R-:W-:Y:S01]  /*6190*/  IMAD.SHL.U32 R4, R3.reuse, 0x40, RZ ;  /* 0x0000004003047824 */ /* 0x040fe200078e00ff */
[----:B------:R-:W-:Y:S01]  /*61a0*/  LOP3.LUT P0, RZ, R3, 0x4, RZ, 0xc0, !PT ;  /* 0x0000000403ff7812 */ /* 0x000fe2000780c0ff */
[----:B------:R-:W-:Y:S01]  /*61b0*/  IMAD.SHL.U32 R5, R7, 0x8, RZ ;  /* 0x0000000807057824 */ /* 0x000fe200078e00ff */
[----:B------:R-:W-:Y:S01]  /*61c0*/  F2FP.PACK_AB R22, R23, R22 ;  /* 0x000000161716723e */ /* 0x000fe200000000ff */
[----:B------:R-:W-:Y:S01]  /*61d0*/  IMAD.IADD R9, R6, 0x1, -R9 ;  /* 0x0000000106097824 */ /* 0x000fe200078e0a09 */
[----:B------:R-:W-:Y:S01]  /*61e0*/  LOP3.LUT R4, R4, 0x1c0, RZ, 0xc0, !PT ;  /* 0x000001c004047812 */ /* 0x000fe200078ec0ff */
[----:B------:R-:W-:Y:S01]  /*61f0*/  IMAD.IADD R2, R233, 0x1, -R2 ;  /* 0x00000001e9027824 */ /* 0x000fe200078e0a02 */
[----:B------:R-:W-:-:S02]  /*6200*/  F2FP.PACK_AB R32, R33, R32 ;  /* 0x000000202120723e */ /* 0x000fc400000000ff */
[----:B------:R-:W-:Y:S01]  /*6210*/  LOP3.LUT R5, R4, 0x18, R5, 0xf8, !PT ;  /* 0x0000001804057812 */ /* 0x000fe200078ef805 */
[----:B------:R-:W-:Y:S01]  /*6220*/  IMAD R2, R9, 0x200, R2 ;  /* 0x0000020009027824 */ /* 0x000fe200078e0202 */
[----:B------:R-:W-:Y:S01]  /*6230*/  SHF.R.U32.HI R4, RZ, 0x3, R4 ;  /* 0x00000003ff047819 */ /* 0x000fe20000011604 */
[----:B------:R-:W-:Y:S01]  /*6240*/  IMAD.MOV.U32 R9, RZ, RZ, 0x4 ;  /* 0x00000004ff097424 */ /* 0x000fe200078e00ff */
[----:B------:R-:W-:Y:S02]  /*6250*/  F2FP.PACK_AB R34, R35, R34 ;  /* 0x000000222322723e */ /* 0x000fe400000000ff */
[----:B------:R-:W-:Y:S01]  /*6260*/  LOP3.LUT R5, R5, R4, RZ, 0x3c, !PT ;  /* 0x0000000405057212 */ /* 0x000fe200078e3cff */
[----:B------:R-:W-:Y:S01]  /*6270*/  IMAD.WIDE R10, R238, R9, c[0x0][0x358] ;  /* 0x0000d600ee0a7625 */ /* 0x000fe200078e0209 */
[----:B------:R-:W-:Y:S02]  /*6280*/  F2FP.PACK_AB R24, R25, R24 ;  /* 0x000000181918723e */ /* 0x000fe400000000ff */
[----:B------:R-:W-:Y:S01]  /*6290*/  F2FP.PACK_AB R26, R27, R26 ;  /* 0x0000001a1b1a723e */ /* 0x000fe200000000ff */
[----:B------:R-:W-:Y:S01]  /*62a0*/  IMAD.U32 R2, R2, 0x2, R5 ;  /* 0x0000000202027824 */ /* 0x000fe200078e0005 */
[----:B------:R-:W-:-:S02]  /*62b0*/  F2FP.PACK_AB R28, R29, R28 ;  /* 0x0000001c1d1c723e */ /* 0x000fc400000000ff */
[----:B------:R-:W-:Y:S01]  /*62c0*/  F2FP.PACK_AB R30, R31, R30 ;  /* 0x0000001e1f1e723e */ /* 0x000fe200000000ff */
[----:B------:R-:W-:Y:S01]  /*62d0*/  IMAD.SHL.U32 R3, R2, 0x2, RZ ;  /* 0x0000000202037824 */ /* 0x000fe200078e00ff */
[----:B------:R-:W-:Y:S02]  /*62e0*/  F2FP.PACK_AB R36, R37, R36 ;  /* 0x000000242524723e */ /* 0x000fe400000000ff */
[----:B------:R-:W-:Y:S02]  /*62f0*/  F2FP.PACK_AB R38, R39, R38 ;  /* 0x000000262726723e */ /* 0x000fe400000000ff */
[C---:B------:R-:W-:Y:S01]  /*6300*/  IADD3 R5, R3.reuse, 0x40, RZ ;  /* 0x0000004003057810 */ /* 0x040fe20007ffe0ff */
[----:B------:R-:W-:Y:S01]  /*6310*/  STS [R3+0x6080], R20 ;  /* 0x0060801403007388 */ /* 0x000fe20000000800 */
[----:B------:R-:W-:Y:S02]  /*6320*/  @P0 IADD3 R5, R3, -0x40, RZ ;  /* 0xffffffc003050810 */ /* 0x000fe40007ffe0ff */
        /* <DEDUP_REMOVED lines=34> */
[----:B------:R1:W-:Y:S01]  /*6550*/  STS [R3+0x9080], R40 ;  /* 0x0090802803007388 */ /* 0x0003e20000000800 */
[----:B------:R-:W-:Y:S02]  /*6560*/  F2FP.PACK_AB R86, R87, R86 ;  /* 0x000000565756723e */ /* 0x000fe400000000ff */
[----:B------:R-:W-:Y:S01]  /*6570*/  F2FP.PACK_AB R96, R97, R96 ;  /* 0x000000606160723e */ /* 0x000fe200000000ff */
[----:B------:R-:W-:Y:S01]  /*6580*/  STS [R3+0x9480], R42 ;  /* 0x0094802a03007388 */ /* 0x000fe20000000800 */
[----:B------:R-:W-:-:S02]  /*6590*/  F2FP.PACK_AB R98, R99, R98 ;  /* 0x000000626362723e */ /* 0x000fc400000000ff */
[----:B------:R-:W-:Y:S01]  /*65a0*/  F2FP.PACK_AB R88, R89, R88 ;  /* 0x000000585958723e */ /* 0x000fe200000000ff */
[----:B------:R2:W-:Y:S01]  /*65b0*/  STS [R5+0x9080], R44 ;  /* 0x0090802c05007388 */ /* 0x0005e20000000800 */
[----:B------:R-:W-:Y:S02]  /*65c0*/  F2FP.PACK_AB R90, R91, R90 ;  /* 0x0000005a5b5a723e */ /* 0x000fe400000000ff */
[----:B------:R-:W-:Y:S01]  /*65d0*/  F2FP.PACK_AB R92, R93, R92 ;  /* 0x0000005c5d5c723e */ /* 0x000fe200000000ff */
[----:B------:R3:W-:Y:S01]  /*65e0*/  STS [R5+0x9480], R46 ;  /* 0x0094802e05007388 */ /* 0x0007e20000000800 */
[----:B------:R-:W-:Y:S02]  /*65f0*/  F2FP.PACK_AB R94, R95, R94 ;  /* 0x0000005e5f5e723e */ /* 0x000fe400000000ff */
[----:B------:R-:W-:Y:S01]  /*6600*/  F2FP.PACK_AB R100, R101, R100 ;  /* 0x000000646564723e */ /* 0x000fe200000000ff */
[----:B------:R3:W-:Y:S01]  /*6610*/  STS [R3+0xa080], R52 ;  /* 0x00a0803403007388 */ /* 0x0007e20000000800 */
        /* <DEDUP_REMOVED lines=10> */
[----:B------:R-:W-:Y:S01]  /*66c0*/  ISETP.NE.U32.AND P0, PT, RZ, c[0x0][0x360], PT ;  /* 0x0000d800ff007a0c */ /* 0x000fe20003f05070 */
[----:B------:R3:W-:Y:S01]  /*66d0*/  STS [R3+0xb080], R56 ;  /* 0x00b0803803007388 */ /* 0x0007e20000000800 */
[----:B------:R-:W-:Y:S02]  /*66e0*/  ISETP.NE.U32.AND P1, PT, RZ, c[0x0][0x358], PT ;  /* 0x0000d600ff007a0c */ /* 0x000fe40003f25070 */
[----:B------:R-:W-:Y:S01]  /*66f0*/  ISETP.NE.AND.EX P0, PT, RZ, c[0x0][0x364], PT, P0 ;  /* 0x0000d900ff007a0c */ /* 0x000fe20003f05300 */
[----:B------:R3:W-:Y:S01]  /*6700*/  STS [R3+0xb480], R58 ;  /* 0x00b4803a03007388 */ /* 0x0007e20000000800 */
[----:B------:R-:W-:-:S03]  /*6710*/  ISETP.NE.AND.EX P1, PT, RZ, c[0x0][0x35c], PT, P1 ;  /* 0x0000d700ff007a0c */ /* 0x000fc60003f25310 */
[----:B------:R3:W-:Y:S04]  /*6720*/  STS [R5+0xb080], R60 ;  /* 0x00b0803c05007388 */ /* 0x0007e80000000800 */
        /* <DEDUP_REMOVED lines=25> */
[----:B------:R-:W-:Y:S01]  /*68c0*/  BAR.SYNC.DEFER_BLOCKING 0x1, 0x100 ;  /* 0x0044000000007b1d */ /* 0x000fe20000010000 */
[----:B-1----:R-:W-:-:S02]  /*68d0*/  IMAD.MOV.U32 R40, RZ, RZ, c[0x0][0x2f0] ;  /* 0x0000bc00ff287624 */ /* 0x002fc400078e00ff */
[----:B------:R-:W-:-:S03]  /*68e0*/  @P0 IMAD.WIDE R8, R238, R9, c[0x0][0x360] ;  /* 0x0000d800ee080625 */ /* 0x000fc600078e0209 */
[----:B------:R-:W4:Y:S04]  /*68f0*/  @P1 LDG.E R13, [R10.64] ;  /* 0x000000100a0d1981 */ /* 0x000f28000c1e1900 */
[----:B------:R3:W5:Y:S01]  /*6900*/  @P0 LDG.E R40, [R8.64] ;  /* 0x0000001008280981 */ /* 0x000762000c1e1900 */
[----:B--2---:R-:W-:Y:S02]  /*6910*/  CS2R R44, SRZ ;  /* 0x00000000002c7805 */ /* 0x004fe4000001ff00 */
[--C-:B----4-:R-:W-:Y:S01]  /*6920*/  @P1 SHF.R.S32.HI R45, RZ, 0x1f, R13.reuse ;  /* 0x0000001fff2d1819 */ /* 0x110fe2000001140d */
[----:B------:R-:W-:Y:S01]  /*6930*/  @P1 IMAD.MOV.U32 R44, RZ, RZ, R13 ;  /* 0x000000ffff2c1224 */ /* 0x000fe200078e000d */
[----:B------:R-:W-:Y:S05]  /*6940*/  @P0 BRA `(.L_x_311) ;  /* 0x0000004000000947 */ /* 0x000fea0003800000 */
[----:B---3--:R-:W-:Y:S05]  /*6950*/  @!P1 BRA `(.L_x_311) ;  /* 0x0000003000009947 */ /* 0x008fea0003800000 */
[----:B-----5:R-:W2:Y:S04]  /*6960*/  LDG.E R40, [R10.64] ;  /* 0x000000100a287981 */ /* 0x020ea8000c1e1900 */
[----:B------:R-:W2:Y:S02]  /*6970*/  LDG.E R3, [R10.64+0x4] ;  /* 0x000004100a037981 */ /* 0x000ea4000c1e1900 */
[----:B--2---:R-:W-:-:S02]  /*6980*/  IADD3 R40, -R40, R3, RZ ;  /* 0x0000000328287210 */ /* 0x004fc40007ffe1ff */
.L_x_311:
[----:B---3--:R-:W-:Y:S01]  /*6990*/  LEA.HI R0, R0, R233, RZ, 0x3 ;  /* 0x000000e900007211 */ /* 0x008fe200078f18ff */
[----:B------:R-:W-:Y:S01]  /*69a0*/  BSSY B0, `(.L_x_312) ;  /* 0x000003e000007945 */ /* 0x000fe20003800000 */
[----:B-----5:R-:W-:-:S02]  /*69b0*/  IADD3 R40, R40, -UR14, RZ ;  /* 0x8000000e28287c10 */ /* 0x020fc4000fffe0ff */
[----:B------:R-:W-:Y:S02]  /*69c0*/  LOP3.LUT R2, R0, 0x1ffffff8, RZ, 0xc0, !PT ;  /* 0x1ffffff800027812 */ /* 0x000fe400078ec0ff */
[----:B------:R-:W-:Y:S02]  /*69d0*/  SHF.R.S32.HI R0, RZ, 0x3, R0 ;  /* 0x00000003ff007819 */ /* 0x000fe40000011400 */
[----:B------:R-:W-:Y:S01]  /*69e0*/  IMNMX R53, R40, 0x40, PT ;  /* 0x0000004028357817 */ /* 0x000fe20003800200 */
[----:B------:R-:W-:Y:S01]  /*69f0*/  IMAD.IADD R2, R233, 0x1, -R2 ;  /* 0x00000001e9027824 */ /* 0x000fe200078e0a02 */
[----:B------:R-:W-:Y:S01]  /*6a00*/  SHF.R.S32.HI R52, RZ, 0x1f, R238 ;  /* 0x0000001fff347819 */ /* 0x000fe200000114ee */
[C---:B------:R-:W-:Y:S01]  /*6a10*/  IMAD.SHL.U32 R3, R0.reuse, 0x40, RZ ;  /* 0x0000004000037824 */ /* 0x040fe200078e00ff */
[----:B------:R-:W-:Y:S01]  /*6a20*/  ISETP.GE.AND P4, PT, R0, R53, PT ;  /* 0x000000350000720c */ /* 0x000fe20003f86270 */
[----:B------:R-:W-:Y:S01]  /*6a30*/  IMAD.SHL.U32 R58, R2, 0x8, RZ ;  /* 0x00000008023a7824 */ /* 0x000fe200078e00ff */
[----:B------:R-:W-:Y:S01]  /*6a40*/  SEL R52, R52, RZ, !P1 ;  /* 0x000000ff34347207 */ /* 0x000fe20004800000 */
[----:B------:R-:W1:Y:S01]  /*6a50*/  S2R R2, SR_CTAID.Y ;  /* 0x0000000000027919 */ /* 0x000e620000002600 */
[----:B------:R-:W-:-:S02]  /*6a60*/  LOP3.LUT R3, R3, 0x1c0, RZ, 0xc0, !PT ;  /* 0x000001c003037812 */ /* 0x000fc400078ec0ff */
[--C-:B------:R-:W-:Y:S02]  /*6a70*/  SHF.R.S32.HI R59, RZ, 0x1f, R58.reuse ;  /* 0x0000001fff3b7819 */ /* 0x100fe4000001143a */
[----:B------:R-:W-:Y:S02]  /*6a80*/  LOP3.LUT R4, R3, 0x38, R58, 0xf8, !PT ;  /* 0x0000003803047812 */ /* 0x000fe400078ef83a */
[----:B------:R-:W-:Y:S02]  /*6a90*/  SHF.R.U32.HI R3, RZ, 0x3, R3 ;  /* 0x00000003ff037819 */ /* 0x000fe40000011603 */
[----:B------:R-:W-:Y:S02]  /*6aa0*/  IADD3 R62, P0, R0, R44, RZ ;  /* 0x0000002c003e7210 */ /* 0x000fe40007f1e0ff */
[----:B------:R-:W-:Y:S02]  /*6ab0*/  LOP3.LUT R4, R4, R3, RZ, 0x3c, !PT ;  /* 0x0000000304047212 */ /* 0x000fe400078e3cff */
[----:B------:R-:W-:-:S02]  /*6ac0*/  SEL R238, R238, RZ, !P1 ;  /* 0x000000ffeeee7207 */ /* 0x000fc40004800000 */
[----:B------:R-:W-:Y:S01]  /*6ad0*/  LEA.HI.X.SX32 R63, R0, R45, 0x1, P0 ;  /* 0x0000002d003f7211 */ /* 0x000fe200000f0eff */
[----:B------:R-:W-:Y:S01]  /*6ae0*/  IMAD R4, R7, 0x200, R4 ;  /* 0x0000020007047824 */ /* 0x000fe200078e0204 */
[----:B------:R-:W-:-:S03]  /*6af0*/  IADD3 R56, R58, 0x40, RZ ;  /* 0x000000403a387810 */ /* 0x000fc60007ffe0ff */
[----:B------:R-:W-:Y:S01]  /*6b00*/  IMAD.SHL.U32 R57, R4, 0x2, RZ ;  /* 0x0000000204397824 */ /* 0x000fe200078e00ff */
[----:B-1----:R-:W-:-:S04]  /*6b10*/  SHF.R.S32.HI R3, RZ, 0x1f, R2 ;  /* 0x0000001fff037819 */ /* 0x002fc80000011402 */
[----:B------:R1:W2:Y:S01]  /*6b20*/  LDS.128 R36, [R57+0x7080] ;  /* 0x0070800039247984 */ /* 0x0002a20000000c00 */
[----:B------:R-:W-:-:S03]  /*6b30*/  IMAD.WIDE.U32 R42, R2, c[0x0][0x338], R58 ;  /* 0x0000ce00022a7a25 */ /* 0x000fc600078e003a */
[----:B------:R1:W3:Y:S01]  /*6b40*/  LDS.128 R32, [R57+0x9080] ;  /* 0x0090800039207984 */ /* 0x0002e20000000c00 */
[----:B------:R-:W-:Y:S02]  /*6b50*/  IMAD R41, R3, c[0x0][0x338], RZ ;  /* 0x0000ce0003297a24 */ /* 0x000fe400078e02ff */
[----:B------:R-:W-:Y:S01]  /*6b60*/  IMAD.MOV.U32 R60, RZ, RZ, R42 ;  /* 0x000000ffff3c7224 */ /* 0x000fe200078e002a */
[----:B------:R1:W4:Y:S01]  /*6b70*/  LDS.128 R28, [R57+0xb080] ;  /* 0x00b08000391c7984 */ /* 0x0003220000000c00 */
[----:B------:R-:W-:-:S03]  /*6b80*/  IMAD R41, R2, c[0x0][0x33c], R41 ;  /* 0x0000cf0002297a24 */ /* 0x000fc600078e0229 */
[----:B------:R1:W1:Y:S01]  /*6b90*/  LDS.128 R24, [R57+0x80] ;  /* 0x0000800039187984 */ /* 0x0002620000000c00 */
[----:B------:R-:W-:Y:S02]  /*6ba0*/  IMAD.IADD R61, R43, 0x1, R41 ;  /* 0x000000012b3d7824 */ /* 0x000fe400078e0229 */
[----:B------:R-:W-:Y:S01]  /*6bb0*/  IMAD R43, R52, c[0x0][0x340], RZ ;  /* 0x0000d000342b7a24 */ /* 0x000fe200078e02ff */
[----:B------:R1:W1:Y:S01]  /*6bc0*/  LDS.128 R20, [R57+0x2080] ;  /* 0x0020800039147984 */ /* 0x0002620000000c00 */
[----:B------:R-:W-:Y:S02]  /*6bd0*/  IMAD.U32 R41, RZ, RZ, UR10 ;  /* 0x0000000aff297e24 */ /* 0x000fe4000f8e00ff */
[C---:B------:R-:W-:Y:S01]  /*6be0*/  IMAD R40, R238.reuse, c[0x0][0x344], R43 ;  /* 0x0000d100ee287a24 */ /* 0x040fe200078e022b */
[----:B------:R1:W1:Y:S01]  /*6bf0*/  LDS.128 R16, [R57+0x4080] ;  /* 0x0040800039107984 */ /* 0x0002620000000c00 */
[----:B------:R-:W-:-:S03]  /*6c00*/  IMAD.WIDE.U32 R60, R238, c[0x0][0x340], R60 ;  /* 0x0000d000ee3c7a25 */ /* 0x000fc600078e003c */
[----:B------:R1:W1:Y:S01]  /*6c10*/  LDS.128 R12, [R57+0x1080] ;  /* 0x00108000390c7984 */ /* 0x0002620000000c00 */
[----:B------:R-:W-:-:S03]  /*6c20*/  IMAD.WIDE R62, R41, 0x40, R62 ;  /* 0x00000040293e7825 */ /* 0x000fc600078e023e */
[----:B------:R1:W1:Y:S01]  /*6c30*/  LDS.128 R8, [R57+0x3080] ;  /* 0x0030800039087984 */ /* 0x0002620000000c00 */
[----:B------:R-:W-:-:S03]  /*6c40*/  IMAD.IADD R65, R61, 0x1, R40 ;  /* 0x000000013d417824 */ /* 0x000fc600078e0228 */
[----:B------:R1:W1:Y:S01]  /*6c50*/  LDS.128 R4, [R57+0x5080] ;  /* 0x0050800039047984 */ /* 0x0002620000000c00 */
[----:B------:R-:W-:Y:S05]  /*6c60*/  @P4 BRA `(.L_x_313) ;  /* 0x0000011000004947 */ /* 0x000fea0003800000 */
[C---:B------:R-:W-:Y:S01]  /*6c70*/  ISETP.GE.AND P3, PT, R58.reuse, c[0x0][0x324], PT ;  /* 0x0000c9003a007a0c */ /* 0x040fe20003f66270 */
[----:B------:R-:W5:Y:S01]  /*6c80*/  LDS.128 R48, [R57+0x8080] ;  /* 0x0080800039307984 */ /* 0x000f620000000c00 */
[----:B------:R-:W-:Y:S01]  /*6c90*/  IMAD R54, R63, c[0x0][0x330], RZ ;  /* 0x0000cc003f367a24 */ /* 0x000fe200078e02ff */
[----:B------:R-:W-:Y:S01]  /*6ca0*/  IADD3 R55, R58, 0x80, RZ ;  /* 0x000000803a377810 */ /* 0x000fe20007ffe0ff */
[----:B------:R-:W-:Y:S01]  /*6cb0*/  IMAD.MOV.U32 R64, RZ, RZ, R60 ;  /* 0x000000ffff407224 */ /* 0x000fe200078e003c */
[----:B------:R-:W4:Y:S01]  /*6cc0*/  LDS.128 R44, [R57+0xa080] ;  /* 0x00a08000392c7984 */ /* 0x000f220000000c00 */
[----:B------:R-:W-:Y:S01]  /*6cd0*/  IMAD R54, R62, c[0x0][0x334], R54 ;  /* 0x0000cd003e367a24 */ /* 0x000fe200078e0236 */
[----:B------:R-:W-:Y:S01]  /*6ce0*/  ISETP.GE.AND P2, PT, R56, c[0x0][0x324], PT ;  /* 0x0000c90038007a0c */ /* 0x000fe20003f46270 */
[----:B------:R-:W-:Y:S01]  /*6cf0*/  IMAD.WIDE.U32 R66, R62, c[0x0][0x330], R64 ;  /* 0x0000cc003e427a25 */ /* 0x000fe200078e0040 */
[----:B------:R-:W-:-:S03]  /*6d00*/  ISETP.GE.AND P1, PT, R55, c[0x0][0x324], PT ;  /* 0x0000c90037007a0c */ /* 0x000fc60003f26270 */
[----:B------:R-:W-:Y:S01]  /*6d10*/  IMAD.IADD R54, R67, 0x1, R54 ;  /* 0x0000000143367824 */ /* 0x000fe200078e0236 */
[----:B------:R-:W3:Y:S01]  /*6d20*/  @!P3 LDS.128 R40, [R57+0x6080] ;  /* 0x006080003928b984 */ /* 0x000ee20000000c00 */
[----:B------:R-:W-:-:S04]  /*6d30*/  LEA R68, P0, R66, c[0x0][0x318], 0x1 ;  /* 0x0000c60042447a11 */ /* 0x000fc800078008ff */
[----:B------:R-:W-:-:S05]  /*6d40*/  LEA.HI.X R69, R66, c[0x0][0x31c], R54, 0x1, P0 ;  /* 0x0000c70042457a11 */ /* 0x000fca00000f0c36 */
[----:B-----5:R2:W-:Y:S04]  /*6d50*/  @!P2 STG.E.128 [R68.64+0x80], R48 ;  /* 0x000080304400a986 */ /* 0x0205e8000c101d10 */
[----:B----4-:R2:W-:Y:S04]  /*6d60*/  @!P1 STG.E.128 [R68.64+0x100], R44 ;  /* 0x0001002c44009986 */ /* 0x0105e8000c101d10 */
[----:B---3--:R2:W-:Y:S02]  /*6d70*/  @!P3 STG.E.128 [R68.64], R40 ;  /* 0x000000284400b986 */ /* 0x0085e4000c101d10 */
.L_x_313:
[----:B------:R-:W-:Y:S05]  /*6d80*/  BSYNC B0 ;  /* 0x0000000000007941 */ /* 0x000fea0003800000 */
.L_x_312:
[----:B------:R-:W-:Y:S01]  /*6d90*/  IADD3 R0, R0, 0x20, RZ ;  /* 0x0000002000007810 */ /* 0x000fe20007ffe0ff */
[----:B------:R-:W-:Y:S03]  /*6da0*/  BSSY B0, `(.L_x_314) ;  /* 0x0000014000007945 */ /* 0x000fe60003800000 */
[----:B------:R-:W-:-:S13]  /*6db0*/  ISETP.GE.AND P3, PT, R0, R53, PT ;  /* 0x000000350000720c */ /* 0x000fda0003f66270 */
[----:B------:R-:W-:Y:S05]  /*6dc0*/  @P3 BRA `(.L_x_315) ;  /* 0x0000011000003947 */ /* 0x000fea0003800000 */
[----:B--2---:R-:W-:Y:S01]  /*6dd0*/  IADD3 R41, P0, R62, 0x20, RZ ;  /* 0x000000203e297810 */ /* 0x004fe20007f1e0ff */
[----:B------:R-:W-:Y:S01]  /*6de0*/  IMAD.MOV.U32 R42, RZ, RZ, R60 ;  /* 0x000000ffff2a7224 */ /* 0x000fe200078e003c */
[C---:B------:R-:W-:Y:S01]  /*6df0*/  IADD3 R0, R58.reuse, 0x80, RZ ;  /* 0x000000803a007810 */ /* 0x040fe20007ffe0ff */
[----:B------:R-:W-:Y:S01]  /*6e00*/  IMAD.MOV.U32 R43, RZ, RZ, R65 ;  /* 0x000000ffff2b7224 */ /* 0x000fe200078e0041 */
[----:B------:R-:W-:Y:S01]  /*6e10*/  ISETP.GE.AND P2, PT, R58, c[0x0][0x324], PT ;  /* 0x0000c9003a007a0c */ /* 0x000fe20003f46270 */
[----:B------:R-:W-:Y:S01]  /*6e20*/  IMAD.X R40, RZ, RZ, R63, P0 ;  /* 0x000000ffff287224 */ /* 0x000fe200000e063f */
[----:B------:R-:W-:Y:S01]  /*6e30*/  ISETP.GE.AND P0, PT, R0, c[0x0][0x324], PT ;  /* 0x0000c90000007a0c */ /* 0x000fe20003f06270 */
[----:B------:R-:W-:Y:S01]  /*6e40*/  IMAD.WIDE.U32 R42, R41, c[0x0][0x330], R42 ;  /* 0x0000cc00292a7a25 */ /* 0x000fe200078e002a */
[----:B------:R-:W-:-:S03]  /*6e50*/  ISETP.GE.AND P1, PT, R56, c[0x0][0x324], PT ;  /* 0x0000c90038007a0c */ /* 0x000fc60003f26270 */
[----:B------:R-:W-:Y:S01]  /*6e60*/  IMAD R40, R40, c[0x0][0x330], RZ ;  /* 0x0000cc0028287a24 */ /* 0x000fe200078e02ff */
[----:B------:R-:W-:-:S03]  /*6e70*/  LEA R44, P5, R42, c[0x0][0x318], 0x1 ;  /* 0x0000c6002a2c7a11 */ /* 0x000fc600078a08ff */
[----:B------:R-:W-:-:S04]  /*6e80*/  IMAD R40, R41, c[0x0][0x334], R40 ;  /* 0x0000cd0029287a24 */ /* 0x000fc800078e0228 */
[----:B------:R-:W-:-:S05]  /*6e90*/  IMAD.IADD R40, R43, 0x1, R40 ;  /* 0x000000012b287824 */ /* 0x000fca00078e0228 */
[----:B------:R-:W-:-:S05]  /*6ea0*/  LEA.HI.X R45, R42, c[0x0][0x31c], R40, 0x1, P5 ;  /* 0x0000c7002a2d7a11 */ /* 0x000fca00028f0c28 */
[----:B------:R2:W-:Y:S04]  /*6eb0*/  @!P2 STG.E.128 [R44.64], R36 ;  /* 0x000000242c00a986 */ /* 0x0005e8000c101d10 */
[----:B---3--:R2:W-:Y:S04]  /*6ec0*/  @!P1 STG.E.128 [R44.64+0x80], R32 ;  /* 0x000080202c009986 */ /* 0x0085e8000c101d10 */
[----:B----4-:R2:W-:Y:S02]  /*6ed0*/  @!P0 STG.E.128 [R44.64+0x100], R28 ;  /* 0x0001001c2c008986 */ /* 0x0105e4000c101d10 */
.L_x_315:
[----:B------:R-:W-:Y:S05]  /*6ee0*/  BSYNC B0 ;  /* 0x0000000000007941 */ /* 0x000fea0003800000 */
.L_x_314:
[----:B------:R-:W-:Y:S01]  /*6ef0*/  IMAD R3, R3, c[0x0][0x308], RZ ;  /* 0x0000c20003037a24 */ /* 0x000fe200078e02ff */
[----:B------:R-:W-:Y:S01]  /*6f00*/  BSSY B0, `(.L_x_316) ;  /* 0x0000017000007945 */ /* 0x000fe20003800000 */
[----:B--2-4-:R-:W-:-:S04]  /*6f10*/  IMAD.WIDE.U32 R30, R2, c[0x0][0x308], R58 ;  /* 0x0000c200021e7a25 */ /* 0x014fc800078e003a */
        /* <DEDUP_REMOVED lines=16> */
[----:B---3--:R-:W-:-:S04]  /*7020*/  LEA R32, P0, R30, c[0x0][0x2e8], 0x1 ;  /* 0x0000ba001e207a11 */ /* 0x008fc800078008ff */
[----:B------:R-:W-:-:S05]  /*7030*/  LEA.HI.X R33, R30, c[0x0][0x2ec], R2, 0x1, P0 ;  /* 0x0000bb001e217a11 */ /* 0x000fca00000f0c02 */
[----:B-1----:R1:W-:Y:S04]  /*7040*/  @!P4 STG.E.128 [R32.64], R24 ;  /* 0x000000182000c986 */ /* 0x0023e8000c101d10 */
[----:B------:R1:W-:Y:S04]  /*7050*/  @!P2 STG.E.128 [R32.64+0x80], R20 ;  /* 0x000080142000a986 */ /* 0x0003e8000c101d10 */
[----:B------:R1:W-:Y:S02]  /*7060*/  @!P1 STG.E.128 [R32.64+0x100], R16 ;  /* 0x0001001020009986 */ /* 0x0003e4000c101d10 */
.L_x_317:
[----:B------:R-:W-:Y:S05]  /*7070*/  BSYNC B0 ;  /* 0x0000000000007941 */ /* 0x000fea0003800000 */
.L_x_316:
[----:B------:R-:W-:Y:S05]  /*7080*/  @P3 EXIT ;  /* 0x000000000000394d */ /* 0x000fea0003800000 */
[----:B------:R-:W-:Y:S01]  /*7090*/  IADD3 R0, P0, R62, 0x20, RZ ;  /* 0x000000203e007810 */ /* 0x000fe20007f1e0ff */
[----:B-1----:R-:W-:Y:S01]  /*70a0*/  IMAD.MOV.U32 R16, RZ, RZ, R238 ;  /* 0x000000ffff107224 */ /* 0x002fe200078e00ee */
[C---:B------:R-:W-:Y:S01]  /*70b0*/  ISETP.GE.AND P1, PT, R58.reuse, c[0x0][0x2f4], PT ;  /* 0x0000bd003a007a0c */ /* 0x040fe20003f26270 */
[----:B------:R-:W-:Y:S01]  /*70c0*/  IMAD.MOV.U32 R17, RZ, RZ, R29 ;  /* 0x000000ffff117224 */ /* 0x000fe200078e001d */
        /* <DEDUP_REMOVED lines=15> */
.L_x_310:
[----:B------:R-:W-:Y:S01]  /*71c0*/  ISETP.NE.U32.AND P0, PT, RZ, c[0x0][0x360], PT ;  /* 0x0000d800ff007a0c */ /* 0x000fe20003f05070 */
[----:B-1----:R-:W-:Y:S01]  /*71d0*/  IMAD.MOV.U32 R7, RZ, RZ, 0x4 ;  /* 0x00000004ff077424 */ /* 0x002fe200078e00ff */
[----:B------:R-:W-:-:S02]  /*71e0*/  ISETP.NE.U32.AND P1, PT, RZ, c[0x0][0x358], PT ;  /* 0x0000d600ff007a0c */ /* 0x000fc40003f25070 */
[----:B------:R-:W-:Y:S01]  /*71f0*/  ISETP.NE.AND.EX P0, PT, RZ, c[0x0][0x364], PT, P0 ;  /* 0x0000d900ff007a0c */ /* 0x000fe20003f05300 */
[----:B------:R-:W-:Y:S01]  /*7200*/  IMAD.WIDE R4, R238, R7, c[0x0][0x358] ;  /* 0x0000d600ee047625 */ /* 0x000fe200078e0207 */
[----:B------:R-:W-:-:S03]  /*7210*/  ISETP.NE.AND.EX P1, PT, RZ, c[0x0][0x35c], PT, P1 ;  /* 0x0000d700ff007a0c */ /* 0x000fc60003f25310 */
[----:B------:R-:W-:-:S08]  /*7220*/  IMAD.MOV.U32 R6, RZ, RZ, c[0x0][0x2f0] ;  /* 0x0000bc00ff067624 */ /* 0x000fd000078e00ff */
[----:B------:R-:W-:Y:S02]  /*7230*/  @P0 IMAD.WIDE R8, R238, R7, c[0x0][0x360] ;  /* 0x0000d800ee080625 */ /* 0x000fe400078e0207 */
[----:B------:R-:W2:Y:S04]  /*7240*/  @P1 LDG.E R3, [R4.64] ;  /* 0x0000001004031981 */ /* 0x000ea8000c1e1900 */
[----:B------:R1:W5:Y:S01]  /*7250*/  @P0 LDG.E R6, [R8.64] ;  /* 0x0000001008060981 */ /* 0x000362000c1e1900 */
[----:B------:R-:W-:Y:S02]  /*7260*/  CS2R R10, SRZ ;  /* 0x00000000000a7805 */ /* 0x000fe4000001ff00 */
[--C-:B--2---:R-:W-:Y:S01]  /*7270*/  @P1 SHF.R.S32.HI R11, RZ, 0x1f, R3.reuse ;  /* 0x0000001fff0b1819 */ /* 0x104fe20000011403 */
[----:B------:R-:W-:Y:S01]  /*7280*/  @P1 IMAD.MOV.U32 R10, RZ, RZ, R3 ;  /* 0x000000ffff0a1224 */ /* 0x000fe200078e0003 */
[----:B------:R-:W-:Y:S05]  /*7290*/  @P0 BRA `(.L_x_318) ;  /* 0x0000004000000947 */ /* 0x000fea0003800000 */
[----:B-1----:R-:W-:Y:S05]  /*72a0*/  @!P1 BRA `(.L_x_318) ;  /* 0x0000003000009947 */ /* 0x002fea0003800000 */
[----:B-----5:R-:W2:Y:S04]  /*72b0*/  LDG.E R6, [R4.64] ;  /* 0x0000001004067981 */ /* 0x020ea8000c1e1900 */
[----:B------:R-:W2:Y:S02]  /*72c0*/  LDG.E R3, [R4.64+0x4] ;  /* 0x0000041004037981 */ /* 0x000ea4000c1e1900 */
[----:B--2---:R-:W-:-:S02]  /*72d0*/  IADD3 R6, -R6, R3, RZ ;  /* 0x0000000306067210 */ /* 0x004fc40007ffe1ff */
.L_x_318:
[----:B-1---5:R-:W1:Y:S01]  /*72e0*/  S2R R0, SR_CTAID.Y ;  /* 0x0000000000007919 */ /* 0x022e620000002600 */
[----:B------:R-:W-:Y:S01]  /*72f0*/  SHF.R.S32.HI R2, RZ, 0x1f, R233 ;  /* 0x0000001fff027819 */ /* 0x000fe200000114e9 */
[----:B------:R-:W-:Y:S01]  /*7300*/  BSSY B0, `(.L_x_319) ;  /* 0x000002a000007945 */ /* 0x000fe20003800000 */
[----:B------:R-:W-:-:S02]  /*7310*/  IADD3 R6, R6, -UR14, RZ ;  /* 0x8000000e06067c10 */ /* 0x000fc4000fffe0ff */
[----:B------:R-:W-:Y:S02]  /*7320*/  LEA.HI R3, R2, R233, RZ, 0x3 ;  /* 0x000000e902037211 */ /* 0x000fe400078f18ff */
[----:B------:R-:W-:Y:S02]  /*7330*/  SHF.R.S32.HI R4, RZ, 0x1f, R238 ;  /* 0x0000001fff047819 */ /* 0x000fe400000114ee */
[----:B------:R-:W-:Y:S02]  /*7340*/  LOP3.LUT R8, R3, 0x1ffffff8, RZ, 0xc0, !PT ;  /* 0x1ffffff803087812 */ /* 0x000fe400078ec0ff */
[----:B------:R-:W-:Y:S02]  /*7350*/  SHF.R.S32.HI R3, RZ, 0x3, R3 ;  /* 0x00000003ff037819 */ /* 0x000fe40000011403 */
[----:B------:R-:W-:Y:S01]  /*7360*/  SEL R4, R4, RZ, !P1 ;  /* 0x000000ff04047207 */ /* 0x000fe20004800000 */
[----:B------:R-:W-:Y:S01]  /*7370*/  IMAD.IADD R8, R233, 0x1, -R8 ;  /* 0x00000001e9087824 */ /* 0x000fe200078e0a08 */
[----:B------:R-:W-:-:S02]  /*7380*/  ISETP.GE.AND P4, PT, R3, R6, PT ;  /* 0x000000060300720c */ /* 0x000fc40003f86270 */
[C---:B------:R-:W-:Y:S01]  /*7390*/  IADD3 R10, P0, R3.reuse, R10, RZ ;  /* 0x0000000a030a7210 */ /* 0x040fe20007f1e0ff */
[----:B------:R-:W-:Y:S01]  /*73a0*/  IMAD.SHL.U32 R8, R8, 0x8, RZ ;  /* 0x0000000808087824 */ /* 0x000fe200078e00ff */
[----:B------:R-:W-:Y:S01]  /*73b0*/  SEL R238, R238, RZ, !P1 ;  /* 0x000000ffeeee7207 */ /* 0x000fe20004800000 */
[----:B------:R-:W-:Y:S01]  /*73c0*/  IMAD R17, R4, c[0x0][0x310], RZ ;  /* 0x0000c40004117a24 */ /* 0x000fe200078e02ff */
[----:B------:R-:W-:Y:S02]  /*73d0*/  LEA.HI.X.SX32 R11, R3, R11, 0x1, P0 ;  /* 0x0000000b030b7211 */ /* 0x000fe400000f0eff */
[----:B------:R-:W-:Y:S01]  /*73e0*/  SHF.R.S32.HI R9, RZ, 0x1f, R8 ;  /* 0x0000001fff097819 */ /* 0x000fe20000011408 */
[----:B------:R-:W-:Y:S01]  /*73f0*/  IMAD R17, R238, c[0x0][0x314], R17 ;  /* 0x0000c500ee117a24 */ /* 0x000fe200078e0211 */
[----:B-1----:R-:W-:Y:S02]  /*7400*/  SHF.R.S32.HI R2, RZ, 0x1f, R0 ;  /* 0x0000001fff027819 */ /* 0x002fe40000011400 */
[----:B------:R-:W-:Y:S01]  /*7410*/  IADD3 R7, R8, 0x40, RZ ;  /* 0x0000004008077810 */ /* 0x000fe20007ffe0ff */
[----:B------:R-:W-:-:S04]  /*7420*/  IMAD.WIDE.U32 R14, R0, c[0x0][0x308], R8 ;  /* 0x0000c200000e7a25 */ /* 0x000fc800078e0008 */
[----:B------:R-:W-:-:S04]  /*7430*/  IMAD R5, R2, c[0x0][0x308], RZ ;  /* 0x0000c20002057a24 */ /* 0x000fc800078e02ff */
[----:B------:R-:W-:Y:S01]  /*7440*/  IMAD R12, R0, c[0x0][0x30c], R5 ;  /* 0x0000c300000c7a24 */ /* 0x000fe200078e0205 */
[----:B------:R-:W-:-:S03]  /*7450*/  IADD3 R5, R8, 0x80, RZ ;  /* 0x0000008008057810 */ /* 0x000fc60007ffe0ff */
[----:B------:R-:W-:Y:S02]  /*7460*/  IMAD.IADD R13, R15, 0x1, R12 ;  /* 0x000000010f0d7824 */ /* 0x000fe400078e020c */
[----:B------:R-:W-:Y:S02]  /*7470*/  IMAD.MOV.U32 R12, RZ, RZ, R14 ;  /* 0x000000ffff0c7224 */ /* 0x000fe400078e000e */
[----:B------:R-:W-:Y:S02]  /*7480*/  IMAD.U32 R14, RZ, RZ, UR10 ;  /* 0x0000000aff0e7e24 */ /* 0x000fe4000f8e00ff */
        /* <DEDUP_REMOVED lines=17> */
.L_x_320:
[----:B------:R-:W-:Y:S05]  /*75a0*/  BSYNC B0 ;  /* 0x0000000000007941 */ /* 0x000fea0003800000 */
.L_x_319:
[----:B------:R-:W-:Y:S01]  /*75b0*/  IADD3 R3, R3, 0x20, RZ ;  /* 0x0000002003037810 */ /* 0x000fe20007ffe0ff */
[----:B------:R-:W-:Y:S03]  /*75c0*/  BSSY B0, `(.L_x_321) ;  /* 0x0000013000007945 */ /* 0x000fe60003800000 */
[----:B------:R-:W-:-:S13]  /*75d0*/  ISETP.GE.AND P3, PT, R3, R6, PT ;  /* 0x000000060300720c */ /* 0x000fda0003f66270 */
[----:B------:R-:W-:Y:S05]  /*75e0*/  @P3 BRA `(.L_x_322) ;  /* 0x0000010000003947 */ /* 0x000fea0003800000 */
[----:B------:R-:W-:Y:S01]  /*75f0*/  IADD3 R6, P0, R14, 0x20, RZ ;  /* 0x000000200e067810 */ /* 0x000fe20007f1e0ff */
[----:B------:R-:W-:Y:S01]  /*7600*/  IMAD.MOV.U32 R10, RZ, RZ, R12 ;  /* 0x000000ffff0a7224 */ /* 0x000fe200078e000c */
[----:B------:R-:W-:Y:S02]  /*7610*/  MOV R11, R17 ;  /* 0x00000011000b7202 */ /* 0x000fe40000000f00 */
        /* <DEDUP_REMOVED lines=10> */
[----:B------:R2:W-:Y:S04]  /*76c0*/  @!P2 STG.E.128 [R12.64], RZ ;  /* 0x000000ff0c00a986 */ /* 0x0005e8000c101d10 */
[----:B------:R2:W-:Y:S04]  /*76d0*/  @!P1 STG.E.128 [R12.64+0x80], RZ ;  /* 0x000080ff0c009986 */ /* 0x0005e8000c101d10 */
[----:B------:R2:W-:Y:S02]  /*76e0*/  @!P0 STG.E.128 [R12.64+0x100], RZ ;  /* 0x000100ff0c008986 */ /* 0x0005e4000c101d10 */
.L_x_322:
[----:B------:R-:W-:Y:S05]  /*76f0*/  BSYNC B0 ;  /* 0x0000000000007941 */ /* 0x000fea0003800000 */
.L_x_321:
[----:B------:R-:W-:Y:S01]  /*7700*/  IMAD R3, R2, c[0x0][0x338], RZ ;  /* 0x0000ce0002037a24 */ /* 0x000fe200078e02ff */
[----:B------:R-:W-:Y:S01]  /*7710*/  BSSY B0, `(.L_x_323) ;  /* 0x0000016000007945 */ /* 0x000fe20003800000 */
[----:B------:R-:W-:-:S04]  /*7720*/  IMAD.WIDE.U32 R10, R0, c[0x0][0x338], R8 ;  /* 0x0000ce00000a7a25 */ /* 0x000fc800078e0008 */
[----:B------:R-:W-:Y:S02]  /*7730*/  IMAD R3, R0, c[0x0][0x33c], R3 ;  /* 0x0000cf0000037a24 */ /* 0x000fe400078e0203 */
[----:B--2---:R-:W-:-:S03]  /*7740*/  IMAD R13, R4, c[0x0][0x340], RZ ;  /* 0x0000d000040d7a24 */ /* 0x004fc600078e02ff */
        /* <DEDUP_REMOVED lines=18> */
.L_x_324:
[----:B------:R-:W-:Y:S05]  /*7870*/  BSYNC B0 ;  /* 0x0000000000007941 */ /* 0x000fea0003800000 */
.L_x_323:
[----:B------:R-:W-:Y:S05]  /*7880*/  @P3 EXIT ;  /* 0x000000000000394d */ /* 0x000fea0003800000 */
[----:B------:R-:W-:Y:S01]  /*7890*/  IADD3 R0, P0, R14, 0x20, RZ ;  /* 0x000000200e007810 */ /* 0x000fe20007f1e0ff */
[----:B------:R-:W-:Y:S01]  /*78a0*/  IMAD.MOV.U32 R10, RZ, RZ, R238 ;  /* 0x000000ffff0a7224 */ /* 0x000fe200078e00ee */
[----:B------:R-:W-:-:S03]  /*78b0*/  ISETP.GE.AND P1, PT, R8, c[0x0][0x324], PT ;  /* 0x0000c90008007a0c */ /* 0x000fc60003f26270 */
[----:B------:R-:W-:Y:S01]  /*78c0*/  IMAD.X R14, RZ, RZ, R15, P0 ;  /* 0x000000ffff0e7224 */ /* 0x000fe200000e060f */
[----:B------:R-:W-:Y:S01]  /*78d0*/  ISETP.GE.AND P0, PT, R7, c[0x0][0x324], PT ;  /* 0x0000c90007007a0c */ /* 0x000fe20003f06270 */
[----:B------:R-:W-:-:S04]  /*78e0*/  IMAD.WIDE.U32 R10, R0, c[0x0][0x330], R10 ;  /* 0x0000cc00000a7a25 */ /* 0x000fc800078e000a */
[----:B--2---:R-:W-:Y:S01]  /*78f0*/  IMAD R3, R14, c[0x0][0x330], RZ ;  /* 0x0000cc000e037a24 */ /* 0x004fe200078e02ff */
        /* <DEDUP_REMOVED lines=10> */
.L_x_325:
        /* <DEDUP_REMOVED lines=14> */
.L_x_1386:


//--------------------- .text._ZN7cutlass13device_kernelIN5flash19enable_sm80_to_sm89INS1_16FlashAttnBwdSm80INS1_25CollectiveMainloopBwdSm80ILi1ELi1EN4cute5tupleIJNS5_1CILi64EEES8_NS7_ILi192EEEEEENS_6half_tEfNS_4arch4Sm80ELb0ELb1ELb1ELb1ELb1ELb0ELb0ELb0ELi2ELi2ELi2ELi2ELb1EEENS1_21CollectiveEpilogueBwdISA_SB_SD_Li256ELb1ELb0ELi4EEENS1_19SingleTileSchedulerILb1ELb0ELb0ELi64EEEEEEEEEvNT_6ParamsE --------------------------
	.section	.text._ZN7cutlass13device_kernelIN5flash19enable_sm80_to_sm89INS1_16FlashAttnBwdSm80INS1_25CollectiveMainloopBwdSm80ILi1ELi1EN4cute5tupleIJNS5_1CILi64EEES8_NS7_ILi192EEEEEENS_6half_tEfNS_4arch4Sm80ELb0ELb1ELb1ELb1ELb1ELb0ELb0ELb0ELi2ELi2ELi2ELi2ELb1EEENS1_21CollectiveEpilogueBwdISA_SB_SD_Li256ELb1ELb0ELi4EEENS1_19SingleTileSchedulerILb1ELb0ELb0ELi64EEEEEEEEEvNT_6ParamsE,"ax",@progbits
	.sectioninfo	@"SHI_REGISTERS=255"
	.align	128
.text._ZN7cutlass13device_kernelIN5flash19enable_sm80_to_sm89INS1_16FlashAttnBwdSm80INS1_25CollectiveMainloopBwdSm80ILi1ELi1EN4cute5tupleIJNS5_1CILi64EEES8_NS7_ILi192EEEEEENS_6half_tEfNS_4arch4Sm80ELb0ELb1ELb1ELb1ELb1ELb0ELb0ELb0ELi2ELi2ELi2ELi2ELb1EEENS1_21CollectiveEpilogueBwdISA_SB_SD_Li256ELb1ELb0ELi4EEENS1_19SingleTileSchedulerILb1ELb0ELb0ELi64EEEEEEEEEvNT_6ParamsE:
        .type           _ZN7cutlass13device_kernelIN5flash19enable_sm80_to_sm89INS1_16FlashAttnBwdSm80INS1_25CollectiveMainloopBwdSm80ILi1ELi1EN4cute5tupleIJNS5_1CILi64EEES8_NS7_ILi192EEEEEENS_6half_tEfNS_4arch4Sm80ELb0ELb1ELb1ELb1ELb1ELb0ELb0ELb0ELi2ELi2ELi2ELi2ELb1EEENS1_21CollectiveEpilogueBwdISA_SB_SD_Li256ELb1ELb0ELi4EEENS1_19SingleTileSchedulerILb1ELb0ELb0ELi64EEEEEEEEEvNT_6ParamsE,@function
        .size           _ZN7cutlass13device_kernelIN5flash19enable_sm80_to_sm89INS1_16FlashAttnBwdSm80INS1_25CollectiveMainloopBwdSm80ILi1ELi1EN4cute5tupleIJNS5_1CILi64EEES8_NS7_ILi192EEEEEENS_6half_tEfNS_4arch4Sm80ELb0ELb1ELb1ELb1ELb1ELb0ELb0ELb0ELi2ELi2ELi2ELi2ELb1EEENS1_21CollectiveEpilogueBwdISA_SB_SD_Li256ELb1ELb0ELi4EEENS1_19SingleTileSchedulerILb1ELb0ELb0ELi64EEEEEEEEEvNT_6ParamsE,(.L_x_1387 - _ZN7cutlass13device_kernelIN5flash19enable_sm80_to_sm89INS1_16FlashAttnBwdSm80INS1_25CollectiveMainloopBwdSm80ILi1ELi1EN4cute5tupleIJNS5_1CILi64EEES8_NS7_ILi192EEEEEENS_6half_tEfNS_4arch4Sm80ELb0ELb1ELb1ELb1ELb1ELb0ELb0ELb0ELi2ELi2ELi2ELi2ELb1EEENS1_21CollectiveEpilogueBwdISA_SB_SD_Li256ELb1ELb0ELi4EEENS1_19SingleTileSchedulerILb1ELb0ELb0ELi64EEEEEEEEEvNT_6ParamsE)
        .other          _ZN7cutlass13device_kernelIN5flash19enable_sm80_to_sm89INS1_16FlashAttnBwdSm80INS1_25CollectiveMainloopBwdSm80ILi1ELi1EN4cute5tupleIJNS5_1CILi64EEES8_NS7_ILi192EEEEEENS_6half_tEfNS_4arch4Sm80ELb0ELb1ELb1ELb1ELb1ELb0ELb0ELb0ELi2ELi2ELi2ELi2ELb1EEENS1_21CollectiveEpilogueBwdISA_SB_SD_Li256ELb1ELb0ELi4EEENS1_19SingleTileSchedulerILb1ELb0ELb0ELi64EEEEEEEEEvNT_6ParamsE,@"STO_CUDA_ENTRY STV_DEFAULT"
_ZN7cutlass13device_kernelIN5flash19enable_sm80_to_sm89INS1_16FlashAttnBwdSm80INS1_25CollectiveMainloopBwdSm80ILi1ELi1EN4cute5tupleIJNS5_1CILi64EEES8_NS7_ILi192EEEEEENS_6half_tEfNS_4arch4Sm80ELb0ELb1ELb1ELb1ELb1ELb0ELb0ELb0ELi2ELi2ELi2ELi2ELb1EEENS1_21CollectiveEpilogueBwdISA_SB_SD_Li256ELb1ELb0ELi4EEENS1_19SingleTileSchedulerILb1ELb0ELb0ELi64EEEEEEEEEvNT_6ParamsE:
        /* <DEDUP_REMOVED lines=18> */
.L_x_327:
        /* <DEDUP_REMOVED lines=8> */
.L_x_329:
[----:B------:R-:W-:Y:S02]  /*01a0*/  MOV R0, c[0x0][0x3a4] ;  /* 0x0000e90000007a02 */ /* 0x000fe40000000f00 */
.L_x_328:
[----:B------:R-:W-:-:S06]  /*01b0*/  USHF.L.U32 UR14, UR10, 0x6, URZ ;  /* 0x000000060a0e7899 */ /* 0x000fcc000800063f */
[----:B-----5:R-:W-:-:S04]  /*01c0*/  ISETP.LE.AND P0, PT, R0, UR14, PT ;  /* 0x0000000e00007c0c */ /* 0x020fc8000bf03270 */
[----:B------:R-:W-:Y:S01]  /*01d0*/  SEL R238, R238, 0xffffffff, !P0 ;  /* 0xffffffffeeee7807 */ /* 0x000fe20004000000 */
[----:B------:R-:W-:Y:S05]  /*01e0*/  BRA `(.L_x_330) ;  /* 0x0000011000007947 */ /* 0x000fea0003800000 */
.L_x_326:
[----:B--2-4-:R-:W-:-:S04]  /*01f0*/  ISETP.NE.U32.AND P0, PT, RZ, c[0x0][0x3c0], PT ;  /* 0x0000f000ff007a0c */ /* 0x014fc80003f05070 */
[----:B------:R-:W-:-:S13]  /*0200*/  ISETP.NE.AND.EX P0, PT, RZ, c[0x0][0x3c4], PT, P0 ;  /* 0x0000f100ff007a0c */ /* 0x000fda0003f05300 */
[----:B------:R-:W-:Y:S05]  /*0210*/  @!P0 BRA `(.L_x_331) ;  /* 0x0000002000008947 */ /* 0x000fea0003800000 */
[----:B------:R1:W5:Y:S01]  /*0220*/  LDG.E R0, [R4.64] ;  /* 0x0000001004007981 */ /* 0x000362000c1e1900 */
[----:B------:R-:W-:Y:S05]  /*0230*/  BRA `(.L_x_332) ;  /* 0x0000009000007947 */ /* 0x000fea0003800000 */
.L_x_331:
        /* <DEDUP_REMOVED lines=8> */
.L_x_333:
[----:B------:R-:W-:Y:S02]  /*02c0*/  MOV R0, c[0x0][0x3a4] ;  /* 0x0000e90000007a02 */ /* 0x000fe40000000f00 */
.L_x_332:
[----:B------:R-:W-:-:S06]  /*02d0*/  USHF.L.U32 UR14, UR10, 0x6, URZ ;  /* 0x000000060a0e7899 */ /* 0x000fcc000800063f */
[----:B-----5:R-:W-:-:S04]  /*02e0*/  ISETP.LE.AND P0, PT, R0, UR14, PT ;  /* 0x0000000e00007c0c */ /* 0x020fc8000bf03270 */
[----:B------:R-:W-:-:S04]  /*02f0*/  SEL R238, R238, 0xffffffff, !P0 ;  /* 0xffffffffeeee7807 */ /* 0x000fc80004000000 */
.L_x_330:
        /* <DEDUP_REMOVED lines=32> */
.L_x_334:
[----:B------:R-:W-:-:S04]  /*0500*/  ISETP.NE.U32.AND P0, PT, RZ, c[0x0][0x2e0], PT ;  /* 0x0000b800ff007a0c */ /* 0x000fc80003f05070 */
[----:B------:R-:W-:-:S13]  /*0510*/  ISETP.NE.AND.EX P0, PT, RZ, c[0x0][0x2e4], PT, P0 ;  /* 0x0000b900ff007a0c */ /* 0x000fda0003f05300 */
[----:B------:R-:W-:Y:S05]  /*0520*/  @!P0 BRA `(.L_x_335) ;  /* 0x0000004000008947 */ /* 0x000fea0003800000 */
[----:B-1----:R-:W-:-:S05]  /*0530*/  IMAD.WIDE R6, R238, R7, c[0x0][0x2e0] ;  /* 0x0000b800ee067625 */ /* 0x002fca00078e0207 */
[----:B------:R-:W3:Y:S02]  /*0540*/  LDG.E R5, [R6.64] ;  /* 0x0000001006057981 */ /* 0x000ee4000c1e1900 */
[----:B---3--:R1:W3:Y:S02]  /*0550*/  R2UR UR7, R5 ;  /* 0x00000000050773c2 */ /* 0x0082e400000e0000 */
[----:B-1-3--:R-:W-:Y:S05]  /*0560*/  BRA `(.L_x_336) ;  /* 0x0000006000007947 */ /* 0x00afea0003800000 */
.L_x_335:
[----:B------:R-:W-:Y:S05]  /*0570*/  @!P4 BRA `(.L_x_336) ;  /* 0x000000500000c947 */ /* 0x000fea0003800000 */
[----:B------:R-:W3:Y:S04]  /*0580*/  LDG.E R5, [R8.64] ;  /* 0x0000001008057981 */ /* 0x000ee8000c1e1900 */
[----:B-1----:R-:W4:Y:S01]  /*0590*/  LDG.E R6, [R8.64+0x4] ;  /* 0x0000041008067981 */ /* 0x002f22000c1e1900 */
[----:B---3--:R-:W1:Y:S08]  /*05a0*/  R2UR UR7, R5 ;  /* 0x00000000050773c2 */ /* 0x008e7000000e0000 */
[----:B----4-:R-:W1:Y:S02]  /*05b0*/  R2UR UR4, R6 ;  /* 0x00000000060473c2 */ /* 0x010e6400000e0000 */
[----:B-1----:R-:W-:-:S06]  /*05c0*/  UIADD3 UR7, -UR7, UR4, URZ ;  /* 0x0000000407077290 */ /* 0x002fcc000fffe13f */
.L_x_336:
        /* <DEDUP_REMOVED lines=15> */
.L_x_337:
        /* <DEDUP_REMOVED lines=521> */
.L_x_357:
        /* <DEDUP_REMOVED lines=141> */
.L_x_341:
[----:B------:R-:W-:Y:S04]  /*3020*/  MOV R4, c[0x0][0x2a8] ;  /* 0x0000aa0000047a02 */ /* 0x000fe80000000f00 */
[----:B------:R-:W-:Y:S11]  /*3030*/  ISETP.NE.AND P0, PT, R4, 0x1, PT ;  /* 0x000000010400780c */ /* 0x000ff60003f05270 */
[----:B------:R-:W-:Y:S02]  /*3040*/  @!UPT UIADD3 URZ, URZ, URZ, URZ ;  /* 0x0000003f3f3ff290 */ /* 0x000fe4000fffe03f */
[----:B------:R-:W-:Y:S05]  /*3050*/  @P0 IMAD.HI.U32 R4, R5, c[0x0][0x2ac], RZ ;  /* 0x0000ab0005040a27 */ /* 0x000fea00078e00ff */
[----:B------:R-:W-:Y:S02]  /*3060*/  @P0 SHF.R.U32.HI R5, RZ, c[0x0][0x2b0], R4 ;  /* 0x0000ac00ff050a19 */ /* 0x000fe40000011604 */
.L_x_342:
[----:B------:R-:W-:Y:S05]  /*3070*/  BSYNC B0 ;  /* 0x0000000000007941 */ /* 0x000fea0003800000 */
.L_x_340:
[----:B------:R-:W-:Y:S04]  /*3080*/  IMAD.MOV.U32 R4, RZ, RZ, c[0x0][0x2a8] ;  /* 0x0000aa00ff047624 */ /* 0x000fe800078e00ff */
[----:B------:R-:W-:Y:S04]  /*3090*/  IMAD R4, R5, R4, -UR14 ;  /* 0x8000000e05047e24 */ /* 0x000fe8000f8e0204 */
[----:B------:R-:W-:Y:S05]  /*30a0*/  IMAD.IADD R4, R4, 0x1, -R247 ;  /* 0x0000000104047824 */ /* 0x000fea00078e0af7 */
[----:B------:R-:W-:Y:S02]  /*30b0*/  IADD3 R5, R4, c[0x0][0x2a8], RZ ;  /* 0x0000aa0004057a10 */ /* 0x000fe40007ffe0ff */
[----:B------:R-:W-:Y:S02]  /*30c0*/  IMNMX R217, R217, R4, !PT ;  /* 0x00000004d9d97217 */ /* 0x000fe40007800200 */
[----:B------:R-:W-:Y:S02]  /*30d0*/  IMNMX R216, R216, R5, PT ;  /* 0x00000005d8d87217 */ /* 0x000fe40003800200 */
.L_x_339:
        /* <DEDUP_REMOVED lines=18> */
.L_x_345:
[----:B------:R-:W-:Y:S04]  /*3200*/  MOV R4, c[0x0][0x2a8] ;  /* 0x0000aa0000047a02 */ /* 0x000fe80000000f00 */
[----:B------:R-:W-:Y:S11]  /*3210*/  ISETP.NE.AND P0, PT, R4, 0x1, PT ;  /* 0x000000010400780c */ /* 0x000ff60003f05270 */
[----:B------:R-:W-:Y:S02]  /*3220*/  @!UPT UIADD3 URZ, URZ, URZ, URZ ;  /* 0x0000003f3f3ff290 */ /* 0x000fe4000fffe03f */
[----:B------:R-:W-:Y:S05]  /*3230*/  @P0 IMAD.HI.U32 R4, R5, c[0x0][0x2ac], RZ ;  /* 0x0000ab0005040a27 */ /* 0x000fea00078e00ff */
[----:B------:R-:W-:Y:S02]  /*3240*/  @P0 SHF.R.U32.HI R5, RZ, c[0x0][0x2b0], R4 ;  /* 0x0000ac00ff050a19 */ /* 0x000fe40000011604 */
.L_x_346:
[----:B------:R-:W-:Y:S05]  /*3250*/  BSYNC B0 ;  /* 0x0000000000007941 */ /* 0x000fea0003800000 */
.L_x_344:
[----:B------:R-:W-:Y:S04]  /*3260*/  IMAD.MOV.U32 R4, RZ, RZ, c[0x0][0x2a8] ;  /* 0x0000aa00ff047624 */ /* 0x000fe800078e00ff */
[----:B------:R-:W-:Y:S04]  /*3270*/  IMAD R4, R5, R4, -UR14 ;  /* 0x8000000e05047e24 */ /* 0x000fe8000f8e0204 */
[----:B------:R-:W-:Y:S05]  /*3280*/  IMAD.IADD R4, R4, 0x1, -R247 ;  /* 0x0000000104047824 */ /* 0x000fea00078e0af7 */
[----:B------:R-:W-:Y:S02]  /*3290*/  IADD3 R5, R4, c[0x0][0x2a8], RZ ;  /* 0x0000aa0004057a10 */ /* 0x000fe40007ffe0ff */
[----:B------:R-:W-:Y:S02]  /*32a0*/  IMNMX R141, R141, R4, !PT ;  /* 0x000000048d8d7217 */ /* 0x000fe40007800200 */
[----:B------:R-:W-:Y:S02]  /*32b0*/  IMNMX R140, R140, R5, PT ;  /* 0x000000058c8c7217 */ /* 0x000fe40003800200 */
.L_x_343:
        /* <DEDUP_REMOVED lines=18> */
.L_x_349:
[----:B------:R-:W-:Y:S04]  /*33e0*/  MOV R4, c[0x0][0x2a8] ;  /* 0x0000aa0000047a02 */ /* 0x000fe80000000f00 */
[----:B------:R-:W-:Y:S11]  /*33f0*/  ISETP.NE.AND P0, PT, R4, 0x1, PT ;  /* 0x000000010400780c */ /* 0x000ff60003f05270 */
[----:B------:R-:W-:Y:S02]  /*3400*/  @!UPT UIADD3 URZ, URZ, URZ, URZ ;  /* 0x0000003f3f3ff290 */ /* 0x000fe4000fffe03f */
[----:B------:R-:W-:Y:S05]  /*3410*/  @P0 IMAD.HI.U32 R4, R5, c[0x0][0x2ac], RZ ;  /* 0x0000ab0005040a27 */ /* 0x000fea00078e00ff */
[----:B------:R-:W-:Y:S02]  /*3420*/  @P0 SHF.R.U32.HI R5, RZ, c[0x0][0x2b0], R4 ;  /* 0x0000ac00ff050a19 */ /* 0x000fe40000011604 */
.L_x_350:
[----:B------:R-:W-:Y:S05]  /*3430*/  BSYNC B0 ;  /* 0x0000000000007941 */ /* 0x000fea0003800000 */
.L_x_348:
[----:B------:R-:W-:Y:S04]  /*3440*/  IMAD.MOV.U32 R4, RZ, RZ, c[0x0][0x2a8] ;  /* 0x0000aa00ff047624 */ /* 0x000fe800078e00ff */
[----:B------:R-:W-:Y:S04]  /*3450*/  IMAD R4, R5, R4, -UR14 ;  /* 0x8000000e05047e24 */ /* 0x000fe8000f8e0204 */
[----:B------:R-:W-:Y:S05]  /*3460*/  IMAD.IADD R5, R4, 0x1, -R247 ;  /* 0x0000000104057824 */ /* 0x000fea00078e0af7 */
[----:B------:R-:W-:Y:S02]  /*3470*/  IADD3 R4, R5, c[0x0][0x2a8], RZ ;  /* 0x0000aa0005047a10 */ /* 0x000fe40007ffe0ff */
[----:B------:R-:W-:Y:S02]  /*3480*/  IMNMX R138, R138, R5, !PT ;  /* 0x000000058a8a7217 */ /* 0x000fe40007800200 */
[----:B------:R-:W-:Y:S02]  /*3490*/  IMNMX R139, R139, R4, PT ;  /* 0x000000048b8b7217 */ /* 0x000fe40003800200 */
.L_x_347:
        /* <DEDUP_REMOVED lines=18> */
.L_x_353:
[----:B------:R-:W-:Y:S04]  /*35c0*/  MOV R4, c[0x0][0x2a8] ;  /* 0x0000aa0000047a02 */ /* 0x000fe80000000f00 */
[----:B------:R-:W-:Y:S11]  /*35d0*/  ISETP.NE.AND P0, PT, R4, 0x1, PT ;  /* 0x000000010400780c */ /* 0x000ff60003f05270 */
[----:B------:R-:W-:Y:S02]  /*35e0*/  @!UPT UIADD3 URZ, URZ, URZ, URZ ;  /* 0x0000003f3f3ff290 */ /* 0x000fe4000fffe03f */
[----:B------:R-:W-:Y:S05]  /*35f0*/  @P0 IMAD.HI.U32 R4, R5, c[0x0][0x2ac], RZ ;  /* 0x0000ab0005040a27 */ /* 0x000fea00078e00ff */
[----:B------:R-:W-:Y:S02]  /*3600*/  @P0 SHF.R.U32.HI R5, RZ, c[0x0][0x2b0], R4 ;  /* 0x0000ac00ff050a19 */ /* 0x000fe40000011604 */
.L_x_354:
[----:B------:R-:W-:Y:S05]  /*3610*/  BSYNC B0 ;  /* 0x0000000000007941 */ /* 0x000fea0003800000 */
.L_x_352:
[----:B------:R-:W-:Y:S04]  /*3620*/  IMAD.MOV.U32 R4, RZ, RZ, c[0x0][0x2a8] ;  /* 0x0000aa00ff047624 */ /* 0x000fe800078e00ff */
[----:B------:R-:W-:Y:S04]  /*3630*/  IMAD R4, R5, R4, -UR14 ;  /* 0x8000000e05047e24 */ /* 0x000fe8000f8e0204 */
[----:B------:R-:W-:Y:S05]  /*3640*/  IMAD.IADD R5, R4, 0x1, -R247 ;  /* 0x0000000104057824 */ /* 0x000fea00078e0af7 */
[----:B------:R-:W-:Y:S02]  /*3650*/  IADD3 R4, R5, c[0x0][0x2a8], RZ ;  /* 0x0000aa0005047a10 */ /* 0x000fe40007ffe0ff */
[----:B------:R-:W-:Y:S02]  /*3660*/  IMNMX R136, R136, R5, !PT ;  /* 0x0000000588887217 */ /* 0x000fe40007800200 */
[----:B------:R-:W-:Y:S02]  /*3670*/  IMNMX R137, R137, R4, PT ;  /* 0x0000000489897217 */ /* 0x000fe40003800200 */
.L_x_351:
        /* <DEDUP_REMOVED lines=387> */
.L_x_355:
        /* <DEDUP_REMOVED lines=118> */
.L_x_356:
        /* <DEDUP_REMOVED lines=167> */
.L_x_338:
        /* <DEDUP_REMOVED lines=145> */
.L_x_359:
        /* <DEDUP_REMOVED lines=63> */
.L_x_361:
[----:B------:R-:W-:Y:S05]  /*6d80*/  BSYNC B0 ;  /* 0x0000000000007941 */ /* 0x000fea0003800000 */
.L_x_360:
        /* <DEDUP_REMOVED lines=21> */
.L_x_363:
[----:B------:R-:W-:Y:S05]  /*6ee0*/  BSYNC B0 ;  /* 0x0000000000007941 */ /* 0x000fea0003800000 */
.L_x_362:
        /* <DEDUP_REMOVED lines=24> */
.L_x_365:
[----:B------:R-:W-:Y:S05]  /*7070*/  BSYNC B0 ;  /* 0x0000000000007941 */ /* 0x000fea0003800000 */
.L_x_364:
        /* <DEDUP_REMOVED lines=20> */
.L_x_358:
        /* <DEDUP_REMOVED lines=18> */
.L_x_366:
        /* <DEDUP_REMOVED lines=44> */
.L_x_368:
[----:B------:R-:W-:Y:S05]  /*75a0*/  BSYNC B0 ;  /* 0x0000000000007941 */ /* 0x000fea0003800000 */
.L_x_367:
        /* <DEDUP_REMOVED lines=20> */
.L_x_370:
[----:B------:R-:W-:Y:S05]  /*76f0*/  BSYNC B0 ;  /* 0x0000000000007941 */ /* 0x000fea0003800000 */
.L_x_369:
        /* <DEDUP_REMOVED lines=23> */
.L_x_372:
[----:B------:R-:W-:Y:S05]  /*7870*/  BSYNC B0 ;  /* 0x0000000000007941 */ /* 0x000fea0003800000 */
.L_x_371:
        /* <DEDUP_REMOVED lines=18> */
.L_x_373:
        /* <DEDUP_REMOVED lines=14> */
.L_x_1387:


//--------------------- .text._ZN7cutlass13device_kernelIN5flash19enable_sm80_to_sm89INS1_16FlashAttnBwdSm80INS1_25CollectiveMainloopBwdSm80ILi1ELi1EN4cute5tupleIJNS5_1CILi64EEES8_NS7_ILi192EEEEEENS_6half_tEfNS_4arch4Sm80ELb0ELb1ELb1ELb1ELb0ELb0ELb0ELb0ELi2ELi2ELi2ELi2ELb1EEENS1_24CollectiveEpilogueBwdGQAISA_fSD_Li256ELb1ELb0EEENS1_19SingleTileSchedulerILb1ELb0ELb0ELi64EEEEEEEEEvNT_6ParamsE --------------------------
	.section	.text._ZN7cutlass13device_kernelIN5flash19enable_sm80_to_sm89INS1_16FlashAttnBwdSm80INS1_25CollectiveMainloopBwdSm80ILi1ELi1EN4cute5tupleIJNS5_1CILi64EEES8_NS7_ILi192EEEEEENS_6half_tEfNS_4arch4Sm80ELb0ELb1ELb1ELb1ELb0ELb0ELb0ELb0ELi2ELi2ELi2ELi2ELb1EEENS1_24CollectiveEpilogueBwdGQAISA_fSD_Li256ELb1ELb0EEENS1_19SingleTileSchedulerILb1ELb0ELb0ELi64EEEEEEEEEvNT_6ParamsE,"ax",@progbits
	.sectioninfo	@"SHI_REGISTERS=255"
	.align	128
.text._ZN7cutlass13device_kernelIN5flash19enable_sm80_to_sm89INS1_16FlashAttnBwdSm80INS1_25CollectiveMainloopBwdSm80ILi1ELi1EN4cute5tupleIJNS5_1CILi64EEES8_NS7_ILi192EEEEEENS_6half_tEfNS_4arch4Sm80ELb0ELb1ELb1ELb1ELb0ELb0ELb0ELb0ELi2ELi2ELi2ELi2ELb1EEENS1_24CollectiveEpilogueBwdGQAISA_fSD_Li256ELb1ELb0EEENS1_19SingleTileSchedulerILb1ELb0ELb0ELi64EEEEEEEEEvNT_6ParamsE:
        .type           _ZN7cutlass13device_kernelIN5flash19enable_sm80_to_sm89INS1_16FlashAttnBwdSm80INS1_25CollectiveMainloopBwdSm80ILi1ELi1EN4cute5tupleIJNS5_1CILi64EEES8_NS7_ILi192EEEEEENS_6half_tEfNS_4arch4Sm80ELb0ELb1ELb1ELb1ELb0ELb0ELb0ELb0ELi2ELi2ELi2ELi2ELb1EEENS1_24CollectiveEpilogueBwdGQAISA_fSD_Li256ELb1ELb0EEENS1_19SingleTileSchedulerILb1ELb0ELb0ELi64EEEEEEEEEvNT_6ParamsE,@function
        .size           _ZN7cutlass13device_kernelIN5flash19enable_sm80_to_sm89INS1_16FlashAttnBwdSm80INS1_25CollectiveMainloopBwdSm80ILi1ELi1EN4cute5tupleIJNS5_1CILi64EEES8_NS7_ILi192EEEEEENS_6half_tEfNS_4arch4Sm80ELb0ELb1ELb1ELb1ELb0ELb0ELb0ELb0ELi2ELi2ELi2ELi2ELb1EEENS1_24CollectiveEpilogueBwdGQAISA_fSD_Li256ELb1ELb0EEENS1_19SingleTileSchedulerILb1ELb0ELb0ELi64EEEEEEEEEvNT_6ParamsE,(.L_x_1388 - _ZN7cutlass13device_kernelIN5flash19enable_sm80_to_sm89INS1_16FlashAttnBwdSm80INS1_25CollectiveMainloopBwdSm80ILi1ELi1EN4cute5tupleIJNS5_1CILi64EEES8_NS7_ILi192EEEEEENS_6half_tEfNS_4arch4Sm80ELb0ELb1ELb1ELb1ELb0ELb0ELb0ELb0ELi2ELi2ELi2ELi2ELb1EEENS1_24CollectiveEpilogueBwdGQAISA_fSD_Li256ELb1ELb0EEENS1_19SingleTileSchedulerILb1ELb0ELb0ELi64EEEEEEEEEvNT_6ParamsE)
        .other          _ZN7cutlass13device_kernelIN5flash19enable_sm80_to_sm89INS1_16FlashAttnBwdSm80INS1_25CollectiveMainloopBwdSm80ILi1ELi1EN4cute5tupleIJNS5_1CILi64EEES8_NS7_ILi192EEEEEENS_6half_tEfNS_4arch4Sm80ELb0ELb1ELb1ELb1ELb0ELb0ELb0ELb0ELi2ELi2ELi2ELi2ELb1EEENS1_24CollectiveEpilogueBwdGQAISA_fSD_Li256ELb1ELb0EEENS1_19SingleTileSchedulerILb1ELb0ELb0ELi64EEEEEEEEEvNT_6ParamsE,@"STO_CUDA_ENTRY STV_DEFAULT"
_ZN7cutlass13device_kernelIN5flash19enable_sm80_to_sm89INS1_16FlashAttnBwdSm80INS1_25CollectiveMainloopBwdSm80ILi1ELi1EN4cute5tupleIJNS5_1CILi64EEES8_NS7_ILi192EEEEEENS_6half_tEfNS_4arch4Sm80ELb0ELb1ELb1ELb1ELb0ELb0ELb0ELb0ELi2ELi2ELi2ELi2ELb1EEENS1_24CollectiveEpilogueBwdGQAISA_fSD_Li256ELb1ELb0EEENS1_19SingleTileSchedulerILb1ELb0ELb0ELi64EEEEEEEEEvNT_6ParamsE:
        /* <DEDUP_REMOVED lines=18> */
.L_x_375:
        /* <DEDUP_REMOVED lines=8> */
.L_x_377:
[----:B------:R-:W-:Y:S02]  /*01a0*/  MOV R0, c[0x0][0x3ac] ;  /* 0x0000eb0000007a02 */ /* 0x000fe40000000f00 */
.L_x_376:
[----:B------:R-:W-:-:S06]  /*01b0*/  USHF.L.U32 UR14, UR10, 0x6, URZ ;  /* 0x000000060a0e7899 */ /* 0x000fcc000800063f */
[----:B-----5:R-:W-:-:S04]  /*01c0*/  ISETP.LE.AND P0, PT, R0, UR14, PT ;  /* 0x0000000e00007c0c */ /* 0x020fc8000bf03270 */
[----:B------:R-:W-:Y:S01]  /*01d0*/  SEL R238, R238, 0xffffffff, !P0 ;  /* 0xffffffffeeee7807 */ /* 0x000fe20004000000 */
[----:B------:R-:W-:Y:S05]  /*01e0*/  BRA `(.L_x_378) ;  /* 0x0000011000007947 */ /* 0x000fea0003800000 */
.L_x_374:
[----:B--2-4-:R-:W-:-:S04]  /*01f0*/  ISETP.NE.U32.AND P0, PT, RZ, c[0x0][0x3c8], PT ;  /* 0x0000f200ff007a0c */ /* 0x014fc80003f05070 */
[----:B------:R-:W-:-:S13]  /*0200*/  ISETP.NE.AND.EX P0, PT, RZ, c[0x0][0x3cc], PT, P0 ;  /* 0x0000f300ff007a0c */ /* 0x000fda0003f05300 */
[----:B------:R-:W-:Y:S05]  /*0210*/  @!P0 BRA `(.L_x_379) ;  /* 0x0000002000008947 */ /* 0x000fea0003800000 */
[----:B------:R1:W5:Y:S01]  /*0220*/  LDG.E R0, [R4.64] ;  /* 0x0000001004007981 */ /* 0x000362000c1e1900 */
[----:B------:R-:W-:Y:S05]  /*0230*/  BRA `(.L_x_380) ;  /* 0x0000009000007947 */ /* 0x000fea0003800000 */
.L_x_379:
        /* <DEDUP_REMOVED lines=8> */
.L_x_381:
[----:B------:R-:W-:Y:S02]  /*02c0*/  MOV R0, c[0x0][0x3ac] ;  /* 0x0000eb0000007a02 */ /* 0x000fe40000000f00 */
.L_x_380:
[----:B------:R-:W-:-:S06]  /*02d0*/  USHF.L.U32 UR14, UR10, 0x6, URZ ;  /* 0x000000060a0e7899 */ /* 0x000fcc000800063f */
[----:B-----5:R-:W-:-:S04]  /*02e0*/  ISETP.LE.AND P0, PT, R0, UR14, PT ;  /* 0x0000000e00007c0c */ /* 0x020fc8000bf03270 */
[----:B------:R-:W-:-:S04]  /*02f0*/  SEL R238, R238, 0xffffffff, !P0 ;  /* 0xffffffffeeee7807 */ /* 0x000fc80004000000 */
.L_x_378:
        /* <DEDUP_REMOVED lines=10> */
[CC--:B------:R-:W-:Y:S02]  /*03a0*/  @P0 IMAD.WIDE R6, R238.reuse, R9.reuse, c[0x0][0x2d8] ;  /* 0x0000b600ee060625 */ /* 0x0c0fe400078e0209 */
[----:B------:R-:W3:Y:S02]  /*03b0*/  @P1 LDG.E R13, [R16.64] ;  /* 0x00000010100d1981 */ /* 0x000ee4000c1e1900 */
[----:B------:R-:W-:Y:S02]  /*03c0*/  IMAD.WIDE R14, R238, R9, c[0x0][0x2d0] ;  /* 0x0000b400ee0e7625 */ /* 0x000fe400078e0209 */
[----:B------:R1:W4:Y:S04]  /*03d0*/  @P0 LDG.E R8, [R6.64] ;  /* 0x0000001006080981 */ /* 0x000328000c1e1900 */
[----:B------:R-:W5:Y:S01]  /*03e0*/  @P4 LDG.E R11, [R14.64] ;  /* 0x000000100e0b4981 */ /* 0x000f62000c1e1900 */
[----:B------:R-:W-:-:S02]  /*03f0*/  ULDC UR13, c[0x0][0x168] ;  /* 0x00005a00000d7ab9 */ /* 0x000fc40000000800 */
[----:B------:R-:W-:Y:S01]  /*0400*/  ULDC UR7, c[0x0][0x198] ;  /* 0x0000660000077ab9 */ /* 0x000fe20000000800 */
[----:B------:R-:W-:Y:S01]  /*0410*/  IMAD.MOV.U32 R0, RZ, RZ, RZ ;  /* 0x000000ffff007224 */ /* 0x000fe200078e00ff */
[----:B-1----:R-:W-:Y:S01]  /*0420*/  CS2R R6, SRZ ;  /* 0x0000000000067805 */ /* 0x002fe2000001ff00 */
[----:B--2---:R-:W-:-:S05]  /*0430*/  @P1 IMAD R5, R238, 0x40, R5 ;  /* 0x00000040ee051824 */ /* 0x004fca00078e0205 */
[----:B------:R-:W-:Y:S01]  /*0440*/  @P1 SHF.R.S32.HI R2, RZ, 0x1f, R5 ;  /* 0x0000001fff021819 */ /* 0x000fe20000011405 */
[----:B----4-:R1:W2:Y:S03]  /*0450*/  @P0 R2UR UR13, R8 ;  /* 0x00000000080d03c2 */ /* 0x0102a600000e0000 */
[----:B------:R-:W-:Y:S02]  /*0460*/  @P1 LEA.HI R2, R2, R5, RZ, 0x6 ;  /* 0x0000000502021211 */ /* 0x000fe400078f30ff */
[----:B------:R-:W-:Y:S01]  /*0470*/  CS2R R4, SRZ ;  /* 0x0000000000047805 */ /* 0x000fe2000001ff00 */
[----:B-----5:R-:W-:Y:S01]  /*0480*/  @P4 SHF.R.S32.HI R7, RZ, 0x1f, R11 ;  /* 0x0000001fff074819 */ /* 0x020fe2000001140b */
[--C-:B---3--:R-:W-:Y:S01]  /*0490*/  @P1 IMAD.MOV.U32 R4, RZ, RZ, R13.reuse ;  /* 0x000000ffff041224 */ /* 0x108fe200078e000d */
[----:B------:R-:W-:Y:S01]  /*04a0*/  @P1 SHF.R.S32.HI R5, RZ, 0x1f, R13 ;  /* 0x0000001fff051819 */ /* 0x000fe2000001140d */
[----:B------:R-:W-:Y:S01]  /*04b0*/  @P4 IMAD.MOV.U32 R6, RZ, RZ, R11 ;  /* 0x000000ffff064224 */ /* 0x000fe200078e000b */
[----:B------:R-:W-:Y:S01]  /*04c0*/  @P1 LOP3.LUT R0, R2, 0xffffffc0, RZ, 0xc0, !PT ;  /* 0xffffffc002001812 */ /* 0x000fe200078ec0ff */
[----:B------:R-:W-:Y:S05]  /*04d0*/  @P0 BRA `(.L_x_382) ;  /* 0x0000006000000947 */ /* 0x000fea0003800000 */
[----:B------:R-:W-:Y:S05]  /*04e0*/  @!P1 BRA `(.L_x_382) ;  /* 0x0000005000009947 */ /* 0x000fea0003800000 */
[----:B-1----:R-:W3:Y:S04]  /*04f0*/  LDG.E R8, [R16.64] ;  /* 0x0000001010087981 */ /* 0x002ee8000c1e1900 */
[----:B------:R-:W4:Y:S01]  /*0500*/  LDG.E R2, [R16.64+0x4] ;  /* 0x0000041010027981 */ /* 0x000f22000c1e1900 */
[----:B--23--:R-:W1:Y:S08]  /*0510*/  R2UR UR13, R8 ;  /* 0x00000000080d73c2 */ /* 0x00ce7000000e0000 */
[----:B----4-:R-:W1:Y:S02]  /*0520*/  R2UR UR4, R2 ;  /* 0x00000000020473c2 */ /* 0x010e6400000e0000 */
[----:B-1----:R-:W-:-:S06]  /*0530*/  UIADD3 UR13, -UR13, UR4, URZ ;  /* 0x000000040d0d7290 */ /* 0x002fcc000fffe13f */
.L_x_382:
[----:B------:R-:W-:-:S04]  /*0540*/  ISETP.NE.U32.AND P0, PT, RZ, c[0x0][0x2e0], PT ;  /* 0x0000b800ff007a0c */ /* 0x000fc80003f05070 */
[----:B------:R-:W-:-:S13]  /*0550*/  ISETP.NE.AND.EX P0, PT, RZ, c[0x0][0x2e4], PT, P0 ;  /* 0x0000b900ff007a0c */ /* 0x000fda0003f05300 */
[----:B------:R-:W-:Y:S05]  /*0560*/  @!P0 BRA `(.L_x_383) ;  /* 0x0000004000008947 */ /* 0x000fea0003800000 */
[----:B-1----:R-:W-:-:S05]  /*0570*/  IMAD.WIDE R8, R238, R9, c[0x0][0x2e0] ;  /* 0x0000b800ee087625 */ /* 0x002fca00078e0209 */
[----:B------:R-:W3:Y:S02]  /*0580*/  LDG.E R2, [R8.64] ;  /* 0x0000001008027981 */ /* 0x000ee4000c1e1900 */
[----:B---3--:R1:W3:Y:S02]  /*0590*/  R2UR UR7, R2 ;  /* 0x00000000020773c2 */ /* 0x0082e400000e0000 */
[----:B-1-3--:R-:W-:Y:S05]  /*05a0*/  BRA `(.L_x_384) ;  /* 0x0000006000007947 */ /* 0x00afea0003800000 */
.L_x_383:
[----:B------:R-:W-:Y:S05]  /*05b0*/  @!P4 BRA `(.L_x_384) ;  /* 0x000000500000c947 */ /* 0x000fea0003800000 */
[----:B------:R-:W3:Y:S04]  /*05c0*/  LDG.E R2, [R14.64] ;  /* 0x000000100e027981 */ /* 0x000ee8000c1e1900 */
[----:B-1----:R-:W4:Y:S01]  /*05d0*/  LDG.E R8, [R14.64+0x4] ;  /* 0x000004100e087981 */ /* 0x002f22000c1e1900 */
[----:B---3--:R-:W1:Y:S08]  /*05e0*/  R2UR UR7, R2 ;  /* 0x00000000020773c2 */ /* 0x008e7000000e0000 */
[----:B----4-:R-:W1:Y:S02]  /*05f0*/  R2UR UR4, R8 ;  /* 0x00000000080473c2 */ /* 0x010e6400000e0000 */
[----:B-1----:R-:W-:-:S06]  /*0600*/  UIADD3 UR7, -UR7, UR4, URZ ;  /* 0x0000000407077290 */ /* 0x002fcc000fffe13f */
.L_x_384:
        /* <DEDUP_REMOVED lines=15> */
.L_x_385:
        /* <DEDUP_REMOVED lines=61> */
[----:B------:R-:W-:Y:S01]  /*0ad0*/  SHF.R.S32.HI R11, RZ, 0x1f, R0 ;  /* 0x0000001fff0b7819 */ /* 0x000fe20000011400 */
[----:B------:R-:W-:Y:S01]  /*0ae0*/  IMAD R10, R0, 0xc0, RZ ;  /* 0x000000c0000a7824 */ /* 0x000fe200078e02ff */
[--C-:B------:R-:W-:Y:S01]  /*0af0*/  SHF.R.S32.HI R9, RZ, 0x1f, R233.reuse ;  /* 0x0000001fff097819 */ /* 0x100fe200000114e9 */
[----:B------:R-:W-:Y:S01]  /*0b00*/  IMAD.SHL.U32 R12, R233, 0x4, RZ ;  /* 0x00000004e90c7824 */ /* 0x000fe200078e00ff */
[----:B------:R-:W-:Y:S01]  /*0b10*/  ISETP.NE.AND P3, PT, R2, 0x1, PT ;  /* 0x000000010200780c */ /* 0x000fe20003f65270 */
[----:B------:R-:W-:Y:S01]  /*0b20*/  IMAD.U32 R34, RZ, RZ, UR10 ;  /* 0x0000000aff227e24 */ /* 0x000fe2000f8e00ff */
[----:B------:R-:W-:Y:S01]  /*0b30*/  SHF.R.S32.HI R2, RZ, 0x1f, R233 ;  /* 0x0000001fff027819 */ /* 0x000fe200000114e9 */
[----:B------:R-:W-:Y:S01]  /*0b40*/  UIADD3 UR11, -UR14, UR7, URZ ;  /* 0x000000070e0b7290 */ /* 0x000fe2000fffe13f */
[----:B------:R-:W-:Y:S01]  /*0b50*/  IADD3 R28, P2, R12, R0, RZ ;  /* 0x000000000c1c7210 */ /* 0x000fe20007f5e0ff */
[----:B------:R-:W-:Y:S01]  /*0b60*/  USHF.R.S32.HI UR8, URZ, 0x1f, UR6 ;  /* 0x0000001f3f087899 */ /* 0x000fe20008011406 */
[-C--:B-1----:R-:W-:Y:S01]  /*0b70*/  LEA.HI R8, R2, R233.reuse, RZ, 0x3 ;  /* 0x000000e902087211 */ /* 0x082fe200078f18ff */
[----:B------:R-:W-:Y:S01]  /*0b80*/  ULDC.64 UR4, c[0x0][0x178] ;  /* 0x00005e0000047ab9 */ /* 0x000fe20000000a00 */
[----:B------:R-:W-:Y:S01]  /*0b90*/  IADD3 R26, P0, R10, R233, RZ ;  /* 0x000000e90a1a7210 */ /* 0x000fe20007f1e0ff */
        /* <DEDUP_REMOVED lines=9> */
[C---:B------:R-:W-:Y:S01]  /*0c30*/  IADD3 R25, P2, R237.reuse, R4, RZ ;  /* 0x00000004ed197210 */ /* 0x040fe20007f5e0ff */
[----:B------:R-:W-:Y:S01]  /*0c40*/  UIADD3 UR4, UR19, UR4, URZ ;  /* 0x0000000413047290 */ /* 0x000fe2000fffe03f */
[----:B------:R-:W-:Y:S01]  /*0c50*/  IADD3 R20, P0, R237, R6, RZ ;  /* 0x00000006ed147210 */ /* 0x000fe20007f1e0ff */
[----:B------:R-:W-:Y:S01]  /*0c60*/  USHF.L.U32 UR15, UR6, 0x6, URZ ;  /* 0x00000006060f7899 */ /* 0x000fe2000800063f */
[----:B------:R-:W-:Y:S01]  /*0c70*/  LOP3.LUT R4, R8, 0xfffffff8, RZ, 0xc0, !PT ;  /* 0xfffffff808047812 */ /* 0x000fe200078ec0ff */
[C---:B------:R-:W-:Y:S01]  /*0c80*/  IMAD.X R5, R9.reuse, 0x1, R5, P2 ;  /* 0x0000000109057824 */ /* 0x040fe200010e0605 */
[CC--:B------:R-:W-:Y:S01]  /*0c90*/  LEA.HI R17, R2.reuse, R233.reuse, RZ, 0x4 ;  /* 0x000000e902117211 */ /* 0x0c0fe200078f20ff */
[----:B------:R-:W-:Y:S01]  /*0ca0*/  IMAD.X R21, R9, 0x1, R7, P0 ;  /* 0x0000000109157824 */ /* 0x000fe200000e0607 */
[-C--:B------:R-:W-:Y:S01]  /*0cb0*/  LEA.HI R10, R2, R233.reuse, RZ, 0x5 ;  /* 0x000000e9020a7211 */ /* 0x080fe200078f28ff */
[----:B------:R-:W-:Y:S01]  /*0cc0*/  IMAD.IADD R9, R233, 0x1, -R4 ;  /* 0x00000001e9097824 */ /* 0x000fe200078e0a04 */
[----:B------:R-:W-:Y:S01]  /*0cd0*/  @P3 SHF.R.U32.HI R11, RZ, c[0x0][0x250], R0 ;  /* 0x00009400ff0b3a19 */ /* 0x000fe20000011600 */
[----:B------:R-:W-:Y:S01]  /*0ce0*/  IMAD.WIDE R34, R34, 0x40, R20 ;  /* 0x0000004022227825 */ /* 0x000fe200078e0214 */
[----:B------:R-:W-:Y:S01]  /*0cf0*/  SHF.R.S32.HI R13, RZ, 0x4, R17 ;  /* 0x00000004ff0d7819 */ /* 0x000fe20000011411 */
[----:B------:R-:W-:Y:S01]  /*0d00*/  UMOV UR9, 0x6 ;  /* 0x0000000600097882 */ /* 0x000fe20000000000 */
[----:B------:R-:W-:Y:S01]  /*0d10*/  LEA.HI R0, R2, R233, RZ, 0x2 ;  /* 0x000000e902007211 */ /* 0x000fe200078f10ff */
[----:B------:R-:W-:Y:S01]  /*0d20*/  IMAD.SHL.U32 R30, R9, 0x8, RZ ;  /* 0x00000008091e7824 */ /* 0x000fe200078e00ff */
[----:B------:R-:W-:Y:S01]  /*0d30*/  SHF.R.S32.HI R15, RZ, 0x5, R10 ;  /* 0x00000005ff0f7819 */ /* 0x000fe2000001140a */
[----:B------:R-:W-:Y:S01]  /*0d40*/  IMAD R40, R5, c[0x0][0x178], RZ ;  /* 0x00005e0005287a24 */ /* 0x000fe200078e02ff */
[----:B------:R-:W-:Y:S01]  /*0d50*/  LEA.HI R4, R17, R13, RZ, 0x1 ;  /* 0x0000000d11047211 */ /* 0x000fe200078f08ff */
[----:B------:R-:W-:Y:S01]  /*0d60*/  IMAD.WIDE.U32 R26, R3, c[0x0][0x238], R26 ;  /* 0x00008e00031a7a25 */ /* 0x000fe200078e001a */
[----:B------:R-:W-:Y:S01]  /*0d70*/  SHF.R.S32.HI R32, RZ, 0x1f, R11 ;  /* 0x0000001fff207819 */ /* 0x000fe2000001140b */
[----:B------:R-:W-:Y:S01]  /*0d80*/  CS2R R114, SRZ ;  /* 0x0000000000727805 */ /* 0x000fe2000001ff00 */
[----:B------:R-:W-:Y:S01]  /*0d90*/  SHF.R.S32.HI R7, RZ, 0x2, R0 ;  /* 0x00000002ff077819 */ /* 0x000fe20000011400 */
[----:B------:R-:W-:Y:S01]  /*0da0*/  IMAD R40, R25, c[0x0][0x17c], R40 ;  /* 0x00005f0019287a24 */ /* 0x000fe200078e0228 */
[----:B------:R-:W-:Y:S01]  /*0db0*/  SHF.R.S32.HI R6, RZ, 0x1f, R0 ;  /* 0x0000001fff067819 */ /* 0x000fe20000011400 */
[----:B------:R-:W-:Y:S01]  /*0dc0*/  IMAD R38, R32, c[0x0][0x1e0], RZ ;  /* 0x0000780020267a24 */ /* 0x000fe200078e02ff */
[----:B------:R-:W-:Y:S01]  /*0dd0*/  LEA.HI R12, R10, R15, RZ, 0x1 ;  /* 0x0000000f0a0c7211 */ /* 0x000fe200078f08ff */
[----:B------:R-:W-:Y:S01]  /*0de0*/  IMAD R32, R32, c[0x0][0x1b0], RZ ;  /* 0x00006c0020207a24 */ /* 0x000fe200078e02ff */
[----:B------:R-:W-:Y:S01]  /*0df0*/  LOP3.LUT R4, R4, 0xfffffffe, RZ, 0xc0, !PT ;  /* 0xfffffffe04047812 */ /* 0x000fe200078ec0ff */
[C---:B------:R-:W-:Y:S01]  /*0e00*/  IMAD R38, R11.reuse, c[0x0][0x1e4], R38 ;  /* 0x000079000b267a24 */ /* 0x040fe200078e0226 */
[----:B------:R-:W-:Y:S01]  /*0e10*/  SHF.R.S32.HI R31, RZ, 0x1f, R30 ;  /* 0x0000001fff1f7819 */ /* 0x000fe2000001141e */
[----:B------:R-:W-:Y:S01]  /*0e20*/  IMAD R32, R11, c[0x0][0x1b4], R32 ;  /* 0x00006d000b207a24 */ /* 0x000fe200078e0220 */
[----:B------:R-:W-:Y:S01]  /*0e30*/  LEA.HI R6, R6, R7, RZ, 0x3 ;  /* 0x0000000706067211 */ /* 0x000fe200078f18ff */
[----:B------:R-:W-:Y:S01]  /*0e40*/  IMAD.IADD R4, R13, 0x1, -R4 ;  /* 0x000000010d047824 */ /* 0x000fe200078e0a04 */
[----:B------:R-:W-:Y:S01]  /*0e50*/  LOP3.LUT R12, R12, 0xfffffffe, RZ, 0xc0, !PT ;  /* 0xfffffffe0c0c7812 */ /* 0x000fe200078ec0ff */
[----:B------:R-:W-:Y:S01]  /*0e60*/  IMAD.WIDE.U32 R18, R11, c[0x0][0x1e0], R30 ;  /* 0x000078000b127a25 */ /* 0x000fe200078e001e */
[----:B------:R-:W-:Y:S01]  /*0e70*/  LOP3.LUT R6, R6, 0xfffffff8, RZ, 0xc0, !PT ;  /* 0xfffffff806067812 */ /* 0x000fe200078ec0ff */
[----:B------:R-:W-:Y:S01]  /*0e80*/  CS2R R112, SRZ ;  /* 0x0000000000707805 */ /* 0x000fe2000001ff00 */
[----:B------:R-:W-:Y:S01]  /*0e90*/  SHF.R.S32.HI R13, RZ, 0x1f, R238 ;  /* 0x0000001fff0d7819 */ /* 0x000fe200000114ee */
[----:B------:R-:W-:Y:S01]  /*0ea0*/  IMAD.IADD R12, R15, 0x1, -R12 ;  /* 0x000000010f0c7824 */ /* 0x000fe200078e0a0c */
[----:B------:R-:W-:Y:S01]  /*0eb0*/  SEL R36, R238, RZ, !P4 ;  /* 0x000000ffee247207 */ /* 0x000fe20006000000 */
[----:B------:R-:W-:Y:S01]  /*0ec0*/  IMAD.WIDE.U32 R14, R11, c[0x0][0x1b0], R30 ;  /* 0x00006c000b0e7a25 */ /* 0x000fe200078e001e */
[----:B------:R-:W-:Y:S01]  /*0ed0*/  SEL R11, R13, RZ, !P4 ;  /* 0x000000ff0d0b7207 */ /* 0x000fe20006000000 */
[----:B------:R-:W-:Y:S01]  /*0ee0*/  CS2R R110, SRZ ;  /* 0x00000000006e7805 */ /* 0x000fe2000001ff00 */
[----:B------:R-:W-:Y:S01]  /*0ef0*/  LOP3.LUT R0, R0, 0x3ffffffc, RZ, 0xc0, !PT ;  /* 0x3ffffffc00007812 */ /* 0x000fe200078ec0ff */
[----:B------:R-:W-:Y:S01]  /*0f00*/  IMAD.IADD R39, R19, 0x1, R38 ;  /* 0x0000000113277824 */ /* 0x000fe200078e0226 */
[----:B------:R-:W-:Y:S01]  /*0f10*/  IADD3 R19, -R237, UR11, RZ ;  /* 0x0000000bed137c10 */ /* 0x000fe2000fffe1ff */
[----:B------:R-:W-:Y:S01]  /*0f20*/  IMAD.MOV.U32 R38, RZ, RZ, R18 ;  /* 0x000000ffff267224 */ /* 0x000fe200078e0012 */
[----:B------:R-:W-:Y:S01]  /*0f30*/  LEA.HI R18, R2, R233, RZ, 0x6 ;  /* 0x000000e902127211 */ /* 0x000fe200078f30ff */
[----:B------:R-:W-:Y:S01]  /*0f40*/  IMAD.IADD R6, R7, 0x1, -R6 ;  /* 0x0000000107067824 */ /* 0x000fe200078e0a06 */
[----:B------:R-:W-:Y:S01]  /*0f50*/  ISETP.GE.AND P4, PT, R30, c[0x0][0x1cc], PT ;  /* 0x000073001e007a0c */ /* 0x000fe20003f86270 */
[----:B------:R-:W-:Y:S01]  /*0f60*/  IMAD.SHL.U32 R7, R237, 0x40, RZ ;  /* 0x00000040ed077824 */ /* 0x000fe200078e00ff */
[----:B------:R-:W-:Y:S01]  /*0f70*/  SHF.R.S32.HI R18, RZ, 0x6, R18 ;  /* 0x00000006ff127819 */ /* 0x000fe20000011412 */
[----:B------:R-:W-:Y:S01]  /*0f80*/  IMAD.IADD R33, R15, 0x1, R32 ;  /* 0x000000010f217824 */ /* 0x000fe200078e0220 */
[----:B------:R-:W-:Y:S01]  /*0f90*/  LOP3.LUT P0, RZ, R6, 0x4, RZ, 0xc0, !PT ;  /* 0x0000000406ff7812 */ /* 0x000fe2000780c0ff */
[----:B------:R-:W-:Y:S01]  /*0fa0*/  IMAD R15, R11, c[0x0][0x1e8], RZ ;  /* 0x00007a000b0f7a24 */ /* 0x000fe200078e02ff */
[----:B------:R-:W-:Y:S01]  /*0fb0*/  LOP3.LUT R7, R7, 0x1c0, RZ, 0xc0, !PT ;  /* 0x000001c007077812 */ /* 0x000fe200078ec0ff */
[----:B------:R-:W-:Y:S01]  /*0fc0*/  IMAD R11, R11, c[0x0][0x1b8], RZ ;  /* 0x00006e000b0b7a24 */ /* 0x000fe200078e02ff */
[----:B------:R-:W-:Y:S01]  /*0fd0*/  ISETP.LT.OR P5, PT, R19, 0x1, P4 ;  /* 0x000000011300780c */ /* 0x000fe200027a1670 */
[----:B------:R-:W-:Y:S01]  /*0fe0*/  IMAD.MOV.U32 R32, RZ, RZ, R14 ;  /* 0x000000ffff207224 */ /* 0x000fe200078e000e */
[----:B------:R-:W-:Y:S01]  /*0ff0*/  LOP3.LUT R235, R7, 0x38, R30, 0xf8, !PT ;  /* 0x0000003807eb7812 */ /* 0x000fe200078ef81e */
[C---:B------:R-:W-:Y:S01]  /*1000*/  IMAD R22, R36.reuse, c[0x0][0x1ec], R15 ;  /* 0x00007b0024167a24 */ /* 0x040fe200078e020f */
[----:B------:R-:W-:Y:S01]  /*1010*/  SHF.R.U32.HI R2, RZ, 0x3, R7 ;  /* 0x00000003ff027819 */ /* 0x000fe20000011607 */
[----:B------:R-:W-:Y:S01]  /*1020*/  IMAD R14, R36, c[0x0][0x1bc], R11 ;  /* 0x00006f00240e7a24 */ /* 0x000fe200078e020b */
[----:B------:R-:W-:Y:S01]  /*1030*/  IADD3 R16, R30, 0x40, RZ ;  /* 0x000000401e107810 */ /* 0x000fe20007ffe0ff */
[----:B------:R-:W-:Y:S01]  /*1040*/  IMAD.SHL.U32 R21, R18, 0x200, RZ ;  /* 0x0000020012157824 */ /* 0x000fe200078e00ff */
[----:B------:R-:W-:Y:S01]  /*1050*/  ISETP.LT.OR P4, PT, R19, 0x21, P4 ;  /* 0x000000211300780c */ /* 0x000fe20002781670 */
[C---:B------:R-:W-:Y:S01]  /*1060*/  IMAD.WIDE.U32 R38, R36.reuse, c[0x0][0x1e8], R38 ;  /* 0x00007a0024267a25 */ /* 0x040fe200078e0026 */
[----:B------:R-:W-:Y:S01]  /*1070*/  SEL R13, R13, RZ, !P1 ;  /* 0x000000ff0d0d7207 */ /* 0x000fe20004800000 */
[----:B------:R-:W-:Y:S01]  /*1080*/  CS2R R108, SRZ ;  /* 0x00000000006c7805 */ /* 0x000fe2000001ff00 */
[----:B------:R-:W-:Y:S01]  /*1090*/  LOP3.LUT R235, R21, R235, R2, 0xf6, !PT ;  /* 0x000000eb15eb7212 */ /* 0x000fe200078ef602 */
[----:B------:R-:W-:Y:S01]  /*10a0*/  IMAD.WIDE.U32 R36, R36, c[0x0][0x1b8], R32 ;  /* 0x00006e0024247a25 */ /* 0x000fe200078e0020 */
[----:B------:R-:W-:Y:S01]  /*10b0*/  LOP3.LUT R10, R10, 0xffffffe0, RZ, 0xc0, !PT ;  /* 0xffffffe00a0a7812 */ /* 0x000fe200078ec0ff */
[----:B------:R-:W-:Y:S01]  /*10c0*/  CS2R R106, SRZ ;  /* 0x00000000006a7805 */ /* 0x000fe2000001ff00 */
[----:B------:R-:W-:Y:S01]  /*10d0*/  CS2R R104, SRZ ;  /* 0x0000000000687805 */ /* 0x000fe2000001ff00 */
[----:B------:R-:W-:Y:S01]  /*10e0*/  IMAD R32, R5, c[0x0][0x208], RZ ;  /* 0x0000820005207a24 */ /* 0x000fe200078e02ff */
[----:B------:R-:W-:Y:S01]  /*10f0*/  CS2R R102, SRZ ;  /* 0x0000000000667805 */ /* 0x000fe2000001ff00 */
[----:B------:R-:W-:Y:S01]  /*1100*/  IMAD.IADD R23, R39, 0x1, R22 ;  /* 0x0000000127177824 */ /* 0x000fe200078e0216 */
[----:B------:R-:W-:Y:S01]  /*1110*/  CS2R R100, SRZ ;  /* 0x0000000000647805 */ /* 0x000fe2000001ff00 */
[----:B------:R-:W-:Y:S01]  /*1120*/  IMAD.SHL.U32 R6, R6, 0x40, RZ ;  /* 0x0000004006067824 */ /* 0x000fe200078e00ff */
[----:B------:R-:W-:Y:S01]  /*1130*/  CS2R R98, SRZ ;  /* 0x0000000000627805 */ /* 0x000fe2000001ff00 */
[----:B------:R-:W-:Y:S01]  /*1140*/  IMAD.IADD R5, R233, 0x1, -R0 ;  /* 0x00000001e9057824 */ /* 0x000fe200078e0a00 */
[----:B------:R-:W-:Y:S01]  /*1150*/  CS2R R96, SRZ ;  /* 0x0000000000607805 */ /* 0x000fe2000001ff00 */
[----:B------:R-:W-:Y:S01]  /*1160*/  IMAD.IADD R15, R37, 0x1, R14 ;  /* 0x00000001250f7824 */ /* 0x000fe200078e020e */
[----:B------:R-:W-:Y:S01]  /*1170*/  LOP3.LUT R6, R6, 0x1c0, RZ, 0xc0, !PT ;  /* 0x000001c006067812 */ /* 0x000fe200078ec0ff */
[----:B------:R-:W-:Y:S01]  /*1180*/  IMAD.MOV.U32 R22, RZ, RZ, R38 ;  /* 0x000000ffff167224 */ /* 0x000fe200078e0026 */
[----:B------:R-:W-:Y:S01]  /*1190*/  CS2R R94, SRZ ;  /* 0x00000000005e7805 */ /* 0x000fe2000001ff00 */
[C---:B------:R-:W-:Y:S01]  /*11a0*/  IMAD R0, R35.reuse, c[0x0][0x1d8], RZ ;  /* 0x0000760023007a24 */ /* 0x040fe200078e02ff */
[----:B------:R-:W-:Y:S01]  /*11b0*/  SHF.R.U32.HI R236, RZ, 0x3, R6 ;  /* 0x00000003ffec7819 */ /* 0x000fe20000011606 */
[----:B------:R-:W-:Y:S01]  /*11c0*/  IMAD.MOV.U32 R14, RZ, RZ, R36 ;  /* 0x000000ffff0e7224 */ /* 0x000fe200078e0024 */
[----:B------:R-:W-:Y:S01]  /*11d0*/  CS2R R92, SRZ ;  /* 0x00000000005c7805 */ /* 0x000fe2000001ff00 */
[----:B------:R-:W-:Y:S01]  /*11e0*/  IMAD R2, R35, c[0x0][0x1a8], RZ ;  /* 0x00006a0023027a24 */ /* 0x000fe200078e02ff */
[----:B------:R-:W-:Y:S01]  /*11f0*/  CS2R R90, SRZ ;  /* 0x00000000005a7805 */ /* 0x000fe2000001ff00 */
[----:B------:R-:W-:Y:S01]  /*1200*/  IMAD.SHL.U32 R7, R18, 0x8, RZ ;  /* 0x0000000812077824 */ /* 0x000fe200078e00ff */
[----:B------:R-:W-:Y:S01]  /*1210*/  CS2R R88, SRZ ;  /* 0x0000000000587805 */ /* 0x000fe2000001ff00 */
[C---:B------:R-:W-:Y:S01]  /*1220*/  IMAD R0, R34.reuse, c[0x0][0x1dc], R0 ;  /* 0x0000770022007a24 */ /* 0x040fe200078e0200 */
[----:B------:R-:W-:Y:S01]  /*1230*/  CS2R R86, SRZ ;  /* 0x0000000000567805 */ /* 0x000fe2000001ff00 */
[C---:B------:R-:W-:Y:S01]  /*1240*/  IMAD.WIDE.U32 R22, R34.reuse, c[0x0][0x1d8], R22 ;  /* 0x0000760022167a25 */ /* 0x040fe200078e0016 */
[----:B------:R-:W-:Y:S01]  /*1250*/  LOP3.LUT R7, R7, 0x18, RZ, 0xc0, !PT ;  /* 0x0000001807077812 */ /* 0x000fe200078ec0ff */
[----:B------:R-:W-:Y:S01]  /*1260*/  CS2R R84, SRZ ;  /* 0x0000000000547805 */ /* 0x000fe2000001ff00 */
[----:B------:R-:W-:Y:S01]  /*1270*/  CS2R R82, SRZ ;  /* 0x0000000000527805 */ /* 0x000fe2000001ff00 */
[----:B------:R-:W-:Y:S01]  /*1280*/  IMAD R2, R34, c[0x0][0x1ac], R2 ;  /* 0x00006b0022027a24 */ /* 0x000fe200078e0202 */
[----:B------:R-:W-:Y:S01]  /*1290*/  LEA R38, P3, R22, c[0x0][0x1c0], 0x1 ;  /* 0x0000700016267a11 */ /* 0x000fe200078608ff */
[----:B------:R-:W-:Y:S01]  /*12a0*/  IMAD.WIDE.U32 R14, R34, c[0x0][0x1a8], R14 ;  /* 0x00006a00220e7a25 */ /* 0x000fe200078e000e */
[----:B------:R-:W-:Y:S01]  /*12b0*/  LOP3.LUT R236, R236, R6, R7, 0x1e, !PT ;  /* 0x00000006ecec7212 */ /* 0x000fe200078e1e07 */
[----:B------:R-:W-:Y:S01]  /*12c0*/  CS2R R80, SRZ ;  /* 0x0000000000507805 */ /* 0x000fe2000001ff00 */
[----:B------:R-:W-:Y:S01]  /*12d0*/  CS2R R78, SRZ ;  /* 0x00000000004e7805 */ /* 0x000fe2000001ff00 */
[----:B------:R-:W-:Y:S01]  /*12e0*/  IMAD.IADD R0, R23, 0x1, R0 ;  /* 0x0000000117007824 */ /* 0x000fe200078e0200 */
[----:B------:R-:W-:Y:S01]  /*12f0*/  LEA R34, P2, R14, c[0x0][0x190], 0x1 ;  /* 0x000064000e227a11 */ /* 0x000fe200078408ff */
[----:B------:R-:W-:Y:S01]  /*1300*/  IMAD.SHL.U32 R230, R12, 0x400, RZ ;  /* 0x000004000ce67824 */ /* 0x000fe200078e00ff */
[----:B------:R-:W-:Y:S01]  /*1310*/  CS2R R76, SRZ ;  /* 0x00000000004c7805 */ /* 0x000fe2000001ff00 */
[----:B------:R-:W-:Y:S01]  /*1320*/  IMAD.IADD R2, R15, 0x1, R2 ;  /* 0x000000010f027824 */ /* 0x000fe200078e0202 */
[----:B------:R-:W-:Y:S01]  /*1330*/  LEA.HI.X R39, R22, c[0x0][0x1c4], R0, 0x1, P3 ;  /* 0x0000710016277a11 */ /* 0x000fe200018f0c00 */
[----:B------:R-:W-:Y:S01]  /*1340*/  IMAD.MOV.U32 R15, RZ, RZ, c[0x0][0x1d8] ;  /* 0x00007600ff0f7624 */ /* 0x000fe200078e00ff */
[----:B------:R-:W-:Y:S01]  /*1350*/  SHF.R.S32.HI R22, RZ, 0x1f, R3 ;  /* 0x0000001fff167819 */ /* 0x000fe20000011403 */
[----:B------:R-:W-:Y:S01]  /*1360*/  IMAD.WIDE.U32 R42, R25, c[0x0][0x178], R30 ;  /* 0x00005e00192a7a25 */ /* 0x000fe200078e001e */
[----:B------:R-:W-:Y:S01]  /*1370*/  LEA.HI.X R35, R14, c[0x0][0x194], R2, 0x1, P2 ;  /* 0x000065000e237a11 */ /* 0x000fe200010f0c02 */
[----:B------:R-:W-:Y:S01]  /*1380*/  CS2R R74, SRZ ;  /* 0x00000000004a7805 */ /* 0x000fe2000001ff00 */
[----:B------:R-:W-:Y:S01]  /*1390*/  LEA R36, P3, R15, R38, 0x6 ;  /* 0x000000260f247211 */ /* 0x000fe200078630ff */
[C---:B------:R-:W-:Y:S01]  /*13a0*/  IMAD R32, R25.reuse, c[0x0][0x20c], R32 ;  /* 0x0000830019207a24 */ /* 0x040fe200078e0220 */
[----:B------:R-:W-:Y:S01]  /*13b0*/  CS2R R72, SRZ ;  /* 0x0000000000487805 */ /* 0x000fe2000001ff00 */
[----:B------:R-:W-:Y:S01]  /*13c0*/  IMAD.WIDE.U32 R24, R25, c[0x0][0x208], R30 ;  /* 0x0000820019187a25 */ /* 0x000fe200078e001e */
[----:B------:R-:W-:Y:S01]  /*13d0*/  CS2R R70, SRZ ;  /* 0x0000000000467805 */ /* 0x000fe2000001ff00 */
[----:B------:R-:W-:Y:S01]  /*13e0*/  CS2R R68, SRZ ;  /* 0x0000000000447805 */ /* 0x000fe2000001ff00 */
[----:B------:R-:W-:Y:S01]  /*13f0*/  CS2R R66, SRZ ;  /* 0x0000000000427805 */ /* 0x000fe2000001ff00 */
[----:B------:R-:W-:Y:S01]  /*1400*/  IMAD R5, R5, 0x2, R230 ;  /* 0x0000000205057824 */ /* 0x000fe200078e02e6 */
[----:B------:R-:W-:Y:S01]  /*1410*/  CS2R R64, SRZ ;  /* 0x0000000000407805 */ /* 0x000fe2000001ff00 */
[----:B------:R-:W-:Y:S01]  /*1420*/  IMAD.MOV.U32 R0, RZ, RZ, c[0x0][0x1dc] ;  /* 0x00007700ff007624 */ /* 0x000fe200078e00ff */
[----:B------:R-:W-:Y:S01]  /*1430*/  CS2R R62, SRZ ;  /* 0x00000000003e7805 */ /* 0x000fe2000001ff00 */
[----:B------:R-:W-:Y:S01]  /*1440*/  IMAD.MOV.U32 R11, RZ, RZ, c[0x0][0x1a8] ;  /* 0x00006a00ff0b7624 */ /* 0x000fe200078e00ff */
[----:B------:R-:W-:Y:S01]  /*1450*/  CS2R R60, SRZ ;  /* 0x00000000003c7805 */ /* 0x000fe2000001ff00 */
[----:B------:R-:W-:Y:S01]  /*1460*/  IMAD.IADD R33, R25, 0x1, R32 ;  /* 0x0000000119217824 */ /* 0x000fe200078e0220 */
[----:B------:R-:W-:Y:S01]  /*1470*/  LEA.HI.X R37, R15, R39, R0, 0x6, P3 ;  /* 0x000000270f257211 */ /* 0x000fe200018f3400 */
[----:B------:R-:W-:Y:S01]  /*1480*/  IMAD.IADD R236, R5, 0x1, R236 ;  /* 0x0000000105ec7824 */ /* 0x000fe200078e02ec */
[----:B------:R-:W-:Y:S01]  /*1490*/  IADD3 R15, R30, 0x80, RZ ;  /* 0x000000801e0f7810 */ /* 0x000fe20007ffe0ff */
[----:B------:R-:W-:Y:S01]  /*14a0*/  IMAD.MOV.U32 R32, RZ, RZ, R24 ;  /* 0x000000ffff207224 */ /* 0x000fe200078e0018 */
[----:B------:R-:W-:Y:S01]  /*14b0*/  LEA R24, P2, R11, R34, 0x6 ;  /* 0x000000220b187211 */ /* 0x000fe200078430ff */
[----:B------:R-:W-:Y:S01]  /*14c0*/  IMAD.MOV.U32 R5, RZ, RZ, c[0x0][0x1ac] ;  /* 0x00006b00ff057624 */ /* 0x000fe200078e00ff */
[----:B------:R-:W-:Y:S01]  /*14d0*/  ISETP.GE.AND P3, PT, R16, c[0x0][0x1cc], PT ;  /* 0x0000730010007a0c */ /* 0x000fe20003f66270 */
[----:B------:R-:W-:Y:S01]  /*14e0*/  IMAD.SHL.U32 R235, R235, 0x2, RZ ;  /* 0x00000002ebeb7824 */ /* 0x000fe200078e00ff */
[----:B------:R-:W-:Y:S01]  /*14f0*/  CS2R R58, SRZ ;  /* 0x00000000003a7805 */ /* 0x000fe2000001ff00 */
[----:B------:R-:W-:Y:S01]  /*1500*/  IMAD.IADD R41, R43, 0x1, R40 ;  /* 0x000000012b297824 */ /* 0x000fe200078e0228 */
[----:B------:R-:W-:Y:S01]  /*1510*/  LEA.HI.X R25, R11, R35, R5, 0x6, P2 ;  /* 0x000000230b197211 */ /* 0x000fe200010f3405 */
[----:B------:R-:W-:Y:S01]  /*1520*/  IMAD.MOV.U32 R40, RZ, RZ, R42 ;  /* 0x000000ffff287224 */ /* 0x000fe200078e002a */
[----:B------:R-:W-:Y:S01]  /*1530*/  ISETP.GE.AND P2, PT, R15, c[0x0][0x1cc], PT ;  /* 0x000073000f007a0c */ /* 0x000fe20003f46270 */
[----:B------:R-:W-:Y:S01]  /*1540*/  @!PT LDS RZ, [RZ] ;  /* 0x00000000fffff984 */ /* 0x000fe20000000800 */
[----:B------:R-:W-:Y:S01]  /*1550*/  @!PT LDS RZ, [RZ] ;  /* 0x00000000fffff984 */ /* 0x000fe20000000800 */
[----:B------:R-:W-:Y:S01]  /*1560*/  @!PT LDS RZ, [RZ] ;  /* 0x00000000fffff984 */ /* 0x000fe20000000800 */
[----:B------:R1:W-:Y:S01]  /*1570*/  LDGSTS.E.BYPASS.LTC128B.128 [R235+0x6080], [R38.64], !P5 ;  /* 0x0608000026eb7fae */ /* 0x0003e2000e901d50 */
[C---:B------:R-:W-:Y:S01]  /*1580*/  ISETP.LT.OR P6, PT, R19.reuse, 0x1, P3 ;  /* 0x000000011300780c */ /* 0x040fe20001fc1670 */
[----:B------:R-:W-:Y:S01]  /*1590*/  IMAD R2, R22, c[0x0][0x180], RZ ;  /* 0x0000600016027a24 */ /* 0x000fe200078e02ff */
[----:B------:R-:W-:Y:S01]  /*15a0*/  ISETP.LT.OR P5, PT, R19, 0x1, P2 ;  /* 0x000000011300780c */ /* 0x000fe200017a1670 */
[----:B------:R-:W-:Y:S01]  /*15b0*/  IMAD.WIDE.U32 R244, R3, c[0x0][0x180], R40 ;  /* 0x0000600003f47a25 */ /* 0x000fe200078e0028 */
[C---:B------:R-:W-:Y:S01]  /*15c0*/  ISETP.LT.OR P3, PT, R19.reuse, 0x21, P3 ;  /* 0x000000211300780c */ /* 0x040fe20001f61670 */
[----:B------:R-:W-:Y:S01]  /*15d0*/  CS2R R56, SRZ ;  /* 0x0000000000387805 */ /* 0x000fe2000001ff00 */
[----:B------:R-:W-:Y:S01]  /*15e0*/  ISETP.LT.OR P2, PT, R19, 0x21, P2 ;  /* 0x000000211300780c */ /* 0x000fe20001741670 */
[----:B------:R-:W-:Y:S01]  /*15f0*/  IMAD R0, R3, c[0x0][0x184], R2 ;  /* 0x0000610003007a24 */ /* 0x000fe200078e0202 */
[----:B------:R-:W-:Y:S01]  /*1600*/  SEL R11, R238, RZ, !P1 ;  /* 0x000000ffee0b7207 */ /* 0x000fe20004800000 */
[----:B------:R-:W-:Y:S01]  /*1610*/  IMAD.SHL.U32 R236, R236, 0x2, RZ ;  /* 0x00000002ecec7824 */ /* 0x000fe200078e00ff */
[----:B------:R-:W-:Y:S01]  /*1620*/  ISETP.GE.AND P1, PT, R30, c[0x0][0x19c], PT ;  /* 0x000067001e007a0c */ /* 0x000fe20003f26270 */
[----:B------:R-:W-:Y:S01]  /*1630*/  IMAD.IADD R245, R245, 0x1, R0 ;  /* 0x00000001f5f57824 */ /* 0x000fe200078e0200 */
[----:B------:R-:W-:Y:S01]  /*1640*/  CS2R R54, SRZ ;  /* 0x0000000000367805 */ /* 0x000fe2000001ff00 */
[----:B------:R1:W-:Y:S01]  /*1650*/  LDGSTS.E.BYPASS.LTC128B.128 [R235+0x8080], [R38.64+0x80], !P6 ;  /* 0x0808008026eb7fae */ /* 0x0003e2000f101d50 */
[C---:B------:R-:W-:Y:S01]  /*1660*/  IADD3 R0, R236.reuse, 0x12280, RZ ;  /* 0x00012280ec007810 */ /* 0x040fe20007ffe0ff */
[----:B------:R-:W-:Y:S01]  /*1670*/  IMAD.WIDE.U32 R244, R11, c[0x0][0x188], R244 ;  /* 0x000062000bf47a25 */ /* 0x000fe200078e00f4 */
[----:B------:R-:W-:Y:S01]  /*1680*/  IADD3 R234, R236, 0x122c0, RZ ;  /* 0x000122c0ecea7810 */ /* 0x000fe20007ffe0ff */
[----:B------:R1:W-:Y:S01]  /*1690*/  LDGSTS.E.BYPASS.LTC128B.128 [R235+0xa080], [R38.64+0x100], !P5 ;  /* 0x0a08010026eb7fae */ /* 0x0003e2000e901d50 */
[----:B------:R-:W-:Y:S01]  /*16a0*/  ISETP.GE.AND P5, PT, R16, c[0x0][0x19c], PT ;  /* 0x0000670010007a0c */ /* 0x000fe20003fa6270 */
[----:B------:R-:W-:Y:S01]  /*16b0*/  IMAD.U32 R23, RZ, RZ, UR4 ;  /* 0x00000004ff177e24 */ /* 0x000fe2000f8e00ff */
[----:B------:R-:W-:Y:S01]  /*16c0*/  @P0 IADD3 R234, R0, -0x40, RZ ;  /* 0xffffffc000ea0810 */ /* 0x000fe20007ffe0ff */
[----:B------:R2:W-:Y:S01]  /*16d0*/  LDGSTS.E.BYPASS.LTC128B.128 [R235+0x7080], [R36.64], !P4 ;  /* 0x0708000024eb7fae */ /* 0x0005e2000e101d50 */
[----:B------:R-:W-:Y:S01]  /*16e0*/  ISETP.GE.AND P4, PT, R15, c[0x0][0x19c], PT ;  /* 0x000067000f007a0c */ /* 0x000fe20003f86270 */
[----:B------:R-:W-:Y:S01]  /*16f0*/  IMAD R0, R13, c[0x0][0x188], RZ ;  /* 0x000062000d007a24 */ /* 0x000fe200078e02ff */
[C---:B------:R-:W-:Y:S01]  /*1700*/  ISETP.LT.OR P0, PT, R19.reuse, 0x1, P5 ;  /* 0x000000011300780c */ /* 0x040fe20002f01670 */
[----:B------:R2:W-:Y:S01]  /*1710*/  LDGSTS.E.BYPASS.LTC128B.128 [R235+0x9080], [R36.64+0x80], !P3 ;  /* 0x0908008024eb7fae */ /* 0x0005e2000d901d50 */
[----:B------:R-:W-:Y:S01]  /*1720*/  ISETP.LT.OR P6, PT, R19, 0x1, P4 ;  /* 0x000000011300780c */ /* 0x000fe200027c1670 */
[----:B------:R-:W-:Y:S01]  /*1730*/  IMAD R5, R11, c[0x0][0x18c], R0 ;  /* 0x000063000b057a24 */ /* 0x000fe200078e0200 */
[C---:B------:R-:W-:Y:S01]  /*1740*/  ISETP.LT.OR P5, PT, R19.reuse, 0x21, P5 ;  /* 0x000000211300780c */ /* 0x040fe20002fa1670 */
[----:B------:R2:W-:Y:S01]  /*1750*/  LDGSTS.E.BYPASS.LTC128B.128 [R235+0xb080], [R36.64+0x100], !P2 ;  /* 0x0b08010024eb7fae */ /* 0x0005e2000d101d50 */
[----:B------:R-:W-:Y:S01]  /*1760*/  ISETP.LT.OR P2, PT, R19, 0x1, P1 ;  /* 0x000000011300780c */ /* 0x000fe20000f41670 */
[----:B------:R-:W-:Y:S01]  /*1770*/  IMAD.IADD R232, R245, 0x1, R5 ;  /* 0x00000001f5e87824 */ /* 0x000fe200078e0205 */
[C---:B------:R-:W-:Y:S01]  /*1780*/  ISETP.LT.OR P1, PT, R19.reuse, 0x21, P1 ;  /* 0x000000211300780c */ /* 0x040fe20000f21670 */
[----:B------:R-:W0:Y:S01]  /*1790*/  LDGDEPBAR ;  /* 0x00000000000079af */ /* 0x000e220000000000 */
[----:B------:R-:W-:Y:S01]  /*17a0*/  ISETP.LT.OR P4, PT, R19, 0x21, P4 ;  /* 0x000000211300780c */ /* 0x000fe20002781670 */
[----:B------:R-:W-:Y:S01]  /*17b0*/  IMAD R240, R22, c[0x0][0x210], RZ ;  /* 0x0000840016f07a24 */ /* 0x000fe200078e02ff */
[----:B------:R-:W-:Y:S01]  /*17c0*/  LOP3.LUT P3, RZ, R9, 0x4, RZ, 0xc0, !PT ;  /* 0x0000000409ff7812 */ /* 0x000fe2000786c0ff */
[C---:B------:R-:W-:Y:S01]  /*17d0*/  IMAD.WIDE.U32 R32, R3.reuse, c[0x0][0x210], R32 ;  /* 0x0000840003207a25 */ /* 0x040fe200078e0020 */
[----:B------:R-:W-:Y:S01]  /*17e0*/  ULDC.64 UR4, c[0x0][0x208] ;  /* 0x0000820000047ab9 */ /* 0x000fe20000000a00 */
[----:B------:R-:W-:Y:S01]  /*17f0*/  CS2R R52, SRZ ;  /* 0x0000000000347805 */ /* 0x000fe2000001ff00 */
[----:B------:R-:W-:Y:S01]  /*1800*/  USHF.L.U64.HI UR9, UR4, UR9, UR5 ;  /* 0x0000000904097299 */ /* 0x000fe20008010205 */
[----:B------:R-:W-:Y:S01]  /*1810*/  IMAD R240, R3, c[0x0][0x214], R240 ;  /* 0x0000850003f07a24 */ /* 0x000fe200078e02f0 */
[----:B------:R-:W-:Y:S01]  /*1820*/  CS2R R50, SRZ ;  /* 0x0000000000327805 */ /* 0x000fe2000001ff00 */
[----:B------:R3:W-:Y:S01]  /*1830*/  LDGSTS.E.BYPASS.LTC128B.128 [R235+0x80], [R34.64], !P2 ;  /* 0x0008000022eb7fae */ /* 0x0007e2000d101d50 */
[----:B------:R-:W-:Y:S01]  /*1840*/  IMAD R20, R4, 0x800, R21 ;  /* 0x0000080004147824 */ /* 0x000fe200078e0215 */
[----:B------:R-:W-:Y:S01]  /*1850*/  UIMAD UR9, UR9, UR6, URZ ;  /* 0x00000006090972a4 */ /* 0x000fe2000f8e023f */
        /* <DEDUP_REMOVED lines=12> */
[----:B------:R-:W-:Y:S01]  /*1920*/  IMAD.MOV.U32 R21, RZ, RZ, c[0x0][0x178] ;  /* 0x00005e00ff157624 */ /* 0x000fe200078e00ff */
[----:B------:R4:W-:Y:S01]  /*1930*/  LDGSTS.E.BYPASS.LTC128B.128 [R235+0x3080], [R24.64+0x80], !P5 ;  /* 0x0308008018eb7fae */ /* 0x0009e2000e901d50 */
[----:B------:R-:W-:Y:S01]  /*1940*/  LOP3.LUT R231, R9, 0x8, R8, 0xf8, !PT ;  /* 0x0000000809e77812 */ /* 0x000fe200078ef808 */
[----:B------:R-:W-:Y:S01]  /*1950*/  IMAD.WIDE.U32 R240, R11, c[0x0][0x218], R240 ;  /* 0x000086000bf07a25 */ /* 0x000fe200078e00f0 */
[C---:B------:R-:W-:Y:S01]  /*1960*/  LEA R5, P2, R36.reuse, R244, 0x6 ;  /* 0x000000f424057211 */ /* 0x040fe200078430ff */
[----:B------:R4:W-:Y:S01]  /*1970*/  LDGSTS.E.BYPASS.LTC128B.128 [R235+0x5080], [R24.64+0x100], !P4 ;  /* 0x0508010018eb7fae */ /* 0x0009e2000e101d50 */
[----:B------:R-:W-:Y:S01]  /*1980*/  SHF.R.U32.HI R6, RZ, 0x3, R9 ;  /* 0x00000003ff067819 */ /* 0x000fe20000011609 */
[----:B------:R-:W-:Y:S01]  /*1990*/  IMAD.MOV.U32 R19, RZ, RZ, c[0x0][0x17c] ;  /* 0x00005f00ff137624 */ /* 0x000fe200078e00ff */
[----:B------:R-:W-:Y:S01]  /*19a0*/  LEA.HI.X R2, R36, R232, R23, 0x6, P2 ;  /* 0x000000e824027211 */ /* 0x000fe200010f3417 */
[----:B------:R-:W0:Y:S01]  /*19b0*/  LDGDEPBAR ;  /* 0x00000000000079af */ /* 0x000e220000000000 */
[----:B------:R-:W-:Y:S01]  /*19c0*/  ISETP.GE.AND P2, PT, R30, c[0x0][0x16c], PT ;  /* 0x00005b001e007a0c */ /* 0x000fe20003f46270 */
[----:B------:R-:W-:Y:S01]  /*19d0*/  USHF.L.U32 UR18, UR4, 0x6, URZ ;  /* 0x0000000604127899 */ /* 0x000fe2000800063f */
[----:B------:R-:W-:Y:S01]  /*19e0*/  SEL R14, RZ, 0x2, P1 ;  /* 0x00000002ff0e7807 */ /* 0x000fe20000800000 */
[----:B------:R-:W-:Y:S01]  /*19f0*/  IMAD.MOV.U32 R44, RZ, RZ, R240 ;  /* 0x000000ffff2c7224 */ /* 0x000fe200078e00f0 */
[----:B------:R-:W-:Y:S01]  /*1a00*/  SEL R249, RZ, 0x1, P2 ;  /* 0x00000001fff97807 */ /* 0x000fe20001000000 */
[----:B------:R-:W-:Y:S01]  /*1a10*/  UIMAD UR9, UR8, UR18, UR9 ;  /* 0x00000012080972a4 */ /* 0x000fe2000f8e0209 */
[C---:B-1----:R-:W-:Y:S01]  /*1a20*/  LEA R38, P2, R5.reuse, c[0x0][0x160], 0x1 ;  /* 0x0000580005267a11 */ /* 0x042fe200078408ff */
[----:B------:R-:W-:Y:S01]  /*1a30*/  IMAD.U32 R37, RZ, RZ, UR19 ;  /* 0x00000013ff257e24 */ /* 0x000fe2000f8e00ff */
[----:B------:R-:W-:Y:S01]  /*1a40*/  SEL R0, RZ, 0x4, P6 ;  /* 0x00000004ff007807 */ /* 0x000fe20003000000 */
[----:B------:R-:W-:Y:S01]  /*1a50*/  UMOV UR8, 0x5 ;  /* 0x0000000500087882 */ /* 0x000fe20000000000 */
[----:B------:R-:W-:Y:S01]  /*1a60*/  LEA.HI.X R39, R5, c[0x0][0x164], R2, 0x1, P2 ;  /* 0x0000590005277a11 */ /* 0x000fe200010f0c02 */
[----:B------:R-:W-:Y:S01]  /*1a70*/  IMAD R2, R13, c[0x0][0x218], RZ ;  /* 0x000086000d027a24 */ /* 0x000fe200078e02ff */
[----:B------:R-:W-:Y:S01]  /*1a80*/  LOP3.LUT R231, R231, R6, RZ, 0x3c, !PT ;  /* 0x00000006e7e77212 */ /* 0x000fe200078e3cff */
[----:B------:R-:W-:Y:S01]  /*1a90*/  IMAD.WIDE.U32 R36, R3, c[0x0][0x270], R28 ;  /* 0x00009c0003247a25 */ /* 0x000fe200078e001c */
[----:B------:R-:W-:Y:S01]  /*1aa0*/  LEA R32, P2, R21, R38, 0x6 ;  /* 0x0000002615207211 */ /* 0x000fe200078430ff */
[----:B------:R-:W-:Y:S01]  /*1ab0*/  USHF.L.U64.HI UR8, UR4, UR8, UR5 ;  /* 0x0000000804087299 */ /* 0x000fe20008010205 */
[----:B------:R-:W-:Y:S01]  /*1ac0*/  IADD3 R0, R0, R14, R249 ;  /* 0x0000000e00007210 */ /* 0x000fe20007ffe0f9 */
[----:B------:R-:W-:Y:S01]  /*1ad0*/  IMAD R5, R11, c[0x0][0x21c], R2 ;  /* 0x000087000b057a24 */ /* 0x000fe200078e0202 */
[----:B------:R-:W-:Y:S01]  /*1ae0*/  LEA.HI.X R33, R21, R39, R19, 0x6, P2 ;  /* 0x0000002715217211 */ /* 0x000fe200010f3413 */
[----:B------:R-:W-:Y:S01]  /*1af0*/  IMAD R2, R22, c[0x0][0x270], RZ ;  /* 0x00009c0016027a24 */ /* 0x000fe200078e02ff */
[C---:B------:R-:W-:Y:S01]  /*1b00*/  LOP3.LUT P5, RZ, R0.reuse, 0x1, RZ, 0xc0, !PT ;  /* 0x0000000100ff7812 */ /* 0x040fe200078ac0ff */
[----:B------:R-:W-:Y:S01]  /*1b10*/  IMAD.IADD R45, R241, 0x1, R5 ;  /* 0x00000001f12d7824 */ /* 0x000fe200078e0205 */
[----:B------:R-:W-:Y:S01]  /*1b20*/  LOP3.LUT P4, RZ, R0, 0x2, RZ, 0xc0, !PT ;  /* 0x0000000200ff7812 */ /* 0x000fe2000788c0ff */
[----:B------:R-:W-:-:S04]  /*1b30*/  DEPBAR.LE SB0, 0x1 ;  /* 0x000080400000791a */ /* 0x000fc80000000000 */
[----:B------:R-:W-:Y:S01]  /*1b40*/  IMAD.MOV.U32 R5, RZ, RZ, 0x20 ;  /* 0x00000020ff057424 */ /* 0x000fe200078e00ff */
[----:B------:R-:W-:Y:S01]  /*1b50*/  LOP3.LUT P2, RZ, R0, 0x4, RZ, 0xc0, !PT ;  /* 0x0000000400ff7812 */ /* 0x000fe2000784c0ff */
[----:B------:R-:W-:Y:S01]  /*1b60*/  IMAD.IADD R231, R20, 0x1, R231 ;  /* 0x0000000114e77824 */ /* 0x000fe200078e02e7 */
[----:B------:R1:W-:Y:S01]  /*1b70*/  STL.64 [R1], R44 ;  /* 0x0000002c01007387 */ /* 0x0003e20000100a00 */
[----:B------:R-:W-:Y:S01]  /*1b80*/  IMAD.MOV.U32 R0, RZ, RZ, 0x40 ;  /* 0x00000040ff007424 */ /* 0x000fe200078e00ff */
[----:B------:R-:W-:Y:S01]  /*1b90*/  UIADD3 UR5, UR7, 0x1, -UR14 ;  /* 0x0000000107057890 */ /* 0x000fe2000fffe80e */
[----:B------:R-:W-:Y:S01]  /*1ba0*/  IMAD R23, R3, c[0x0][0x274], R2 ;  /* 0x00009d0003177a24 */ /* 0x000fe200078e0202 */
[----:B------:R-:W-:Y:S01]  /*1bb0*/  SEL R2, R5, 0xffffffe0, !P0 ;  /* 0xffffffe005027807 */ /* 0x000fe20004000000 */
[----:B------:R-:W-:Y:S01]  /*1bc0*/  IMAD.SHL.U32 R231, R231, 0x2, RZ ;  /* 0x00000002e7e77824 */ /* 0x000fe200078e00ff */
[----:B------:R-:W-:Y:S01]  /*1bd0*/  BAR.SYNC.DEFER_BLOCKING 0x0 ;  /* 0x0000000000007b1d */ /* 0x000fe20000010000 */
[----:B------:R-:W-:Y:S01]  /*1be0*/  SEL R0, R0, 0xffffffc0, !P3 ;  /* 0xffffffc000007807 */ /* 0x000fe20005800000 */
[----:B------:R-:W-:Y:S01]  /*1bf0*/  IMAD.U32 R14, RZ, RZ, UR15 ;  /* 0x0000000fff0e7e24 */ /* 0x000fe2000f8e00ff */
[----:B------:R-:W-:Y:S01]  /*1c00*/  CS2R R46, SRZ ;  /* 0x00000000002e7805 */ /* 0x000fe2000001ff00 */
[C---:B------:R-:W-:Y:S01]  /*1c10*/  IMAD.IADD R227, R231.reuse, 0x1, R2 ;  /* 0x00000001e7e37824 */ /* 0x040fe200078e0202 */
[----:B------:R-:W-:Y:S01]  /*1c20*/  CS2R R42, SRZ ;  /* 0x00000000002a7805 */ /* 0x000fe2000001ff00 */
[----:B------:R-:W-:Y:S01]  /*1c30*/  IMAD.IADD R226, R231, 0x1, R0 ;  /* 0x00000001e7e27824 */ /* 0x000fe200078e0200 */
[----:B------:R-:W-:Y:S01]  /*1c40*/  IADD3 R19, -R237, UR13, -R14 ;  /* 0x0000000ded137c10 */ /* 0x000fe2000fffe90e */
[----:B------:R-:W-:Y:S01]  /*1c50*/  IMAD.IADD R225, R0, 0x1, R227 ;  /* 0x0000000100e17824 */ /* 0x000fe200078e02e3 */
[----:B------:R-:W-:Y:S01]  /*1c60*/  IADD3 R14, -R14, UR13, -R237 ;  /* 0x0000000d0e0e7c10 */ /* 0x000fe2000fffe9ed */
[----:B------:R-:W-:Y:S01]  /*1c70*/  IMAD.U32 R20, RZ, RZ, UR18 ;  /* 0x00000012ff147e24 */ /* 0x000fe2000f8e00ff */
[----:B------:R-:W-:Y:S01]  /*1c80*/  ISETP.LT.OR P3, PT, R19, 0x1, !P5 ;  /* 0x000000011300780c */ /* 0x000fe20006f61670 */
[----:B------:R-:W-:Y:S01]  /*1c90*/  IMAD.IADD R37, R37, 0x1, R23 ;  /* 0x0000000125257824 */ /* 0x000fe200078e0217 */
[C---:B------:R-:W-:Y:S01]  /*1ca0*/  ISETP.LT.OR P0, PT, R19.reuse, 0x1, !P4 ;  /* 0x000000011300780c */ /* 0x040fe20006701670 */
[----:B------:R-:W-:Y:S01]  /*1cb0*/  IMAD.WIDE.U32 R20, R20, UR6, R44 ;  /* 0x0000000614147c25 */ /* 0x000fe2000f8e002c */
[C---:B------:R-:W-:Y:S01]  /*1cc0*/  ISETP.LT.OR P5, PT, R19.reuse, 0x21, !P5 ;  /* 0x000000211300780c */ /* 0x040fe20006fa1670 */
[----:B------:R-:W-:Y:S01]  /*1cd0*/  UIADD3 UR7, UR7, -UR13, URZ ;  /* 0x8000000d07077290 */ /* 0x000fe2000fffe03f */
[----:B------:R-:W-:Y:S01]  /*1ce0*/  ISETP.LT.OR P4, PT, R19, 0x21, !P4 ;  /* 0x000000211300780c */ /* 0x000fe20006781670 */
[----:B------:R-:W-:Y:S01]  /*1cf0*/  IMAD R246, R13, c[0x0][0x278], RZ ;  /* 0x00009e000df67a24 */ /* 0x000fe200078e02ff */
[----:B------:R-:W-:Y:S01]  /*1d00*/  IADD3 R2, R21, UR9, RZ ;  /* 0x0000000915027c10 */ /* 0x000fe2000fffe0ff */
[----:B------:R-:W-:Y:S01]  /*1d10*/  USHF.L.U32 UR9, UR4, 0x5, URZ ;  /* 0x0000000504097899 */ /* 0x000fe2000800063f */
[C---:B------:R-:W-:Y:S01]  /*1d20*/  IMAD.WIDE.U32 R40, R11.reuse, c[0x0][0x278], R36 ;  /* 0x00009e000b287a25 */ /* 0x040fe200078e0024 */
[----:B------:R-:W-:Y:S01]  /*1d30*/  USHF.R.S32.HI UR4, URZ, 0x1f, UR15 ;  /* 0x0000001f3f047899 */ /* 0x000fe2000801140f */
[----:B------:R-:W-:Y:S01]  /*1d40*/  SHF.R.S32.HI R23, RZ, 0x1f, R18 ;  /* 0x0000001fff177819 */ /* 0x000fe20000011412 */
[----:B------:R-:W2:Y:S01]  /*1d50*/  LDSM.16.M88.4 R148, [R231+0x6080] ;  /* 0x00608000e794783b */ /* 0x000ea20000000200 */
[----:B------:R-:W-:Y:S01]  /*1d60*/  IMAD R246, R11, c[0x0][0x27c], R246 ;  /* 0x00009f000bf67a24 */ /* 0x000fe200078e02f6 */
[----:B-1----:R-:W-:Y:S01]  /*1d70*/  CS2R R44, SRZ ;  /* 0x00000000002c7805 */ /* 0x002fe2000001ff00 */
[----:B------:R-:W-:Y:S01]  /*1d80*/  IMAD.U32 R21, RZ, RZ, UR9 ;  /* 0x00000009ff157e24 */ /* 0x000fe2000f8e00ff */
[----:B------:R-:W1:Y:S01]  /*1d90*/  LDSM.16.M88.4 R152, [R227+0x6080] ;  /* 0x00608000e398783b */ /* 0x000e620000000200 */
[C---:B----4-:R-:W-:Y:S01]  /*1da0*/  IMAD R24, R22.reuse, c[0x0][0x288], RZ ;  /* 0x0000a20016187a24 */ /* 0x050fe200078e02ff */
[----:B------:R-:W-:Y:S01]  /*1db0*/  LEA.HI R23, R23, R18, RZ, 0x2 ;  /* 0x0000001217177211 */ /* 0x000fe200078f10ff */
[----:B------:R-:W-:Y:S01]  /*1dc0*/  IMAD R22, R22, c[0x0][0x238], RZ ;  /* 0x00008e0016167a24 */ /* 0x000fe200078e02ff */
[----:B------:R-:W4:Y:S01]  /*1dd0*/  LDSM.16.M88.4 R156, [R226+0x6080] ;  /* 0x00608000e29c783b */ /* 0x000f220000000200 */
[----:B------:R-:W-:Y:S01]  /*1de0*/  IMAD.IADD R246, R41, 0x1, R246 ;  /* 0x0000000129f67824 */ /* 0x000fe200078e02f6 */
[----:B------:R-:W-:Y:S01]  /*1df0*/  LOP3.LUT R23, R23, 0x1ffffffc, RZ, 0xc0, !PT ;  /* 0x1ffffffc17177812 */ /* 0x000fe200078ec0ff */
[C---:B------:R-:W-:Y:S01]  /*1e00*/  IMAD R24, R3.reuse, c[0x0][0x28c], R24 ;  /* 0x0000a30003187a24 */ /* 0x040fe200078e0218 */
[----:B------:R-:W1:Y:S01]  /*1e10*/  LDSM.16.M88.4 R164, [R231+0x8080] ;  /* 0x00808000e7a4783b */ /* 0x000e620000000200 */
[C---:B------:R-:W-:Y:S01]  /*1e20*/  IMAD R22, R3.reuse, c[0x0][0x23c], R22 ;  /* 0x00008f0003167a24 */ /* 0x040fe200078e0216 */
[----:B------:R-:W-:Y:S01]  /*1e30*/  UISETP.GT.AND UP1, UPT, UR10, -0x1, UPT ;  /* 0xffffffff0a00788c */ /* 0x000fe2000bf24270 */
[----:B------:R-:W-:Y:S01]  /*1e40*/  IMAD.WIDE.U32 R28, R3, c[0x0][0x288], R28 ;  /* 0x0000a200031c7a25 */ /* 0x000fe200078e001c */
[----:B------:R-:W1:Y:S03]  /*1e50*/  LDSM.16.M88.4 R168, [R227+0x8080] ;  /* 0x00808000e3a8783b */ /* 0x000e660000000200 */
[----:B------:R-:W-:Y:S01]  /*1e60*/  IMAD.IADD R27, R27, 0x1, R22 ;  /* 0x000000011b1b7824 */ /* 0x000fe200078e0216 */
[----:B------:R-:W1:Y:S01]  /*1e70*/  LDSM.16.M88.4 R172, [R226+0x8080] ;  /* 0x00808000e2ac783b */ /* 0x000e620000000200 */
[----:B------:R-:W-:Y:S01]  /*1e80*/  LOP3.LUT R22, R17, 0xfffffff0, RZ, 0xc0, !PT ;  /* 0xfffffff011167812 */ /* 0x000fe200078ec0ff */
[----:B------:R-:W-:-:S02]  /*1e90*/  IMAD.IADD R247, R18, 0x1, -R23 ;  /* 0x0000000112f77824 */ /* 0x000fc400078e0a17 */
[----:B------:R-:W1:Y:S01]  /*1ea0*/  LDSM.16.M88.4 R180, [R231+0xa080] ;  /* 0x00a08000e7b4783b */ /* 0x000e620000000200 */
[C---:B------:R-:W-:Y:S02]  /*1eb0*/  IMAD R18, R13.reuse, c[0x0][0x290], RZ ;  /* 0x0000a4000d127a24 */ /* 0x040fe400078e02ff */
[----:B------:R-:W-:Y:S01]  /*1ec0*/  IMAD R242, R13, c[0x0][0x240], RZ ;  /* 0x000090000df27a24 */ /* 0x000fe200078e02ff */
[----:B------:R-:W1:Y:S01]  /*1ed0*/  LDSM.16.M88.4 R184, [R227+0xa080] ;  /* 0x00a08000e3b8783b */ /* 0x000e620000000200 */
[----:B------:R-:W-:Y:S02]  /*1ee0*/  IMAD.IADD R13, R233, 0x1, -R22 ;  /* 0x00000001e90d7824 */ /* 0x000fe400078e0a16 */
[----:B------:R-:W-:Y:S01]  /*1ef0*/  IMAD R243, R11, c[0x0][0x294], R18 ;  /* 0x0000a5000bf37a24 */ /* 0x000fe200078e0212 */
[----:B------:R-:W1:Y:S01]  /*1f00*/  LDSM.16.M88.4 R188, [R226+0xa080] ;  /* 0x00a08000e2bc783b */ /* 0x000e620000000200 */
[----:B------:R-:W-:Y:S01]  /*1f10*/  IMAD.SHL.U32 R12, R12, 0x10, RZ ;  /* 0x000000100c0c7824 */ /* 0x000fe200078e00ff */
[----:B------:R-:W-:Y:S01]  /*1f20*/  SHF.R.S32.HI R18, RZ, 0x1f, R13 ;  /* 0x0000001fff127819 */ /* 0x000fe2000001140d */
[----:B------:R-:W-:Y:S01]  /*1f30*/  IMAD.IADD R10, R233, 0x1, -R10 ;  /* 0x00000001e90a7824 */ /* 0x000fe200078e0a0a */
[----:B------:R-:W1:Y:S01]  /*1f40*/  LDSM.16.M88.4 R160, [R225+0x6080] ;  /* 0x00608000e1a0783b */ /* 0x000e620000000200 */
[C---:B------:R-:W-:Y:S01]  /*1f50*/  IMAD R242, R11.reuse, c[0x0][0x244], R242 ;  /* 0x000091000bf27a24 */ /* 0x040fe200078e02f2 */
[----:B------:R-:W-:Y:S01]  /*1f60*/  LEA.HI R18, R18, R13, RZ, 0x3 ;  /* 0x0000000d12127211 */ /* 0x000fe200078f18ff */
[----:B------:R-:W-:Y:S01]  /*1f70*/  IMAD.WIDE.U32 R116, R11, c[0x0][0x240], R26 ;  /* 0x000090000b747a25 */ /* 0x000fe200078e001a */
[----:B------:R-:W1:Y:S01]  /*1f80*/  LDSM.16.M88.4 R176, [R225+0x8080] ;  /* 0x00808000e1b0783b */ /* 0x000e620000000200 */
[----:B------:R-:W-:Y:S01]  /*1f90*/  LOP3.LUT R9, R9, 0x10, R12, 0xf8, !PT ;  /* 0x0000001009097812 */ /* 0x000fe200078ef80c */
[----:B------:R-:W-:Y:S01]  /*1fa0*/  CS2R R26, SRZ ;  /* 0x00000000001a7805 */ /* 0x000fe2000001ff00 */
[----:B------:R-:W-:Y:S01]  /*1fb0*/  LOP3.LUT R22, R18, 0xfffffff8, RZ, 0xc0, !PT ;  /* 0xfffffff812167812 */ /* 0x000fe200078ec0ff */
[----:B------:R-:W1:Y:S01]  /*1fc0*/  LDSM.16.M88.4 R192, [R225+0xa080] ;  /* 0x00a08000e1c0783b */ /* 0x000e620000000200 */
[----:B------:R-:W-:Y:S01]  /*1fd0*/  LOP3.LUT R9, R9, 0x8, R8, 0xf8, !PT ;  /* 0x0000000809097812 */ /* 0x000fe200078ef808 */
[----:B------:R-:W-:-:S02]  /*1fe0*/  IMAD.U32 R252, RZ, RZ, UR5 ;  /* 0x00000005fffc7e24 */ /* 0x000fc4000f8e00ff */
[----:B------:R-:W-:Y:S01]  /*1ff0*/  BAR.SYNC.DEFER_BLOCKING 0x0 ;  /* 0x0000000000007b1d */ /* 0x000fe20000010000 */
[----:B------:R-:W-:Y:S01]  /*2000*/  IMAD.IADD R13, R13, 0x1, -R22 ;  /* 0x000000010d0d7824 */ /* 0x000fe200078e0a16 */
[----:B------:R-:W-:Y:S01]  /*2010*/  LOP3.LUT R9, R9, R6, RZ, 0x3c, !PT ;  /* 0x0000000609097212 */ /* 0x000fe200078e3cff */
[----:B------:R-:W-:Y:S01]  /*2020*/  CS2R R22, SRZ ;  /* 0x0000000000167805 */ /* 0x000fe2000001ff00 */
[----:B------:R-:W-:Y:S02]  /*2030*/  IMAD.IADD R242, R117, 0x1, R242 ;  /* 0x0000000175f27824 */ /* 0x000fe400078e02f2 */
[----:B------:R-:W-:Y:S01]  /*2040*/  IMAD.SHL.U32 R6, R13, 0x40, RZ ;  /* 0x000000400d067824 */ /* 0x000fe200078e00ff */
[----:B------:R5:W-:Y:S01]  /*2050*/  STL.64 [R1+0x18], R40 ;  /* 0x0000182801007387 */ /* 0x000be20000100a00 */
[----:B------:R-:W-:Y:S02]  /*2060*/  IMAD R229, R4, 0x200, R9 ;  /* 0x0000020004e57824 */ /* 0x000fe400078e0209 */
[----:B------:R-:W-:-:S02]  /*2070*/  IMAD.SHL.U32 R9, R18, 0x40, RZ ;  /* 0x0000004012097824 */ /* 0x000fc400078e00ff */
[C---:B------:R-:W-:Y:S02]  /*2080*/  IMAD R0, R229.reuse, 0x2, R0 ;  /* 0x00000002e5007824 */ /* 0x040fe400078e0200 */
[----:B------:R-:W-:Y:S01]  /*2090*/  IMAD.SHL.U32 R229, R229, 0x2, RZ ;  /* 0x00000002e5e57824 */ /* 0x000fe200078e00ff */
[----:B------:R-:W-:Y:S01]  /*20a0*/  LOP3.LUT R9, R9, 0xfffffe00, RZ, 0xc0, !PT ;  /* 0xfffffe0009097812 */ /* 0x000fe200078ec0ff */
[----:B------:R-:W-:Y:S01]  /*20b0*/  @!PT LDS RZ, [RZ] ;  /* 0x00000000fffff984 */ /* 0x000fe20000000800 */
[----:B------:R-:W-:Y:S01]  /*20c0*/  @!PT LDS RZ, [RZ] ;  /* 0x00000000fffff984 */ /* 0x000fe20000000800 */
[----:B------:R-:W-:Y:S01]  /*20d0*/  @!PT LDS RZ, [RZ] ;  /* 0x00000000fffff984 */ /* 0x000fe20000000800 */
[----:B------:R1:W-:Y:S01]  /*20e0*/  LDGSTS.E.BYPASS.LTC128B.128 [R235+0x6080], [R38.64], !P3 ;  /* 0x0608000026eb7fae */ /* 0x0003e2000d901d50 */
[C---:B------:R-:W-:Y:S02]  /*20f0*/  ISETP.LT.OR P3, PT, R19.reuse, 0x1, !P2 ;  /* 0x000000011300780c */ /* 0x040fe40005761670 */
[----:B------:R-:W-:Y:S01]  /*2100*/  ISETP.LT.OR P2, PT, R19, 0x21, !P2 ;  /* 0x000000211300780c */ /* 0x000fe20005741670 */
[----:B------:R1:W-:Y:S01]  /*2110*/  LDGSTS.E.BYPASS.LTC128B.128 [R235+0x8080], [R38.64+0x80], !P0 ;  /* 0x0808008026eb7fae */ /* 0x0003e2000c101d50 */
[----:B---3--:R-:W-:Y:S01]  /*2120*/  LEA R34, P0, R20, c[0x0][0x1f0], 0x1 ;  /* 0x00007c0014227a11 */ /* 0x008fe200078008ff */
[----:B------:R-:W-:-:S03]  /*2130*/  IMAD.U32 R19, RZ, RZ, UR9 ;  /* 0x00000009ff137e24 */ /* 0x000fc6000f8e00ff */
[----:B------:R-:W-:Y:S01]  /*2140*/  LEA.HI.X R35, R20, c[0x0][0x1f4], R2, 0x1, P0 ;  /* 0x00007d0014237a11 */ /* 0x000fe200000f0c02 */
[----:B------:R-:W-:Y:S01]  /*2150*/  IMAD.U32 R2, RZ, RZ, UR8 ;  /* 0x00000008ff027e24 */ /* 0x000fe2000f8e00ff */
[----:B------:R-:W-:-:S03]  /*2160*/  LEA R20, P0, R21, R34, 0x1 ;  /* 0x0000002215147211 */ /* 0x000fc600078008ff */
[----:B------:R1:W-:Y:S01]  /*2170*/  LDGSTS.E.BYPASS.LTC128B.128 [R235+0xa080], [R38.64+0x100], !P3 ;  /* 0x0a08010026eb7fae */ /* 0x0003e2000d901d50 */
[----:B------:R-:W-:Y:S02]  /*2180*/  ISETP.GT.AND P3, PT, R233, 0xf, PT ;  /* 0x0000000fe900780c */ /* 0x000fe40003f64270 */
[----:B------:R-:W-:Y:S01]  /*2190*/  LEA.HI.X R21, R19, R35, R2, 0x1, P0 ;  /* 0x0000002313157211 */ /* 0x000fe200000f0c02 */
[----:B------:R3:W-:Y:S01]  /*21a0*/  LDGSTS.E.BYPASS.LTC128B.128 [R235+0x7080], [R32.64], !P5 ;  /* 0x0708000020eb7fae */ /* 0x0007e2000e901d50 */
[C---:B------:R-:W-:Y:S01]  /*21b0*/  ISETP.GE.AND P5, PT, R30.reuse, c[0x0][0x1fc], PT ;  /* 0x00007f001e007a0c */ /* 0x040fe20003fa6270 */
[----:B------:R-:W-:Y:S02]  /*21c0*/  IMAD.MOV.U32 R19, RZ, RZ, c[0x0][0x2a8] ;  /* 0x0000aa00ff137624 */ /* 0x000fe400078e00ff */
[----:B------:R3:W-:Y:S01]  /*21d0*/  LDGSTS.E.BYPASS.LTC128B.128 [R235+0x9080], [R32.64+0x80], !P4 ;  /* 0x0908008020eb7fae */ /* 0x0007e2000e101d50 */
[----:B------:R-:W-:Y:S02]  /*21e0*/  ISETP.GE.AND P4, PT, R30, c[0x0][0x1fc], PT ;  /* 0x00007f001e007a0c */ /* 0x000fe40003f86270 */
[----:B------:R-:W-:Y:S01]  /*21f0*/  CS2R R30, SRZ ;  /* 0x00000000001e7805 */ /* 0x000fe2000001ff00 */
[----:B------:R3:W-:Y:S01]  /*2200*/  LDGSTS.E.BYPASS.LTC128B.128 [R235+0xb080], [R32.64+0x100], !P2 ;  /* 0x0b08010020eb7fae */ /* 0x0007e2000d101d50 */
[----:B------:R-:W-:Y:S01]  /*2210*/  ISETP.GE.AND P2, PT, R16, c[0x0][0x1fc], PT ;  /* 0x00007f0010007a0c */ /* 0x000fe20003f46270 */
[----:B------:R-:W-:Y:S01]  /*2220*/  @!P3 IMAD.SHL.U32 R25, R233, 0x10, RZ ;  /* 0x00000010e919b824 */ /* 0x000fe200078e00ff */
[----:B------:R-:W-:-:S02]  /*2230*/  @!P3 IADD3 R2, P0, R40, UR15, RZ ;  /* 0x0000000f2802bc10 */ /* 0x000fc4000ff1e0ff */
[----:B-----5:R-:W-:Y:S02]  /*2240*/  CS2R R40, SRZ ;  /* 0x0000000000287805 */ /* 0x020fe4000001ff00 */
[----:B------:R-:W-:Y:S02]  /*2250*/  @!P3 IADD3.X R3, R246, UR4, RZ, P0, !PT ;  /* 0x00000004f603bc10 */ /* 0x000fe400087fe4ff */
[----:B------:R-:W-:-:S04]  /*2260*/  @!P3 LEA R36, P0, R2, c[0x0][0x258], 0x2 ;  /* 0x000096000224ba11 */ /* 0x000fc800078010ff */
[----:B------:R-:W-:Y:S02]  /*2270*/  @!P3 LEA.HI.X R37, R2, c[0x0][0x25c], R3, 0x2, P0 ;  /* 0x000097000225ba11 */ /* 0x000fe400000f1403 */
[----:B------:R-:W-:Y:S02]  /*2280*/  ISETP.LT.OR P0, PT, R14, 0x1, P4 ;  /* 0x000000010e00780c */ /* 0x000fe40002701670 */
[----:B------:R-:W-:Y:S01]  /*2290*/  SEL R3, RZ, 0xffffffff, P1 ;  /* 0xffffffffff037807 */ /* 0x000fe20000800000 */
[----:B------:R5:W-:Y:S01]  /*22a0*/  @!P3 LDGSTS.E.BYPASS.LTC128B.128 [R25+0x12080], [R36.64] ;  /* 0x120800002419bfae */ /* 0x000be2000b901d50 */
[----:B------:R-:W-:Y:S02]  /*22b0*/  ISETP.GE.AND P1, PT, R16, c[0x0][0x1fc], PT ;  /* 0x00007f0010007a0c */ /* 0x000fe40003f26270 */
[----:B------:R-:W-:Y:S01]  /*22c0*/  SEL R2, RZ, 0x1, P5 ;  /* 0x00000001ff027807 */ /* 0x000fe20002800000 */
[----:B------:R-:W0:Y:S01]  /*22d0*/  LDGDEPBAR ;  /* 0x00000000000079af */ /* 0x000e220000000000 */
[----:B------:R-:W-:Y:S01]  /*22e0*/  SEL R16, RZ, 0xffffffff, P1 ;  /* 0xffffffffff107807 */ /* 0x000fe20000800000 */
[----:B------:R-:W-:Y:S01]  /*22f0*/  IMAD.SHL.U32 R8, R3, 0x2, RZ ;  /* 0x0000000203087824 */ /* 0x000fe200078e00ff */
[----:B------:R-:W-:-:S02]  /*2300*/  ISETP.GE.AND P1, PT, R15, c[0x0][0x1fc], PT ;  /* 0x00007f000f007a0c */ /* 0x000fc40003f26270 */
[C---:B------:R-:W-:Y:S01]  /*2310*/  ISETP.LT.OR P5, PT, R14.reuse, 0x1, P2 ;  /* 0x000000010e00780c */ /* 0x040fe200017a1670 */
[----:B------:R2:W-:Y:S01]  /*2320*/  LDGSTS.E.BYPASS.LTC128B.128 [R235+0xc080], [R34.64], !P0 ;  /* 0x0c08000022eb7fae */ /* 0x0005e2000c101d50 */
[----:B------:R-:W-:Y:S01]  /*2330*/  ISETP.LT.OR P0, PT, R14, 0x1, P1 ;  /* 0x000000010e00780c */ /* 0x000fe20000f01670 */
[----:B------:R-:W-:Y:S01]  /*2340*/  IMAD.SHL.U32 R3, R16, 0x2, RZ ;  /* 0x0000000210037824 */ /* 0x000fe200078e00ff */
[C---:B------:R-:W-:Y:S01]  /*2350*/  ISETP.LT.OR P4, PT, R14.reuse, 0x21, P4 ;  /* 0x000000210e00780c */ /* 0x040fe20002781670 */
[----:B---3--:R-:W-:Y:S01]  /*2360*/  CS2R R32, SRZ ;  /* 0x0000000000207805 */ /* 0x008fe2000001ff00 */
[C---:B------:R-:W-:Y:S02]  /*2370*/  ISETP.LT.OR P2, PT, R14.reuse, 0x21, P2 ;  /* 0x000000210e00780c */ /* 0x040fe40001741670 */
[----:B------:R-:W-:Y:S02]  /*2380*/  ISETP.LT.OR P1, PT, R14, 0x21, P1 ;  /* 0x000000210e00780c */ /* 0x000fe40000f21670 */
[----:B------:R-:W-:-:S02]  /*2390*/  LOP3.LUT R2, R3, 0x2, R2, 0xe2, !PT ;  /* 0x0000000203027812 */ /* 0x000fc400078ee202 */
[----:B------:R-:W-:Y:S01]  /*23a0*/  LOP3.LUT R249, R8, 0x2, R249, 0xe2, !PT ;  /* 0x0000000208f97812 */ /* 0x000fe200078ee2f9 */
[----:B------:R2:W-:Y:S01]  /*23b0*/  LDGSTS.E.BYPASS.LTC128B.128 [R235+0xe080], [R34.64+0x80], !P5 ;  /* 0x0e08008022eb7fae */ /* 0x0005e2000e901d50 */
[----:B------:R-:W-:-:S03]  /*23c0*/  ISETP.GE.AND P5, PT, R19, 0x1, PT ;  /* 0x000000011300780c */ /* 0x000fc60003fa6270 */
[----:B------:R2:W-:Y:S01]  /*23d0*/  LDGSTS.E.BYPASS.LTC128B.128 [R235+0x10080], [R34.64+0x100], !P0 ;  /* 0x1008010022eb7fae */ /* 0x0005e2000c101d50 */
[----:B------:R-:W-:Y:S01]  /*23e0*/  ISETP.GE.AND P0, PT, R15, c[0x0][0x1fc], PT ;  /* 0x00007f000f007a0c */ /* 0x000fe20003f06270 */
[----:B-----5:R-:W-:Y:S01]  /*23f0*/  IMAD.IADD R25, R29, 0x1, R24 ;  /* 0x000000011d197824 */ /* 0x020fe200078e0218 */
[----:B------:R-:W-:Y:S01]  /*2400*/  SHF.R.S32.HI R15, RZ, 0x1f, R10 ;  /* 0x0000001fff0f7819 */ /* 0x000fe2000001140a */
[----:B------:R-:W-:Y:S01]  /*2410*/  IMAD.MOV.U32 R24, RZ, RZ, R28 ;  /* 0x000000ffff187224 */ /* 0x000fe200078e001c */
[----:B------:R3:W-:Y:S01]  /*2420*/  LDGSTS.E.BYPASS.LTC128B.128 [R235+0xd080], [R20.64], !P4 ;  /* 0x0d08000014eb7fae */ /* 0x0007e2000e101d50 */
[----:B------:R-:W-:Y:S01]  /*2430*/  LOP3.LUT P4, RZ, R13, 0x4, RZ, 0xc0, !PT ;  /* 0x000000040dff7812 */ /* 0x000fe2000788c0ff */
[----:B------:R-:W-:Y:S01]  /*2440*/  CS2R R36, SRZ ;  /* 0x0000000000247805 */ /* 0x000fe2000001ff00 */
[----:B------:R-:W-:Y:S01]  /*2450*/  LEA.HI R250, R15, R10, RZ, 0x2 ;  /* 0x0000000a0ffa7211 */ /* 0x000fe200078f10ff */
[----:B-1----:R-:W-:Y:S01]  /*2460*/  IMAD.WIDE.U32 R38, R11, c[0x0][0x290], R24 ;  /* 0x0000a4000b267a25 */ /* 0x002fe200078e0018 */
[----:B------:R3:W-:Y:S01]  /*2470*/  LDGSTS.E.BYPASS.LTC128B.128 [R235+0xf080], [R20.64+0x80], !P2 ;  /* 0x0f08008014eb7fae */ /* 0x0007e2000d101d50 */
[----:B------:R-:W-:Y:S01]  /*2480*/  LOP3.LUT P2, RZ, R13, 0x2, RZ, 0xc0, !PT ;  /* 0x000000020dff7812 */ /* 0x000fe2000784c0ff */
[----:B------:R-:W-:Y:S01]  /*2490*/  CS2R R28, SRZ ;  /* 0x00000000001c7805 */ /* 0x000fe2000001ff00 */
[----:B------:R-:W-:Y:S01]  /*24a0*/  LOP3.LUT R11, R250, 0x7ffffffc, RZ, 0xc0, !PT ;  /* 0x7ffffffcfa0b7812 */ /* 0x000fe200078ec0ff */
[----:B------:R3:W-:Y:S01]  /*24b0*/  LDGSTS.E.BYPASS.LTC128B.128 [R235+0x11080], [R20.64+0x100], !P1 ;  /* 0x1108010014eb7fae */ /* 0x0007e2000c901d50 */
[----:B------:R-:W-:Y:S01]  /*24c0*/  ISETP.GE.AND P1, PT, R233, 0x10, PT ;  /* 0x00000010e900780c */ /* 0x000fe20003f26270 */
[----:B------:R-:W-:Y:S01]  /*24d0*/  IMAD.SHL.U32 R13, R4, 0x8, RZ ;  /* 0x00000008040d7824 */ /* 0x000fe200078e00ff */
[----:B------:R-:W-:Y:S01]  /*24e0*/  LEA.HI.SX32 R250, R250, R12, 0x1e ;  /* 0x0000000cfafa7211 */ /* 0x000fe200078ff2ff */
[----:B------:R-:W-:Y:S01]  /*24f0*/  IMAD.SHL.U32 R12, R4, 0x20, RZ ;  /* 0x00000020040c7824 */ /* 0x000fe200078e00ff */
[----:B------:R-:W-:Y:S01]  /*2500*/  SEL R3, RZ, 0x4, P0 ;  /* 0x00000004ff037807 */ /* 0x000fe20000000000 */
[----:B------:R-:W-:Y:S01]  /*2510*/  IMAD.IADD R10, R10, 0x1, -R11 ;  /* 0x000000010a0a7824 */ /* 0x000fe200078e0a0b */
[----:B------:R-:W-:Y:S01]  /*2520*/  LOP3.LUT R4, R6, 0x1c0, RZ, 0xc0, !PT ;  /* 0x000001c006047812 */ /* 0x000fe200078ec0ff */
[----:B------:R-:W-:Y:S01]  /*2530*/  IMAD.IADD R243, R39, 0x1, R243 ;  /* 0x0000000127f37824 */ /* 0x000fe200078e02f3 */
[----:B------:R-:W-:Y:S01]  /*2540*/  IADD3 R6, P0, R38, UR15, RZ ;  /* 0x0000000f26067c10 */ /* 0x000fe2000ff1e0ff */
[----:B------:R-:W-:Y:S01]  /*2550*/  IMAD R247, R247, 0x4, R10 ;  /* 0x00000004f7f77824 */ /* 0x000fe200078e020a */
[----:B------:R-:W-:Y:S01]  /*2560*/  LOP3.LUT R7, R7, 0x20, R12, 0xf8, !PT ;  /* 0x0000002007077812 */ /* 0x000fe200078ef80c */
[----:B------:R1:W-:Y:S01]  /*2570*/  STL.64 [R1+0x10], R38 ;  /* 0x0000102601007387 */ /* 0x0003e20000100a00 */
[----:B------:R-:W-:Y:S01]  /*2580*/  LOP3.LUT R13, R4, 0x8, R13, 0xf8, !PT ;  /* 0x00000008040d7812 */ /* 0x000fe200078ef80d */
[----:B------:R-:W-:Y:S01]  /*2590*/  IMAD.SHL.U32 R247, R247, 0x2, RZ ;  /* 0x00000002f7f77824 */ /* 0x000fe200078e00ff */
[--C-:B------:R-:W-:Y:S01]  /*25a0*/  SHF.R.U32.HI R10, RZ, 0x3, R4.reuse ;  /* 0x00000003ff0a7819 */ /* 0x100fe20000011604 */
[----:B------:R4:W-:Y:S01]  /*25b0*/  STL.64 [R1+0x8], R116 ;  /* 0x0000087401007387 */ /* 0x0009e20000100a00 */
[----:B------:R-:W-:Y:S01]  /*25c0*/  IADD3.X R11, R243, UR4, RZ, P0, !PT ;  /* 0x00000004f30b7c10 */ /* 0x000fe200087fe4ff */
[----:B------:R-:W-:Y:S01]  /*25d0*/  ULDC UR4, c[0x0][0x2a0] ;  /* 0x0000a80000047ab9 */ /* 0x000fe20000000800 */
[----:B------:R-:W-:Y:S01]  /*25e0*/  LEA R12, P0, R6, c[0x0][0x280], 0x2 ;  /* 0x0000a000060c7a11 */ /* 0x000fe200078010ff */
[----:B------:R-:W-:Y:S01]  /*25f0*/  ULOP3.LUT UR4, URZ, UR4, URZ, 0x33, !UPT ;  /* 0x000000043f047292 */ /* 0x000fe2000f8e333f */
[----:B------:R-:W-:Y:S01]  /*2600*/  LOP3.LUT R8, R13, R10, RZ, 0x3c, !PT ;  /* 0x0000000a0d087212 */ /* 0x000fe200078e3cff */
[----:B--2---:R-:W-:Y:S01]  /*2610*/  CS2R R34, SRZ ;  /* 0x0000000000227805 */ /* 0x004fe2000001ff00 */
[----:B------:R-:W-:Y:S01]  /*2620*/  LOP3.LUT R228, R10, R7, R4, 0x1e, !PT ;  /* 0x000000070ae47212 */ /* 0x000fe200078e1e04 */
[----:B------:R-:W-:Y:S01]  /*2630*/  @!P1 IMAD.SHL.U32 R7, R233, 0x10, RZ ;  /* 0x00000010e9079824 */ /* 0x000fe200078e00ff */
[----:B------:R-:W-:Y:S01]  /*2640*/  LEA.HI.X R13, R6, c[0x0][0x284], R11, 0x2, P0 ;  /* 0x0000a100060d7a11 */ /* 0x000fe200000f140b */
[----:B------:R-:W-:Y:S01]  /*2650*/  CS2R R24, SRZ ;  /* 0x0000000000187805 */ /* 0x000fe2000001ff00 */
[----:B------:R-:W-:Y:S01]  /*2660*/  LOP3.LUT R248, R2, R3, RZ, 0xfc, !PT ;  /* 0x0000000302f87212 */ /* 0x000fe200078efcff */
[----:B------:R-:W-:Y:S01]  /*2670*/  IMAD.MOV.U32 R3, RZ, RZ, 0x10 ;  /* 0x00000010ff037424 */ /* 0x000fe200078e00ff */
[-C--:B------:R-:W-:Y:S01]  /*2680*/  IADD3 R230, R8, R9.reuse, R230 ;  /* 0x0000000908e67210 */ /* 0x080fe20007ffe0e6 */
[----:B------:R2:W-:Y:S01]  /*2690*/  @!P1 LDGSTS.E.BYPASS.LTC128B.128 [R7+0x12180], [R12.64] ;  /* 0x121800000c079fae */ /* 0x0005e2000b901d50 */
[----:B------:R-:W-:Y:S01]  /*26a0*/  LOP3.LUT R228, R228, R9, RZ, 0xfc, !PT ;  /* 0x00000009e4e47212 */ /* 0x000fe200078efcff */
[----:B---3--:R-:W-:Y:S01]  /*26b0*/  CS2R R20, SRZ ;  /* 0x0000000000147805 */ /* 0x008fe2000001ff00 */
[----:B------:R-:W-:Y:S01]  /*26c0*/  SEL R3, R3, 0xfffffff0, !P2 ;  /* 0xfffffff003037807 */ /* 0x000fe20005000000 */
[----:B------:R-:W0:Y:S01]  /*26d0*/  LDGDEPBAR ;  /* 0x00000000000079af */ /* 0x000e220000000000 */
[----:B------:R-:W-:Y:S01]  /*26e0*/  IMAD.SHL.U32 R230, R230, 0x2, RZ ;  /* 0x00000002e6e67824 */ /* 0x000fe200078e00ff */
[----:B------:R-:W-:Y:S01]  /*26f0*/  SEL R5, R5, 0xffffffe0, !P4 ;  /* 0xffffffe005057807 */ /* 0x000fe20006000000 */
[----:B------:R-:W-:Y:S01]  /*2700*/  IMAD.SHL.U32 R228, R228, 0x2, RZ ;  /* 0x00000002e4e47824 */ /* 0x000fe200078e00ff */
[----:B------:R-:W-:Y:S01]  /*2710*/  IADD3 R252, R252, -UR13, -R247 ;  /* 0x8000000dfcfc7c10 */ /* 0x000fe2000fffe8f7 */
[--C-:B------:R-:W-:Y:S01]  /*2720*/  IMAD R224, R3, 0x2, R230.reuse ;  /* 0x0000000203e07824 */ /* 0x100fe200078e02e6 */
[----:B-1----:R-:W-:Y:S01]  /*2730*/  CS2R R38, SRZ ;  /* 0x0000000000267805 */ /* 0x002fe2000001ff00 */
[----:B------:R-:W-:Y:S01]  /*2740*/  IADD3 R239, -R247, UR11, RZ ;  /* 0x0000000bf7ef7c10 */ /* 0x000fe2000fffe1ff */
[C---:B------:R-:W-:Y:S01]  /*2750*/  IMAD R3, R5.reuse, 0x2, R230 ;  /* 0x0000000205037824 */ /* 0x040fe200078e02e6 */
[C---:B------:R-:W-:Y:S01]  /*2760*/  IADD3 R251, R252.reuse, c[0x0][0x2a4], RZ ;  /* 0x0000a900fcfb7a10 */ /* 0x040fe20007ffe0ff */
[----:B------:R-:W-:Y:S01]  /*2770*/  IMAD R2, R5, 0x2, R224 ;  /* 0x0000000205027824 */ /* 0x000fe200078e02e0 */
[----:B----4-:R-:W-:-:S02]  /*2780*/  IADD3 R252, R252, UR4, RZ ;  /* 0x00000004fcfc7c10 */ /* 0x010fc4000fffe0ff */
.L_x_405:
        /* <DEDUP_REMOVED lines=8> */
[----:B------:R-:W1:Y:S06]  /*2810*/  LDSM.16.M88.4 R120, [R231+0x80] ;  /* 0x00008000e778783b */ /* 0x000e6c0000000200 */
[----:B------:R-:W3:Y:S06]  /*2820*/  LDSM.16.M88.4 R124, [R230+0x7080] ;  /* 0x00708000e67c783b */ /* 0x000eec0000000200 */
[----:B------:R-:W-:Y:S06]  /*2830*/  LDSM.16.M88.4 R128, [R224+0x6080] ;  /* 0x00608000e080783b */ /* 0x000fec0000000200 */
[----:B------:R-:W4:Y:S06]  /*2840*/  LDSM.16.M88.4 R132, [R227+0x80] ;  /* 0x00008000e384783b */ /* 0x000f2c0000000200 */
[----:B------:R-:W5:Y:S06]  /*2850*/  LDSM.16.M88.4 R136, [R224+0x7080] ;  /* 0x00708000e088783b */ /* 0x000f6c0000000200 */
[----:B------:R-:W-:Y:S06]  /*2860*/  LDSM.16.M88.4 R140, [R3+0x6080] ;  /* 0x00608000038c783b */ /* 0x000fec0000000200 */
[----:B------:R-:W2:Y:S02]  /*2870*/  LDSM.16.M88.4 R144, [R226+0x80] ;  /* 0x00008000e290783b */ /* 0x000ea40000000200 */
        /* <DEDUP_REMOVED lines=126> */
.L_x_389:
[----:B------:R-:W-:Y:S04]  /*3060*/  MOV R4, c[0x0][0x2a8] ;  /* 0x0000aa0000047a02 */ /* 0x000fe80000000f00 */
[----:B------:R-:W-:Y:S11]  /*3070*/  ISETP.NE.AND P0, PT, R4, 0x1, PT ;  /* 0x000000010400780c */ /* 0x000ff60003f05270 */
[----:B------:R-:W-:Y:S02]  /*3080*/  @!UPT UIADD3 URZ, URZ, URZ, URZ ;  /* 0x0000003f3f3ff290 */ /* 0x000fe4000fffe03f */
[----:B------:R-:W-:Y:S05]  /*3090*/  @P0 IMAD.HI.U32 R4, R5, c[0x0][0x2ac], RZ ;  /* 0x0000ab0005040a27 */ /* 0x000fea00078e00ff */
[----:B------:R-:W-:Y:S02]  /*30a0*/  @P0 SHF.R.U32.HI R5, RZ, c[0x0][0x2b0], R4 ;  /* 0x0000ac00ff050a19 */ /* 0x000fe40000011604 */
.L_x_390:
[----:B------:R-:W-:Y:S05]  /*30b0*/  BSYNC B0 ;  /* 0x0000000000007941 */ /* 0x000fea0003800000 */
.L_x_388:
[----:B------:R-:W-:Y:S04]  /*30c0*/  IMAD.MOV.U32 R4, RZ, RZ, c[0x0][0x2a8] ;  /* 0x0000aa00ff047624 */ /* 0x000fe800078e00ff */
[----:B------:R-:W-:Y:S04]  /*30d0*/  IMAD R4, R5, R4, -UR14 ;  /* 0x8000000e05047e24 */ /* 0x000fe8000f8e0204 */
[----:B------:R-:W-:Y:S05]  /*30e0*/  IMAD.IADD R4, R4, 0x1, -R247 ;  /* 0x0000000104047824 */ /* 0x000fea00078e0af7 */
[----:B------:R-:W-:Y:S02]  /*30f0*/  IADD3 R5, R4, c[0x0][0x2a8], RZ ;  /* 0x0000aa0004057a10 */ /* 0x000fe40007ffe0ff */
[----:B------:R-:W-:Y:S02]  /*3100*/  IMNMX R217, R217, R4, !PT ;  /* 0x00000004d9d97217 */ /* 0x000fe40007800200 */
[----:B------:R-:W-:Y:S02]  /*3110*/  IMNMX R216, R216, R5, PT ;  /* 0x00000005d8d87217 */ /* 0x000fe40003800200 */
.L_x_387:
        /* <DEDUP_REMOVED lines=18> */
.L_x_393:
[----:B------:R-:W-:Y:S04]  /*3240*/  MOV R4, c[0x0][0x2a8] ;  /* 0x0000aa0000047a02 */ /* 0x000fe80000000f00 */
[----:B------:R-:W-:Y:S11]  /*3250*/  ISETP.NE.AND P0, PT, R4, 0x1, PT ;  /* 0x000000010400780c */ /* 0x000ff60003f05270 */
[----:B------:R-:W-:Y:S02]  /*3260*/  @!UPT UIADD3 URZ, URZ, URZ, URZ ;  /* 0x0000003f3f3ff290 */ /* 0x000fe4000fffe03f */
[----:B------:R-:W-:Y:S05]  /*3270*/  @P0 IMAD.HI.U32 R4, R5, c[0x0][0x2ac], RZ ;  /* 0x0000ab0005040a27 */ /* 0x000fea00078e00ff */
[----:B------:R-:W-:Y:S02]  /*3280*/  @P0 SHF.R.U32.HI R5, RZ, c[0x0][0x2b0], R4 ;  /* 0x0000ac00ff050a19 */ /* 0x000fe40000011604 */
.L_x_394:
[----:B------:R-:W-:Y:S05]  /*3290*/  BSYNC B0 ;  /* 0x0000000000007941 */ /* 0x000fea0003800000 */
.L_x_392:
[----:B------:R-:W-:Y:S04]  /*32a0*/  IMAD.MOV.U32 R4, RZ, RZ, c[0x0][0x2a8] ;  /* 0x0000aa00ff047624 */ /* 0x000fe800078e00ff */
[----:B------:R-:W-:Y:S04]  /*32b0*/  IMAD R4, R5, R4, -UR14 ;  /* 0x8000000e05047e24 */ /* 0x000fe8000f8e0204 */
[----:B------:R-:W-:Y:S05]  /*32c0*/  IMAD.IADD R4, R4, 0x1, -R247 ;  /* 0x0000000104047824 */ /* 0x000fea00078e0af7 */
[----:B------:R-:W-:Y:S02]  /*32d0*/  IADD3 R5, R4, c[0x0][0x2a8], RZ ;  /* 0x0000aa0004057a10 */ /* 0x000fe40007ffe0ff */
[----:B------:R-:W-:Y:S02]  /*32e0*/  IMNMX R141, R141, R4, !PT ;  /* 0x000000048d8d7217 */ /* 0x000fe40007800200 */
[----:B------:R-:W-:Y:S02]  /*32f0*/  IMNMX R140, R140, R5, PT ;  /* 0x000000058c8c7217 */ /* 0x000fe40003800200 */
.L_x_391:
        /* <DEDUP_REMOVED lines=18> */
.L_x_397:
[----:B------:R-:W-:Y:S04]  /*3420*/  MOV R4, c[0x0][0x2a8] ;  /* 0x0000aa0000047a02 */ /* 0x000fe80000000f00 */
[----:B------:R-:W-:Y:S11]  /*3430*/  ISETP.NE.AND P0, PT, R4, 0x1, PT ;  /* 0x000000010400780c */ /* 0x000ff60003f05270 */
[----:B------:R-:W-:Y:S02]  /*3440*/  @!UPT UIADD3 URZ, URZ, URZ, URZ ;  /* 0x0000003f3f3ff290 */ /* 0x000fe4000fffe03f */
[----:B------:R-:W-:Y:S05]  /*3450*/  @P0 IMAD.HI.U32 R4, R5, c[0x0][0x2ac], RZ ;  /* 0x0000ab0005040a27 */ /* 0x000fea00078e00ff */
[----:B------:R-:W-:Y:S02]  /*3460*/  @P0 SHF.R.U32.HI R5, RZ, c[0x0][0x2b0], R4 ;  /* 0x0000ac00ff050a19 */ /* 0x000fe40000011604 */
.L_x_398:
[----:B------:R-:W-:Y:S05]  /*3470*/  BSYNC B0 ;  /* 0x0000000000007941 */ /* 0x000fea0003800000 */
.L_x_396:
[----:B------:R-:W-:Y:S04]  /*3480*/  IMAD.MOV.U32 R4, RZ, RZ, c[0x0][0x2a8] ;  /* 0x0000aa00ff047624 */ /* 0x000fe800078e00ff */
[----:B------:R-:W-:Y:S04]  /*3490*/  IMAD R4, R5, R4, -UR14 ;  /* 0x8000000e05047e24 */ /* 0x000fe8000f8e0204 */
[----:B------:R-:W-:Y:S05]  /*34a0*/  IMAD.IADD R5, R4, 0x1, -R247 ;  /* 0x0000000104057824 */ /* 0x000fea00078e0af7 */
[----:B------:R-:W-:Y:S02]  /*34b0*/  IADD3 R4, R5, c[0x0][0x2a8], RZ ;  /* 0x0000aa0005047a10 */ /* 0x000fe40007ffe0ff */
[----:B------:R-:W-:Y:S02]  /*34c0*/  IMNMX R138, R138, R5, !PT ;  /* 0x000000058a8a7217 */ /* 0x000fe40007800200 */
[----:B------:R-:W-:Y:S02]  /*34d0*/  IMNMX R139, R139, R4, PT ;  /* 0x000000048b8b7217 */ /* 0x000fe40003800200 */
.L_x_395:
        /* <DEDUP_REMOVED lines=18> */
.L_x_401:
[----:B------:R-:W-:Y:S04]  /*3600*/  MOV R4, c[0x0][0x2a8] ;  /* 0x0000aa0000047a02 */ /* 0x000fe80000000f00 */
[----:B------:R-:W-:Y:S11]  /*3610*/  ISETP.NE.AND P0, PT, R4, 0x1, PT ;  /* 0x000000010400780c */ /* 0x000ff60003f05270 */
[----:B------:R-:W-:Y:S02]  /*3620*/  @!UPT UIADD3 URZ, URZ, URZ, URZ ;  /* 0x0000003f3f3ff290 */ /* 0x000fe4000fffe03f */
[----:B------:R-:W-:Y:S05]  /*3630*/  @P0 IMAD.HI.U32 R4, R5, c[0x0][0x2ac], RZ ;  /* 0x0000ab0005040a27 */ /* 0x000fea00078e00ff */
[----:B------:R-:W-:Y:S02]  /*3640*/  @P0 SHF.R.U32.HI R5, RZ, c[0x0][0x2b0], R4 ;  /* 0x0000ac00ff050a19 */ /* 0x000fe40000011604 */
.L_x_402:
[----:B------:R-:W-:Y:S05]  /*3650*/  BSYNC B0 ;  /* 0x0000000000007941 */ /* 0x000fea0003800000 */
.L_x_400:
[----:B------:R-:W-:Y:S04]  /*3660*/  IMAD.MOV.U32 R4, RZ, RZ, c[0x0][0x2a8] ;  /* 0x0000aa00ff047624 */ /* 0x000fe800078e00ff */
[----:B------:R-:W-:Y:S04]  /*3670*/  IMAD R4, R5, R4, -UR14 ;  /* 0x8000000e05047e24 */ /* 0x000fe8000f8e0204 */
[----:B------:R-:W-:Y:S05]  /*3680*/  IMAD.IADD R5, R4, 0x1, -R247 ;  /* 0x0000000104057824 */ /* 0x000fea00078e0af7 */
[----:B------:R-:W-:Y:S02]  /*3690*/  IADD3 R4, R5, c[0x0][0x2a8], RZ ;  /* 0x0000aa0005047a10 */ /* 0x000fe40007ffe0ff */
[----:B------:R-:W-:Y:S02]  /*36a0*/  IMNMX R136, R136, R5, !PT ;  /* 0x0000000588887217 */ /* 0x000fe40007800200 */
[----:B------:R-:W-:Y:S02]  /*36b0*/  IMNMX R137, R137, R4, PT ;  /* 0x0000000489897217 */ /* 0x000fe40003800200 */
.L_x_399:
        /* <DEDUP_REMOVED lines=387> */
.L_x_403:
        /* <DEDUP_REMOVED lines=118> */
.L_x_404:
        /* <DEDUP_REMOVED lines=167> */
.L_x_386:
[----:B------:R-:W-:Y:S05]  /*60c0*/  @P2 EXIT ;  /* 0x000000000000294d */ /* 0x000fea0003800000 */
[----:B------:R-:W-:-:S04]  /*60d0*/  ISETP.NE.U32.AND P2, PT, RZ, c[0x0][0x360], PT ;  /* 0x0000d800ff007a0c */ /* 0x000fc80003f45070 */
[----:B------:R-:W-:-:S13]  /*60e0*/  ISETP.NE.AND.EX P2, PT, RZ, c[0x0][0x364], PT, P2 ;  /* 0x0000d900ff007a0c */ /* 0x000fda0003f45320 */
[----:B------:R-:W-:-:S04]  /*60f0*/  @P2 IMAD.MOV.U32 R3, RZ, RZ, 0x4 ;  /* 0x00000004ff032424 */ /* 0x000fc800078e00ff */
[----:B-1----:R-:W-:-:S05]  /*6100*/  @P2 IMAD.WIDE R8, R238, R3, c[0x0][0x360] ;  /* 0x0000d800ee082625 */ /* 0x002fca00078e0203 */
[----:B------:R-:W2:Y:S01]  /*6110*/  @P2 LDG.E R3, [R8.64] ;  /* 0x0000001008032981 */ /* 0x000ea2000c1e1900 */
[----:B------:R-:W-:Y:S01]  /*6120*/  MOV R0, c[0x0][0x338] ;  /* 0x0000ce0000007a02 */ /* 0x000fe20000000f00 */
[----:B------:R-:W-:Y:S02]  /*6130*/  UIMAD UR5, UR10, 0x3000, URZ ;  /* 0x000030000a0578a4 */ /* 0x000fe4000f8e023f */
[----:B------:R-:W1:Y:S04]  /*6140*/  S2R R4, SR_CTAID.Y ;  /* 0x0000000000047919 */ /* 0x000e680000002600 */
[----:B------:R-:W-:Y:S01]  /*6150*/  BAR.SYNC.DEFER_BLOCKING 0x1, 0x100 ;  /* 0x0044000000007b1d */ /* 0x000fe20000010000 */
[----:B------:R-:W-:Y:S01]  /*6160*/  ISETP.NE.AND P0, PT, R0, 0x1, PT ;  /* 0x000000010000780c */ /* 0x000fe20003f05270 */
[----:B------:R-:W-:-:S12]  /*6170*/  USHF.R.S32.HI UR4, URZ, 0x1f, UR5 ;  /* 0x0000001f3f047899 */ /* 0x000fd80008011405 */
[----:B-1----:R-:W-:-:S05]  /*6180*/  @P0 IMAD.HI.U32 R0, R4, c[0x0][0x33c], RZ ;  /* 0x0000cf0004000a27 */ /* 0x002fca00078e00ff */
[----:B------:R-:W-:Y:S02]  /*6190*/  @P0 SHF.R.U32.HI R4, RZ, c[0x0][0x340], R0 ;  /* 0x0000d000ff040a19 */ /* 0x000fe40000011600 */
[----:B------:R-:W-:Y:S02]  /*61a0*/  SHF.R.S32.HI R0, RZ, 0x1f, R233 ;  /* 0x0000001fff007819 */ /* 0x000fe400000114e9 */
[----:B------:R-:W-:Y:S01]  /*61b0*/  SHF.R.S32.HI R5, RZ, 0x1f, R4 ;  /* 0x0000001fff057819 */ /* 0x000fe20000011404 */
[----:B--2---:R-:W-:-:S05]  /*61c0*/  @P2 IMAD R3, R238, 0x40, R3 ;  /* 0x00000040ee032824 */ /* 0x004fca00078e0203 */
[----:B------:R-:W-:-:S04]  /*61d0*/  @P2 SHF.R.S32.HI R2, RZ, 0x1f, R3 ;  /* 0x0000001fff022819 */ /* 0x000fc80000011403 */
[----:B------:R-:W-:Y:S01]  /*61e0*/  @P2 LEA.HI R2, R2, R3, RZ, 0x6 ;  /* 0x0000000302022211 */ /* 0x000fe200078f30ff */
[C---:B------:R-:W-:Y:S02]  /*61f0*/  IMAD R3, R5.reuse, c[0x0][0x328], RZ ;  /* 0x0000ca0005037a24 */ /* 0x040fe400078e02ff */
[----:B------:R-:W-:Y:S01]  /*6200*/  IMAD R5, R5, c[0x0][0x300], RZ ;  /* 0x0000c00005057a24 */ /* 0x000fe200078e02ff */
[----:B------:R-:W-:Y:S01]  /*6210*/  @P2 SHF.R.S32.HI R6, RZ, 0x6, R2 ;  /* 0x00000006ff062819 */ /* 0x000fe20000011402 */
[C---:B------:R-:W-:Y:S02]  /*6220*/  IMAD R3, R4.reuse, c[0x0][0x32c], R3 ;  /* 0x0000cb0004037a24 */ /* 0x040fe400078e0203 */
[----:B------:R-:W-:Y:S02]  /*6230*/  IMAD R2, R4, c[0x0][0x304], R5 ;  /* 0x0000c10004027a24 */ /* 0x000fe400078e0205 */
[----:B------:R-:W-:-:S05]  /*6240*/  @P2 IMAD R6, R6, 0x3000, RZ ;  /* 0x0000300006062824 */ /* 0x000fca00078e02ff */
[----:B------:R-:W-:Y:S02]  /*6250*/  @P2 SHF.R.S32.HI R7, RZ, 0x1f, R6 ;  /* 0x0000001fff072819 */ /* 0x000fe40000011406 */
[----:B------:R-:W-:-:S06]  /*6260*/  @!P2 CS2R R6, SRZ ;  /* 0x000000000006a805 */ /* 0x000fcc000001ff00 */
[----:B------:R-:W-:-:S04]  /*6270*/  IADD3 R8, P1, P0, R6, UR5, R233 ;  /* 0x0000000506087c10 */ /* 0x000fc8000f83e0e9 */
[----:B------:R-:W-:Y:S02]  /*6280*/  IADD3.X R9, R7, UR4, R0, P1, P0 ;  /* 0x0000000407097c10 */ /* 0x000fe40008fe0400 */
[----:B------:R-:W-:-:S03]  /*6290*/  SHF.R.S32.HI R0, RZ, 0x1f, R238 ;  /* 0x0000001fff007819 */ /* 0x000fc600000114ee */
[----:B------:R-:W-:Y:S01]  /*62a0*/  IMAD.WIDE.U32 R6, R4, c[0x0][0x328], R8 ;  /* 0x0000ca0004067a25 */ /* 0x000fe200078e0008 */
[----:B------:R-:W-:-:S03]  /*62b0*/  SEL R0, R0, RZ, !P2 ;  /* 0x000000ff00007207 */ /* 0x000fc60005000000 */
[----:B------:R-:W-:-:S04]  /*62c0*/  IMAD.WIDE.U32 R4, R4, c[0x0][0x300], R8 ;  /* 0x0000c00004047a25 */ /* 0x000fc800078e0008 */
[----:B------:R-:W-:Y:S01]  /*62d0*/  IMAD.IADD R7, R7, 0x1, R3 ;  /* 0x0000000107077824 */ /* 0x000fe200078e0203 */
[----:B------:R-:W-:Y:S01]  /*62e0*/  IADD3 R5, R5, R2, RZ ;  /* 0x0000000205057210 */ /* 0x000fe20007ffe0ff */
[----:B------:R-:W-:Y:S01]  /*62f0*/  IMAD R2, R0, c[0x0][0x330], RZ ;  /* 0x0000cc0000027a24 */ /* 0x000fe200078e02ff */
[----:B------:R-:W-:Y:S01]  /*6300*/  SEL R3, R238, RZ, !P2 ;  /* 0x000000ffee037207 */ /* 0x000fe20005000000 */
[----:B------:R-:W-:-:S04]  /*6310*/  IMAD R0, R0, c[0x0][0x308], RZ ;  /* 0x0000c20000007a24 */ /* 0x000fc800078e02ff */
[C---:B------:R-:W-:Y:S02]  /*6320*/  IMAD R2, R3.reuse, c[0x0][0x334], R2 ;  /* 0x0000cd0003027a24 */ /* 0x040fe400078e0202 */
[----:B------:R-:W-:-:S04]  /*6330*/  IMAD.WIDE.U32 R6, R3, c[0x0][0x330], R6 ;  /* 0x0000cc0003067a25 */ /* 0x000fc800078e0006 */
[C---:B------:R-:W-:Y:S01]  /*6340*/  IMAD R0, R3.reuse, c[0x0][0x30c], R0 ;  /* 0x0000c30003007a24 */ /* 0x040fe200078e0200 */
        /* <DEDUP_REMOVED lines=104> */
.L_x_406:
        /* <DEDUP_REMOVED lines=11> */
.L_x_1388:


//--------------------- .text._ZN7cutlass13device_kernelIN5flash19enable_sm80_to_sm89INS1_16FlashAttnBwdSm80INS1_25CollectiveMainloopBwdSm80ILi1ELi1EN4cute5tupleIJNS5_1CILi64EEES8_NS7_ILi192EEEEEENS_6half_tEfNS_4arch4Sm80ELb0ELb1ELb1ELb1ELb1ELb0ELb0ELb0ELi2ELi2ELi2ELi2ELb1EEENS1_24CollectiveEpilogueBwdGQAISA_fSD_Li256ELb1ELb1EEENS1_19SingleTileSchedulerILb1ELb0ELb0ELi64EEEEEEEEEvNT_6ParamsE --------------------------
	.section	.text._ZN7cutlass13device_kernelIN5flash19enable_sm80_to_sm89INS1_16FlashAttnBwdSm80INS1_25CollectiveMainloopBwdSm80ILi1ELi1EN4cute5tupleIJNS5_1CILi64EEES8_NS7_ILi192EEEEEENS_6half_tEfNS_4arch4Sm80ELb0ELb1ELb1ELb1ELb1ELb0ELb0ELb0ELi2ELi2ELi2ELi2ELb1EEENS1_24CollectiveEpilogueBwdGQAISA_fSD_Li256ELb1ELb1EEENS1_19SingleTileSchedulerILb1ELb0ELb0ELi64EEEEEEEEEvNT_6ParamsE,"ax",@progbits
	.sectioninfo	@"SHI_REGISTERS=255"
	.align	128
.text._ZN7cutlass13device_kernelIN5flash19enable_sm80_to_sm89INS1_16FlashAttnBwdSm80INS1_25CollectiveMainloopBwdSm80ILi1ELi1EN4cute5tupleIJNS5_1CILi64EEES8_NS7_ILi192EEEEEENS_6half_tEfNS_4arch4Sm80ELb0ELb1ELb1ELb1ELb1ELb0ELb0ELb0ELi2ELi2ELi2ELi2ELb1EEENS1_24CollectiveEpilogueBwdGQAISA_fSD_Li256ELb1ELb1EEENS1_19SingleTileSchedulerILb1ELb0ELb0ELi64EEEEEEEEEvNT_6ParamsE:
        .type           _ZN7cutlass13device_kernelIN5flash19enable_sm80_to_sm89INS1_16FlashAttnBwdSm80INS1_25CollectiveMainloopBwdSm80ILi1ELi1EN4cute5tupleIJNS5_1CILi64EEES8_NS7_ILi192EEEEEENS_6half_tEfNS_4arch4Sm80ELb0ELb1ELb1ELb1ELb1ELb0ELb0ELb0ELi2ELi2ELi2ELi2ELb1EEENS1_24CollectiveEpilogueBwdGQAISA_fSD_Li256ELb1ELb1EEENS1_19SingleTileSchedulerILb1ELb0ELb0ELi64EEEEEEEEEvNT_6ParamsE,@function
        .size           _ZN7cutlass13device_kernelIN5flash19enable_sm80_to_sm89INS1_16FlashAttnBwdSm80INS1_25CollectiveMainloopBwdSm80ILi1ELi1EN4cute5tupleIJNS5_1CILi64EEES8_NS7_ILi192EEEEEENS_6half_tEfNS_4arch4Sm80ELb0ELb1ELb1ELb1ELb1ELb0ELb0ELb0ELi2ELi2ELi2ELi2ELb1EEENS1_24CollectiveEpilogueBwdGQAISA_fSD_Li256ELb1ELb1EEENS1_19SingleTileSchedulerILb1ELb0ELb0ELi64EEEEEEEEEvNT_6ParamsE,(.L_x_1389 - _ZN7cutlass13device_kernelIN5flash19enable_sm80_to_sm89INS1_16FlashAttnBwdSm80INS1_25CollectiveMainloopBwdSm80ILi1ELi1EN4cute5tupleIJNS5_1CILi64EEES8_NS7_ILi192EEEEEENS_6half_tEfNS_4arch4Sm80ELb0ELb1ELb1ELb1ELb1ELb0ELb0ELb0ELi2ELi2ELi2ELi2ELb1EEENS1_24CollectiveEpilogueBwdGQAISA_fSD_Li256ELb1ELb1EEENS1_19SingleTileSchedulerILb1ELb0ELb0ELi64EEEEEEEEEvNT_6ParamsE)
        .other          _ZN7cutlass13device_kernelIN5flash19enable_sm80_to_sm89INS1_16FlashAttnBwdSm80INS1_25CollectiveMainloopBwdSm80ILi1ELi1EN4cute5tupleIJNS5_1CILi64EEES8_NS7_ILi192EEEEEENS_6half_tEfNS_4arch4Sm80ELb0ELb1ELb1ELb1ELb1ELb0ELb0ELb0ELi2ELi2ELi2ELi2ELb1EEENS1_24CollectiveEpilogueBwdGQAISA_fSD_Li256ELb1ELb1EEENS1_19SingleTileSchedulerILb1ELb0ELb0ELi64EEEEEEEEEvNT_6ParamsE,@"STO_CUDA_ENTRY STV_DEFAULT"
_ZN7cutlass13device_kernelIN5flash19enable_sm80_to_sm89INS1_16FlashAttnBwdSm80INS1_25CollectiveMainloopBwdSm80ILi1ELi1EN4cute5tupleIJNS5_1CILi64EEES8_NS7_ILi192EEEEEENS_6half_tEfNS_4arch4Sm80ELb0ELb1ELb1ELb1ELb1ELb0ELb0ELb0ELi2ELi2ELi2ELi2ELb1EEENS1_24CollectiveEpilogueBwdGQAISA_fSD_Li256ELb1ELb1EEENS1_19SingleTileSchedulerILb1ELb0ELb0ELi64EEEEEEEEEvNT_6ParamsE:
        /* <DEDUP_REMOVED lines=18> */
.L_x_408:
        /* <DEDUP_REMOVED lines=8> */
.L_x_410:
[----:B------:R-:W-:Y:S02]  /*01a0*/  MOV R0, c[0x0][0x3ac] ;  /* 0x0000eb0000007a02 */ /* 0x000fe40000000f00 */
.L_x_409:
[----:B------:R-:W-:-:S06]  /*01b0*/  USHF.L.U32 UR14, UR10, 0x6, URZ ;  /* 0x000000060a0e7899 */ /* 0x000fcc000800063f */
[----:B-----5:R-:W-:-:S04]  /*01c0*/  ISETP.LE.AND P0, PT, R0, UR14, PT ;  /* 0x0000000e00007c0c */ /* 0x020fc8000bf03270 */
[----:B------:R-:W-:Y:S01]  /*01d0*/  SEL R238, R238, 0xffffffff, !P0 ;  /* 0xffffffffeeee7807 */ /* 0x000fe20004000000 */
[----:B------:R-:W-:Y:S05]  /*01e0*/  BRA `(.L_x_411) ;  /* 0x0000011000007947 */ /* 0x000fea0003800000 */
.L_x_407:
[----:B--2-4-:R-:W-:-:S04]  /*01f0*/  ISETP.NE.U32.AND P0, PT, RZ, c[0x0][0x3c8], PT ;  /* 0x0000f200ff007a0c */ /* 0x014fc80003f05070 */
[----:B------:R-:W-:-:S13]  /*0200*/  ISETP.NE.AND.EX P0, PT, RZ, c[0x0][0x3cc], PT, P0 ;  /* 0x0000f300ff007a0c */ /* 0x000fda0003f05300 */
[----:B------:R-:W-:Y:S05]  /*0210*/  @!P0 BRA `(.L_x_412) ;  /* 0x0000002000008947 */ /* 0x000fea0003800000 */
[----:B------:R1:W5:Y:S01]  /*0220*/  LDG.E R0, [R4.64] ;  /* 0x0000001004007981 */ /* 0x000362000c1e1900 */
[----:B------:R-:W-:Y:S05]  /*0230*/  BRA `(.L_x_413) ;  /* 0x0000009000007947 */ /* 0x000fea0003800000 */
.L_x_412:
        /* <DEDUP_REMOVED lines=8> */
.L_x_414:
[----:B------:R-:W-:Y:S02]  /*02c0*/  MOV R0, c[0x0][0x3ac] ;  /* 0x0000eb0000007a02 */ /* 0x000fe40000000f00 */
.L_x_413:
[----:B------:R-:W-:-:S06]  /*02d0*/  USHF.L.U32 UR14, UR10, 0x6, URZ ;  /* 0x000000060a0e7899 */ /* 0x000fcc000800063f */
[----:B-----5:R-:W-:-:S04]  /*02e0*/  ISETP.LE.AND P0, PT, R0, UR14, PT ;  /* 0x0000000e00007c0c */ /* 0x020fc8000bf03270 */
[----:B------:R-:W-:-:S04]  /*02f0*/  SEL R238, R238, 0xffffffff, !P0 ;  /* 0xffffffffeeee7807 */ /* 0x000fc80004000000 */
.L_x_411:
        /* <DEDUP_REMOVED lines=36> */
.L_x_415:
[----:B------:R-:W-:-:S04]  /*0540*/  ISETP.NE.U32.AND P0, PT, RZ, c[0x0][0x2e0], PT ;  /* 0x0000b800ff007a0c */ /* 0x000fc80003f05070 */
[----:B------:R-:W-:-:S13]  /*0550*/  ISETP.NE.AND.EX P0, PT, RZ, c[0x0][0x2e4], PT, P0 ;  /* 0x0000b900ff007a0c */ /* 0x000fda0003f05300 */
[----:B------:R-:W-:Y:S05]  /*0560*/  @!P0 BRA `(.L_x_416) ;  /* 0x0000004000008947 */ /* 0x000fea0003800000 */
[----:B-1----:R-:W-:-:S05]  /*0570*/  IMAD.WIDE R8, R238, R9, c[0x0][0x2e0] ;  /* 0x0000b800ee087625 */ /* 0x002fca00078e0209 */
[----:B------:R-:W3:Y:S02]  /*0580*/  LDG.E R2, [R8.64] ;  /* 0x0000001008027981 */ /* 0x000ee4000c1e1900 */
[----:B---3--:R1:W3:Y:S02]  /*0590*/  R2UR UR7, R2 ;  /* 0x00000000020773c2 */ /* 0x0082e400000e0000 */
[----:B-1-3--:R-:W-:Y:S05]  /*05a0*/  BRA `(.L_x_417) ;  /* 0x0000006000007947 */ /* 0x00afea0003800000 */
.L_x_416:
[----:B------:R-:W-:Y:S05]  /*05b0*/  @!P4 BRA `(.L_x_417) ;  /* 0x000000500000c947 */ /* 0x000fea0003800000 */
[----:B------:R-:W3:Y:S04]  /*05c0*/  LDG.E R2, [R14.64] ;  /* 0x000000100e027981 */ /* 0x000ee8000c1e1900 */
[----:B-1----:R-:W4:Y:S01]  /*05d0*/  LDG.E R8, [R14.64+0x4] ;  /* 0x000004100e087981 */ /* 0x002f22000c1e1900 */
[----:B---3--:R-:W1:Y:S08]  /*05e0*/  R2UR UR7, R2 ;  /* 0x00000000020773c2 */ /* 0x008e7000000e0000 */
[----:B----4-:R-:W1:Y:S02]  /*05f0*/  R2UR UR4, R8 ;  /* 0x00000000080473c2 */ /* 0x010e6400000e0000 */
[----:B-1----:R-:W-:-:S06]  /*0600*/  UIADD3 UR7, -UR7, UR4, URZ ;  /* 0x0000000407077290 */ /* 0x002fcc000fffe13f */
.L_x_417:
        /* <DEDUP_REMOVED lines=15> */
.L_x_418:
        /* <DEDUP_REMOVED lines=521> */
.L_x_438:
        /* <DEDUP_REMOVED lines=141> */
.L_x_422:
[----:B------:R-:W-:Y:S04]  /*3060*/  MOV R4, c[0x0][0x2a8] ;  /* 0x0000aa0000047a02 */ /* 0x000fe80000000f00 */
[----:B------:R-:W-:Y:S11]  /*3070*/  ISETP.NE.AND P0, PT, R4, 0x1, PT ;  /* 0x000000010400780c */ /* 0x000ff60003f05270 */
[----:B------:R-:W-:Y:S02]  /*3080*/  @!UPT UIADD3 URZ, URZ, URZ, URZ ;  /* 0x0000003f3f3ff290 */ /* 0x000fe4000fffe03f */
[----:B------:R-:W-:Y:S05]  /*3090*/  @P0 IMAD.HI.U32 R4, R5, c[0x0][0x2ac], RZ ;  /* 0x0000ab0005040a27 */ /* 0x000fea00078e00ff */
[----:B------:R-:W-:Y:S02]  /*30a0*/  @P0 SHF.R.U32.HI R5, RZ, c[0x0][0x2b0], R4 ;  /* 0x0000ac00ff050a19 */ /* 0x000fe40000011604 */
.L_x_423:
[----:B------:R-:W-:Y:S05]  /*30b0*/  BSYNC B0 ;  /* 0x0000000000007941 */ /* 0x000fea0003800000 */
.L_x_421:
[----:B------:R-:W-:Y:S04]  /*30c0*/  IMAD.MOV.U32 R4, RZ, RZ, c[0x0][0x2a8] ;  /* 0x0000aa00ff047624 */ /* 0x000fe800078e00ff */
[----:B------:R-:W-:Y:S04]  /*30d0*/  IMAD R4, R5, R4, -UR14 ;  /* 0x8000000e05047e24 */ /* 0x000fe8000f8e0204 */
[----:B------:R-:W-:Y:S05]  /*30e0*/  IMAD.IADD R4, R4, 0x1, -R247 ;  /* 0x0000000104047824 */ /* 0x000fea00078e0af7 */
[----:B------:R-:W-:Y:S02]  /*30f0*/  IADD3 R5, R4, c[0x0][0x2a8], RZ ;  /* 0x0000aa0004057a10 */ /* 0x000fe40007ffe0ff */
[----:B------:R-:W-:Y:S02]  /*3100*/  IMNMX R217, R217, R4, !PT ;  /* 0x00000004d9d97217 */ /* 0x000fe40007800200 */
[----:B------:R-:W-:Y:S02]  /*3110*/  IMNMX R216, R216, R5, PT ;  /* 0x00000005d8d87217 */ /* 0x000fe40003800200 */
.L_x_420:
        /* <DEDUP_REMOVED lines=18> */
.L_x_426:
[----:B------:R-:W-:Y:S04]  /*3240*/  MOV R4, c[0x0][0x2a8] ;  /* 0x0000aa0000047a02 */ /* 0x000fe80000000f00 */
[----:B------:R-:W-:Y:S11]  /*3250*/  ISETP.NE.AND P0, PT, R4, 0x1, PT ;  /* 0x000000010400780c */ /* 0x000ff60003f05270 */
[----:B------:R-:W-:Y:S02]  /*3260*/  @!UPT UIADD3 URZ, URZ, URZ, URZ ;  /* 0x0000003f3f3ff290 */ /* 0x000fe4000fffe03f */
[----:B------:R-:W-:Y:S05]  /*3270*/  @P0 IMAD.HI.U32 R4, R5, c[0x0][0x2ac], RZ ;  /* 0x0000ab0005040a27 */ /* 0x000fea00078e00ff */
[----:B------:R-:W-:Y:S02]  /*3280*/  @P0 SHF.R.U32.HI R5, RZ, c[0x0][0x2b0], R4 ;  /* 0x0000ac00ff050a19 */ /* 0x000fe40000011604 */
.L_x_427:
[----:B------:R-:W-:Y:S05]  /*3290*/  BSYNC B0 ;  /* 0x0000000000007941 */ /* 0x000fea0003800000 */
.L_x_425:
[----:B------:R-:W-:Y:S04]  /*32a0*/  IMAD.MOV.U32 R4, RZ, RZ, c[0x0][0x2a8] ;  /* 0x0000aa00ff047624 */ /* 0x000fe800078e00ff */
[----:B------:R-:W-:Y:S04]  /*32b0*/  IMAD R4, R5, R4, -UR14 ;  /* 0x8000000e05047e24 */ /* 0x000fe8000f8e0204 */
[----:B------:R-:W-:Y:S05]  /*32c0*/  IMAD.IADD R4, R4, 0x1, -R247 ;  /* 0x0000000104047824 */ /* 0x000fea00078e0af7 */
[----:B------:R-:W-:Y:S02]  /*32d0*/  IADD3 R5, R4, c[0x0][0x2a8], RZ ;  /* 0x0000aa0004057a10 */ /* 0x000fe40007ffe0ff */
[----:B------:R-:W-:Y:S02]  /*32e0*/  IMNMX R141, R141, R4, !PT ;  /* 0x000000048d8d7217 */ /* 0x000fe40007800200 */
[----:B------:R-:W-:Y:S02]  /*32f0*/  IMNMX R140, R140, R5, PT ;  /* 0x000000058c8c7217 */ /* 0x000fe40003800200 */
.L_x_424:
        /* <DEDUP_REMOVED lines=18> */
.L_x_430:
[----:B------:R-:W-:Y:S04]  /*3420*/  MOV R4, c[0x0][0x2a8] ;  /* 0x0000aa0000047a02 */ /* 0x000fe80000000f00 */
[----:B------:R-:W-:Y:S11]  /*3430*/  ISETP.NE.AND P0, PT, R4, 0x1, PT ;  /* 0x000000010400780c */ /* 0x000ff60003f05270 */
[----:B------:R-:W-:Y:S02]  /*3440*/  @!UPT UIADD3 URZ, URZ, URZ, URZ ;  /* 0x0000003f3f3ff290 */ /* 0x000fe4000fffe03f */
[----:B------:R-:W-:Y:S05]  /*3450*/  @P0 IMAD.HI.U32 R4, R5, c[0x0][0x2ac], RZ ;  /* 0x0000ab0005040a27 */ /* 0x000fea00078e00ff */
[----:B------:R-:W-:Y:S02]  /*3460*/  @P0 SHF.R.U32.HI R5, RZ, c[0x0][0x2b0], R4 ;  /* 0x0000ac00ff050a19 */ /* 0x000fe40000011604 */
.L_x_431:
[----:B------:R-:W-:Y:S05]  /*3470*/  BSYNC B0 ;  /* 0x0000000000007941 */ /* 0x000fea0003800000 */
.L_x_429:
[----:B------:R-:W-:Y:S04]  /*3480*/  IMAD.MOV.U32 R4, RZ, RZ, c[0x0][0x2a8] ;  /* 0x0000aa00ff047624 */ /* 0x000fe800078e00ff */
[----:B------:R-:W-:Y:S04]  /*3490*/  IMAD R4, R5, R4, -UR14 ;  /* 0x8000000e05047e24 */ /* 0x000fe8000f8e0204 */
[----:B------:R-:W-:Y:S05]  /*34a0*/  IMAD.IADD R5, R4, 0x1, -R247 ;  /* 0x0000000104057824 */ /* 0x000fea00078e0af7 */
[----:B------:R-:W-:Y:S02]  /*34b0*/  IADD3 R4, R5, c[0x0][0x2a8], RZ ;  /* 0x0000aa0005047a10 */ /* 0x000fe40007ffe0ff */
[----:B------:R-:W-:Y:S02]  /*34c0*/  IMNMX R138, R138, R5, !PT ;  /* 0x000000058a8a7217 */ /* 0x000fe40007800200 */
[----:B------:R-:W-:Y:S02]  /*34d0*/  IMNMX R139, R139, R4, PT ;  /* 0x000000048b8b7217 */ /* 0x000fe40003800200 */
.L_x_428:
        /* <DEDUP_REMOVED lines=18> */
.L_x_434:
[----:B------:R-:W-:Y:S04]  /*3600*/  MOV R4, c[0x0][0x2a8] ;  /* 0x0000aa0000047a02 */ /* 0x000fe80000000f00 */
[----:B------:R-:W-:Y:S11]  /*3610*/  ISETP.NE.AND P0, PT, R4, 0x1, PT ;  /* 0x000000010400780c */ /* 0x000ff60003f05270 */
[----:B------:R-:W-:Y:S02]  /*3620*/  @!UPT UIADD3 URZ, URZ, URZ, URZ ;  /* 0x0000003f3f3ff290 */ /* 0x000fe4000fffe03f */
[----:B------:R-:W-:Y:S05]  /*3630*/  @P0 IMAD.HI.U32 R4, R5, c[0x0][0x2ac], RZ ;  /* 0x0000ab0005040a27 */ /* 0x000fea00078e00ff */
[----:B------:R-:W-:Y:S02]  /*3640*/  @P0 SHF.R.U32.HI R5, RZ, c[0x0][0x2b0], R4 ;  /* 0x0000ac00ff050a19 */ /* 0x000fe40000011604 */
.L_x_435:
[----:B------:R-:W-:Y:S05]  /*3650*/  BSYNC B0 ;  /* 0x0000000000007941 */ /* 0x000fea0003800000 */
.L_x_433:
[----:B------:R-:W-:Y:S04]  /*3660*/  IMAD.MOV.U32 R4, RZ, RZ, c[0x0][0x2a8] ;  /* 0x0000aa00ff047624 */ /* 0x000fe800078e00ff */
[----:B------:R-:W-:Y:S04]  /*3670*/  IMAD R4, R5, R4, -UR14 ;  /* 0x8000000e05047e24 */ /* 0x000fe8000f8e0204 */
[----:B------:R-:W-:Y:S05]  /*3680*/  IMAD.IADD R5, R4, 0x1, -R247 ;  /* 0x0000000104057824 */ /* 0x000fea00078e0af7 */
[----:B------:R-:W-:Y:S02]  /*3690*/  IADD3 R4, R5, c[0x0][0x2a8], RZ ;  /* 0x0000aa0005047a10 */ /* 0x000fe40007ffe0ff */
[----:B------:R-:W-:Y:S02]  /*36a0*/  IMNMX R136, R136, R5, !PT ;  /* 0x0000000588887217 */ /* 0x000fe40007800200 */
[----:B------:R-:W-:Y:S02]  /*36b0*/  IMNMX R137, R137, R4, PT ;  /* 0x0000000489897217 */ /* 0x000fe40003800200 */
.L_x_432:
        /* <DEDUP_REMOVED lines=387> */
.L_x_436:
        /* <DEDUP_REMOVED lines=118> */
.L_x_437:
        /* <DEDUP_REMOVED lines=167> */
.L_x_419:
[----:B------:R-:W-:Y:S05]  /*60c0*/  @P2 EXIT ;  /* 0x000000000000294d */ /* 0x000fea0003800000 */
[----:B------:R-:W-:-:S04]  /*60d0*/  ISETP.NE.U32.AND P1, PT, RZ, c[0x0][0x360], PT ;  /* 0x0000d800ff007a0c */ /* 0x000fc80003f25070 */
[----:B------:R-:W-:-:S13]  /*60e0*/  ISETP.NE.AND.EX P1, PT, RZ, c[0x0][0x364], PT, P1 ;  /* 0x0000d900ff007a0c */ /* 0x000fda0003f25310 */
[----:B------:R-:W-:-:S04]  /*60f0*/  @P1 IMAD.MOV.U32 R3, RZ, RZ, 0x4 ;  /* 0x00000004ff031424 */ /* 0x000fc800078e00ff */
[----:B-1----:R-:W-:-:S05]  /*6100*/  @P1 IMAD.WIDE R4, R238, R3, c[0x0][0x360] ;  /* 0x0000d800ee041625 */ /* 0x002fca00078e0203 */
[----:B------:R1:W2:Y:S01]  /*6110*/  @P1 LDG.E R7, [R4.64] ;  /* 0x0000001004071981 */ /* 0x0002a2000c1e1900 */
[----:B------:R-:W-:Y:S01]  /*6120*/  IMAD.MOV.U32 R0, RZ, RZ, c[0x0][0x338] ;  /* 0x0000ce00ff007624 */ /* 0x000fe200078e00ff */
[----:B------:R-:W-:Y:S01]  /*6130*/  ULDC UR5, c[0x0][0x358] ;  /* 0x0000d60000057ab9 */ /* 0x000fe20000000800 */
[----:B------:R-:W-:Y:S01]  /*6140*/  IMAD R3, R238, c[0x0][0x2f4], RZ ;  /* 0x0000bd00ee037a24 */ /* 0x000fe200078e02ff */
[----:B------:R-:W3:Y:S01]  /*6150*/  S2R R2, SR_CTAID.Y ;  /* 0x0000000000027919 */ /* 0x000ee20000002600 */
[----:B------:R-:W-:-:S03]  /*6160*/  UIMAD UR5, UR10, UR5, URZ ;  /* 0x000000050a0572a4 */ /* 0x000fc6000f8e023f */
[----:B------:R-:W-:Y:S01]  /*6170*/  BAR.SYNC.DEFER_BLOCKING 0x1, 0x100 ;  /* 0x0044000000007b1d */ /* 0x000fe20000010000 */
[----:B------:R-:W-:-:S05]  /*6180*/  ISETP.NE.AND P0, PT, R0, 0x1, PT ;  /* 0x000000010000780c */ /* 0x000fca0003f05270 */
[----:B------:R-:W-:Y:S01]  /*6190*/  ULDC UR4, c[0x0][0x2f4] ;  /* 0x0000bd0000047ab9 */ /* 0x000fe20000000800 */
[----:B------:R-:W-:Y:S01]  /*61a0*/  BSSY B0, `(.L_x_439) ;  /* 0x0000022000007945 */ /* 0x000fe20003800000 */
[----:B------:R-:W-:-:S04]  /*61b0*/  UIMAD UR5, UR5, UR4, URZ ;  /* 0x00000004050572a4 */ /* 0x000fc8000f8e023f */
[----:B------:R-:W-:Y:S01]  /*61c0*/  USHF.R.S32.HI UR4, URZ, 0x1f, UR5 ;  /* 0x0000001f3f047899 */ /* 0x000fe20008011405 */
[----:B-1----:R-:W-:Y:S01]  /*61d0*/  SHF.R.S32.HI R4, RZ, 0x1f, R3 ;  /* 0x0000001fff047819 */ /* 0x002fe20000011403 */
[----:B---3--:R-:W-:-:S04]  /*61e0*/  @P0 IMAD.HI.U32 R0, R2, c[0x0][0x33c], RZ ;  /* 0x0000cf0002000a27 */ /* 0x008fc800078e00ff */
[----:B------:R-:W-:Y:S01]  /*61f0*/  IMAD.MOV.U32 R8, RZ, RZ, R2 ;  /* 0x000000ffff087224 */ /* 0x000fe200078e0002 */
[----:B------:R-:W-:Y:S02]  /*6200*/  @P0 SHF.R.U32.HI R8, RZ, c[0x0][0x340], R0 ;  /* 0x0000d000ff080a19 */ /* 0x000fe40000011600 */
[----:B------:R-:W-:Y:S02]  /*6210*/  SHF.R.S32.HI R0, RZ, 0x1f, R238 ;  /* 0x0000001fff007819 */ /* 0x000fe400000114ee */
[--C-:B------:R-:W-:Y:S02]  /*6220*/  IADD3 R3, P2, P0, R3, UR5, R8.reuse ;  /* 0x0000000503037c10 */ /* 0x100fe4000f85e008 */
[----:B------:R-:W-:Y:S02]  /*6230*/  SHF.R.S32.HI R5, RZ, 0x1f, R8 ;  /* 0x0000001fff057819 */ /* 0x000fe40000011408 */
[----:B------:R-:W-:Y:S02]  /*6240*/  SEL R0, R0, RZ, !P1 ;  /* 0x000000ff00007207 */ /* 0x000fe40004800000 */
[----:B------:R-:W-:-:S02]  /*6250*/  IADD3.X R4, R4, UR4, R5, P2, P0 ;  /* 0x0000000404047c10 */ /* 0x000fc400097e0405 */
[----:B------:R-:W-:Y:S02]  /*6260*/  ISETP.NE.AND P2, PT, R233, RZ, PT ;  /* 0x000000ffe900720c */ /* 0x000fe40003f45270 */
[C---:B------:R-:W-:Y:S01]  /*6270*/  SHF.L.U64.HI R4, R3.reuse, 0x2, R4 ;  /* 0x0000000203047819 */ /* 0x040fe20000010204 */
[----:B------:R-:W-:-:S05]  /*6280*/  IMAD.SHL.U32 R3, R3, 0x4, RZ ;  /* 0x0000000403037824 */ /* 0x000fca00078e00ff */
[----:B------:R-:W-:-:S04]  /*6290*/  IADD3 R10, P0, R3, c[0x0][0x350], RZ ;  /* 0x0000d400030a7a10 */ /* 0x000fc80007f1e0ff */
[----:B------:R-:W-:Y:S01]  /*62a0*/  IADD3.X R11, R4, c[0x0][0x354], RZ, P0, !PT ;  /* 0x0000d500040b7a10 */ /* 0x000fe200007fe4ff */
[C---:B--2---:R-:W-:Y:S01]  /*62b0*/  @P1 IMAD R7, R238.reuse, 0x40, R7 ;  /* 0x00000040ee071824 */ /* 0x044fe200078e0207 */
[----:B------:R-:W-:-:S04]  /*62c0*/  SEL R238, R238, RZ, !P1 ;  /* 0x000000ffeeee7207 */ /* 0x000fc80004800000 */
[----:B------:R-:W-:-:S04]  /*62d0*/  @P1 SHF.R.S32.HI R6, RZ, 0x1f, R7 ;  /* 0x0000001fff061819 */ /* 0x000fc80000011407 */
[----:B------:R-:W-:Y:S01]  /*62e0*/  @P1 LEA.HI R6, R6, R7, RZ, 0x6 ;  /* 0x0000000706061211 */ /* 0x000fe200078f30ff */
[----:B------:R-:W-:-:S03]  /*62f0*/  IMAD.MOV R7, RZ, RZ, -R8 ;  /* 0x000000ffff077224 */ /* 0x000fc600078e0a08 */
[----:B------:R-:W-:Y:S01]  /*6300*/  @P1 SHF.R.S32.HI R6, RZ, 0x6, R6 ;  /* 0x00000006ff061819 */ /* 0x000fe20000011406 */
[----:B------:R-:W-:-:S04]  /*6310*/  IMAD R7, R7, c[0x0][0x338], R2 ;  /* 0x0000ce0007077a24 */ /* 0x000fc800078e0202 */
[----:B------:R-:W-:-:S04]  /*6320*/  @P1 IMAD R6, R6, 0x3000, RZ ;  /* 0x0000300006061824 */ /* 0x000fc800078e02ff */
[--C-:B------:R-:W-:Y:S01]  /*6330*/  @P1 IMAD.MOV.U32 R12, RZ, RZ, R6.reuse ;  /* 0x000000ffff0c1224 */ /* 0x100fe200078e0006 */
[----:B------:R-:W-:Y:S01]  /*6340*/  @P1 SHF.R.S32.HI R13, RZ, 0x1f, R6 ;  /* 0x0000001fff0d1819 */ /* 0x000fe20000011406 */
[----:B------:R-:W-:Y:S01]  /*6350*/  @!P1 CS2R R12, SRZ ;  /* 0x00000000000c9805 */ /* 0x000fe2000001ff00 */
[----:B------:R-:W-:Y:S05]  /*6360*/  @P2 BRA `(.L_x_440) ;  /* 0x0000005000002947 */ /* 0x000fea0003800000 */
.L_x_441:
[----:B------:R-:W2:Y:S01]  /*6370*/  LDG.E.STRONG.GPU R2, [R10.64] ;  /* 0x000000100a027981 */ /* 0x000ea2000c1ef900 */
[----:B------:R-:W-:Y:S01]  /*6380*/  YIELD ;  /* 0x0000000000007946 */ /* 0x000fe20003800000 */
[----:B--2---:R-:W-:Y:S01]  /*6390*/  ISETP.NE.AND P0, PT, R2, R7, PT ;  /* 0x000000070200720c */ /* 0x004fe20003f05270 */
[----:B------:R-:W-:-:S12]  /*63a0*/  CCTL.IVALL ;  /* 0x00000000ff00798f */ /* 0x000fd80002000000 */
[----:B------:R-:W-:Y:S05]  /*63b0*/  @P0 BRA `(.L_x_441) ;  /* 0xffffffb000000947 */ /* 0x000fea000383ffff */
.L_x_440:
[----:B------:R-:W-:Y:S05]  /*63c0*/  BSYNC B0 ;  /* 0x0000000000007941 */ /* 0x000fea0003800000 */
.L_x_439:
[----:B------:R-:W-:Y:S01]  /*63d0*/  MOV R2, 0xffffffff ;  /* 0xffffffff00027802 */ /* 0x000fe20000000f00 */
[----:B------:R-:W-:Y:S05]  /*63e0*/  BRA.CONV ~URZ, `(.L_x_442) ;  /* 0x000000237f007947 */ /* 0x000fea000b800000 */
[----:B------:R-:W-:Y:S02]  /*63f0*/  MOV R6, 0x6410 ;  /* 0x0000641000067802 */ /* 0x000fe40000000f00 */
[----:B------:R-:W-:Y:S05]  /*6400*/  CALL.REL.NOINC `($__internal_3_$__cuda_sm70_warpsync) ;  /* 0x00000a9000007944 */ /* 0x000fea0003c00000 */
.L_x_442:
        /* <DEDUP_REMOVED lines=9> */
[----:B------:R-:W-:-:S04]  /*64a0*/  IMAD.WIDE.U32 R16, R8, c[0x0][0x328], R12 ;  /* 0x0000ca0008107a25 */ /* 0x000fc800078e000c */
[----:B------:R-:W-:Y:S01]  /*64b0*/  IMAD R9, R238, c[0x0][0x334], R9 ;  /* 0x0000cd00ee097a24 */ /* 0x000fe200078e0209 */
[----:B------:R-:W-:-:S05]  /*64c0*/  IADD3 R17, R17, R15, RZ ;  /* 0x0000000f11117210 */ /* 0x000fca0007ffe0ff */
        /* <DEDUP_REMOVED lines=54> */
[----:B-1----:R-:W-:Y:S05]  /*6830*/  CALL.REL.NOINC `($__internal_3_$__cuda_sm70_warpsync) ;  /* 0x0000066000007944 */ /* 0x002fea0003c00000 */
.L_x_443:
        /* <DEDUP_REMOVED lines=12> */
.L_x_445:
[----:B------:R-:W-:Y:S05]  /*6900*/  BSYNC B0 ;  /* 0x0000000000007941 */ /* 0x000fea0003800000 */
.L_x_444:
[----:B--2---:R-:W-:Y:S01]  /*6910*/  IADD3 R10, P0, R3, c[0x0][0x348], RZ ;  /* 0x0000d200030a7a10 */ /* 0x004fe20007f1e0ff */
[----:B------:R-:W-:Y:S03]  /*6920*/  BSSY B0, `(.L_x_446) ;  /* 0x0000008000007945 */ /* 0x000fe60003800000 */
[----:B------:R-:W-:Y:S01]  /*6930*/  IADD3.X R11, R4, c[0x0][0x34c], RZ, P0, !PT ;  /* 0x0000d300040b7a10 */ /* 0x000fe200007fe4ff */
[----:B------:R-:W-:Y:S05]  /*6940*/  @P2 BRA `(.L_x_447) ;  /* 0x0000005000002947 */ /* 0x000fea0003800000 */
.L_x_448:
[----:B------:R-:W2:Y:S01]  /*6950*/  LDG.E.STRONG.GPU R4, [R10.64] ;  /* 0x000000100a047981 */ /* 0x000ea2000c1ef900 */
[----:B------:R-:W-:Y:S01]  /*6960*/  YIELD ;  /* 0x0000000000007946 */ /* 0x000fe20003800000 */
[----:B--2---:R-:W-:Y:S01]  /*6970*/  ISETP.NE.AND P0, PT, R4, R7, PT ;  /* 0x000000070400720c */ /* 0x004fe20003f05270 */
[----:B------:R-:W-:-:S12]  /*6980*/  CCTL.IVALL ;  /* 0x00000000ff00798f */ /* 0x000fd80002000000 */
[----:B------:R-:W-:Y:S05]  /*6990*/  @P0 BRA `(.L_x_448) ;  /* 0xffffffb000000947 */ /* 0x000fea000383ffff */
.L_x_447:
[----:B------:R-:W-:Y:S05]  /*69a0*/  BSYNC B0 ;  /* 0x0000000000007941 */ /* 0x000fea0003800000 */
.L_x_446:
[----:B------:R-:W-:Y:S05]  /*69b0*/  BRA.CONV ~URZ, `(.L_x_449) ;  /* 0x000000237f007947 */ /* 0x000fea000b800000 */
[----:B------:R-:W-:Y:S02]  /*69c0*/  MOV R6, 0x69e0 ;  /* 0x000069e000067802 */ /* 0x000fe40000000f00 */
[----:B-1----:R-:W-:Y:S05]  /*69d0*/  CALL.REL.NOINC `($__internal_3_$__cuda_sm70_warpsync) ;  /* 0x000004c000007944 */ /* 0x002fea0003c00000 */
.L_x_449:
[----:B------:R-:W-:Y:S01]  /*69e0*/  MOV R6, R12 ;  /* 0x0000000c00067202 */ /* 0x000fe20000000f00 */
[----:B------:R-:W-:Y:S01]  /*69f0*/  IMAD R5, R5, c[0x0][0x300], RZ ;  /* 0x0000c00005057a24 */ /* 0x000fe200078e02ff */
[----:B------:R-:W-:Y:S01]  /*6a00*/  MOV R7, R13 ;  /* 0x0000000d00077202 */ /* 0x000fe20000000f00 */
[----:B------:R-:W-:Y:S01]  /*6a10*/  IMAD R3, R0, c[0x0][0x308], RZ ;  /* 0x0000c20000037a24 */ /* 0x000fe200078e02ff */
[----:B------:R-:W-:-:S06]  /*6a20*/  NOP ;  /* 0x0000000000007918 */ /* 0x000fcc0000000000 */
[----:B------:R-:W-:-:S04]  /*6a30*/  IMAD.WIDE.U32 R6, R8, c[0x0][0x300], R6 ;  /* 0x0000c00008067a25 */ /* 0x000fc800078e0006 */
[----:B------:R-:W-:Y:S02]  /*6a40*/  IMAD R5, R8, c[0x0][0x304], R5 ;  /* 0x0000c10008057a24 */ /* 0x000fe400078e0205 */
[----:B------:R-:W-:-:S03]  /*6a50*/  IMAD R3, R238, c[0x0][0x30c], R3 ;  /* 0x0000c300ee037a24 */ /* 0x000fc600078e0203 */
        /* <DEDUP_REMOVED lines=55> */
[----:B-12---:R-:W-:Y:S05]  /*6dd0*/  CALL.REL.NOINC `($__internal_3_$__cuda_sm70_warpsync) ;  /* 0x000000c000007944 */ /* 0x006fea0003c00000 */
.L_x_450:
        /* <DEDUP_REMOVED lines=12> */
        .weak           $__internal_3_$__cuda_sm70_warpsync
        .type           $__internal_3_$__cuda_sm70_warpsync,@function
        .size           $__internal_3_$__cuda_sm70_warpsync,(.L_x_1389 - $__internal_3_$__cuda_sm70_warpsync)
$__internal_3_$__cuda_sm70_warpsync:
[----:B------:R-:W-:Y:S01]  /*6ea0*/  MOV R14, R6 ;  /* 0x00000006000e7202 */ /* 0x000fe20000000f00 */
[----:B------:R-:W-:Y:S04]  /*6eb0*/  WARPSYNC R2 ;  /* 0x0000000200007348 */ /* 0x000fe80003800000 */
[----:B------:R-:W-:-:S04]  /*6ec0*/  MOV R15, 0x0 ;  /* 0x00000000000f7802 */ /* 0x000fc80000000f00 */
[----:B------:R-:W-:Y:S05]  /*6ed0*/  RET.REL.NODEC R14 `(_ZN7cutlass13device_kernelIN5flash19enable_sm80_to_sm89INS1_16FlashAttnBwdSm80INS1_25CollectiveMainloopBwdSm80ILi1ELi1EN4cute5tupleIJNS5_1CILi64EEES8_NS7_ILi192EEEEEENS_6half_tEfNS_4arch4Sm80ELb0ELb1ELb1ELb1ELb1ELb0ELb0ELb0ELi2ELi2ELi2ELi2ELb1EEENS1_24CollectiveEpilogueBwdGQAISA_fSD_Li256ELb1ELb1EEENS1_19SingleTileSchedulerILb1ELb0ELb0ELi64EEEEEEEEEvNT_6ParamsE) ;  /* 0xffff91200e007950 */ /* 0x000fea0003c3ffff */
.L_x_451:
        /* <DEDUP_REMOVED lines=10> */
.L_x_1389:


//--------------------- .text._ZN7cutlass13device_kernelIN5flash19enable_sm80_to_sm89INS1_16FlashAttnBwdSm80INS1_25CollectiveMainloopBwdSm80ILi1ELi1EN4cute5tupleIJNS5_1CILi64EEES8_NS7_ILi192EEEEEENS_6half_tEfNS_4arch4Sm80ELb1ELb0ELb1ELb0ELb0ELb0ELb0ELb0ELi2ELi2ELi2ELi2ELb1EEENS1_21CollectiveEpilogueBwdISA_SB_SD_Li256ELb0ELb0ELi4EEENS1_25SingleTileBwdLPTSchedulerILb0ELi64ELb0EEEEEEEEEvNT_6ParamsE --------------------------
	.section	.text._ZN7cutlass13device_kernelIN5flash19enable_sm80_to_sm89INS1_16FlashAttnBwdSm80INS1_25CollectiveMainloopBwdSm80ILi1ELi1EN4cute5tupleIJNS5_1CILi64EEES8_NS7_ILi192EEEEEENS_6half_tEfNS_4arch4Sm80ELb1ELb0ELb1ELb0ELb0ELb0ELb0ELb0ELi2ELi2ELi2ELi2ELb1EEENS1_21CollectiveEpilogueBwdISA_SB_SD_Li256ELb0ELb0ELi4EEENS1_25SingleTileBwdLPTSchedulerILb0ELi64ELb0EEEEEEEEEvNT_6ParamsE,"ax",@progbits
	.sectioninfo	@"SHI_REGISTERS=255"
	.align	128
.text._ZN7cutlass13device_kernelIN5flash19enable_sm80_to_sm89INS1_16FlashAttnBwdSm80INS1_25CollectiveMainloopBwdSm80ILi1ELi1EN4cute5tupleIJNS5_1CILi64EEES8_NS7_ILi192EEEEEENS_6half_tEfNS_4arch4Sm80ELb1ELb0ELb1ELb0ELb0ELb0ELb0ELb0ELi2ELi2ELi2ELi2ELb1EEENS1_21CollectiveEpilogueBwdISA_SB_SD_Li256ELb0ELb0ELi4EEENS1_25SingleTileBwdLPTSchedulerILb0ELi64ELb0EEEEEEEEEvNT_6ParamsE:
        .type           _ZN7cutlass13device_kernelIN5flash19enable_sm80_to_sm89INS1_16FlashAttnBwdSm80INS1_25CollectiveMainloopBwdSm80ILi1ELi1EN4cute5tupleIJNS5_1CILi64EEES8_NS7_ILi192EEEEEENS_6half_tEfNS_4arch4Sm80ELb1ELb0ELb1ELb0ELb0ELb0ELb0ELb0ELi2ELi2ELi2ELi2ELb1EEENS1_21CollectiveEpilogueBwdISA_SB_SD_Li256ELb0ELb0ELi4EEENS1_25SingleTileBwdLPTSchedulerILb0ELi64ELb0EEEEEEEEEvNT_6ParamsE,@function
        .size           _ZN7cutlass13device_kernelIN5flash19enable_sm80_to_sm89INS1_16FlashAttnBwdSm80INS1_25CollectiveMainloopBwdSm80ILi1ELi1EN4cute5tupleIJNS5_1CILi64EEES8_NS7_ILi192EEEEEENS_6half_tEfNS_4arch4Sm80ELb1ELb0ELb1ELb0ELb0ELb0ELb0ELb0ELi2ELi2ELi2ELi2ELb1EEENS1_21CollectiveEpilogueBwdISA_SB_SD_Li256ELb0ELb0ELi4EEENS1_25SingleTileBwdLPTSchedulerILb0ELi64ELb0EEEEEEEEEvNT_6ParamsE,(.L_x_1391 - _ZN7cutlass13device_kernelIN5flash19enable_sm80_to_sm89INS1_16FlashAttnBwdSm80INS1_25CollectiveMainloopBwdSm80ILi1ELi1EN4cute5tupleIJNS5_1CILi64EEES8_NS7_ILi192EEEEEENS_6half_tEfNS_4arch4Sm80ELb1ELb0ELb1ELb0ELb0ELb0ELb0ELb0ELi2ELi2ELi2ELi2ELb1EEENS1_21CollectiveEpilogueBwdISA_SB_SD_Li256ELb0ELb0ELi4EEENS1_25SingleTileBwdLPTSchedulerILb0ELi64ELb0EEEEEEEEEvNT_6ParamsE)
        .other          _ZN7cutlass13device_kernelIN5flash19enable_sm80_to_sm89INS1_16FlashAttnBwdSm80INS1_25CollectiveMainloopBwdSm80ILi1ELi1EN4cute5tupleIJNS5_1CILi64EEES8_NS7_ILi192EEEEEENS_6half_tEfNS_4arch4Sm80ELb1ELb0ELb1ELb0ELb0ELb0ELb0ELb0ELi2ELi2ELi2ELi2ELb1EEENS1_21CollectiveEpilogueBwdISA_SB_SD_Li256ELb0ELb0ELi4EEENS1_25SingleTileBwdLPTSchedulerILb0ELi64ELb0EEEEEEEEEvNT_6ParamsE,@"STO_CUDA_ENTRY STV_DEFAULT"
_ZN7cutlass13device_kernelIN5flash19enable_sm80_to_sm89INS1_16FlashAttnBwdSm80INS1_25CollectiveMainloopBwdSm80ILi1ELi1EN4cute5tupleIJNS5_1CILi64EEES8_NS7_ILi192EEEEEENS_6half_tEfNS_4arch4Sm80ELb1ELb0ELb1ELb0ELb0ELb0ELb0ELb0ELi2ELi2ELi2ELi2ELb1EEENS1_21CollectiveEpilogueBwdISA_SB_SD_Li256ELb0ELb0ELi4EEENS1_25SingleTileBwdLPTSchedulerILb0ELi64ELb0EEEEEEEEEvNT_6ParamsE:
[----:B------:R-:W-:Y:S02]  /*0000*/  MOV R1, c[0x0][0x28] ;  /* 0x00000a0000017a02 */ /* 0x000fe40000000f00 */
[----:B------:R-:W1:Y:S01]  /*0010*/  S2R R234, SR_TID.X ;  /* 0x0000000000ea7919 */ /* 0x000e620000002100 */
[----:B------:R-:W2:Y:S01]  /*0020*/  S2UR UR4, SR_CTAID.X ;  /* 0x00000000000479c3 */ /* 0x000ea20000002500 */
[----:B------:R-:W-:Y:S02]  /*0030*/  IADD3 R1, R1, -0x8, RZ ;  /* 0xfffffff801017810 */ /* 0x000fe40007ffe0ff */
[----:B-1----:R-:W-:-:S06]  /*0040*/  SHF.R.U32.HI R0, RZ, 0x5, R234 ;  /* 0x00000005ff007819 */ /* 0x002fcc00000116ea */
[----:B------:R-:W1:Y:S02]  /*0050*/  SHFL.IDX PT, R0, R0, RZ, 0x1f ;  /* 0x00001fff00007589 */ /* 0x000e6400000e0000 */
[----:B-1----:R-:W-:-:S13]  /*0060*/  ISETP.NE.AND P0, PT, R0, RZ, PT ;  /* 0x000000ff0000720c */ /* 0x002fda0003f05270 */
[----:B--2---:R-:W-:Y:S05]  /*0070*/  @!P0 BRA `(.L_x_452) ;  /* 0x0000026000008947 */ /* 0x004fea0003800000 */
[----:B------:R-:W-:Y:S02]  /*0080*/  ULDC.64 UR6, c[0x0][0x3b8] ;  /* 0x0000ee0000067ab9 */ /* 0x000fe40000000a00 */
[----:B------:R-:W-:Y:S02]  /*0090*/  UISETP.NE.AND UP0, UPT, UR6, 0x1, UPT ;  /* 0x000000010600788c */ /* 0x000fe4000bf05270 */
[----:B------:R-:W-:Y:S02]  /*00a0*/  UIMAD.WIDE.U32 UR10, UR4, UR7, URZ ;  /* 0x00000007040a72a5 */ /* 0x000fe4000f8e003f */
[----:B------:R-:W-:Y:S02]  /*00b0*/  ULDC UR5, c[0x0][0x3c0] ;  /* 0x0000f00000057ab9 */ /* 0x000fe40000000800 */
[----:B------:R-:W-:-:S05]  /*00c0*/  UMOV UR8, UR4 ;  /* 0x0000000400087c82 */ /* 0x000fca0008000000 */
[----:B------:R-:W-:-:S03]  /*00d0*/  @UP0 USHF.R.U32.HI UR8, URZ, UR5, UR11 ;  /* 0x000000053f080299 */ /* 0x000fc6000801160b */
[----:B------:R-:W-:Y:S02]  /*00e0*/  ULDC UR5, c[0x0][0x3d0] ;  /* 0x0000f40000057ab9 */ /* 0x000fe40000000800 */
[----:B------:R-:W-:Y:S02]  /*00f0*/  UISETP.GE.AND UP0, UPT, UR8, UR5, UPT ;  /* 0x000000050800728c */ /* 0x000fe4000bf06270 */
[----:B------:R-:W-:-:S04]  /*0100*/  UIADD3 UR5, -UR8, URZ, URZ ;  /* 0x0000003f08057290 */ /* 0x000fc8000fffe13f */
[----:B------:R-:W-:Y:S01]  /*0110*/  PLOP3.LUT P0, PT, PT, PT, UP0, 0x80, 0x0 ;  /* 0x000000000000781c */ /* 0x000fe20003f0f008 */
[----:B------:R-:W-:-:S12]  /*0120*/  UIMAD UR6, UR5, UR6, UR4 ;  /* 0x00000006050672a4 */ /* 0x000fd8000f8e0204 */
[----:B------:R-:W-:Y:S05]  /*0130*/  @!P0 BRA `(.L_x_453) ;  /* 0x0000008000008947 */ /* 0x000fea0003800000 */
[----:B------:R-:W-:Y:S02]  /*0140*/  ULDC UR7, c[0x0][0x3c4] ;  /* 0x0000f10000077ab9 */ /* 0x000fe40000000800 */
[----:B------:R-:W-:Y:S02]  /*0150*/  UISETP.NE.AND UP0, UPT, UR7, 0x1, UPT ;  /* 0x000000010700788c */ /* 0x000fe4000bf05270 */
[----:B------:R-:W-:Y:S02]  /*0160*/  ULDC.64 UR4, c[0x0][0x3c8] ;  /* 0x0000f20000047ab9 */ /* 0x000fe40000000a00 */
[----:B------:R-:W-:Y:S02]  /*0170*/  UIMAD.WIDE.U32 UR10, UR6, UR4, URZ ;  /* 0x00000004060a72a5 */ /* 0x000fe4000f8e003f */
[----:B------:R-:W-:-:S05]  /*0180*/  UMOV UR15, UR6 ;  /* 0x00000006000f7c82 */ /* 0x000fca0008000000 */
[----:B------:R-:W-:-:S04]  /*0190*/  @UP0 USHF.R.U32.HI UR15, URZ, UR5, UR11 ;  /* 0x000000053f0f0299 */ /* 0x000fc8000801160b */
[----:B------:R-:W-:Y:S01]  /*01a0*/  UIMAD UR7, UR15, UR7, URZ ;  /* 0x000000070f0772a4 */ /* 0x000fe2000f8e023f */
[----:B------:R-:W-:Y:S05]  /*01b0*/  BRA `(.L_x_454) ;  /* 0x0000007000007947 */ /* 0x000fea0003800000 */
.L_x_453:
[----:B------:R-:W-:Y:S02]  /*01c0*/  ULDC UR7, c[0x0][0x3ac] ;  /* 0x0000eb0000077ab9 */ /* 0x000fe40000000800 */
[----:B------:R-:W-:Y:S02]  /*01d0*/  UISETP.NE.AND UP0, UPT, UR7, 0x1, UPT ;  /* 0x000000010700788c */ /* 0x000fe4000bf05270 */
[----:B------:R-:W-:Y:S02]  /*01e0*/  ULDC.64 UR4, c[0x0][0x3b0] ;  /* 0x0000ec0000047ab9 */ /* 0x000fe40000000a00 */
[----:B------:R-:W-:Y:S02]  /*01f0*/  UIMAD.WIDE.U32 UR10, UR6, UR4, URZ ;  /* 0x00000004060a72a5 */ /* 0x000fe4000f8e003f */
[----:B------:R-:W-:-:S05]  /*0200*/  UMOV UR15, UR6 ;  /* 0x00000006000f7c82 */ /* 0x000fca0008000000 */
[----:B------:R-:W-:-:S04]  /*0210*/  @UP0 USHF.R.U32.HI UR15, URZ, UR5, UR11 ;  /* 0x000000053f0f0299 */ /* 0x000fc8000801160b */
[----:B------:R-:W-:-:S04]  /*0220*/  UIMAD UR7, UR15, UR7, URZ ;  /* 0x000000070f0772a4 */ /* 0x000fc8000f8e023f */
.L_x_454:
[----:B------:R-:W-:Y:S02]  /*0230*/  UIADD3 UR9, UR6, -UR7, URZ ;  /* 0x8000000706097290 */ /* 0x000fe4000fffe03f */
[----:B------:R-:W-:Y:S02]  /*0240*/  ULDC.64 UR4, c[0x0][0x3a8] ;  /* 0x0000ea0000047ab9 */ /* 0x000fe40000000a00 */
[----:B------:R-:W-:Y:S02]  /*0250*/  ULDC.64 UR6, c[0x0][0x3a0] ;  /* 0x0000e80000067ab9 */ /* 0x000fe40000000a00 */
[----:B------:R-:W-:Y:S02]  /*0260*/  UISETP.NE.AND UP0, UPT, UR6, 0x1, UPT ;  /* 0x000000010600788c */ /* 0x000fe4000bf05270 */
[----:B------:R-:W-:-:S04]  /*0270*/  UIMAD UR5, UR8, UR5, UR9 ;  /* 0x00000005080572a4 */ /* 0x000fc8000f8e0209 */
[----:B------:R-:W-:-:S03]  /*0280*/  UIMAD.WIDE.U32 UR8, UR5, UR7, URZ ;  /* 0x00000007050872a5 */ /* 0x000fc6000f8e003f */
[----:B------:R-:W-:Y:S02]  /*0290*/  UMOV UR14, UR5 ;  /* 0x00000005000e7c82 */ /* 0x000fe40008000000 */
[----:B------:R-:W-:-:S04]  /*02a0*/  @UP0 USHF.R.U32.HI UR14, URZ, UR4, UR9 ;  /* 0x000000043f0e0299 */ /* 0x000fc80008011609 */
[----:B------:R-:W-:-:S04]  /*02b0*/  UIADD3 UR13, -UR14, URZ, URZ ;  /* 0x0000003f0e0d7290 */ /* 0x000fc8000fffe13f */
[----:B------:R-:W-:Y:S01]  /*02c0*/  UIMAD UR13, UR13, UR6, UR5 ;  /* 0x000000060d0d72a4 */ /* 0x000fe2000f8e0205 */
[----:B------:R-:W-:Y:S05]  /*02d0*/  BRA `(.L_x_455) ;  /* 0x0000025000007947 */ /* 0x000fea0003800000 */
.L_x_452:
        /* <DEDUP_REMOVED lines=20> */
.L_x_456:
[----:B------:R-:W-:Y:S02]  /*0420*/  ULDC UR7, c[0x0][0x3ac] ;  /* 0x0000eb0000077ab9 */ /* 0x000fe40000000800 */
[----:B------:R-:W-:Y:S02]  /*0430*/  UISETP.NE.AND UP0, UPT, UR7, 0x1, UPT ;  /* 0x000000010700788c */ /* 0x000fe4000bf05270 */
[----:B------:R-:W-:Y:S02]  /*0440*/  ULDC.64 UR4, c[0x0][0x3b0] ;  /* 0x0000ec0000047ab9 */ /* 0x000fe40000000a00 */
[----:B------:R-:W-:Y:S02]  /*0450*/  UIMAD.WIDE.U32 UR10, UR6, UR4, URZ ;  /* 0x00000004060a72a5 */ /* 0x000fe4000f8e003f */
[----:B------:R-:W-:-:S05]  /*0460*/  UMOV UR15, UR6 ;  /* 0x00000006000f7c82 */ /* 0x000fca0008000000 */
[----:B------:R-:W-:-:S04]  /*0470*/  @UP0 USHF.R.U32.HI UR15, URZ, UR5, UR11 ;  /* 0x000000053f0f0299 */ /* 0x000fc8000801160b */
[----:B------:R-:W-:-:S04]  /*0480*/  UIMAD UR7, UR15, UR7, URZ ;  /* 0x000000070f0772a4 */ /* 0x000fc8000f8e023f */
.L_x_457:
        /* <DEDUP_REMOVED lines=9> */
[----:B------:R-:W-:Y:S02]  /*0520*/  UIMAD UR13, UR13, UR6, UR5 ;  /* 0x000000060d0d72a4 */ /* 0x000fe4000f8e0205 */
.L_x_455:
[----:B------:R-:W-:-:S13]  /*0530*/  ISETP.LE.AND P0, PT, RZ, UR14, PT ;  /* 0x0000000eff007c0c */ /* 0x000fda000bf03270 */
[----:B------:R-:W-:Y:S05]  /*0540*/  @!P0 EXIT ;  /* 0x000000000000894d */ /* 0x000fea0003800000 */
[----:B------:R-:W-:Y:S01]  /*0550*/  USHF.L.U32 UR10, UR15, 0x6, URZ ;  /* 0x000000060f0a7899 */ /* 0x000fe2000800063f */
        /* <DEDUP_REMOVED lines=13> */
[----:B------:R-:W-:Y:S01]  /*0630*/  UIADD3 UR6, UR6, 0x3f, URZ ;  /* 0x0000003f06067890 */ /* 0x000fe2000fffe03f */
[----:B------:R-:W-:Y:S01]  /*0640*/  IMAD.MOV.U32 R120, RZ, RZ, RZ ;  /* 0x000000ffff787224 */ /* 0x000fe200078e00ff */
[----:B------:R-:W-:Y:S01]  /*0650*/  USHF.R.S32.HI UR4, URZ, 0x1f, UR5 ;  /* 0x0000001f3f047899 */ /* 0x000fe20008011405 */
[----:B------:R-:W-:Y:S01]  /*0660*/  MOV R11, RZ ;  /* 0x000000ff000b7202 */ /* 0x000fe20000000f00 */
[----:B------:R-:W-:Y:S01]  /*0670*/  ULDC.64 UR16, c[0x0][0x118] ;  /* 0x0000460000107ab9 */ /* 0x000fe20000000a00 */
[----:B------:R-:W-:Y:S01]  /*0680*/  IMAD.MOV.U32 R118, RZ, RZ, RZ ;  /* 0x000000ffff767224 */ /* 0x000fe200078e00ff */
[----:B------:R-:W-:Y:S01]  /*0690*/  ULEA.HI UR11, UR4, UR5, URZ, 0x6 ;  /* 0x00000005040b7291 */ /* 0x000fe2000f8f303f */
[----:B------:R-:W-:Y:S01]  /*06a0*/  CS2R R12, SRZ ;  /* 0x00000000000c7805 */ /* 0x000fe2000001ff00 */
[----:B------:R-:W-:Y:S01]  /*06b0*/  USHF.R.S32.HI UR4, URZ, 0x1f, UR6 ;  /* 0x0000001f3f047899 */ /* 0x000fe20008011406 */
[----:B------:R-:W-:Y:S01]  /*06c0*/  MOV R116, RZ ;  /* 0x000000ff00747202 */ /* 0x000fe20000000f00 */
[----:B------:R-:W-:Y:S01]  /*06d0*/  USHF.R.S32.HI UR11, URZ, 0x6, UR11 ;  /* 0x000000063f0b7899 */ /* 0x000fe2000801140b */
[----:B------:R-:W-:Y:S01]  /*06e0*/  IMAD.MOV.U32 R110, RZ, RZ, RZ ;  /* 0x000000ffff6e7224 */ /* 0x000fe200078e00ff */
[----:B------:R-:W-:Y:S01]  /*06f0*/  ULEA.HI UR4, UR4, UR6, URZ, 0x6 ;  /* 0x0000000604047291 */ /* 0x000fe2000f8f303f */
[----:B------:R-:W-:Y:S01]  /*0700*/  MOV R15, RZ ;  /* 0x000000ff000f7202 */ /* 0x000fe20000000f00 */
[----:B------:R-:W-:Y:S01]  /*0710*/  UISETP.LT.AND UP0, UPT, URZ, UR11, UPT ;  /* 0x0000000b3f00728c */ /* 0x000fe2000bf01270 */
[----:B------:R-:W-:Y:S01]  /*0720*/  IMAD.MOV.U32 R108, RZ, RZ, RZ ;  /* 0x000000ffff6c7224 */ /* 0x000fe200078e00ff */
[----:B------:R-:W-:Y:S01]  /*0730*/  USHF.R.S32.HI UR12, URZ, 0x6, UR4 ;  /* 0x000000063f0c7899 */ /* 0x000fe20008011404 */
[----:B------:R-:W-:Y:S01]  /*0740*/  CS2R R16, SRZ ;  /* 0x0000000000107805 */ /* 0x000fe2000001ff00 */
[----:B------:R-:W-:Y:S01]  /*0750*/  USEL UR11, URZ, UR11, !UP0 ;  /* 0x0000000b3f0b7287 */ /* 0x000fe2000c000000 */
[----:B------:R-:W-:Y:S01]  /*0760*/  MOV R114, RZ ;  /* 0x000000ff00727202 */ /* 0x000fe20000000f00 */
[----:B------:R-:W-:Y:S01]  /*0770*/  IMAD.MOV.U32 R112, RZ, RZ, RZ ;  /* 0x000000ffff707224 */ /* 0x000fe200078e00ff */
[----:B------:R-:W-:Y:S01]  /*0780*/  CS2R R18, SRZ ;  /* 0x0000000000127805 */ /* 0x000fe2000001ff00 */
[----:B------:R-:W-:Y:S01]  /*0790*/  UISETP.GT.AND UP0, UPT, UR12, UR11, UPT ;  /* 0x0000000b0c00728c */ /* 0x000fe2000bf04270 */
[----:B------:R-:W-:Y:S01]  /*07a0*/  MOV R106, RZ ;  /* 0x000000ff006a7202 */ /* 0x000fe20000000f00 */
[----:B------:R-:W-:Y:S01]  /*07b0*/  IMAD.MOV.U32 R104, RZ, RZ, RZ ;  /* 0x000000ffff687224 */ /* 0x000fe200078e00ff */
[----:B------:R-:W-:Y:S01]  /*07c0*/  CS2R R20, SRZ ;  /* 0x0000000000147805 */ /* 0x000fe2000001ff00 */
[----:B------:R-:W-:Y:S01]  /*07d0*/  MOV R102, RZ ;  /* 0x000000ff00667202 */ /* 0x000fe20000000f00 */
[----:B------:R-:W-:Y:S01]  /*07e0*/  IMAD.MOV.U32 R100, RZ, RZ, RZ ;  /* 0x000000ffff647224 */ /* 0x000fe200078e00ff */
[----:B------:R-:W-:Y:S01]  /*07f0*/  PLOP3.LUT P0, PT, PT, PT, UP0, 0x80, 0x0 ;  /* 0x000000000000781c */ /* 0x000fe20003f0f008 */
        /* <DEDUP_REMOVED lines=37> */
[----:B------:R-:W-:Y:S01]  /*0a50*/  IMAD.SHL.U32 R2, R234, 0x4, RZ ;  /* 0x00000004ea027824 */ /* 0x000fe200078e00ff */
[----:B------:R-:W-:Y:S01]  /*0a60*/  SHF.R.S32.HI R14, RZ, 0x1f, R234 ;  /* 0x0000001fff0e7819 */ /* 0x000fe200000114ea */
[----:B------:R-:W-:Y:S01]  /*0a70*/  ULDC.64 UR4, c[0x0][0x248] ;  /* 0x0000920000047ab9 */ /* 0x000fe20000000a00 */
[----:B------:R-:W-:Y:S01]  /*0a80*/  IMAD.U32 R0, RZ, RZ, UR13 ;  /* 0x0000000dff007e24 */ /* 0x000fe2000f8e00ff */
[----:B------:R-:W-:Y:S01]  /*0a90*/  USHF.R.S32.HI UR18, URZ, 0x1f, UR13 ;  /* 0x0000001f3f127899 */ /* 0x000fe2000801140d */
[----:B------:R-:W-:Y:S01]  /*0aa0*/  SHF.R.S32.HI R3, RZ, 0x1f, R2 ;  /* 0x0000001fff037819 */ /* 0x000fe20000011402 */
[----:B------:R-:W-:Y:S01]  /*0ab0*/  UISETP.NE.AND UP0, UPT, UR4, 0x1, UPT ;  /* 0x000000010400788c */ /* 0x000fe2000bf05270 */
[-C--:B------:R-:W-:Y:S01]  /*0ac0*/  LEA.HI R27, R14, R234.reuse, RZ, 0x3 ;  /* 0x000000ea0e1b7211 */ /* 0x080fe200078f18ff */
[----:B------:R-:W-:Y:S01]  /*0ad0*/  UIMAD.WIDE.U32 UR8, UR13, UR5, URZ ;  /* 0x000000050d0872a5 */ /* 0x000fe2000f8e003f */
[----:B------:R-:W-:Y:S01]  /*0ae0*/  SHF.R.S32.HI R235, RZ, 0x1f, R234 ;  /* 0x0000001fffeb7819 */ /* 0x000fe200000114ea */
[----:B------:R-:W-:Y:S01]  /*0af0*/  IMAD.WIDE.U32 R22, R0, c[0x0][0x288], R2 ;  /* 0x0000a20000167a25 */ /* 0x000fe200078e0002 */
[----:B------:R-:W-:Y:S01]  /*0b00*/  ULDC.64 UR4, c[0x0][0x238] ;  /* 0x00008e0000047ab9 */ /* 0x000fe20000000a00 */
[----:B------:R-:W-:Y:S01]  /*0b10*/  LOP3.LUT R0, R27, 0xfffffff8, RZ, 0xc0, !PT ;  /* 0xfffffff81b007812 */ /* 0x000fe200078ec0ff */
[----:B------:R-:W-:Y:S01]  /*0b20*/  UIMAD UR4, UR18, UR4, URZ ;  /* 0x00000004120472a4 */ /* 0x000fe2000f8e023f */
[----:B------:R-:W-:Y:S01]  /*0b30*/  IMAD.U32 R4, RZ, RZ, UR13 ;  /* 0x0000000dff047e24 */ /* 0x000fe2000f8e00ff */
[CC--:B------:R-:W-:Y:S01]  /*0b40*/  LEA.HI R31, R14.reuse, R234.reuse, RZ, 0x2 ;  /* 0x000000ea0e1f7211 */ /* 0x0c0fe200078f10ff */
[----:B------:R-:W-:Y:S01]  /*0b50*/  IMAD.U32 R6, RZ, RZ, UR13 ;  /* 0x0000000dff067e24 */ /* 0x000fe2000f8e00ff */
[-C--:B------:R-:W-:Y:S01]  /*0b60*/  LEA.HI R25, R14, R234.reuse, RZ, 0x4 ;  /* 0x000000ea0e197211 */ /* 0x080fe200078f20ff */
[----:B------:R-:W-:Y:S01]  /*0b70*/  UIMAD UR5, UR13, UR5, UR4 ;  /* 0x000000050d0572a4 */ /* 0x000fe2000f8e0204 */
[----:B------:R-:W-:Y:S01]  /*0b80*/  IMAD.WIDE.U32 R4, R4, c[0x0][0x238], R234 ;  /* 0x00008e0004047a25 */ /* 0x000fe200078e00ea */
[----:B------:R-:W-:Y:S01]  /*0b90*/  UMOV UR7, UR13 ;  /* 0x0000000d00077c82 */ /* 0x000fe20008000000 */
[----:B------:R-:W-:Y:S01]  /*0ba0*/  SHF.R.S32.HI R7, RZ, 0x4, R25 ;  /* 0x00000004ff077819 */ /* 0x000fe20000011419 */
[----:B------:R-:W-:Y:S01]  /*0bb0*/  ULDC UR4, c[0x0][0x250] ;  /* 0x0000940000047ab9 */ /* 0x000fe20000000800 */
[----:B------:R-:W-:Y:S01]  /*0bc0*/  IMAD.WIDE.U32 R20, R6, c[0x0][0x270], R2 ;  /* 0x00009c0006147a25 */ /* 0x000fe200078e0002 */
[--C-:B------:R-:W-:Y:S01]  /*0bd0*/  SHF.R.S32.HI R6, RZ, 0x2, R31.reuse ;  /* 0x00000002ff067819 */ /* 0x100fe2000001141f */
[----:B------:R-:W-:Y:S01]  /*0be0*/  @UP0 USHF.R.U32.HI UR7, URZ, UR4, UR9 ;  /* 0x000000043f070299 */ /* 0x000fe20008011609 */
[----:B------:R-:W-:Y:S01]  /*0bf0*/  LEA.HI R26, R14, R234, RZ, 0x5 ;  /* 0x000000ea0e1a7211 */ /* 0x000fe200078f28ff */
[----:B------:R-:W-:Y:S01]  /*0c00*/  IMAD.IADD R15, R234, 0x1, -R0 ;  /* 0x00000001ea0f7824 */ /* 0x000fe200078e0a00 */
[----:B------:R-:W-:Y:S01]  /*0c10*/  SHF.R.S32.HI R0, RZ, 0x1f, R31 ;  /* 0x0000001fff007819 */ /* 0x000fe2000001141f */
[----:B------:R-:W-:Y:S01]  /*0c20*/  IMAD.MOV.U32 R18, RZ, RZ, R4 ;  /* 0x000000ffff127224 */ /* 0x000fe200078e0004 */
[----:B------:R-:W-:Y:S01]  /*0c30*/  LEA.HI R4, R25, R7, RZ, 0x1 ;  /* 0x0000000719047211 */ /* 0x000fe200078f08ff */
[----:B------:R-:W-:Y:S01]  /*0c40*/  USHF.R.S32.HI UR6, URZ, 0x1f, UR7 ;  /* 0x0000001f3f067899 */ /* 0x000fe20008011407 */
[----:B------:R-:W-:Y:S01]  /*0c50*/  LEA.HI R0, R0, R6, RZ, 0x3 ;  /* 0x0000000600007211 */ /* 0x000fe200078f18ff */
[----:B------:R-:W-:Y:S01]  /*0c60*/  IMAD.SHL.U32 R12, R15, 0x8, RZ ;  /* 0x000000080f0c7824 */ /* 0x000fe200078e00ff */
[----:B------:R-:W-:Y:S01]  /*0c70*/  IADD3 R19, R5, UR5, RZ ;  /* 0x0000000505137c10 */ /* 0x000fe2000fffe0ff */
[----:B------:R-:W-:Y:S01]  /*0c80*/  ULDC.64 UR4, c[0x0][0x1e0] ;  /* 0x0000780000047ab9 */ /* 0x000fe20000000a00 */
[----:B------:R-:W-:Y:S01]  /*0c90*/  SHF.R.S32.HI R236, RZ, 0x3, R27 ;  /* 0x00000003ffec7819 */ /* 0x000fe2000001141b */
[----:B------:R-:W-:Y:S01]  /*0ca0*/  UIMAD UR4, UR6, UR4, URZ ;  /* 0x00000004060472a4 */ /* 0x000fe2000f8e023f */
[----:B------:R-:W-:Y:S01]  /*0cb0*/  LOP3.LUT R4, R4, 0xfffffffe, RZ, 0xc0, !PT ;  /* 0xfffffffe04047812 */ /* 0x000fe200078ec0ff */
[----:B------:R-:W-:Y:S01]  /*0cc0*/  IMAD.U32 R2, RZ, RZ, UR15 ;  /* 0x0000000fff027e24 */ /* 0x000fe2000f8e00ff */
[----:B------:R-:W-:Y:S01]  /*0cd0*/  LOP3.LUT R0, R0, 0xfffffff8, RZ, 0xc0, !PT ;  /* 0xfffffff800007812 */ /* 0x000fe200078ec0ff */
[----:B------:R-:W-:Y:S01]  /*0ce0*/  IMAD.U32 R9, RZ, RZ, UR7 ;  /* 0x00000007ff097e24 */ /* 0x000fe2000f8e00ff */
[----:B------:R-:W-:Y:S01]  /*0cf0*/  SHF.R.S32.HI R8, RZ, 0x5, R26 ;  /* 0x00000005ff087819 */ /* 0x000fe2000001141a */
[----:B------:R-:W-:Y:S01]  /*0d00*/  IMAD.IADD R17, R7, 0x1, -R4 ;  /* 0x0000000107117824 */ /* 0x000fe200078e0a04 */
[----:B------:R-:W-:Y:S01]  /*0d10*/  SHF.R.S32.HI R237, RZ, 0x1f, R236 ;  /* 0x0000001fffed7819 */ /* 0x000fe200000114ec */
[----:B------:R-:W-:Y:S01]  /*0d20*/  IMAD.IADD R32, R6, 0x1, -R0 ;  /* 0x0000000106207824 */ /* 0x000fe200078e0a00 */
[----:B------:R-:W-:Y:S01]  /*0d30*/  SHF.R.S32.HI R13, RZ, 0x1f, R12 ;  /* 0x0000001fff0d7819 */ /* 0x000fe2000001140c */
[----:B------:R-:W-:Y:S01]  /*0d40*/  IMAD.SHL.U32 R4, R236, 0x40, RZ ;  /* 0x00000040ec047824 */ /* 0x000fe200078e00ff */
[----:B------:R-:W-:Y:S01]  /*0d50*/  LEA.HI R5, R26, R8, RZ, 0x1 ;  /* 0x000000081a057211 */ /* 0x000fe200078f08ff */
[----:B------:R-:W-:Y:S01]  /*0d60*/  UIMAD UR8, UR7, UR5, UR4 ;  /* 0x00000005070872a4 */ /* 0x000fe2000f8e0204 */
[----:B------:R-:W-:Y:S01]  /*0d70*/  LEA.HI R0, R14, R234, RZ, 0x6 ;  /* 0x000000ea0e007211 */ /* 0x000fe200078f30ff */
[----:B------:R-:W-:Y:S01]  /*0d80*/  IMAD.WIDE R10, R2, 0x40, R236 ;  /* 0x00000040020a7825 */ /* 0x000fe200078e02ec */
[----:B------:R-:W-:Y:S01]  /*0d90*/  ULDC.64 UR4, c[0x0][0x1b0] ;  /* 0x00006c0000047ab9 */ /* 0x000fe20000000a00 */
[----:B------:R-:W-:Y:S01]  /*0da0*/  LOP3.LUT R5, R5, 0xfffffffe, RZ, 0xc0, !PT ;  /* 0xfffffffe05057812 */ /* 0x000fe200078ec0ff */
[----:B------:R-:W-:Y:S01]  /*0db0*/  UIMAD UR6, UR6, UR4, URZ ;  /* 0x00000004060672a4 */ /* 0x000fe2000f8e023f */
[----:B------:R-:W-:Y:S01]  /*0dc0*/  IMAD.WIDE.U32 R2, R9, c[0x0][0x1e0], R12 ;  /* 0x0000780009027a25 */ /* 0x000fe200078e000c */
[----:B------:R-:W-:Y:S01]  /*0dd0*/  SHF.R.S32.HI R29, RZ, 0x6, R0 ;  /* 0x00000006ff1d7819 */ /* 0x000fe20000011400 */
[----:B------:R-:W-:Y:S01]  /*0de0*/  USHF.R.S32.HI UR9, URZ, 0x1f, UR14 ;  /* 0x0000001f3f097899 */ /* 0x000fe2000801140e */
[----:B------:R-:W-:Y:S01]  /*0df0*/  LOP3.LUT R0, R4, 0x1c0, RZ, 0xc0, !PT ;  /* 0x000001c004007812 */ /* 0x000fe200078ec0ff */
[----:B------:R-:W-:Y:S01]  /*0e00*/  IMAD.IADD R220, R8, 0x1, -R5 ;  /* 0x0000000108dc7824 */ /* 0x000fe200078e0a05 */
[----:B------:R-:W-:Y:S01]  /*0e10*/  IADD3 R3, R3, UR8, RZ ;  /* 0x0000000803037c10 */ /* 0x000fe2000fffe0ff */
[----:B------:R-:W-:Y:S01]  /*0e20*/  UIMAD UR6, UR7, UR5, UR6 ;  /* 0x00000005070672a4 */ /* 0x000fe2000f8e0206 */
[----:B------:R-:W-:Y:S01]  /*0e30*/  IMAD.U32 R6, RZ, RZ, UR14 ;  /* 0x0000000eff067e24 */ /* 0x000fe2000f8e00ff */
[----:B------:R-:W-:Y:S01]  /*0e40*/  LOP3.LUT R8, R0, 0x38, R12, 0xf8, !PT ;  /* 0x0000003800087812 */ /* 0x000fe200078ef80c */
[----:B------:R-:W-:Y:S01]  /*0e50*/  IMAD.SHL.U32 R14, R29, 0x200, RZ ;  /* 0x000002001d0e7824 */ /* 0x000fe200078e00ff */
[----:B------:R-:W-:Y:S01]  /*0e60*/  SHF.R.U32.HI R0, RZ, 0x3, R0 ;  /* 0x00000003ff007819 */ /* 0x000fe20000011600 */
[----:B------:R-:W-:Y:S01]  /*0e70*/  IMAD.WIDE.U32 R4, R9, c[0x0][0x1b0], R12 ;  /* 0x00006c0009047a25 */ /* 0x000fe200078e000c */
[----:B------:R-:W-:Y:S01]  /*0e80*/  ULDC.64 UR4, c[0x0][0x1e8] ;  /* 0x00007a0000047ab9 */ /* 0x000fe20000000a00 */
[----:B------:R-:W-:Y:S01]  /*0e90*/  IADD3 R28, R12, 0x40, RZ ;  /* 0x000000400c1c7810 */ /* 0x000fe20007ffe0ff */
[----:B------:R-:W-:Y:S01]  /*0ea0*/  UIMAD UR4, UR9, UR4, URZ ;  /* 0x00000004090472a4 */ /* 0x000fe2000f8e023f */
[----:B------:R-:W-:Y:S01]  /*0eb0*/  IMAD.WIDE.U32 R6, R6, c[0x0][0x1e8], R2 ;  /* 0x00007a0006067a25 */ /* 0x000fe200078e0002 */
[----:B------:R-:W-:Y:S01]  /*0ec0*/  IADD3 R3, R5, UR6, RZ ;  /* 0x0000000605037c10 */ /* 0x000fe2000fffe0ff */
[----:B------:R-:W-:Y:S01]  /*0ed0*/  ULDC UR8, c[0x0][0x198] ;  /* 0x0000660000087ab9 */ /* 0x000fe20000000800 */
[----:B------:R-:W-:Y:S01]  /*0ee0*/  LOP3.LUT R228, R14, R8, R0, 0xf6, !PT ;  /* 0x000000080ee47212 */ /* 0x000fe200078ef600 */
[----:B------:R-:W-:Y:S01]  /*0ef0*/  IMAD.U32 R8, RZ, RZ, UR14 ;  /* 0x0000000eff087e24 */ /* 0x000fe2000f8e00ff */
[----:B------:R-:W-:Y:S01]  /*0f00*/  UIMAD UR7, UR14, UR5, UR4 ;  /* 0x000000050e0772a4 */ /* 0x000fe2000f8e0204 */
[----:B------:R-:W-:Y:S01]  /*0f10*/  IMAD.MOV.U32 R2, RZ, RZ, R4 ;  /* 0x000000ffff027224 */ /* 0x000fe200078e0004 */
[----:B------:R-:W-:Y:S01]  /*0f20*/  UIADD3 UR8, -UR10, UR8, URZ ;  /* 0x000000080a087290 */ /* 0x000fe2000fffe13f */
[----:B------:R-:W-:Y:S01]  /*0f30*/  IMAD.MOV.U32 R4, RZ, RZ, R6 ;  /* 0x000000ffff047224 */ /* 0x000fe200078e0006 */
[----:B------:R-:W-:Y:S01]  /*0f40*/  IADD3 R30, R12, 0x80, RZ ;  /* 0x000000800c1e7810 */ /* 0x000fe20007ffe0ff */
[----:B------:R-:W-:Y:S01]  /*0f50*/  IMAD.WIDE.U32 R8, R8, c[0x0][0x1b8], R2 ;  /* 0x00006e0008087a25 */ /* 0x000fe200078e0002 */
[----:B------:R-:W-:Y:S01]  /*0f60*/  IADD3 R5, R7, UR7, RZ ;  /* 0x0000000707057c10 */ /* 0x000fe2000fffe0ff */
[----:B------:R-:W-:Y:S01]  /*0f70*/  ULDC.64 UR4, c[0x0][0x1b8] ;  /* 0x00006e0000047ab9 */ /* 0x000fe20000000a00 */
[----:B------:R-:W-:Y:S01]  /*0f80*/  ISETP.GE.AND P3, PT, R12, c[0x0][0x1cc], PT ;  /* 0x000073000c007a0c */ /* 0x000fe20003f66270 */
[----:B------:R-:W-:Y:S01]  /*0f90*/  IMAD R2, R237, c[0x0][0x178], RZ ;  /* 0x00005e00ed027a24 */ /* 0x000fe200078e02ff */
[----:B------:R-:W-:Y:S01]  /*0fa0*/  ISETP.GE.AND P2, PT, R28, c[0x0][0x1cc], PT ;  /* 0x000073001c007a0c */ /* 0x000fe20003f46270 */
[----:B------:R-:W-:Y:S01]  /*0fb0*/  IMAD R0, R11, c[0x0][0x1d8], RZ ;  /* 0x000076000b007a24 */ /* 0x000fe200078e02ff */
[----:B------:R-:W-:Y:S01]  /*0fc0*/  ISETP.GE.AND P1, PT, R30, c[0x0][0x1cc], PT ;  /* 0x000073001e007a0c */ /* 0x000fe20003f26270 */
[C---:B------:R-:W-:Y:S01]  /*0fd0*/  IMAD R2, R236.reuse, c[0x0][0x17c], R2 ;  /* 0x00005f00ec027a24 */ /* 0x040fe200078e0202 */
[----:B------:R-:W-:Y:S01]  /*0fe0*/  UIMAD UR4, UR9, UR4, URZ ;  /* 0x00000004090472a4 */ /* 0x000fe2000f8e023f */
[----:B------:R-:W-:Y:S01]  /*0ff0*/  IMAD.WIDE.U32 R6, R236, c[0x0][0x178], R12 ;  /* 0x00005e00ec067a25 */ /* 0x000fe200078e000c */
[----:B------:R-:W-:Y:S01]  /*1000*/  USHF.R.S32.HI UR19, URZ, 0x1f, UR11 ;  /* 0x0000001f3f137899 */ /* 0x000fe2000801140b */
[----:B------:R-:W-:Y:S01]  /*1010*/  CS2R R130, SRZ ;  /* 0x0000000000827805 */ /* 0x000fe2000001ff00 */
[----:B------:R-:W-:Y:S01]  /*1020*/  UIMAD UR5, UR14, UR5, UR4 ;  /* 0x000000050e0572a4 */ /* 0x000fe2000f8e0204 */
[C---:B------:R-:W-:Y:S01]  /*1030*/  IMAD R3, R10.reuse, c[0x0][0x1dc], R0 ;  /* 0x000077000a037a24 */ /* 0x040fe200078e0200 */
[----:B------:R-:W-:Y:S01]  /*1040*/  CS2R R128, SRZ ;  /* 0x0000000000807805 */ /* 0x000fe2000001ff00 */
[----:B------:R-:W-:Y:S01]  /*1050*/  IMAD.U32 R0, RZ, RZ, UR13 ;  /* 0x0000000dff007e24 */ /* 0x000fe2000f8e00ff */
[----:B------:R-:W-:Y:S01]  /*1060*/  CS2R R126, SRZ ;  /* 0x00000000007e7805 */ /* 0x000fe2000001ff00 */
[----:B------:R-:W-:Y:S01]  /*1070*/  IMAD.IADD R7, R7, 0x1, R2 ;  /* 0x0000000107077824 */ /* 0x000fe200078e0202 */
[----:B------:R-:W-:Y:S01]  /*1080*/  IADD3 R9, R9, UR5, RZ ;  /* 0x0000000509097c10 */ /* 0x000fe2000fffe0ff */
[----:B------:R-:W-:Y:S01]  /*1090*/  IMAD.WIDE.U32 R4, R10, c[0x0][0x1d8], R4 ;  /* 0x000076000a047a25 */ /* 0x000fe200078e0004 */
[----:B------:R-:W-:Y:S01]  /*10a0*/  ULDC.64 UR4, c[0x0][0x180] ;  /* 0x0000600000047ab9 */ /* 0x000fe20000000a00 */
[----:B------:R-:W-:Y:S01]  /*10b0*/  CS2R R124, SRZ ;  /* 0x00000000007c7805 */ /* 0x000fe2000001ff00 */
[----:B------:R-:W-:Y:S01]  /*10c0*/  UIMAD UR4, UR18, UR4, URZ ;  /* 0x00000004120472a4 */ /* 0x000fe2000f8e023f */
[----:B------:R-:W-:Y:S01]  /*10d0*/  IMAD.WIDE.U32 R6, R0, c[0x0][0x180], R6 ;  /* 0x0000600000067a25 */ /* 0x000fe200078e0006 */
[----:B------:R-:W-:Y:S01]  /*10e0*/  IADD3 R0, -R236, UR8, RZ ;  /* 0x00000008ec007c10 */ /* 0x000fe2000fffe1ff */
[----:B------:R-:W-:Y:S01]  /*10f0*/  CS2R R122, SRZ ;  /* 0x00000000007a7805 */ /* 0x000fe2000001ff00 */
[----:B------:R-:W-:Y:S01]  /*1100*/  LEA R2, P0, R4, c[0x0][0x1c0], 0x1 ;  /* 0x0000700004027a11 */ /* 0x000fe200078008ff */
[----:B------:R-:W-:Y:S01]  /*1110*/  IMAD.IADD R3, R5, 0x1, R3 ;  /* 0x0000000105037824 */ /* 0x000fe200078e0203 */
[C---:B------:R-:W-:Y:S01]  /*1120*/  ISETP.LT.OR P6, PT, R0.reuse, 0x1, P3 ;  /* 0x000000010000780c */ /* 0x040fe20001fc1670 */
[----:B------:R-:W-:Y:S01]  /*1130*/  IMAD.MOV.U32 R16, RZ, RZ, c[0x0][0x1d8] ;  /* 0x00007600ff107624 */ /* 0x000fe200078e00ff */
[C---:B------:R-:W-:Y:S01]  /*1140*/  ISETP.LT.OR P5, PT, R0.reuse, 0x1, P2 ;  /* 0x000000010000780c */ /* 0x040fe200017a1670 */
[----:B------:R-:W-:Y:S01]  /*1150*/  IMAD.MOV.U32 R24, RZ, RZ, c[0x0][0x1dc] ;  /* 0x00007700ff187624 */ /* 0x000fe200078e00ff */
[C---:B------:R-:W-:Y:S01]  /*1160*/  ISETP.LT.OR P4, PT, R0.reuse, 0x1, P1 ;  /* 0x000000010000780c */ /* 0x040fe20000f81670 */
[----:B------:R-:W-:Y:S01]  /*1170*/  IMAD R5, R11, c[0x0][0x1a8], RZ ;  /* 0x00006a000b057a24 */ /* 0x000fe200078e02ff */
[----:B------:R-:W-:Y:S01]  /*1180*/  ISETP.LT.OR P3, PT, R0, 0x21, P3 ;  /* 0x000000210000780c */ /* 0x000fe20001f61670 */
[----:B------:R-:W-:Y:S01]  /*1190*/  IMAD.SHL.U32 R228, R228, 0x2, RZ ;  /* 0x00000002e4e47824 */ /* 0x000fe200078e00ff */
[----:B------:R-:W-:Y:S01]  /*11a0*/  ISETP.LT.OR P2, PT, R0, 0x21, P2 ;  /* 0x000000210000780c */ /* 0x000fe20001741670 */
[----:B------:R-:W-:Y:S01]  /*11b0*/  IMAD R11, R10, c[0x0][0x1ac], R5 ;  /* 0x00006b000a0b7a24 */ /* 0x000fe200078e0205 */
[----:B------:R-:W-:Y:S01]  /*11c0*/  LEA.HI.X R3, R4, c[0x0][0x1c4], R3, 0x1, P0 ;  /* 0x0000710004037a11 */ /* 0x000fe200000f0c03 */
[----:B------:R-:W-:Y:S01]  /*11d0*/  IMAD.WIDE.U32 R8, R10, c[0x0][0x1a8], R8 ;  /* 0x00006a000a087a25 */ /* 0x000fe200078e0008 */
[----:B------:R-:W-:Y:S01]  /*11e0*/  LEA R4, P0, R16, R2, 0x6 ;  /* 0x0000000210047211 */ /* 0x000fe200078030ff */
[----:B------:R-:W-:Y:S01]  /*11f0*/  UIMAD UR4, UR13, UR5, UR4 ;  /* 0x000000050d0472a4 */ /* 0x000fe2000f8e0204 */
[----:B------:R-:W-:Y:S01]  /*1200*/  ISETP.LT.OR P1, PT, R0, 0x21, P1 ;  /* 0x000000210000780c */ /* 0x000fe20000f21670 */
[----:B------:R-:W-:Y:S01]  /*1210*/  @!PT LDS RZ, [RZ] ;  /* 0x00000000fffff984 */ /* 0x000fe20000000800 */
[----:B------:R-:W-:Y:S01]  /*1220*/  @!PT LDS RZ, [RZ] ;  /* 0x00000000fffff984 */ /* 0x000fe20000000800 */
[----:B------:R-:W-:Y:S01]  /*1230*/  @!PT LDS RZ, [RZ] ;  /* 0x00000000fffff984 */ /* 0x000fe20000000800 */
[----:B------:R1:W-:Y:S01]  /*1240*/  LDGSTS.E.BYPASS.LTC128B.128 [R228+0x6080], [R2.64], !P6 ;  /* 0x0608000002e47fae */ /* 0x0003e2000f101d50 */
[----:B------:R-:W-:Y:S01]  /*1250*/  LEA.HI.X R5, R16, R3, R24, 0x6, P0 ;  /* 0x0000000310057211 */ /* 0x000fe200000f3418 */
[----:B------:R-:W-:Y:S01]  /*1260*/  IMAD.MOV.U32 R33, RZ, RZ, 0x20 ;  /* 0x00000020ff217424 */ /* 0x000fe200078e00ff */
[----:B------:R-:W-:Y:S01]  /*1270*/  ISETP.GE.AND P6, PT, R28, c[0x0][0x19c], PT ;  /* 0x000067001c007a0c */ /* 0x000fe20003fc6270 */
[----:B------:R1:W-:Y:S01]  /*1280*/  LDGSTS.E.BYPASS.LTC128B.128 [R228+0x8080], [R2.64+0x80], !P5 ;  /* 0x0808008002e47fae */ /* 0x0003e2000e901d50 */
[----:B------:R-:W-:Y:S01]  /*1290*/  ISETP.GE.AND P5, PT, R12, c[0x0][0x19c], PT ;  /* 0x000067000c007a0c */ /* 0x000fe20003fa6270 */
[----:B------:R-:W-:Y:S01]  /*12a0*/  IMAD.MOV.U32 R34, RZ, RZ, 0x40 ;  /* 0x00000040ff227424 */ /* 0x000fe200078e00ff */
[----:B------:R-:W-:Y:S01]  /*12b0*/  CS2R R120, SRZ ;  /* 0x0000000000787805 */ /* 0x000fe2000001ff00 */
[----:B------:R1:W-:Y:S01]  /*12c0*/  LDGSTS.E.BYPASS.LTC128B.128 [R228+0xa080], [R2.64+0x100], !P4 ;  /* 0x0a08010002e47fae */ /* 0x0003e2000e101d50 */
[C---:B------:R-:W-:Y:S01]  /*12d0*/  ISETP.LT.OR P4, PT, R0.reuse, 0x1, P5 ;  /* 0x000000010000780c */ /* 0x040fe20002f81670 */
[----:B------:R-:W-:Y:S01]  /*12e0*/  CS2R R118, SRZ ;  /* 0x0000000000767805 */ /* 0x000fe2000001ff00 */
[C---:B------:R-:W-:Y:S01]  /*12f0*/  ISETP.LT.OR P5, PT, R0.reuse, 0x21, P5 ;  /* 0x000000210000780c */ /* 0x040fe20002fa1670 */
[----:B------:R2:W-:Y:S01]  /*1300*/  LDGSTS.E.BYPASS.LTC128B.128 [R228+0x7080], [R4.64], !P3 ;  /* 0x0708000004e47fae */ /* 0x0005e2000d901d50 */
[C---:B------:R-:W-:Y:S01]  /*1310*/  ISETP.LT.OR P3, PT, R0.reuse, 0x1, P6 ;  /* 0x000000010000780c */ /* 0x040fe20003761670 */
[----:B------:R-:W-:Y:S01]  /*1320*/  CS2R R116, SRZ ;  /* 0x0000000000747805 */ /* 0x000fe2000001ff00 */
[----:B------:R-:W-:Y:S01]  /*1330*/  ISETP.LT.OR P6, PT, R0, 0x21, P6 ;  /* 0x000000210000780c */ /* 0x000fe200037c1670 */
[----:B------:R2:W-:Y:S01]  /*1340*/  LDGSTS.E.BYPASS.LTC128B.128 [R228+0x9080], [R4.64+0x80], !P2 ;  /* 0x0908008004e47fae */ /* 0x0005e2000d101d50 */
[----:B------:R-:W-:Y:S01]  /*1350*/  ISETP.GE.AND P2, PT, R30, c[0x0][0x19c], PT ;  /* 0x000067001e007a0c */ /* 0x000fe20003f46270 */
[----:B------:R-:W-:Y:S01]  /*1360*/  CS2R R114, SRZ ;  /* 0x0000000000727805 */ /* 0x000fe2000001ff00 */
[----:B------:R-:W-:Y:S01]  /*1370*/  CS2R R112, SRZ ;  /* 0x0000000000707805 */ /* 0x000fe2000001ff00 */
[----:B------:R2:W-:Y:S01]  /*1380*/  LDGSTS.E.BYPASS.LTC128B.128 [R228+0xb080], [R4.64+0x100], !P1 ;  /* 0x0b08010004e47fae */ /* 0x0005e2000c901d50 */
[C---:B------:R-:W-:Y:S01]  /*1390*/  ISETP.LT.OR P1, PT, R0.reuse, 0x1, P2 ;  /* 0x000000010000780c */ /* 0x040fe20001721670 */
[----:B------:R-:W-:Y:S01]  /*13a0*/  CS2R R110, SRZ ;  /* 0x00000000006e7805 */ /* 0x000fe2000001ff00 */
[----:B------:R-:W-:Y:S01]  /*13b0*/  ISETP.LT.OR P2, PT, R0, 0x21, P2 ;  /* 0x000000210000780c */ /* 0x000fe20001741670 */
[----:B------:R-:W0:Y:S01]  /*13c0*/  LDGDEPBAR ;  /* 0x00000000000079af */ /* 0x000e220000000000 */
[----:B------:R-:W-:Y:S01]  /*13d0*/  IMAD.U32 R0, RZ, RZ, UR14 ;  /* 0x0000000eff007e24 */ /* 0x000fe2000f8e00ff */
        /* <DEDUP_REMOVED lines=9> */
[----:B-1----:R-:W-:Y:S01]  /*1470*/  IMAD.IADD R3, R9, 0x1, R11 ;  /* 0x0000000109037824 */ /* 0x002fe200078e020b */
[C---:B------:R-:W-:Y:S01]  /*1480*/  LEA R2, P0, R8.reuse, c[0x0][0x190], 0x1 ;  /* 0x0000640008027a11 */ /* 0x040fe200078008ff */
[----:B------:R-:W-:Y:S01]  /*1490*/  CS2R R90, SRZ ;  /* 0x00000000005a7805 */ /* 0x000fe2000001ff00 */
[----:B------:R-:W-:Y:S01]  /*14a0*/  CS2R R88, SRZ ;  /* 0x0000000000587805 */ /* 0x000fe2000001ff00 */
[----:B------:R-:W-:Y:S01]  /*14b0*/  CS2R R86, SRZ ;  /* 0x0000000000567805 */ /* 0x000fe2000001ff00 */
[----:B------:R-:W-:Y:S01]  /*14c0*/  LEA.HI.X R3, R8, c[0x0][0x194], R3, 0x1, P0 ;  /* 0x0000650008037a11 */ /* 0x000fe200000f0c03 */
[----:B------:R-:W-:Y:S01]  /*14d0*/  CS2R R84, SRZ ;  /* 0x0000000000547805 */ /* 0x000fe2000001ff00 */
[----:B------:R-:W-:Y:S01]  /*14e0*/  CS2R R82, SRZ ;  /* 0x0000000000527805 */ /* 0x000fe2000001ff00 */
[----:B------:R-:W-:Y:S01]  /*14f0*/  CS2R R80, SRZ ;  /* 0x0000000000507805 */ /* 0x000fe2000001ff00 */
[----:B------:R-:W-:Y:S01]  /*1500*/  CS2R R78, SRZ ;  /* 0x00000000004e7805 */ /* 0x000fe2000001ff00 */
[----:B------:R1:W-:Y:S01]  /*1510*/  LDGSTS.E.BYPASS.LTC128B.128 [R228+0x80], [R2.64], !P4 ;  /* 0x0008000002e47fae */ /* 0x0003e2000e101d50 */
[----:B------:R-:W-:Y:S01]  /*1520*/  ISETP.GE.AND P4, PT, R28, c[0x0][0x16c], PT ;  /* 0x00005b001c007a0c */ /* 0x000fe20003f86270 */
[----:B--2---:R-:W-:Y:S01]  /*1530*/  IMAD.MOV.U32 R4, RZ, RZ, R6 ;  /* 0x000000ffff047224 */ /* 0x004fe200078e0006 */
[----:B------:R-:W-:Y:S01]  /*1540*/  IADD3 R5, R7, UR4, RZ ;  /* 0x0000000407057c10 */ /* 0x000fe2000fffe0ff */
[----:B------:R-:W-:Y:S01]  /*1550*/  IMAD.MOV.U32 R6, RZ, RZ, c[0x0][0x1a8] ;  /* 0x00006a00ff067624 */ /* 0x000fe200078e00ff */
[----:B------:R-:W-:Y:S01]  /*1560*/  ULDC.64 UR4, c[0x0][0x178] ;  /* 0x00005e0000047ab9 */ /* 0x000fe20000000a00 */
[----:B------:R-:W-:Y:S01]  /*1570*/  IMAD.MOV.U32 R7, RZ, RZ, c[0x0][0x1ac] ;  /* 0x00006b00ff077624 */ /* 0x000fe200078e00ff */
[----:B------:R-:W-:Y:S01]  /*1580*/  UIMAD UR6, UR19, UR4, URZ ;  /* 0x00000004130672a4 */ /* 0x000fe2000f8e023f */
[----:B------:R1:W-:Y:S01]  /*1590*/  LDGSTS.E.BYPASS.LTC128B.128 [R228+0x2080], [R2.64+0x80], !P3 ;  /* 0x0208008002e47fae */ /* 0x0003e2000d901d50 */
[----:B------:R-:W-:Y:S01]  /*15a0*/  LEA R8, P0, R6, R2, 0x6 ;  /* 0x0000000206087211 */ /* 0x000fe200078030ff */
[----:B------:R-:W-:Y:S01]  /*15b0*/  UIMAD.WIDE.U32 UR20, UR11, UR4, URZ ;  /* 0x000000040b1472a5 */ /* 0x000fe2000f8e003f */
[----:B------:R-:W-:Y:S01]  /*15c0*/  IMAD.WIDE.U32 R242, R0, c[0x0][0x188], R4 ;  /* 0x0000620000f27a25 */ /* 0x000fe200078e0004 */
[----:B------:R1:W-:Y:S01]  /*15d0*/  LDGSTS.E.BYPASS.LTC128B.128 [R228+0x4080], [R2.64+0x100], !P1 ;  /* 0x0408010002e47fae */ /* 0x0003e2000c901d50 */
[----:B------:R-:W-:Y:S01]  /*15e0*/  LEA.HI.X R9, R6, R3, R7, 0x6, P0 ;  /* 0x0000000306097211 */ /* 0x000fe200000f3407 */
[----:B------:R-:W-:Y:S01]  /*15f0*/  UIMAD UR6, UR11, UR5, UR6 ;  /* 0x000000050b0672a4 */ /* 0x000fe2000f8e0206 */
[----:B------:R-:W-:Y:S01]  /*1600*/  IMAD R0, R237, c[0x0][0x208], RZ ;  /* 0x00008200ed007a24 */ /* 0x000fe200078e02ff */
[----:B------:R-:W-:Y:S01]  /*1610*/  ISETP.GE.AND P0, PT, R12, c[0x0][0x16c], PT ;  /* 0x00005b000c007a0c */ /* 0x000fe20003f06270 */
[----:B------:R-:W-:Y:S01]  /*1620*/  ULDC.64 UR4, c[0x0][0x188] ;  /* 0x0000620000047ab9 */ /* 0x000fe20000000a00 */
[----:B------:R2:W-:Y:S01]  /*1630*/  LDGSTS.E.BYPASS.LTC128B.128 [R228+0x1080], [R8.64], !P5 ;  /* 0x0108000008e47fae */ /* 0x0005e2000e901d50 */
[----:B------:R-:W-:Y:S01]  /*1640*/  UIMAD UR4, UR9, UR4, URZ ;  /* 0x00000004090472a4 */ /* 0x000fe2000f8e023f */
[----:B------:R-:W-:Y:S01]  /*1650*/  IMAD.U32 R5, RZ, RZ, UR21 ;  /* 0x00000015ff057e24 */ /* 0x000fe2000f8e00ff */
[----:B------:R-:W-:Y:S01]  /*1660*/  UIADD3 UR6, UR21, UR6, URZ ;  /* 0x0000000615067290 */ /* 0x000fe2000fffe03f */
[----:B------:R2:W-:Y:S01]  /*1670*/  LDGSTS.E.BYPASS.LTC128B.128 [R228+0x3080], [R8.64+0x80], !P6 ;  /* 0x0308008008e47fae */ /* 0x0005e2000f101d50 */
[----:B------:R-:W-:Y:S01]  /*1680*/  IMAD R5, R236, c[0x0][0x20c], R0 ;  /* 0x00008300ec057a24 */ /* 0x000fe200078e0200 */
[----:B------:R-:W-:Y:S01]  /*1690*/  UIMAD UR4, UR14, UR5, UR4 ;  /* 0x000000050e0472a4 */ /* 0x000fe2000f8e0204 */
[----:B------:R-:W-:Y:S01]  /*16a0*/  IMAD.U32 R4, RZ, RZ, UR20 ;  /* 0x00000014ff047e24 */ /* 0x000fe2000f8e00ff */
[----:B------:R2:W-:Y:S01]  /*16b0*/  LDGSTS.E.BYPASS.LTC128B.128 [R228+0x5080], [R8.64+0x100], !P2 ;  /* 0x0508010008e47fae */ /* 0x0005e2000d101d50 */
[----:B------:R-:W-:Y:S01]  /*16c0*/  ISETP.GE.AND P5, PT, R30, c[0x0][0x16c], PT ;  /* 0x00005b001e007a0c */ /* 0x000fe20003fa6270 */
[----:B------:R-:W-:Y:S01]  /*16d0*/  IMAD.U32 R11, RZ, RZ, UR6 ;  /* 0x00000006ff0b7e24 */ /* 0x000fe2000f8e00ff */
[----:B------:R-:W-:Y:S01]  /*16e0*/  SEL R24, RZ, 0x1, P0 ;  /* 0x00000001ff187807 */ /* 0x000fe20000000000 */
[----:B------:R-:W0:Y:S01]  /*16f0*/  LDGDEPBAR ;  /* 0x00000000000079af */ /* 0x000e220000000000 */
[----:B------:R-:W-:Y:S01]  /*1700*/  IMAD.WIDE.U32 R6, R236, c[0x0][0x208], R12 ;  /* 0x00008200ec067a25 */ /* 0x000fe200078e000c */
[----:B------:R-:W-:Y:S01]  /*1710*/  SEL R13, RZ, 0x2, P4 ;  /* 0x00000002ff0d7807 */ /* 0x000fe20002000000 */
[----:B------:R-:W-:Y:S01]  /*1720*/  ULDC.64 UR6, c[0x0][0x270] ;  /* 0x00009c0000067ab9 */ /* 0x000fe20000000a00 */
[----:B------:R-:W-:Y:S01]  /*1730*/  SEL R10, RZ, 0x4, P5 ;  /* 0x00000004ff0a7807 */ /* 0x000fe20002800000 */
[----:B------:R-:W-:Y:S01]  /*1740*/  IMAD.IADD R5, R7, 0x1, R5 ;  /* 0x0000000107057824 */ /* 0x000fe200078e0205 */
[----:B------:R-:W-:Y:S01]  /*1750*/  IADD3 R244, R243, UR4, RZ ;  /* 0x00000004f3f47c10 */ /* 0x000fe2000fffe0ff */
[----:B------:R-:W-:Y:S01]  /*1760*/  ULDC.64 UR4, c[0x0][0x210] ;  /* 0x0000840000047ab9 */ /* 0x000fe20000000a00 */
[C---:B------:R-:W-:Y:S01]  /*1770*/  LOP3.LUT P1, RZ, R15.reuse, 0x2, RZ, 0xc0, !PT ;  /* 0x000000020fff7812 */ /* 0x040fe2000782c0ff */
[----:B-1----:R-:W-:Y:S01]  /*1780*/  IMAD.SHL.U32 R2, R15, 0x40, RZ ;  /* 0x000000400f027824 */ /* 0x002fe200078e00ff */
[----:B------:R-:W-:Y:S01]  /*1790*/  UIMAD UR4, UR18, UR4, URZ ;  /* 0x00000004120472a4 */ /* 0x000fe2000f8e023f */
[----:B------:R-:W-:Y:S01]  /*17a0*/  IMAD R3, R17, 0x800, R14 ;  /* 0x0000080011037824 */ /* 0x000fe200078e020e */
[----:B------:R-:W-:Y:S01]  /*17b0*/  LOP3.LUT P3, RZ, R15, 0x4, RZ, 0xc0, !PT ;  /* 0x000000040fff7812 */ /* 0x000fe2000786c0ff */
[----:B------:R-:W-:Y:S01]  /*17c0*/  UIMAD UR6, UR18, UR6, URZ ;  /* 0x00000006120672a4 */ /* 0x000fe2000f8e023f */
[----:B------:R-:W-:Y:S01]  /*17d0*/  LOP3.LUT R16, R2, 0x1c0, RZ, 0xc0, !PT ;  /* 0x000001c002107812 */ /* 0x000fe200078ec0ff */
[----:B------:R-:W-:Y:S01]  /*17e0*/  UIMAD UR20, UR13, UR5, UR4 ;  /* 0x000000050d1472a4 */ /* 0x000fe2000f8e0204 */
[----:B------:R-:W-:Y:S01]  /*17f0*/  SEL R222, R34, 0xffffffc0, !P3 ;  /* 0xffffffc022de7807 */ /* 0x000fe20005800000 */
[----:B------:R-:W-:Y:S01]  /*1800*/  UIMAD UR22, UR13, UR7, UR6 ;  /* 0x000000070d1672a4 */ /* 0x000fe2000f8e0206 */
[----:B------:R-:W-:Y:S01]  /*1810*/  LOP3.LUT R0, R16, 0x8, R27, 0xf8, !PT ;  /* 0x0000000810007812 */ /* 0x000fe200078ef81b */
[----:B------:R-:W-:Y:S01]  /*1820*/  ULDC.64 UR4, c[0x0][0x218] ;  /* 0x0000860000047ab9 */ /* 0x000fe20000000a00 */
[----:B------:R-:W-:Y:S01]  /*1830*/  SHF.R.U32.HI R223, RZ, 0x3, R16 ;  /* 0x00000003ffdf7819 */ /* 0x000fe20000011610 */
[----:B------:R-:W-:Y:S01]  /*1840*/  ULDC.64 UR6, c[0x0][0x208] ;  /* 0x0000820000067ab9 */ /* 0x000fe20000000a00 */
[----:B------:R-:W-:Y:S01]  /*1850*/  SEL R238, RZ, 0xffffffff, P4 ;  /* 0xffffffffffee7807 */ /* 0x000fe20002000000 */
[----:B------:R-:W-:Y:S01]  /*1860*/  UIMAD UR19, UR19, UR6, URZ ;  /* 0x00000006131372a4 */ /* 0x000fe2000f8e023f */
[----:B------:R-:W-:Y:S01]  /*1870*/  LOP3.LUT R2, R0, R223, RZ, 0x3c, !PT ;  /* 0x000000df00027212 */ /* 0x000fe200078e3cff */
[----:B------:R-:W-:-:S04]  /*1880*/  DEPBAR.LE SB0, 0x1 ;  /* 0x000080400000791a */ /* 0x000fc80000000000 */
[----:B------:R-:W-:Y:S01]  /*1890*/  LEA R0, P0, R4, R242, 0x6 ;  /* 0x000000f204007211 */ /* 0x000fe200078030ff */
[----:B------:R-:W-:Y:S01]  /*18a0*/  IMAD.IADD R2, R3, 0x1, R2 ;  /* 0x0000000103027824 */ /* 0x000fe200078e0202 */
[----:B------:R-:W-:Y:S01]  /*18b0*/  IADD3 R3, R10, R13, R24 ;  /* 0x0000000d0a037210 */ /* 0x000fe20007ffe018 */
[----:B------:R-:W-:Y:S01]  /*18c0*/  UIMAD.WIDE.U32 UR24, UR11, UR6, URZ ;  /* 0x000000060b1872a5 */ /* 0x000fe2000f8e003f */
[----:B------:R-:W-:Y:S01]  /*18d0*/  LEA.HI.X R7, R4, R244, R11, 0x6, P0 ;  /* 0x000000f404077211 */ /* 0x000fe200000f340b */
[----:B------:R-:W-:Y:S01]  /*18e0*/  IMAD.MOV.U32 R4, RZ, RZ, R6 ;  /* 0x000000ffff047224 */ /* 0x000fe200078e0006 */
[----:B------:R-:W-:Y:S01]  /*18f0*/  LEA R10, P0, R0, c[0x0][0x160], 0x1 ;  /* 0x00005800000a7a11 */ /* 0x000fe200078008ff */
[----:B------:R-:W-:Y:S01]  /*1900*/  IMAD.SHL.U32 R224, R2, 0x2, RZ ;  /* 0x0000000202e07824 */ /* 0x000fe200078e00ff */
[----:B------:R-:W-:Y:S01]  /*1910*/  BAR.SYNC.DEFER_BLOCKING 0x0 ;  /* 0x0000000000007b1d */ /* 0x000fe20000010000 */
[C---:B------:R-:W-:Y:S01]  /*1920*/  LOP3.LUT P6, RZ, R3.reuse, 0x1, RZ, 0xc0, !PT ;  /* 0x0000000103ff7812 */ /* 0x040fe200078cc0ff */
[----:B------:R-:W-:Y:S01]  /*1930*/  IMAD.MOV.U32 R6, RZ, RZ, c[0x0][0x178] ;  /* 0x00005e00ff067624 */ /* 0x000fe200078e00ff */
[----:B------:R-:W-:Y:S01]  /*1940*/  LEA.HI.X R11, R0, c[0x0][0x164], R7, 0x1, P0 ;  /* 0x00005900000b7a11 */ /* 0x000fe200000f0c07 */
[----:B------:R-:W-:Y:S01]  /*1950*/  IMAD.U32 R0, RZ, RZ, UR13 ;  /* 0x0000000dff007e24 */ /* 0x000fe2000f8e00ff */
[----:B------:R-:W-:Y:S01]  /*1960*/  LOP3.LUT P2, RZ, R3, 0x4, RZ, 0xc0, !PT ;  /* 0x0000000403ff7812 */ /* 0x000fe2000784c0ff */
[----:B------:R-:W-:Y:S01]  /*1970*/  IMAD.IADD R227, R224, 0x1, R222 ;  /* 0x00000001e0e37824 */ /* 0x000fe200078e02de */
[----:B------:R-:W-:Y:S01]  /*1980*/  LEA R14, P0, R6, R10, 0x6 ;  /* 0x0000000a060e7211 */ /* 0x000fe200078030ff */
[----:B------:R-:W-:Y:S01]  /*1990*/  IMAD.WIDE.U32 R4, R0, c[0x0][0x210], R4 ;  /* 0x0000840000047a25 */ /* 0x000fe200078e0004 */
[----:B------:R-:W-:Y:S01]  /*19a0*/  UIMAD UR19, UR11, UR7, UR19 ;  /* 0x000000070b1372a4 */ /* 0x000fe2000f8e0213 */
[----:B------:R-:W-:Y:S01]  /*19b0*/  CS2R R76, SRZ ;  /* 0x00000000004c7805 */ /* 0x000fe2000001ff00 */
[----:B------:R-:W-:Y:S01]  /*19c0*/  UIMAD UR4, UR9, UR4, URZ ;  /* 0x00000004090472a4 */ /* 0x000fe2000f8e023f */
[----:B------:R-:W-:Y:S01]  /*19d0*/  IMAD.U32 R0, RZ, RZ, UR14 ;  /* 0x0000000eff007e24 */ /* 0x000fe2000f8e00ff */
[----:B------:R-:W-:Y:S01]  /*19e0*/  IADD3 R5, R5, UR20, RZ ;  /* 0x0000001405057c10 */ /* 0x000fe2000fffe0ff */
[----:B------:R-:W-:Y:S01]  /*19f0*/  USHF.L.U32 UR20, UR11, 0x6, URZ ;  /* 0x000000060b147899 */ /* 0x000fe2000800063f */
[----:B------:R-:W-:Y:S01]  /*1a00*/  IMAD.MOV.U32 R7, RZ, RZ, c[0x0][0x17c] ;  /* 0x00005f00ff077624 */ /* 0x000fe200078e00ff */
[----:B------:R-:W-:Y:S01]  /*1a10*/  UIADD3 UR19, UR25, UR19, URZ ;  /* 0x0000001319137290 */ /* 0x000fe2000fffe03f */
[----:B------:R-:W-:Y:S01]  /*1a20*/  IMAD.MOV.U32 R2, RZ, RZ, R20 ;  /* 0x000000ffff027224 */ /* 0x000fe200078e0014 */
[----:B------:R-:W-:Y:S01]  /*1a30*/  UIMAD UR21, UR14, UR5, UR4 ;  /* 0x000000050e1572a4 */ /* 0x000fe2000f8e0204 */
[----:B------:R-:W-:Y:S01]  /*1a40*/  IMAD.WIDE.U32 R240, R0, c[0x0][0x218], R4 ;  /* 0x0000860000f07a25 */ /* 0x000fe200078e0004 */
[----:B------:R-:W-:Y:S01]  /*1a50*/  SEL R0, R33, 0xffffffe0, !P1 ;  /* 0xffffffe021007807 */ /* 0x000fe20004800000 */
[----:B------:R-:W-:Y:S01]  /*1a60*/  ULDC.64 UR4, c[0x0][0x278] ;  /* 0x00009e0000047ab9 */ /* 0x000fe20000000a00 */
[----:B------:R-:W-:Y:S01]  /*1a70*/  LEA.HI.X R15, R6, R11, R7, 0x6, P0 ;  /* 0x0000000b060f7211 */ /* 0x000fe200000f3407 */
[----:B------:R-:W-:Y:S01]  /*1a80*/  IMAD.U32 R13, RZ, RZ, UR20 ;  /* 0x00000014ff0d7e24 */ /* 0x000fe2000f8e00ff */
[----:B------:R1:W3:Y:S01]  /*1a90*/  LDSM.16.M88.4 R148, [R224+0x6080] ;  /* 0x00608000e094783b */ /* 0x0002e20000000200 */
[----:B------:R-:W-:Y:S01]  /*1aa0*/  IMAD.IADD R225, R224, 0x1, R0 ;  /* 0x00000001e0e17824 */ /* 0x000fe200078e0200 */
[----:B------:R-:W-:Y:S01]  /*1ab0*/  LOP3.LUT P0, RZ, R3, 0x2, RZ, 0xc0, !PT ;  /* 0x0000000203ff7812 */ /* 0x000fe2000780c0ff */
[----:B------:R-:W-:Y:S01]  /*1ac0*/  IMAD.U32 R6, RZ, RZ, UR24 ;  /* 0x00000018ff067e24 */ /* 0x000fe2000f8e00ff */
[----:B------:R1:W4:Y:S01]  /*1ad0*/  LDSM.16.M88.4 R160, [R227+0x6080] ;  /* 0x00608000e3a0783b */ /* 0x0003220000000200 */
[----:B------:R-:W-:Y:S01]  /*1ae0*/  IMAD.IADD R226, R222, 0x1, R225 ;  /* 0x00000001dee27824 */ /* 0x000fe200078e02e1 */
[----:B------:R-:W-:Y:S01]  /*1af0*/  IADD3 R4, -R236, c[0x0][0x168], -R13 ;  /* 0x00005a00ec047a10 */ /* 0x000fe20007ffe90d */
[----:B------:R-:W-:Y:S01]  /*1b00*/  IMAD.U32 R7, RZ, RZ, UR25 ;  /* 0x00000019ff077e24 */ /* 0x000fe2000f8e00ff */
[----:B------:R1:W1:Y:S01]  /*1b10*/  LDSM.16.M88.4 R152, [R225+0x6080] ;  /* 0x00608000e198783b */ /* 0x0002620000000200 */
[----:B------:R-:W-:Y:S01]  /*1b20*/  IADD3 R3, R21, UR22, RZ ;  /* 0x0000001615037c10 */ /* 0x000fe2000fffe0ff */
[----:B------:R-:W-:Y:S01]  /*1b30*/  IMAD.U32 R7, RZ, RZ, UR19 ;  /* 0x00000013ff077e24 */ /* 0x000fe2000f8e00ff */
[C---:B------:R-:W-:Y:S01]  /*1b40*/  ISETP.LT.OR P3, PT, R4.reuse, 0x1, !P6 ;  /* 0x000000010400780c */ /* 0x040fe20007761670 */
[----:B------:R1:W1:Y:S01]  /*1b50*/  LDSM.16.M88.4 R168, [R224+0x8080] ;  /* 0x00808000e0a8783b */ /* 0x0002620000000200 */
[C---:B------:R-:W-:Y:S01]  /*1b60*/  ISETP.LT.OR P1, PT, R4.reuse, 0x1, !P0 ;  /* 0x000000010400780c */ /* 0x040fe20004721670 */
[----:B------:R-:W-:Y:S01]  /*1b70*/  IMAD.U32 R5, RZ, RZ, UR14 ;  /* 0x0000000eff057e24 */ /* 0x000fe2000f8e00ff */
[----:B------:R-:W-:Y:S01]  /*1b80*/  IADD3 R239, R241, UR21, RZ ;  /* 0x00000015f1ef7c10 */ /* 0x000fe2000fffe0ff */
[----:B------:R1:W1:Y:S01]  /*1b90*/  LDSM.16.M88.4 R172, [R225+0x8080] ;  /* 0x00808000e1ac783b */ /* 0x0002620000000200 */
[C---:B------:R-:W-:Y:S01]  /*1ba0*/  ISETP.LT.OR P6, PT, R4.reuse, 0x21, !P6 ;  /* 0x000000210400780c */ /* 0x040fe200077c1670 */
[----:B------:R-:W-:Y:S01]  /*1bb0*/  UIMAD UR4, UR9, UR4, URZ ;  /* 0x00000004090472a4 */ /* 0x000fe2000f8e023f */
[----:B------:R-:W-:Y:S01]  /*1bc0*/  IMAD.WIDE.U32 R248, R5, c[0x0][0x278], R2 ;  /* 0x00009e0005f87a25 */ /* 0x000fe200078e0002 */
[----:B------:R1:W1:Y:S01]  /*1bd0*/  LDSM.16.M88.4 R176, [R227+0x8080] ;  /* 0x00808000e3b0783b */ /* 0x0002620000000200 */
[----:B------:R-:W-:Y:S01]  /*1be0*/  ISETP.LT.OR P0, PT, R4, 0x21, !P0 ;  /* 0x000000210400780c */ /* 0x000fe20004701670 */
[----:B------:R-:W-:Y:S01]  /*1bf0*/  UIMAD UR19, UR14, UR5, UR4 ;  /* 0x000000050e1372a4 */ /* 0x000fe2000f8e0204 */
[----:B------:R-:W-:Y:S01]  /*1c00*/  IMAD.U32 R5, RZ, RZ, UR6 ;  /* 0x00000006ff057e24 */ /* 0x000fe2000f8e00ff */
[----:B------:R1:W1:Y:S01]  /*1c10*/  LDSM.16.M88.4 R184, [R224+0xa080] ;  /* 0x00a08000e0b8783b */ /* 0x0002620000000200 */
[----:B------:R-:W-:Y:S01]  /*1c20*/  ULDC.64 UR4, c[0x0][0x288] ;  /* 0x0000a20000047ab9 */ /* 0x000fe20000000a00 */
[----:B--2---:R-:W-:Y:S01]  /*1c30*/  IMAD.U32 R9, RZ, RZ, UR14 ;  /* 0x0000000eff097e24 */ /* 0x004fe2000f8e00ff */
[----:B------:R-:W-:Y:S01]  /*1c40*/  UIMAD UR4, UR18, UR4, URZ ;  /* 0x00000004120472a4 */ /* 0x000fe2000f8e023f */
[----:B------:R2:W1:Y:S01]  /*1c50*/  LDSM.16.M88.4 R188, [R225+0xa080] ;  /* 0x00a08000e1bc783b */ /* 0x0004620000000200 */
[----:B------:R-:W-:Y:S01]  /*1c60*/  USHF.R.S32.HI UR18, URZ, 0x1f, UR20 ;  /* 0x0000001f3f127899 */ /* 0x000fe20008011414 */
[----:B------:R-:W-:Y:S01]  /*1c70*/  IADD3 R251, R249, UR19, RZ ;  /* 0x00000013f9fb7c10 */ /* 0x000fe2000fffe0ff */
[----:B------:R-:W-:Y:S01]  /*1c80*/  IMAD.WIDE.U32 R132, R9, c[0x0][0x240], R18 ;  /* 0x0000900009847a25 */ /* 0x000fe200078e0012 */
[----:B------:R2:W1:Y:S01]  /*1c90*/  LDSM.16.M88.4 R192, [R227+0xa080] ;  /* 0x00a08000e3c0783b */ /* 0x0004620000000200 */
[----:B------:R-:W-:Y:S01]  /*1ca0*/  UIMAD UR5, UR13, UR5, UR4 ;  /* 0x000000050d0572a4 */ /* 0x000fe2000f8e0204 */
[----:B------:R-:W-:Y:S01]  /*1cb0*/  CS2R R74, SRZ ;  /* 0x00000000004a7805 */ /* 0x000fe2000001ff00 */
[----:B------:R-:W-:Y:S01]  /*1cc0*/  IMAD.SHL.U32 R238, R238, 0x2, RZ ;  /* 0x00000002eeee7824 */ /* 0x000fe200078e00ff */
[----:B------:R2:W1:Y:S01]  /*1cd0*/  LDSM.16.M88.4 R164, [R226+0x6080] ;  /* 0x00608000e2a4783b */ /* 0x0004620000000200 */
[----:B------:R-:W-:Y:S01]  /*1ce0*/  CS2R R72, SRZ ;  /* 0x0000000000487805 */ /* 0x000fe2000001ff00 */
[----:B------:R-:W-:Y:S01]  /*1cf0*/  CS2R R70, SRZ ;  /* 0x0000000000467805 */ /* 0x000fe2000001ff00 */
[----:B------:R-:W-:Y:S01]  /*1d00*/  CS2R R68, SRZ ;  /* 0x0000000000447805 */ /* 0x000fe2000001ff00 */
[----:B------:R2:W1:Y:S01]  /*1d10*/  LDSM.16.M88.4 R180, [R226+0x8080] ;  /* 0x00808000e2b4783b */ /* 0x0004620000000200 */
[----:B------:R-:W-:Y:S01]  /*1d20*/  LOP3.LUT R238, R238, 0x2, R24, 0xe2, !PT ;  /* 0x00000002eeee7812 */ /* 0x000fe200078ee218 */
[----:B------:R-:W-:Y:S01]  /*1d30*/  CS2R R66, SRZ ;  /* 0x0000000000427805 */ /* 0x000fe2000001ff00 */
[----:B------:R-:W-:Y:S01]  /*1d40*/  CS2R R64, SRZ ;  /* 0x0000000000407805 */ /* 0x000fe2000001ff00 */
[----:B------:R2:W1:Y:S01]  /*1d50*/  LDSM.16.M88.4 R196, [R226+0xa080] ;  /* 0x00a08000e2c4783b */ /* 0x0004620000000200 */
[----:B------:R-:W-:Y:S01]  /*1d60*/  CS2R R62, SRZ ;  /* 0x00000000003e7805 */ /* 0x000fe2000001ff00 */
[----:B------:R-:W-:Y:S01]  /*1d70*/  CS2R R60, SRZ ;  /* 0x00000000003c7805 */ /* 0x000fe2000001ff00 */
[----:B------:R-:W-:Y:S01]  /*1d80*/  CS2R R58, SRZ ;  /* 0x00000000003a7805 */ /* 0x000fe2000001ff00 */
[----:B------:R-:W-:Y:S01]  /*1d90*/  BAR.SYNC.DEFER_BLOCKING 0x0 ;  /* 0x0000000000007b1d */ /* 0x000fe20000010000 */
[----:B------:R-:W-:Y:S01]  /*1da0*/  CS2R R56, SRZ ;  /* 0x0000000000387805 */ /* 0x000fe2000001ff00 */
[----:B------:R-:W-:Y:S01]  /*1db0*/  CS2R R54, SRZ ;  /* 0x0000000000367805 */ /* 0x000fe2000001ff00 */
[----:B------:R-:W-:Y:S01]  /*1dc0*/  CS2R R52, SRZ ;  /* 0x0000000000347805 */ /* 0x000fe2000001ff00 */
[----:B------:R-:W-:Y:S01]  /*1dd0*/  CS2R R50, SRZ ;  /* 0x0000000000327805 */ /* 0x000fe2000001ff00 */
[----:B------:R-:W-:Y:S01]  /*1de0*/  CS2R R48, SRZ ;  /* 0x0000000000307805 */ /* 0x000fe2000001ff00 */
[----:B------:R2:W-:Y:S01]  /*1df0*/  STL.64 [R1], R132 ;  /* 0x0000008401007387 */ /* 0x0005e20000100a00 */
[----:B------:R-:W-:Y:S01]  /*1e00*/  CS2R R46, SRZ ;  /* 0x00000000002e7805 */ /* 0x000fe2000001ff00 */
[----:B------:R-:W-:Y:S01]  /*1e10*/  CS2R R44, SRZ ;  /* 0x00000000002c7805 */ /* 0x000fe2000001ff00 */
[----:B------:R-:W-:Y:S01]  /*1e20*/  CS2R R42, SRZ ;  /* 0x00000000002a7805 */ /* 0x000fe2000001ff00 */
[----:B------:R-:W-:Y:S01]  /*1e30*/  CS2R R40, SRZ ;  /* 0x0000000000287805 */ /* 0x000fe2000001ff00 */
[----:B------:R-:W-:Y:S01]  /*1e40*/  CS2R R38, SRZ ;  /* 0x0000000000267805 */ /* 0x000fe2000001ff00 */
[----:B------:R-:W-:Y:S01]  /*1e50*/  CS2R R36, SRZ ;  /* 0x0000000000247805 */ /* 0x000fe2000001ff00 */
[----:B------:R-:W-:Y:S01]  /*1e60*/  @!PT LDS RZ, [RZ] ;  /* 0x00000000fffff984 */ /* 0x000fe20000000800 */
[----:B------:R-:W-:Y:S01]  /*1e70*/  @!PT LDS RZ, [RZ] ;  /* 0x00000000fffff984 */ /* 0x000fe20000000800 */
[----:B------:R-:W-:Y:S01]  /*1e80*/  @!PT LDS RZ, [RZ] ;  /* 0x00000000fffff984 */ /* 0x000fe20000000800 */
[----:B------:R5:W-:Y:S01]  /*1e90*/  LDGSTS.E.BYPASS.LTC128B.128 [R228+0x6080], [R10.64], !P3 ;  /* 0x060800000ae47fae */ /* 0x000be2000d901d50 */
[----:B------:R-:W-:-:S02]  /*1ea0*/  ISETP.LT.OR P3, PT, R4, 0x1, !P2 ;  /* 0x000000010400780c */ /* 0x000fc40005761670 */
[----:B------:R-:W-:Y:S01]  /*1eb0*/  ISETP.LT.OR P2, PT, R4, 0x21, !P2 ;  /* 0x000000210400780c */ /* 0x000fe20005741670 */
[----:B------:R5:W-:Y:S01]  /*1ec0*/  LDGSTS.E.BYPASS.LTC128B.128 [R228+0x8080], [R10.64+0x80], !P1 ;  /* 0x080800800ae47fae */ /* 0x000be2000c901d50 */
[----:B------:R-:W-:Y:S01]  /*1ed0*/  LEA R0, P1, R6, R240, 0x6 ;  /* 0x000000f006007211 */ /* 0x000fe200078230ff */
[----:B------:R-:W-:-:S03]  /*1ee0*/  IMAD.MOV.U32 R4, RZ, RZ, R22 ;  /* 0x000000ffff047224 */ /* 0x000fc600078e0016 */
[----:B------:R-:W-:Y:S02]  /*1ef0*/  LEA.HI.X R6, R6, R239, R7, 0x6, P1 ;  /* 0x000000ef06067211 */ /* 0x000fe400008f3407 */
[----:B------:R-:W-:-:S03]  /*1f00*/  LEA R2, P1, R0, c[0x0][0x1f0], 0x1 ;  /* 0x00007c0000027a11 */ /* 0x000fc600078208ff */
[----:B------:R5:W-:Y:S01]  /*1f10*/  LDGSTS.E.BYPASS.LTC128B.128 [R228+0xa080], [R10.64+0x100], !P3 ;  /* 0x0a0801000ae47fae */ /* 0x000be2000d901d50 */
[----:B------:R-:W-:Y:S02]  /*1f20*/  ISETP.GT.AND P3, PT, R234, 0xf, PT ;  /* 0x0000000fea00780c */ /* 0x000fe40003f64270 */
[----:B------:R-:W-:Y:S01]  /*1f30*/  LEA.HI.X R3, R0, c[0x0][0x1f4], R6, 0x1, P1 ;  /* 0x00007d0000037a11 */ /* 0x000fe200008f0c06 */
[----:B------:R-:W-:Y:S01]  /*1f40*/  IMAD.U32 R0, RZ, RZ, UR7 ;  /* 0x00000007ff007e24 */ /* 0x000fe2000f8e00ff */
[C---:B------:R-:W-:Y:S01]  /*1f50*/  LEA R6, P1, R5.reuse, R2, 0x6 ;  /* 0x0000000205067211 */ /* 0x040fe200078230ff */
[----:B------:R1:W-:Y:S01]  /*1f60*/  LDGSTS.E.BYPASS.LTC128B.128 [R228+0x7080], [R14.64], !P6 ;  /* 0x070800000ee47fae */ /* 0x0003e2000f101d50 */
[----:B------:R-:W-:Y:S02]  /*1f70*/  USHF.L.U64.HI UR7, UR6, 0x5, UR7 ;  /* 0x0000000506077899 */ /* 0x000fe40008010207 */
[----:B------:R-:W-:Y:S01]  /*1f80*/  LEA.HI.X R7, R5, R3, R0, 0x6, P1 ;  /* 0x0000000305077211 */ /* 0x000fe200008f3400 */
[----:B------:R1:W-:Y:S01]  /*1f90*/  LDGSTS.E.BYPASS.LTC128B.128 [R228+0x9080], [R14.64+0x80], !P0 ;  /* 0x090800800ee47fae */ /* 0x0003e2000c101d50 */
[C---:B------:R-:W-:Y:S01]  /*1fa0*/  ISETP.GE.AND P0, PT, R12.reuse, c[0x0][0x1fc], PT ;  /* 0x00007f000c007a0c */ /* 0x040fe20003f06270 */
[----:B------:R-:W-:Y:S01]  /*1fb0*/  USHF.L.U32 UR6, UR6, 0x5, URZ ;  /* 0x0000000506067899 */ /* 0x000fe2000800063f */
[----:B------:R-:W-:Y:S01]  /*1fc0*/  ISETP.GE.AND P1, PT, R12, c[0x0][0x1fc], PT ;  /* 0x00007f000c007a0c */ /* 0x000fe20003f26270 */
[----:B------:R1:W-:Y:S01]  /*1fd0*/  LDGSTS.E.BYPASS.LTC128B.128 [R228+0xb080], [R14.64+0x100], !P2 ;  /* 0x0b0801000ee47fae */ /* 0x0003e2000d101d50 */
[----:B------:R-:W-:-:S02]  /*1fe0*/  @!P3 IADD3 R0, P6, R248, UR20, RZ ;  /* 0x00000014f800bc10 */ /* 0x000fc4000ffde0ff */
[----:B------:R-:W-:Y:S01]  /*1ff0*/  IADD3 R5, R23, UR5, RZ ;  /* 0x0000000517057c10 */ /* 0x000fe2000fffe0ff */
[----:B------:R-:W-:Y:S01]  /*2000*/  ULDC.64 UR4, c[0x0][0x290] ;  /* 0x0000a40000047ab9 */ /* 0x000fe20000000a00 */
[----:B------:R-:W-:Y:S01]  /*2010*/  SHF.R.S32.HI R12, RZ, 0x1f, R29 ;  /* 0x0000001fff0c7819 */ /* 0x000fe2000001141d */
[----:B------:R-:W-:Y:S01]  /*2020*/  UIMAD UR4, UR9, UR4, URZ ;  /* 0x00000004090472a4 */ /* 0x000fe2000f8e023f */
[----:B------:R-:W-:-:S03]  /*2030*/  ISETP.GE.AND P2, PT, R28, c[0x0][0x1fc], PT ;  /* 0x00007f001c007a0c */ /* 0x000fc60003f46270 */
[----:B------:R-:W-:Y:S01]  /*2040*/  UIMAD UR4, UR14, UR5, UR4 ;  /* 0x000000050e0472a4 */ /* 0x000fe2000f8e0204 */
[----:B-----5:R-:W-:Y:S02]  /*2050*/  @!P3 IADD3.X R10, R251, UR18, RZ, P6, !PT ;  /* 0x00000012fb0abc10 */ /* 0x020fe4000b7fe4ff */
[----:B------:R-:W-:Y:S02]  /*2060*/  @!P3 LEA R8, P6, R0, c[0x0][0x258], 0x2 ;  /* 0x000096000008ba11 */ /* 0x000fe400078c10ff */
[----:B------:R-:W-:Y:S02]  /*2070*/  LOP3.LUT R11, R26, 0xffffffe0, RZ, 0xc0, !PT ;  /* 0xffffffe01a0b7812 */ /* 0x000fe400078ec0ff */
[----:B------:R-:W-:Y:S01]  /*2080*/  @!P3 LEA.HI.X R9, R0, c[0x0][0x25c], R10, 0x2, P6 ;  /* 0x000097000009ba11 */ /* 0x000fe200030f140a */
[----:B------:R-:W-:Y:S01]  /*2090*/  @!P3 IMAD.SHL.U32 R10, R234, 0x10, RZ ;  /* 0x00000010ea0ab824 */ /* 0x000fe200078e00ff */
[----:B------:R-:W-:Y:S02]  /*20a0*/  IADD3 R0, -R13, c[0x0][0x168], -R236 ;  /* 0x00005a000d007a10 */ /* 0x000fe40007ffe9ec */
[----:B------:R-:W-:-:S02]  /*20b0*/  ISETP.GE.AND P6, PT, R28, c[0x0][0x1fc], PT ;  /* 0x00007f001c007a0c */ /* 0x000fc40003fc6270 */
[C---:B------:R-:W-:Y:S01]  /*20c0*/  ISETP.LT.OR P4, PT, R0.reuse, 0x1, P0 ;  /* 0x000000010000780c */ /* 0x040fe20000781670 */
[----:B------:R5:W-:Y:S01]  /*20d0*/  @!P3 LDGSTS.E.BYPASS.LTC128B.128 [R10+0x12080], [R8.64] ;  /* 0x12080000080abfae */ /* 0x000be2000b901d50 */
[----:B-1----:R-:W-:Y:S02]  /*20e0*/  SEL R14, RZ, 0x1, P1 ;  /* 0x00000001ff0e7807 */ /* 0x002fe40000800000 */
[C---:B------:R-:W-:Y:S01]  /*20f0*/  ISETP.LT.OR P1, PT, R0.reuse, 0x1, P6 ;  /* 0x000000010000780c */ /* 0x040fe20003721670 */
[----:B------:R-:W0:Y:S01]  /*2100*/  LDGDEPBAR ;  /* 0x00000000000079af */ /* 0x000e220000000000 */
[C---:B------:R-:W-:Y:S02]  /*2110*/  ISETP.LT.OR P0, PT, R0.reuse, 0x21, P0 ;  /* 0x000000210000780c */ /* 0x040fe40000701670 */
[----:B------:R-:W-:Y:S02]  /*2120*/  ISETP.LT.OR P6, PT, R0, 0x21, P6 ;  /* 0x000000210000780c */ /* 0x000fe400037c1670 */
[----:B------:R-:W-:-:S02]  /*2130*/  SEL R13, RZ, 0xffffffff, P2 ;  /* 0xffffffffff0d7807 */ /* 0x000fc40001000000 */
[C---:B------:R-:W-:Y:S01]  /*2140*/  ISETP.GE.AND P2, PT, R30.reuse, c[0x0][0x1fc], PT ;  /* 0x00007f001e007a0c */ /* 0x040fe20003f46270 */
[----:B------:R1:W-:Y:S01]  /*2150*/  LDGSTS.E.BYPASS.LTC128B.128 [R228+0xc080], [R2.64], !P4 ;  /* 0x0c08000002e47fae */ /* 0x0003e2000e101d50 */
[----:B------:R-:W-:Y:S02]  /*2160*/  ISETP.GE.AND P4, PT, R30, c[0x0][0x1fc], PT ;  /* 0x00007f001e007a0c */ /* 0x000fe40003f86270 */
[----:B------:R-:W-:Y:S01]  /*2170*/  SEL R233, RZ, 0xffffffff, P2 ;  /* 0xffffffffffe97807 */ /* 0x000fe20001000000 */
[----:B------:R1:W-:Y:S01]  /*2180*/  LDGSTS.E.BYPASS.LTC128B.128 [R228+0xe080], [R2.64+0x80], !P1 ;  /* 0x0e08008002e47fae */ /* 0x0003e2000c901d50 */
[C---:B------:R-:W-:Y:S02]  /*2190*/  ISETP.LT.OR P1, PT, R0.reuse, 0x1, P4 ;  /* 0x000000010000780c */ /* 0x040fe40002721670 */
[----:B------:R-:W-:Y:S01]  /*21a0*/  ISETP.LT.OR P4, PT, R0, 0x21, P4 ;  /* 0x000000210000780c */ /* 0x000fe20002781670 */
[----:B------:R-:W-:Y:S01]  /*21b0*/  IMAD.SHL.U32 R233, R233, 0x4, RZ ;  /* 0x00000004e9e97824 */ /* 0x000fe200078e00ff */
[C---:B------:R-:W-:Y:S01]  /*21c0*/  ISETP.GE.AND P2, PT, R234.reuse, 0x10, PT ;  /* 0x00000010ea00780c */ /* 0x040fe20003f46270 */
[----:B-----5:R-:W-:Y:S01]  /*21d0*/  IMAD.IADD R8, R234, 0x1, -R11 ;  /* 0x00000001ea087824 */ /* 0x020fe200078e0a0b */
[----:B------:R-:W-:Y:S01]  /*21e0*/  LOP3.LUT R9, R25, 0xfffffff0, RZ, 0xc0, !PT ;  /* 0xfffffff019097812 */ /* 0x000fe200078ec0ff */
[----:B------:R-:W-:-:S06]  /*21f0*/  IMAD.U32 R10, RZ, RZ, UR14 ;  /* 0x0000000eff0a7e24 */ /* 0x000fcc000f8e00ff */
[----:B------:R1:W-:Y:S01]  /*2200*/  LDGSTS.E.BYPASS.LTC128B.128 [R228+0x10080], [R2.64+0x100], !P1 ;  /* 0x1008010002e47fae */ /* 0x0003e2000c901d50 */
[----:B------:R-:W-:Y:S02]  /*2210*/  LOP3.LUT P1, RZ, R32, 0x4, RZ, 0xc0, !PT ;  /* 0x0000000420ff7812 */ /* 0x000fe4000782c0ff */
[----:B------:R-:W-:Y:S01]  /*2220*/  SHF.R.S32.HI R229, RZ, 0x1f, R8 ;  /* 0x0000001fffe57819 */ /* 0x000fe20000011408 */
[----:B------:R-:W-:Y:S01]  /*2230*/  IMAD.IADD R9, R234, 0x1, -R9 ;  /* 0x00000001ea097824 */ /* 0x000fe200078e0a09 */
[----:B------:R2:W-:Y:S01]  /*2240*/  LDGSTS.E.BYPASS.LTC128B.128 [R228+0xd080], [R6.64], !P0 ;  /* 0x0d08000006e47fae */ /* 0x0005e2000c101d50 */
[----:B------:R-:W-:Y:S01]  /*2250*/  IMAD.WIDE.U32 R246, R10, c[0x0][0x290], R4 ;  /* 0x0000a4000af67a25 */ /* 0x000fe200078e0004 */
[----:B------:R-:W-:Y:S02]  /*2260*/  LEA.HI R229, R229, R8, RZ, 0x2 ;  /* 0x00000008e5e57211 */ /* 0x000fe400078f10ff */
[----:B------:R-:W-:Y:S01]  /*2270*/  SHF.R.S32.HI R5, RZ, 0x1f, R9 ;  /* 0x0000001fff057819 */ /* 0x000fe20000011409 */
[C---:B------:R-:W-:Y:S01]  /*2280*/  IMAD.SHL.U32 R4, R220.reuse, 0x10, RZ ;  /* 0x00000010dc047824 */ /* 0x040fe200078e00ff */
[----:B------:R-:W-:Y:S01]  /*2290*/  LOP3.LUT R10, R229, 0x7ffffffc, RZ, 0xc0, !PT ;  /* 0x7ffffffce50a7812 */ /* 0x000fe200078ec0ff */
[----:B------:R2:W-:Y:S01]  /*22a0*/  LDGSTS.E.BYPASS.LTC128B.128 [R228+0xf080], [R6.64+0x80], !P6 ;  /* 0x0f08008006e47fae */ /* 0x0005e2000f101d50 */
[----:B------:R-:W-:Y:S01]  /*22b0*/  LEA.HI R5, R5, R9, RZ, 0x3 ;  /* 0x0000000905057211 */ /* 0x000fe200078f18ff */
[----:B------:R-:W-:Y:S01]  /*22c0*/  IMAD.SHL.U32 R220, R220, 0x400, RZ ;  /* 0x00000400dcdc7824 */ /* 0x000fe200078e00ff */
[----:B------:R-:W-:Y:S01]  /*22d0*/  LEA.HI.SX32 R229, R229, R4, 0x1e ;  /* 0x00000004e5e57211 */ /* 0x000fe200078ff2ff */
[----:B------:R-:W-:Y:S01]  /*22e0*/  IMAD.IADD R11, R8, 0x1, -R10 ;  /* 0x00000001080b7824 */ /* 0x000fe200078e0a0a */
[C---:B------:R-:W-:Y:S01]  /*22f0*/  LOP3.LUT R8, R5.reuse, 0xfffffff8, RZ, 0xc0, !PT ;  /* 0xfffffff805087812 */ /* 0x040fe200078ec0ff */
[----:B------:R2:W-:Y:S01]  /*2300*/  LDGSTS.E.BYPASS.LTC128B.128 [R228+0x11080], [R6.64+0x100], !P4 ;  /* 0x1108010006e47fae */ /* 0x0005e2000e101d50 */
[----:B------:R-:W-:Y:S01]  /*2310*/  LEA.HI R10, R12, R29, RZ, 0x2 ;  /* 0x0000001d0c0a7211 */ /* 0x000fe200078f10ff */
[----:B------:R-:W-:Y:S01]  /*2320*/  IMAD.SHL.U32 R5, R5, 0x40, RZ ;  /* 0x0000004005057824 */ /* 0x000fe200078e00ff */
[----:B------:R-:W-:Y:S01]  /*2330*/  LOP3.LUT R16, R16, 0x10, R4, 0xf8, !PT ;  /* 0x0000001010107812 */ /* 0x000fe200078ef804 */
[----:B------:R-:W-:Y:S01]  /*2340*/  IMAD.IADD R4, R9, 0x1, -R8 ;  /* 0x0000000109047824 */ /* 0x000fe200078e0a08 */
[----:B------:R-:W-:-:S02]  /*2350*/  LOP3.LUT R8, R10, 0x1ffffffc, RZ, 0xc0, !PT ;  /* 0x1ffffffc0a087812 */ /* 0x000fc400078ec0ff */
[----:B------:R-:W-:Y:S01]  /*2360*/  IADD3 R250, R247, UR4, RZ ;  /* 0x00000004f7fa7c10 */ /* 0x000fe2000fffe0ff */
[----:B------:R-:W-:Y:S01]  /*2370*/  ULDC.64 UR4, c[0x0][0x240] ;  /* 0x0000900000047ab9 */ /* 0x000fe20000000a00 */
[----:B-1----:R-:W-:Y:S01]  /*2380*/  IMAD.SHL.U32 R2, R32, 0x40, RZ ;  /* 0x0000004020027824 */ /* 0x002fe200078e00ff */
[----:B------:R-:W-:Y:S01]  /*2390*/  LOP3.LUT P4, RZ, R4, 0x2, RZ, 0xc0, !PT ;  /* 0x0000000204ff7812 */ /* 0x000fe2000788c0ff */
[C---:B------:R-:W-:Y:S01]  /*23a0*/  IMAD.SHL.U32 R3, R29.reuse, 0x8, RZ ;  /* 0x000000081d037824 */ /* 0x040fe200078e00ff */
[----:B------:R-:W-:Y:S01]  /*23b0*/  UIMAD UR4, UR9, UR4, URZ ;  /* 0x00000004090472a4 */ /* 0x000fe2000f8e023f */
[----:B------:R-:W-:Y:S01]  /*23c0*/  IMAD.IADD R9, R29, 0x1, -R8 ;  /* 0x000000011d097824 */ /* 0x000fe200078e0a08 */
[----:B------:R-:W-:Y:S01]  /*23d0*/  LOP3.LUT R0, R2, 0x1c0, RZ, 0xc0, !PT ;  /* 0x000001c002007812 */ /* 0x000fe200078ec0ff */
[----:B------:R-:W-:Y:S01]  /*23e0*/  IMAD.SHL.U32 R8, R17, 0x20, RZ ;  /* 0x0000002011087824 */ /* 0x000fe200078e00ff */
[----:B------:R-:W-:Y:S01]  /*23f0*/  LOP3.LUT R2, R3, 0x18, RZ, 0xc0, !PT ;  /* 0x0000001803027812 */ /* 0x000fe200078ec0ff */
[----:B------:R-:W-:Y:S01]  /*2400*/  IMAD R245, R9, 0x4, R11 ;  /* 0x0000000409f57824 */ /* 0x000fe200078e020b */
[----:B------:R-:W-:Y:S01]  /*2410*/  SHF.R.U32.HI R3, RZ, 0x3, R0 ;  /* 0x00000003ff037819 */ /* 0x000fe20000011600 */
[----:B------:R-:W-:Y:S01]  /*2420*/  UIMAD UR4, UR14, UR5, UR4 ;  /* 0x000000050e0472a4 */ /* 0x000fe2000f8e0204 */
[----:B------:R-:W-:Y:S01]  /*2430*/  LOP3.LUT R11, R2, 0x20, R8, 0xf8, !PT ;  /* 0x00000020020b7812 */ /* 0x000fe200078ef808 */
[----:B------:R-:W-:Y:S01]  /*2440*/  IMAD.SHL.U32 R245, R245, 0x2, RZ ;  /* 0x00000002f5f57824 */ /* 0x000fe200078e00ff */
[----:B------:R-:W-:Y:S01]  /*2450*/  LOP3.LUT R10, R3, R0, R2, 0x1e, !PT ;  /* 0x00000000030a7212 */ /* 0x000fe200078e1e02 */
[----:B------:R-:W-:Y:S01]  /*2460*/  IMAD.SHL.U32 R3, R13, 0x2, RZ ;  /* 0x000000020d037824 */ /* 0x000fe200078e00ff */
[----:B------:R-:W-:-:S02]  /*2470*/  IADD3 R0, P0, R246, UR20, RZ ;  /* 0x00000014f6007c10 */ /* 0x000fc4000ff1e0ff */
[----:B------:R-:W-:Y:S02]  /*2480*/  LOP3.LUT R9, R16, 0x8, R27, 0xf8, !PT ;  /* 0x0000000810097812 */ /* 0x000fe400078ef81b */
[----:B------:R-:W-:Y:S02]  /*2490*/  IADD3.X R2, R250, UR18, RZ, P0, !PT ;  /* 0x00000012fa027c10 */ /* 0x000fe400087fe4ff */
[C---:B------:R-:W-:Y:S02]  /*24a0*/  LEA R8, P0, R0.reuse, c[0x0][0x280], 0x2 ;  /* 0x0000a00000087a11 */ /* 0x040fe400078010ff */
[----:B------:R-:W-:Y:S02]  /*24b0*/  LOP3.LUT R223, R9, R223, RZ, 0x3c, !PT ;  /* 0x000000df09df7212 */ /* 0x000fe400078e3cff */
[----:B------:R-:W-:Y:S01]  /*24c0*/  LEA.HI.X R9, R0, c[0x0][0x284], R2, 0x2, P0 ;  /* 0x0000a10000097a11 */ /* 0x000fe200000f1402 */
[C---:B------:R-:W-:Y:S01]  /*24d0*/  IMAD.SHL.U32 R0, R4.reuse, 0x40, RZ ;  /* 0x0000004004007824 */ /* 0x040fe200078e00ff */
[----:B------:R-:W-:Y:S01]  /*24e0*/  LOP3.LUT P0, RZ, R4, 0x4, RZ, 0xc0, !PT ;  /* 0x0000000404ff7812 */ /* 0x000fe2000780c0ff */
[----:B------:R-:W-:Y:S01]  /*24f0*/  IMAD.SHL.U32 R4, R17, 0x8, RZ ;  /* 0x0000000811047824 */ /* 0x000fe200078e00ff */
[----:B------:R-:W-:Y:S01]  /*2500*/  LOP3.LUT R12, R3, 0x2, R14, 0xe2, !PT ;  /* 0x00000002030c7812 */ /* 0x000fe200078ee20e */
[----:B------:R-:W-:Y:S01]  /*2510*/  IMAD R223, R17, 0x200, R223 ;  /* 0x0000020011df7824 */ /* 0x000fe200078e02df */
[----:B------:R-:W-:-:S02]  /*2520*/  LOP3.LUT R0, R0, 0x1c0, RZ, 0xc0, !PT ;  /* 0x000001c000007812 */ /* 0x000fc400078ec0ff */
[----:B------:R-:W-:Y:S01]  /*2530*/  LOP3.LUT R3, R31, 0x3ffffffc, RZ, 0xc0, !PT ;  /* 0x3ffffffc1f037812 */ /* 0x000fe200078ec0ff */
[C---:B------:R-:W-:Y:S01]  /*2540*/  IMAD R222, R223.reuse, 0x2, R222 ;  /* 0x00000002dfde7824 */ /* 0x040fe200078e02de */
[----:B------:R-:W-:Y:S01]  /*2550*/  LOP3.LUT R4, R0, 0x8, R4, 0xf8, !PT ;  /* 0x0000000800047812 */ /* 0x000fe200078ef804 */
[----:B------:R-:W-:Y:S01]  /*2560*/  IMAD.SHL.U32 R223, R223, 0x2, RZ ;  /* 0x00000002dfdf7824 */ /* 0x000fe200078e00ff */
[----:B------:R-:W-:Y:S01]  /*2570*/  SHF.R.U32.HI R2, RZ, 0x3, R0 ;  /* 0x00000003ff027819 */ /* 0x000fe20000011600 */
[----:B------:R-:W-:Y:S01]  /*2580*/  IMAD.IADD R3, R234, 0x1, -R3 ;  /* 0x00000001ea037824 */ /* 0x000fe200078e0a03 */
[----:B------:R-:W-:Y:S02]  /*2590*/  LOP3.LUT R233, R233, 0x4, R12, 0xe2, !PT ;  /* 0x00000004e9e97812 */ /* 0x000fe400078ee20c */
[----:B------:R-:W-:Y:S01]  /*25a0*/  LOP3.LUT R4, R4, R2, RZ, 0x3c, !PT ;  /* 0x0000000204047212 */ /* 0x000fe200078e3cff */
[----:B------:R-:W-:Y:S01]  /*25b0*/  IMAD R3, R3, 0x2, R220 ;  /* 0x0000000203037824 */ /* 0x000fe200078e02dc */
[----:B------:R-:W-:Y:S01]  /*25c0*/  LOP3.LUT R0, R2, R11, R0, 0x1e, !PT ;  /* 0x0000000b02007212 */ /* 0x000fe200078e1e00 */
[----:B------:R-:W-:Y:S01]  /*25d0*/  @!P2 IMAD.SHL.U32 R2, R234, 0x10, RZ ;  /* 0x00000010ea02a824 */ /* 0x000fe200078e00ff */
[----:B------:R-:W-:Y:S01]  /*25e0*/  IADD3 R252, R133, UR4, RZ ;  /* 0x0000000485fc7c10 */ /* 0x000fe2000fffe0ff */
[----:B------:R-:W-:Y:S01]  /*25f0*/  IMAD.IADD R10, R3, 0x1, R10 ;  /* 0x00000001030a7824 */ /* 0x000fe200078e020a */
[----:B------:R-:W-:-:S02]  /*2600*/  LOP3.LUT R3, R5, 0xfffffe00, RZ, 0xc0, !PT ;  /* 0xfffffe0005037812 */ /* 0x000fc400078ec0ff */
[----:B------:R1:W-:Y:S01]  /*2610*/  @!P2 LDGSTS.E.BYPASS.LTC128B.128 [R2+0x12180], [R8.64] ;  /* 0x121800000802afae */ /* 0x0003e2000b901d50 */
[----:B------:R-:W-:Y:S01]  /*2620*/  IADD3 R232, -R245, UR8, RZ ;  /* 0x00000008f5e87c10 */ /* 0x000fe2000fffe1ff */
[----:B------:R-:W-:Y:S01]  /*2630*/  ULDC UR8, c[0x0][0x198] ;  /* 0x0000660000087ab9 */ /* 0x000fe20000000800 */
[-C--:B------:R-:W-:Y:S01]  /*2640*/  IADD3 R220, R4, R3.reuse, R220 ;  /* 0x0000000304dc7210 */ /* 0x080fe20007ffe0dc */
[----:B------:R-:W0:Y:S01]  /*2650*/  LDGDEPBAR ;  /* 0x00000000000079af */ /* 0x000e220000000000 */
[----:B------:R-:W-:Y:S02]  /*2660*/  LOP3.LUT R0, R0, R3, RZ, 0xfc, !PT ;  /* 0x0000000300007212 */ /* 0x000fe400078efcff */
[----:B------:R-:W-:Y:S01]  /*2670*/  SEL R3, R34, 0xffffffc0, !P0 ;  /* 0xffffffc022037807 */ /* 0x000fe20004000000 */
[----:B------:R-:W-:Y:S01]  /*2680*/  IMAD.SHL.U32 R221, R220, 0x2, RZ ;  /* 0x00000002dcdd7824 */ /* 0x000fe200078e00ff */
[----:B------:R-:W-:Y:S01]  /*2690*/  LEA R230, R10, 0x12280, 0x1 ;  /* 0x000122800ae67811 */ /* 0x000fe200078e08ff */
[----:B------:R-:W-:-:S03]  /*26a0*/  IMAD.SHL.U32 R0, R0, 0x2, RZ ;  /* 0x0000000200007824 */ /* 0x000fc600078e00ff */
[C---:B------:R-:W-:Y:S02]  /*26b0*/  IADD3 R231, R230.reuse, 0x40, RZ ;  /* 0x00000040e6e77810 */ /* 0x040fe40007ffe0ff */
[----:B------:R-:W-:Y:S02]  /*26c0*/  @P1 IADD3 R231, R230, -0x40, RZ ;  /* 0xffffffc0e6e71810 */ /* 0x000fe40007ffe0ff */
[----:B-1----:R-:W-:-:S05]  /*26d0*/  SEL R2, R33, 0xffffffe0, !P4 ;  /* 0xffffffe021027807 */ /* 0x002fca0006000000 */
[C---:B------:R-:W-:Y:S02]  /*26e0*/  IMAD R2, R220.reuse, 0x2, R2 ;  /* 0x00000002dc027824 */ /* 0x040fe400078e0202 */
[----:B------:R-:W-:Y:S02]  /*26f0*/  IMAD R220, R220, 0x2, R3 ;  /* 0x00000002dcdc7824 */ /* 0x000fe400078e0203 */
[----:B--234-:R-:W-:Y:S02]  /*2700*/  IMAD.IADD R3, R3, 0x1, R2 ;  /* 0x0000000103037824 */ /* 0x01cfe400078e0202 */
.L_x_461:
[----:B------:R-:W-:Y:S04]  /*2710*/  DEPBAR.LE SB0, 0x0 ;  /* 0x000080000000791a */ /* 0x000fe80000000000 */
[----:B------:R-:W-:Y:S01]  /*2720*/  BAR.SYNC.DEFER_BLOCKING 0x0 ;  /* 0x0000000000007b1d */ /* 0x000fe20000010000 */
[----:B------:R-:W-:Y:S02]  /*2730*/  ULEA UR4, UR11, 0x1, 0x6 ;  /* 0x000000010b047891 */ /* 0x000fe4000f8e303f */
[----:B------:R-:W-:Y:S02]  /*2740*/  UIADD3 UR9, UR11, 0x1, URZ ;  /* 0x000000010b097890 */ /* 0x000fe4000fffe03f */
[----:B------:R-:W-:Y:S02]  /*2750*/  UIADD3 UR4, UR4, UR8, -UR10 ;  /* 0x0000000804047290 */ /* 0x000fe4000fffe80a */
        /* <DEDUP_REMOVED lines=115> */
[----:B------:R-:W-:Y:S01]  /*2e90*/  MUFU.TANH R209, R8 ;  /* 0x0000000800d17308 */ /* 0x000fe20000002400 */
[-C--:B--2---:R-:W-:Y:S05]  /*2ea0*/  HMMA.16816.F32 R20, R132, R152.reuse, R20 ;  /* 0x000000988414723c */ /* 0x084fea0000001814 */
[----:B------:R-:W-:Y:S02]  /*2eb0*/  FMUL.FTZ R14, R14, c[0x0][0x2b4] ;  /* 0x0000ad000e0e7a20 */ /* 0x000fe40000410000 */
[----:B------:R-:W-:Y:S01]  /*2ec0*/  FMUL.FTZ R15, R15, c[0x0][0x2b4] ;  /* 0x0000ad000f0f7a20 */ /* 0x000fe20000410000 */
[C---:B---3--:R-:W-:Y:S01]  /*2ed0*/  HMMA.16816.F32 R24, R156.reuse, R152, R24 ;  /* 0x000000989c18723c */ /* 0x048fe20000001818 */
[----:B------:R-:W-:Y:S03]  /*2ee0*/  MUFU.TANH R207, R9 ;  /* 0x0000000900cf7308 */ /* 0x000fe60000002400 */
[----:B------:R-:W-:Y:S02]  /*2ef0*/  FMUL.FTZ R17, R17, c[0x0][0x2b4] ;  /* 0x0000ad0011117a20 */ /* 0x000fe40000410000 */
[----:B------:R-:W-:Y:S02]  /*2f00*/  FMUL.FTZ R18, R18, c[0x0][0x2b4] ;  /* 0x0000ad0012127a20 */ /* 0x000fe40000410000 */
[-C--:B------:R-:W-:Y:S01]  /*2f10*/  HMMA.16816.F32 R28, R156, R154.reuse, R28 ;  /* 0x0000009a9c1c723c */ /* 0x080fe2000000181c */
[----:B------:R-:W2:Y:S02]  /*2f20*/  LDSM.16.M88.4 R156, [R3+0xd080] ;  /* 0x00d08000039c783b */ /* 0x000ea40000000200 */
[----:B------:R-:W-:Y:S01]  /*2f30*/  MUFU.TANH R210, R10 ;  /* 0x0000000a00d27308 */ /* 0x000fe20000002400 */
[----:B------:R-:W-:Y:S02]  /*2f40*/  FMUL.FTZ R19, R19, c[0x0][0x2b4] ;  /* 0x0000ad0013137a20 */ /* 0x000fe40000410000 */
[----:B------:R-:W-:Y:S02]  /*2f50*/  FMUL.FTZ R16, R16, c[0x0][0x2b4] ;  /* 0x0000ad0010107a20 */ /* 0x000fe40000410000 */
[----:B------:R-:W-:Y:S01]  /*2f60*/  HMMA.16816.F32 R32, R132, R154, R32 ;  /* 0x0000009a8420723c */ /* 0x000fe20000001820 */
[----:B------:R-:W3:Y:S04]  /*2f70*/  LDSM.16.M88.4 R132, [R221+0xe080] ;  /* 0x00e08000dd84783b */ /* 0x000ee80000000200 */
[----:B------:R4:W-:Y:S03]  /*2f80*/  MUFU.TANH R208, R11 ;  /* 0x0000000b00d07308 */ /* 0x0009e60000002400 */
[-C--:B-----5:R-:W-:Y:S08]  /*2f90*/  HMMA.16816.F32 R20, R136, R160.reuse, R20 ;  /* 0x000000a08814723c */ /* 0x0a0ff00000001814 */
[C---:B-1----:R-:W-:Y:S08]  /*2fa0*/  HMMA.16816.F32 R24, R144.reuse, R160, R24 ;  /* 0x000000a09018723c */ /* 0x042ff00000001818 */
[-C--:B------:R-:W-:Y:S01]  /*2fb0*/  HMMA.16816.F32 R28, R144, R162.reuse, R28 ;  /* 0x000000a2901c723c */ /* 0x080fe2000000181c */
[----:B------:R-:W1:Y:S06]  /*2fc0*/  LDSM.16.M88.4 R144, [R221+0xf080] ;  /* 0x00f08000dd90783b */ /* 0x000e6c0000000200 */
[----:B----4-:R-:W-:Y:S01]  /*2fd0*/  LDSM.16.M88.4 R8, [R2+0x10080] ;  /* 0x010080000208783b */ /* 0x010fe20000000200 */
[----:B------:R-:W-:Y:S05]  /*2fe0*/  HMMA.16816.F32 R32, R136, R162, R32 ;  /* 0x000000a28820723c */ /* 0x000fea0000001820 */
[----:B------:R-:W4:Y:S03]  /*2ff0*/  LDSM.16.M88.4 R136, [R2+0xe080] ;  /* 0x00e080000288783b */ /* 0x000f260000000200 */
        /* <DEDUP_REMOVED lines=9> */
[----:B------:R-:W-:Y:S07]  /*3090*/  LDSM.16.M88.4 R144, [R3+0xe080] ;  /* 0x00e080000390783b */ /* 0x000fee0000000200 */
[----:B------:R-:W-:Y:S01]  /*30a0*/  HMMA.16816.F32 R32, R132, R170, R32 ;  /* 0x000000aa8420723c */ /* 0x000fe20000001820 */
[----:B------:R-:W1:Y:S07]  /*30b0*/  LDSM.16.M88.4 R132, [R220+0xf080] ;  /* 0x00f08000dc84783b */ /* 0x000e6e0000000200 */
[-C--:B----4-:R-:W-:Y:S08]  /*30c0*/  HMMA.16816.F32 R20, R136, R172.reuse, R20 ;  /* 0x000000ac8814723c */ /* 0x090ff00000001814 */
[C---:B--2---:R-:W-:Y:S08]  /*30d0*/  HMMA.16816.F32 R24, R156.reuse, R172, R24 ;  /* 0x000000ac9c18723c */ /* 0x044ff00000001818 */
[-C--:B------:R-:W-:Y:S01]  /*30e0*/  HMMA.16816.F32 R28, R156, R174.reuse, R28 ;  /* 0x000000ae9c1c723c */ /* 0x080fe2000000181c */
[----:B------:R2:W3:Y:S07]  /*30f0*/  MUFU.TANH R159, R7 ;  /* 0x00000007009f7308 */ /* 0x0004ee0000002400 */
[----:B------:R-:W-:Y:S01]  /*3100*/  HMMA.16816.F32 R32, R136, R174, R32 ;  /* 0x000000ae8820723c */ /* 0x000fe20000001820 */
[----:B------:R-:W4:Y:S02]  /*3110*/  LDSM.16.M88.4 R136, [R3+0xf080] ;  /* 0x00f080000388783b */ /* 0x000f240000000200 */
[----:B------:R-:W-:Y:S05]  /*3120*/  MUFU.TANH R157, R12 ;  /* 0x0000000c009d7308 */ /* 0x000fea0000002400 */
[-C--:B-----5:R-:W-:Y:S05]  /*3130*/  HMMA.16816.F32 R20, R140, R176.reuse, R20 ;  /* 0x000000b08c14723c */ /* 0x0a0fea0000001814 */
[----:B------:R-:W-:Y:S03]  /*3140*/  MUFU.TANH R156, R13 ;  /* 0x0000000d009c7308 */ /* 0x000fe60000002400 */
[C---:B-1----:R-:W-:Y:S01]  /*3150*/  HMMA.16816.F32 R24, R132.reuse, R176, R24 ;  /* 0x000000b08418723c */ /* 0x042fe20000001818 */
[----:B--2---:R-:W1:Y:S06]  /*3160*/  LDSM.16.M88.4 R4, [R221+0x10080] ;  /* 0x01008000dd04783b */ /* 0x004e6c0000000200 */
[----:B------:R-:W-:Y:S01]  /*3170*/  MUFU.TANH R158, R14 ;  /* 0x0000000e009e7308 */ /* 0x000fe20000002400 */
[-C--:B------:R-:W-:Y:S01]  /*3180*/  HMMA.16816.F32 R28, R132, R178.reuse, R28 ;  /* 0x000000b2841c723c */ /* 0x080fe2000000181c */
[----:B------:R-:W2:Y:S07]  /*3190*/  LDSM.16.M88.4 R132, [R221+0x11080] ;  /* 0x01108000dd84783b */ /* 0x000eae0000000200 */
[----:B------:R-:W-:Y:S01]  /*31a0*/  HMMA.16816.F32 R32, R140, R178, R32 ;  /* 0x000000b28c20723c */ /* 0x000fe20000001820 */
[----:B------:R-:W-:Y:S06]  /*31b0*/  MUFU.TANH R143, R16 ;  /* 0x00000010008f7308 */ /* 0x000fec0000002400 */
[----:B------:R-:W-:Y:S01]  /*31c0*/  MOV R140, UR4 ;  /* 0x00000004008c7c02 */ /* 0x000fe20008000f00 */
[-C--:B------:R-:W-:Y:S03]  /*31d0*/  HMMA.16816.F32 R20, R144, R180.reuse, R20 ;  /* 0x000000b49014723c */ /* 0x080fe60000001814 */
[----:B------:R-:W5:Y:S02]  /*31e0*/  MUFU.TANH R142, R17 ;  /* 0x00000011008e7308 */ /* 0x000f640000002400 */
[----:B------:R-:W-:Y:S03]  /*31f0*/  IADD3 R140, R229, -c[0x0][0x168], R140 ;  /* 0x80005a00e58c7a10 */ /* 0x000fe60007ffe08c */
[C---:B----4-:R-:W-:Y:S04]  /*3200*/  HMMA.16816.F32 R24, R136.reuse, R180, R24 ;  /* 0x000000b48818723c */ /* 0x050fe80000001818 */
[----:B------:R-:W-:Y:S01]  /*3210*/  IADD3 R140, -R245, R140, RZ ;  /* 0x0000008cf58c7210 */ /* 0x000fe20007ffe1ff */
[----:B------:R-:W-:Y:S03]  /*3220*/  MUFU.TANH R141, R19 ;  /* 0x00000013008d7308 */ /* 0x000fe60000002400 */
[-C--:B------:R-:W-:Y:S01]  /*3230*/  HMMA.16816.F32 R28, R136, R182.reuse, R28 ;  /* 0x000000b6881c723c */ /* 0x080fe2000000181c */
[----:B------:R-:W4:Y:S07]  /*3240*/  LDSM.16.M88.4 R136, [R2+0x11080] ;  /* 0x011080000288783b */ /* 0x000f2e0000000200 */
[----:B------:R-:W-:Y:S01]  /*3250*/  HMMA.16816.F32 R32, R144, R182, R32 ;  /* 0x000000b69020723c */ /* 0x000fe20000001820 */
[----:B------:R3:W-:Y:S07]  /*3260*/  MUFU.TANH R145, R15 ;  /* 0x0000000f00917308 */ /* 0x0007ee0000002400 */
[-C--:B-1----:R-:W-:Y:S03]  /*3270*/  HMMA.16816.F32 R20, R4, R184.reuse, R20 ;  /* 0x000000b80414723c */ /* 0x082fe60000001814 */
[----:B------:R1:W1:Y:S05]  /*3280*/  MUFU.TANH R144, R18 ;  /* 0x0000001200907308 */ /* 0x00026a0000002400 */
[C---:B--2---:R-:W-:Y:S08]  /*3290*/  HMMA.16816.F32 R24, R132.reuse, R184, R24 ;  /* 0x000000b88418723c */ /* 0x044ff00000001818 */
[-C--:B------:R-:W-:Y:S01]  /*32a0*/  HMMA.16816.F32 R28, R132, R186.reuse, R28 ;  /* 0x000000ba841c723c */ /* 0x080fe2000000181c */
[----:B---3--:R-:W-:Y:S06]  /*32b0*/  LDSM.16.M88.4 R12, [R220+0x11080] ;  /* 0x01108000dc0c783b */ /* 0x008fec0000000200 */
[----:B------:R-:W-:Y:S01]  /*32c0*/  IMNMX R134, R232, R140, PT ;  /* 0x0000008ce8867217 */ /* 0x000fe20003800200 */
[----:B------:R-:W-:Y:S01]  /*32d0*/  HMMA.16816.F32 R32, R4, R186, R32 ;  /* 0x000000ba0420723c */ /* 0x000fe20000001820 */
[----:B------:R-:W2:Y:S03]  /*32e0*/  LDSM.16.M88.4 R4, [R220+0x10080] ;  /* 0x01008000dc04783b */ /* 0x000ea60000000200 */
[C---:B------:R-:W-:Y:S02]  /*32f0*/  IADD3 R133, R140.reuse, 0x8, RZ ;  /* 0x000000088c857810 */ /* 0x040fe40007ffe0ff */
[----:B------:R-:W-:Y:S02]  /*3300*/  IADD3 R132, R140, 0x20, RZ ;  /* 0x000000208c847810 */ /* 0x000fe40007ffe0ff */
[-C--:B------:R-:W-:Y:S05]  /*3310*/  HMMA.16816.F32 R20, R8, R188.reuse, R20 ;  /* 0x000000bc0814723c */ /* 0x080fea0000001814 */
[----:B------:R-:W-:Y:S02]  /*3320*/  ISETP.GT.AND P0, PT, R134, RZ, PT ;  /* 0x000000ff8600720c */ /* 0x000fe40003f04270 */
[----:B------:R-:W-:Y:S01]  /*3330*/  IMNMX R133, R232, R133, PT ;  /* 0x00000085e8857217 */ /* 0x000fe20003800200 */
[C---:B----4-:R-:W-:Y:S04]  /*3340*/  HMMA.16816.F32 R24, R136.reuse, R188, R24 ;  /* 0x000000bc8818723c */ /* 0x050fe80000001818 */
[----:B------:R-:W-:Y:S02]  /*3350*/  FSEL R16, R205, -INF , P0 ;  /* 0xff800000cd107808 */ /* 0x000fe40000000000 */
[C---:B------:R-:W-:Y:S02]  /*3360*/  ISETP.GT.AND P0, PT, R134.reuse, 0x1, PT ;  /* 0x000000018600780c */ /* 0x040fe40003f04270 */
[-C--:B------:R-:W-:Y:S03]  /*3370*/  HMMA.16816.F32 R28, R136, R190.reuse, R28 ;  /* 0x000000be881c723c */ /* 0x080fe6000000181c */
[----:B------:R-:W-:Y:S02]  /*3380*/  ISETP.GT.AND P2, PT, R134, 0x21, PT ;  /* 0x000000218600780c */ /* 0x000fe40003f44270 */
[----:B------:R-:W-:Y:S02]  /*3390*/  FSEL R135, R204, -INF , P0 ;  /* 0xff800000cc877808 */ /* 0x000fe40000000000 */
[--C-:B------:R-:W-:Y:S01]  /*33a0*/  FFMA.FTZ R137, R16, c[0x0][0x29c], -R200.reuse ;  /* 0x0000a70010897a23 */ /* 0x100fe200000108c8 */
[----:B------:R-:W-:Y:S01]  /*33b0*/  HMMA.16816.F32 R32, R8, R190, R32 ;  /* 0x000000be0820723c */ /* 0x000fe20000001820 */
[----:B------:R-:W3:Y:S03]  /*33c0*/  LDSM.16.M88.4 R8, [R3+0x10080] ;  /* 0x010080000308783b */ /* 0x000ee60000000200 */
[----:B------:R-:W-:Y:S01]  /*33d0*/  FFMA.FTZ R135, R135, c[0x0][0x29c], -R200 ;  /* 0x0000a70087877a23 */ /* 0x000fe200000108c8 */
[C---:B------:R-:W-:Y:S01]  /*33e0*/  ISETP.GT.AND P0, PT, R133.reuse, RZ, PT ;  /* 0x000000ff8500720c */ /* 0x040fe20003f04270 */
[----:B------:R-:W4:Y:S01]  /*33f0*/  MUFU.EX2 R137, R137 ;  /* 0x0000008900897308 */ /* 0x000f220000000800 */
[----:B-1----:R-:W1:Y:S01]  /*3400*/  LDSM.16.M88.4 R16, [R3+0x11080] ;  /* 0x011080000310783b */ /* 0x002e620000000200 */
[----:B------:R-:W-:Y:S01]  /*3410*/  IMNMX R132, R232, R132, PT ;  /* 0x00000084e8847217 */ /* 0x000fe20003800200 */
[-C--:B--2---:R-:W-:Y:S05]  /*3420*/  HMMA.16816.F32 R20, R4, R192.reuse, R20 ;  /* 0x000000c00414723c */ /* 0x084fea0000001814 */
[----:B------:R-:W-:Y:S02]  /*3430*/  FSEL R136, R206, -INF , P0 ;  /* 0xff800000ce887808 */ /* 0x000fe40000000000 */
[----:B------:R-:W-:Y:S01]  /*3440*/  ISETP.GT.AND P0, PT, R133, 0x1, PT ;  /* 0x000000018500780c */ /* 0x000fe20003f04270 */
[C---:B------:R-:W-:Y:S01]  /*3450*/  HMMA.16816.F32 R24, R12.reuse, R192, R24 ;  /* 0x000000c00c18723c */ /* 0x040fe20000001818 */
[----:B------:R-:W2:Y:S03]  /*3460*/  MUFU.EX2 R135, R135 ;  /* 0x0000008700877308 */ /* 0x000ea60000000800 */
[----:B------:R-:W-:Y:S01]  /*3470*/  FSEL R138, R159, -INF , P0 ;  /* 0xff8000009f8a7808 */ /* 0x000fe20000000000 */
[--C-:B------:R-:W-:Y:S01]  /*3480*/  FFMA.FTZ R136, R136, c[0x0][0x29c], -R201.reuse ;  /* 0x0000a70088887a23 */ /* 0x100fe200000108c9 */
[----:B------:R-:W-:Y:S02]  /*3490*/  ISETP.GT.AND P0, PT, R132, RZ, PT ;  /* 0x000000ff8400720c */ /* 0x000fe40003f04270 */
[-C--:B------:R-:W-:Y:S03]  /*34a0*/  HMMA.16816.F32 R28, R12, R194.reuse, R28 ;  /* 0x000000c20c1c723c */ /* 0x080fe6000000181c */
[----:B------:R-:W-:Y:S01]  /*34b0*/  MUFU.EX2 R136, R136 ;  /* 0x0000008800887308 */ /* 0x000fe20000000800 */
[--C-:B------:R-:W-:Y:S01]  /*34c0*/  FFMA.FTZ R138, R138, c[0x0][0x29c], -R201.reuse ;  /* 0x0000a7008a8a7a23 */ /* 0x100fe200000108c9 */
[----:B------:R-:W-:Y:S02]  /*34d0*/  ISETP.GT.AND P1, PT, R133, 0x20, PT ;  /* 0x000000208500780c */ /* 0x000fe40003f24270 */
[----:B------:R-:W-:Y:S01]  /*34e0*/  FSEL R12, R209, -INF , P0 ;  /* 0xff800000d10c7808 */ /* 0x000fe20000000000 */
[----:B------:R-:W-:Y:S01]  /*34f0*/  HMMA.16816.F32 R32, R4, R194, R32 ;  /* 0x000000c20420723c */ /* 0x000fe20000001820 */
[----:B------:R-:W2:Y:S03]  /*3500*/  LDS R6, [R229.X4+0x12180] ;  /* 0x01218000e5067984 */ /* 0x000ea60000004800 */
[----:B------:R-:W-:Y:S01]  /*3510*/  ISETP.GT.AND P0, PT, R132, 0x1, PT ;  /* 0x000000018400780c */ /* 0x000fe20003f04270 */
[--C-:B------:R-:W-:Y:S01]  /*3520*/  FFMA.FTZ R12, R12, c[0x0][0x29c], -R202.reuse ;  /* 0x0000a7000c0c7a23 */ /* 0x100fe200000108ca */
[----:B------:R-:W2:Y:S01]  /*3530*/  MUFU.EX2 R15, R138 ;  /* 0x0000008a000f7308 */ /* 0x000ea20000000800 */
[----:B------:R-:W-:Y:S01]  /*3540*/  IADD3 R5, R140, 0x28, RZ ;  /* 0x000000288c057810 */ /* 0x000fe20007ffe0ff */
[-C--:B---3--:R-:W-:Y:S05]  /*3550*/  HMMA.16816.F32 R20, R8, R196.reuse, R20 ;  /* 0x000000c40814723c */ /* 0x088fea0000001814 */
[----:B------:R-:W-:Y:S02]  /*3560*/  FSEL R4, R207, -INF , P0 ;  /* 0xff800000cf047808 */ /* 0x000fe40000000000 */
[----:B------:R-:W-:Y:S01]  /*3570*/  IMNMX R5, R232, R5, PT ;  /* 0x00000005e8057217 */ /* 0x000fe20003800200 */
[C---:B-1----:R-:W-:Y:S01]  /*3580*/  HMMA.16816.F32 R24, R16.reuse, R196, R24 ;  /* 0x000000c41018723c */ /* 0x042fe20000001818 */
[----:B------:R-:W-:Y:S03]  /*3590*/  MUFU.EX2 R14, R12 ;  /* 0x0000000c000e7308 */ /* 0x000fe60000000800 */
[----:B------:R-:W-:Y:S01]  /*35a0*/  FFMA.FTZ R4, R4, c[0x0][0x29c], -R202 ;  /* 0x0000a70004047a23 */ /* 0x000fe200000108ca */
[----:B------:R-:W-:Y:S02]  /*35b0*/  ISETP.GT.AND P0, PT, R5, RZ, PT ;  /* 0x000000ff0500720c */ /* 0x000fe40003f04270 */
[----:B-----5:R-:W-:Y:S01]  /*35c0*/  FSEL R7, R142, -INF , P2 ;  /* 0xff8000008e077808 */ /* 0x020fe20001000000 */
[-C--:B------:R-:W-:Y:S03]  /*35d0*/  HMMA.16816.F32 R28, R16, R198.reuse, R28 ;  /* 0x000000c6101c723c */ /* 0x080fe6000000181c */
[----:B------:R1:W-:Y:S01]  /*35e0*/  MUFU.EX2 R13, R4 ;  /* 0x00000004000d7308 */ /* 0x0003e20000000800 */
[----:B------:R-:W-:Y:S01]  /*35f0*/  ISETP.GT.AND P6, PT, R132, 0x20, PT ;  /* 0x000000208400780c */ /* 0x000fe20003fc4270 */
[----:B------:R-:W-:Y:S01]  /*3600*/  FFMA.FTZ R7, R7, c[0x0][0x29c], -R200 ;  /* 0x0000a70007077a23 */ /* 0x000fe200000108c8 */
[----:B------:R-:W-:Y:S01]  /*3610*/  ISETP.GT.AND P2, PT, R5, 0x1, PT ;  /* 0x000000010500780c */ /* 0x000fe20003f44270 */
[----:B------:R-:W-:Y:S01]  /*3620*/  FFMA.FTZ R17, -R205, R205, 1 ;  /* 0x3f800000cd117423 */ /* 0x000fe200000101cd */
[----:B------:R-:W-:Y:S04]  /*3630*/  HMMA.16816.F32 R32, R8, R198, R32 ;  /* 0x000000c60820723c */ /* 0x000fe80000001820 */
[----:B------:R-:W-:Y:S01]  /*3640*/  FSEL R16, R144, -INF , P1 ;  /* 0xff80000090107808 */ /* 0x000fe20000800000 */
[----:B------:R-:W-:Y:S01]  /*3650*/  FFMA.FTZ R19, -R204, R204, 1 ;  /* 0x3f800000cc137423 */ /* 0x000fe200000101cc */
[----:B------:R-:W-:Y:S01]  /*3660*/  ISETP.GT.AND P1, PT, R5, 0x20, PT ;  /* 0x000000200500780c */ /* 0x000fe20003f24270 */
[----:B------:R-:W3:Y:S01]  /*3670*/  MUFU.EX2 R7, R7 ;  /* 0x0000000700077308 */ /* 0x000ee20000000800 */
[----:B------:R-:W-:Y:S01]  /*3680*/  ISETP.GT.AND P4, PT, R132, 0x21, PT ;  /* 0x000000218400780c */ /* 0x000fe20003f84270 */
[--C-:B--2---:R-:W-:Y:S03]  /*3690*/  FADD.FTZ R20, R20, -R6.reuse ;  /* 0x8000000614147221 */ /* 0x104fe60000010000 */
[--C-:B------:R-:W-:Y:S01]  /*36a0*/  FADD.FTZ R21, R21, -R6.reuse ;  /* 0x8000000615157221 */ /* 0x100fe20000010000 */
[----:B------:R-:W-:Y:S01]  /*36b0*/  FSEL R8, R156, -INF , P4 ;  /* 0xff8000009c087808 */ /* 0x000fe20002000000 */
[----:B----4-:R-:W-:Y:S01]  /*36c0*/  FMUL.FTZ R10, R137, R20 ;  /* 0x00000014890a7220 */ /* 0x010fe20000410000 */
[C---:B------:R-:W-:Y:S01]  /*36d0*/  F2FP.PACK_AB R20, R135.reuse, R137 ;  /* 0x000000898714723e */ /* 0x040fe200000000ff */
[----:B------:R-:W-:Y:S01]  /*36e0*/  FMUL.FTZ R135, R135, R21 ;  /* 0x0000001587877220 */ /* 0x000fe20000410000 */
[----:B------:R-:W-:Y:S01]  /*36f0*/  FSEL R9, R208, -INF , P2 ;  /* 0xff800000d0097808 */ /* 0x000fe20001000000 */
[----:B------:R-:W-:Y:S01]  /*3700*/  FFMA.FTZ R11, R16, c[0x0][0x29c], -R201 ;  /* 0x0000a700100b7a23 */ /* 0x000fe200000108c9 */
[----:B-1----:R-:W-:Y:S01]  /*3710*/  FSEL R4, R210, -INF , P0 ;  /* 0xff800000d2047808 */ /* 0x002fe20000000000 */
[----:B------:R-:W-:Y:S01]  /*3720*/  FMUL.FTZ R17, R17, R10 ;  /* 0x0000000a11117220 */ /* 0x000fe20000410000 */
[----:B------:R-:W-:Y:S01]  /*3730*/  ISETP.GT.AND P0, PT, R134, 0x20, PT ;  /* 0x000000208600780c */ /* 0x000fe20003f04270 */
[----:B------:R-:W-:Y:S02]  /*3740*/  FMUL.FTZ R19, R19, R135 ;  /* 0x0000008713137220 */ /* 0x000fe40000410000 */
[--C-:B------:R-:W-:Y:S01]  /*3750*/  FFMA.FTZ R4, R4, c[0x0][0x29c], -R203.reuse ;  /* 0x0000a70004047a23 */ /* 0x100fe200000108cb */
[----:B------:R-:W-:Y:S01]  /*3760*/  FSEL R12, R143, -INF , P0 ;  /* 0xff8000008f0c7808 */ /* 0x000fe20000000000 */
[----:B------:R-:W-:Y:S01]  /*3770*/  FADD.FTZ R32, R32, -R6 ;  /* 0x8000000620207221 */ /* 0x000fe20000010000 */
[----:B------:R-:W-:Y:S01]  /*3780*/  ISETP.GT.AND P0, PT, R133, 0x21, PT ;  /* 0x000000218500780c */ /* 0x000fe20003f04270 */
[----:B------:R1:W-:Y:S01]  /*3790*/  MUFU.EX2 R134, R4 ;  /* 0x0000000400867308 */ /* 0x0003e20000000800 */
[----:B------:R-:W-:Y:S01]  /*37a0*/  FFMA.FTZ R133, R8, c[0x0][0x29c], -R202 ;  /* 0x0000a70008857a23 */ /* 0x000fe200000108ca */
[----:B------:R-:W-:Y:S01]  /*37b0*/  FSEL R8, R158, -INF , P1 ;  /* 0xff8000009e087808 */ /* 0x000fe20000800000 */
[----:B------:R-:W-:Y:S01]  /*37c0*/  FFMA.FTZ R12, R12, c[0x0][0x29c], -R200 ;  /* 0x0000a7000c0c7a23 */ /* 0x000fe200000108c8 */
[----:B------:R-:W-:Y:S01]  /*37d0*/  FSEL R18, R141, -INF , P0 ;  /* 0xff8000008d127808 */ /* 0x000fe20000000000 */
[--C-:B------:R-:W-:Y:S01]  /*37e0*/  FFMA.FTZ R21, R9, c[0x0][0x29c], -R203.reuse ;  /* 0x0000a70009157a23 */ /* 0x100fe200000108cb */
[----:B------:R-:W-:Y:S01]  /*37f0*/  ISETP.GT.AND P0, PT, R5, 0x21, PT ;  /* 0x000000210500780c */ /* 0x000fe20003f04270 */
[----:B------:R-:W-:Y:S01]  /*3800*/  FFMA.FTZ R135, R8, c[0x0][0x29c], -R203 ;  /* 0x0000a70008877a23 */ /* 0x000fe200000108cb */
[----:B------:R-:W-:Y:S01]  /*3810*/  FSEL R5, R157, -INF , P6 ;  /* 0xff8000009d057808 */ /* 0x000fe20003000000 */
[----:B------:R-:W-:Y:S01]  /*3820*/  FFMA.FTZ R18, R18, c[0x0][0x29c], -R201 ;  /* 0x0000a70012127a23 */ /* 0x000fe200000108c9 */
[----:B------:R-:W2:Y:S01]  /*3830*/  MUFU.EX2 R12, R12 ;  /* 0x0000000c000c7308 */ /* 0x000ea20000000800 */
[----:B------:R-:W-:Y:S01]  /*3840*/  FFMA.FTZ R8, -R143, R143, 1 ;  /* 0x3f8000008f087423 */ /* 0x000fe2000001018f */
[----:B------:R-:W-:Y:S01]  /*3850*/  F2FP.PACK_AB R19, R19, R17 ;  /* 0x000000111313723e */ /* 0x000fe200000000ff */
[----:B------:R-:W-:Y:S01]  /*3860*/  FFMA.FTZ R132, R5, c[0x0][0x29c], -R202 ;  /* 0x0000a70005847a23 */ /* 0x000fe200000108ca */
[----:B------:R-:W-:Y:S01]  /*3870*/  F2FP.PACK_AB R17, R15, R136 ;  /* 0x000000880f11723e */ /* 0x000fe200000000ff */
[----:B------:R-:W4:Y:S01]  /*3880*/  LDS R5, [R229.X4+0x12200] ;  /* 0x01220000e5057984 */ /* 0x000f220000004800 */
[----:B------:R-:W-:Y:S01]  /*3890*/  FADD.FTZ R33, R33, -R6 ;  /* 0x8000000621217221 */ /* 0x000fe20000010000 */
[----:B------:R-:W-:Y:S02]  /*38a0*/  FSEL R16, R145, -INF , P0 ;  /* 0xff80000091107808 */ /* 0x000fe40000000000 */
[----:B------:R-:W-:Y:S01]  /*38b0*/  PLOP3.LUT P0, PT, PT, PT, UP0, 0x80, 0x0 ;  /* 0x000000000000781c */ /* 0x000fe20003f0f008 */
[----:B------:R-:W-:Y:S01]  /*38c0*/  MUFU.EX2 R11, R11 ;  /* 0x0000000b000b7308 */ /* 0x000fe20000000800 */
[C---:B---3--:R-:W-:Y:S02]  /*38d0*/  FMUL.FTZ R33, R7.reuse, R33 ;  /* 0x0000002107217220 */ /* 0x048fe40000410000 */
[----:B------:R-:W-:Y:S01]  /*38e0*/  FFMA.FTZ R137, R16, c[0x0][0x29c], -R203 ;  /* 0x0000a70010897a23 */ /* 0x000fe200000108cb */
[----:B-1----:R-:W1:Y:S06]  /*38f0*/  LDS R4, [R229.X4+0x121a0] ;  /* 0x0121a000e5047984 */ /* 0x002e6c0000004800 */
[----:B------:R3:W5:Y:S01]  /*3900*/  MUFU.EX2 R10, R18 ;  /* 0x00000012000a7308 */ /* 0x0007620000000800 */
[----:B--2---:R-:W-:Y:S04]  /*3910*/  FMUL.FTZ R6, R12, R32 ;  /* 0x000000200c067220 */ /* 0x004fe80000410000 */
[----:B------:R-:W-:Y:S05]  /*3920*/  FMUL.FTZ R32, R8, R6 ;  /* 0x0000000608207220 */ /* 0x000fea0000410000 */
[----:B------:R-:W2:Y:S10]  /*3930*/  MUFU.EX2 R8, R132 ;  /* 0x0000008400087308 */ /* 0x000eb40000000800 */
[----:B------:R-:W2:Y:S01]  /*3940*/  MUFU.EX2 R9, R133 ;  /* 0x0000008500097308 */ /* 0x000ea20000000800 */
[----:B---3--:R-:W-:Y:S01]  /*3950*/  F2FP.PACK_AB R18, R7, R12 ;  /* 0x0000000c0712723e */ /* 0x008fe200000000ff */
[----:B------:R-:W-:Y:S01]  /*3960*/  FFMA.FTZ R12, -R141, R141, 1 ;  /* 0x3f8000008d0c7423 */ /* 0x000fe2000001018d */
[----:B-----5:R-:W-:Y:S01]  /*3970*/  F2FP.PACK_AB R16, R10, R11 ;  /* 0x0000000b0a10723e */ /* 0x020fe200000000ff */
[--C-:B----4-:R-:W-:Y:S02]  /*3980*/  FADD.FTZ R24, R24, -R5.reuse ;  /* 0x8000000518187221 */ /* 0x110fe40000010000 */
[--C-:B------:R-:W-:Y:S02]  /*3990*/  FADD.FTZ R25, R25, -R5.reuse ;  /* 0x8000000519197221 */ /* 0x100fe40000010000 */
[----:B------:R-:W-:Y:S02]  /*39a0*/  FFMA.FTZ R7, -R142, R142, 1 ;  /* 0x3f8000008e077423 */ /* 0x000fe4000001018e */
[--C-:B-1----:R-:W-:Y:S02]  /*39b0*/  FADD.FTZ R23, R23, -R4.reuse ;  /* 0x8000000417177221 */ /* 0x102fe40000010000 */
[--C-:B------:R-:W-:Y:S02]  /*39c0*/  FADD.FTZ R35, R35, -R4.reuse ;  /* 0x8000000423237221 */ /* 0x100fe40000010000 */
[----:B------:R-:W-:Y:S02]  /*39d0*/  FMUL.FTZ R23, R15, R23 ;  /* 0x000000170f177220 */ /* 0x000fe40000410000 */
[----:B------:R1:W3:Y:S01]  /*39e0*/  MUFU.EX2 R15, R21 ;  /* 0x00000015000f7308 */ /* 0x0002e20000000800 */
[--C-:B------:R-:W-:Y:S02]  /*39f0*/  FADD.FTZ R34, R34, -R4.reuse ;  /* 0x8000000422227221 */ /* 0x100fe40000010000 */
[----:B------:R-:W-:Y:S02]  /*3a00*/  FMUL.FTZ R10, R10, R35 ;  /* 0x000000230a0a7220 */ /* 0x000fe40000410000 */
[----:B------:R-:W-:Y:S02]  /*3a10*/  FADD.FTZ R6, R22, -R4 ;  /* 0x8000000416067221 */ /* 0x000fe40000010000 */
[----:B------:R-:W4:Y:S01]  /*3a20*/  LDS R4, [R229.X4+0x12220] ;  /* 0x01222000e5047984 */ /* 0x000f220000004800 */
[----:B------:R-:W-:Y:S02]  /*3a30*/  FMUL.FTZ R34, R11, R34 ;  /* 0x000000220b227220 */ /* 0x000fe40000410000 */
[----:B------:R-:W-:Y:S02]  /*3a40*/  FMUL.FTZ R12, R12, R10 ;  /* 0x0000000a0c0c7220 */ /* 0x000fe40000410000 */
[--C-:B------:R-:W-:Y:S01]  /*3a50*/  FADD.FTZ R10, R28, -R5.reuse ;  /* 0x800000051c0a7221 */ /* 0x100fe20000010000 */
[----:B------:R-:W-:Y:S01]  /*3a60*/  STS [R230], R20 ;  /* 0x00000014e6007388 */ /* 0x000fe20000000800 */
[----:B------:R-:W-:Y:S02]  /*3a70*/  FADD.FTZ R5, R29, -R5 ;  /* 0x800000051d057221 */ /* 0x000fe40000010000 */
[----:B------:R-:W-:Y:S02]  /*3a80*/  FFMA.FTZ R11, -R209, R209, 1 ;  /* 0x3f800000d10b7423 */ /* 0x000fe400000101d1 */
[----:B--2---:R-:W-:Y:S01]  /*3a90*/  FMUL.FTZ R10, R8, R10 ;  /* 0x0000000a080a7220 */ /* 0x004fe20000410000 */
[----:B------:R-:W-:Y:S01]  /*3aa0*/  STS [R230+0x400], R17 ;  /* 0x00040011e6007388 */ /* 0x000fe20000000800 */
[C---:B------:R-:W-:Y:S01]  /*3ab0*/  FMUL.FTZ R5, R9.reuse, R5 ;  /* 0x0000000509057220 */ /* 0x040fe20000410000 */
[----:B------:R-:W-:Y:S01]  /*3ac0*/  F2FP.PACK_AB R8, R9, R8 ;  /* 0x000000080908723e */ /* 0x000fe200000000ff */
[----:B------:R-:W-:Y:S01]  /*3ad0*/  FFMA.FTZ R22, -R206, R206, 1 ;  /* 0x3f800000ce167423 */ /* 0x000fe200000101ce */
[----:B------:R-:W-:Y:S01]  /*3ae0*/  MUFU.EX2 R9, R137 ;  /* 0x0000008900097308 */ /* 0x000fe20000000800 */
[----:B-1----:R-:W-:Y:S01]  /*3af0*/  FMUL.FTZ R21, R14, R24 ;  /* 0x000000180e157220 */ /* 0x002fe20000410000 */
[----:B------:R-:W-:Y:S01]  /*3b00*/  STS [R231], R18 ;  /* 0x00000012e7007388 */ /* 0x000fe20000000800 */
[----:B------:R-:W-:Y:S02]  /*3b10*/  FFMA.FTZ R24, -R156, R156, 1 ;  /* 0x3f8000009c187423 */ /* 0x000fe4000001019c */
[----:B------:R-:W-:Y:S02]  /*3b20*/  FMUL.FTZ R21, R11, R21 ;  /* 0x000000150b157220 */ /* 0x000fe40000410000 */
[----:B------:R-:W-:Y:S01]  /*3b30*/  FFMA.FTZ R11, -R157, R157, 1 ;  /* 0x3f8000009d0b7423 */ /* 0x000fe2000001019d */
[----:B------:R1:W-:Y:S01]  /*3b40*/  STS [R231+0x400], R16 ;  /* 0x00040010e7007388 */ /* 0x0003e20000000800 */
[----:B------:R-:W-:Y:S02]  /*3b50*/  FMUL.FTZ R6, R136, R6 ;  /* 0x0000000688067220 */ /* 0x000fe40000410000 */
[----:B------:R-:W-:Y:S02]  /*3b60*/  FMUL.FTZ R5, R24, R5 ;  /* 0x0000000518057220 */ /* 0x000fe40000410000 */
[----:B------:R-:W-:Y:S02]  /*3b70*/  FMUL.FTZ R11, R11, R10 ;  /* 0x0000000a0b0b7220 */ /* 0x000fe40000410000 */
[----:B------:R-:W-:Y:S02]  /*3b80*/  FMUL.FTZ R22, R22, R6 ;  /* 0x0000000616167220 */ /* 0x000fe40000410000 */
[----:B------:R-:W-:Y:S01]  /*3b90*/  FFMA.FTZ R6, -R144, R144, 1 ;  /* 0x3f80000090067423 */ /* 0x000fe20000010190 */
[----:B------:R-:W-:Y:S01]  /*3ba0*/  F2FP.PACK_AB R11, R5, R11 ;  /* 0x0000000b050b723e */ /* 0x000fe200000000ff */
[----:B------:R-:W-:Y:S01]  /*3bb0*/  FMUL.FTZ R33, R7, R33 ;  /* 0x0000002107217220 */ /* 0x000fe20000410000 */
[----:B---3--:R-:W-:Y:S01]  /*3bc0*/  F2FP.PACK_AB R5, R15, R134 ;  /* 0x000000860f05723e */ /* 0x008fe200000000ff */
[----:B------:R-:W-:Y:S02]  /*3bd0*/  FFMA.FTZ R7, -R159, R159, 1 ;  /* 0x3f8000009f077423 */ /* 0x000fe4000001019f */
[----:B------:R-:W-:Y:S01]  /*3be0*/  FMUL.FTZ R34, R6, R34 ;  /* 0x0000002206227220 */ /* 0x000fe20000410000 */
[----:B------:R-:W-:Y:S01]  /*3bf0*/  F2FP.PACK_AB R6, R13, R14 ;  /* 0x0000000e0d06723e */ /* 0x000fe200000000ff */
[----:B------:R-:W-:Y:S01]  /*3c00*/  FMUL.FTZ R23, R7, R23 ;  /* 0x0000001707177220 */ /* 0x000fe20000410000 */
[----:B------:R2:W-:Y:S01]  /*3c10*/  STS [R230+0x1400], R5 ;  /* 0x00140005e6007388 */ /* 0x0005e20000000800 */
[----:B------:R-:W3:Y:S01]  /*3c20*/  MUFU.EX2 R7, R135 ;  /* 0x0000008700077308 */ /* 0x000ee20000000800 */
[--C-:B----4-:R-:W-:Y:S01]  /*3c30*/  FADD.FTZ R26, R26, -R4.reuse ;  /* 0x800000041a1a7221 */ /* 0x110fe20000010000 */
[----:B------:R-:W-:Y:S01]  /*3c40*/  F2FP.PACK_AB R12, R12, R34 ;  /* 0x000000220c0c723e */ /* 0x000fe200000000ff */
[--C-:B------:R-:W-:Y:S01]  /*3c50*/  FADD.FTZ R31, R31, -R4.reuse ;  /* 0x800000041f1f7221 */ /* 0x100fe20000010000 */
[----:B------:R-:W-:Y:S01]  /*3c60*/  F2FP.PACK_AB R10, R23, R22 ;  /* 0x00000016170a723e */ /* 0x000fe200000000ff */
[----:B------:R4:W-:Y:S01]  /*3c70*/  STS [R230+0x1000], R6 ;  /* 0x00100006e6007388 */ /* 0x0009e20000000800 */
[----:B------:R-:W-:Y:S02]  /*3c80*/  FMUL.FTZ R13, R13, R25 ;  /* 0x000000190d0d7220 */ /* 0x000fe40000410000 */
[----:B------:R-:W-:Y:S02]  /*3c90*/  FFMA.FTZ R14, -R207, R207, 1 ;  /* 0x3f800000cf0e7423 */ /* 0x000fe400000101cf */
[----:B------:R-:W-:Y:S01]  /*3ca0*/  FMUL.FTZ R134, R134, R26 ;  /* 0x0000001a86867220 */ /* 0x000fe20000410000 */
[----:B------:R-:W-:Y:S01]  /*3cb0*/  STS [R231+0x1000], R8 ;  /* 0x00100008e7007388 */ /* 0x000fe20000000800 */
[----:B-1----:R-:W-:Y:S02]  /*3cc0*/  FFMA.FTZ R16, -R208, R208, 1 ;  /* 0x3f800000d0107423 */ /* 0x002fe400000101d0 */
[----:B------:R-:W-:Y:S01]  /*3cd0*/  FMUL.FTZ R14, R14, R13 ;  /* 0x0000000d0e0e7220 */ /* 0x000fe20000410000 */
[----:B------:R-:W-:Y:S04]  /*3ce0*/  F2FP.PACK_AB R13, R33, R32 ;  /* 0x00000020210d723e */ /* 0x000fe800000000ff */
[----:B------:R-:W-:Y:S01]  /*3cf0*/  F2FP.PACK_AB R14, R14, R21 ;  /* 0x000000150e0e723e */ /* 0x000fe200000000ff */
[--C-:B--2---:R-:W-:Y:S04]  /*3d00*/  FADD.FTZ R5, R27, -R4.reuse ;  /* 0x800000041b057221 */ /* 0x104fe80000010000 */
[----:B------:R-:W-:Y:S02]  /*3d10*/  FMUL.FTZ R5, R15, R5 ;  /* 0x000000050f057220 */ /* 0x000fe40000410000 */
[----:B----4-:R-:W-:Y:S01]  /*3d20*/  FADD.FTZ R6, R30, -R4 ;  /* 0x800000041e067221 */ /* 0x010fe20000010000 */
[----:B---3--:R-:W-:Y:S01]  /*3d30*/  F2FP.PACK_AB R4, R9, R7 ;  /* 0x000000070904723e */ /* 0x008fe200000000ff */
[----:B------:R-:W-:Y:S02]  /*3d40*/  FFMA.FTZ R15, -R210, R210, 1 ;  /* 0x3f800000d20f7423 */ /* 0x000fe400000101d2 */
[----:B------:R-:W-:Y:S02]  /*3d50*/  FMUL.FTZ R6, R7, R6 ;  /* 0x0000000607067220 */ /* 0x000fe40000410000 */
[----:B------:R1:W-:Y:S01]  /*3d60*/  STS [R231+0x1400], R4 ;  /* 0x00140004e7007388 */ /* 0x0003e20000000800 */
[----:B------:R-:W-:Y:S02]  /*3d70*/  FMUL.FTZ R7, R15, R134 ;  /* 0x000000860f077220 */ /* 0x000fe40000410000 */
[----:B------:R-:W-:Y:S02]  /*3d80*/  FMUL.FTZ R5, R16, R5 ;  /* 0x0000000510057220 */ /* 0x000fe40000410000 */
[----:B------:R-:W-:Y:S01]  /*3d90*/  FMUL.FTZ R9, R9, R31 ;  /* 0x0000001f09097220 */ /* 0x000fe20000410000 */
[----:B------:R-:W-:Y:S01]  /*3da0*/  BAR.SYNC.DEFER_BLOCKING 0x0 ;  /* 0x0000000000007b1d */ /* 0x000fe20000010000 */
[----:B------:R-:W-:Y:S01]  /*3db0*/  FFMA.FTZ R15, -R158, R158, 1 ;  /* 0x3f8000009e0f7423 */ /* 0x000fe2000001019e */
[----:B------:R-:W-:Y:S01]  /*3dc0*/  F2FP.PACK_AB R5, R5, R7 ;  /* 0x000000070505723e */ /* 0x000fe200000000ff */
[----:B------:R-:W-:Y:S02]  /*3dd0*/  FFMA.FTZ R16, -R145, R145, 1 ;  /* 0x3f80000091107423 */ /* 0x000fe40000010191 */
        /* <DEDUP_REMOVED lines=91> */
[----:B-1--4-:R-:W-:Y:S01]  /*4390*/  LOP3.LUT P4, RZ, R233, 0x1, RZ, 0xc0, !PT ;  /* 0x00000001e9ff7812 */ /* 0x012fe2000788c0ff */
[----:B------:R-:W-:Y:S01]  /*43a0*/  USHF.R.S32.HI UR18, URZ, 0x1f, UR9 ;  /* 0x0000001f3f127899 */ /* 0x000fe20008011409 */
[----:B------:R-:W-:Y:S01]  /*43b0*/  IMAD.U32 R11, RZ, RZ, UR6 ;  /* 0x00000006ff0b7e24 */ /* 0x000fe2000f8e00ff */
[----:B------:R-:W-:Y:S01]  /*43c0*/  ULDC.64 UR4, c[0x0][0x208] ;  /* 0x0000820000047ab9 */ /* 0x000fe20000000a00 */
[----:B------:R-:W-:Y:S01]  /*43d0*/  IMAD.U32 R132, RZ, RZ, UR7 ;  /* 0x00000007ff847e24 */ /* 0x000fe2000f8e00ff */
[----:B------:R-:W-:Y:S02]  /*43e0*/  UIMAD UR18, UR18, UR4, URZ ;  /* 0x00000004121272a4 */ /* 0x000fe4000f8e023f */
[----:B------:R-:W-:Y:S02]  /*43f0*/  USHF.L.U32 UR19, UR9, 0x6, URZ ;  /* 0x0000000609137899 */ /* 0x000fe4000800063f */
[----:B------:R-:W-:Y:S02]  /*4400*/  UIMAD.WIDE.U32 UR20, UR9, UR4, URZ ;  /* 0x00000004091472a5 */ /* 0x000fe4000f8e003f */
[----:B------:R-:W-:Y:S02]  /*4410*/  UIMAD UR18, UR9, UR5, UR18 ;  /* 0x00000005091272a4 */ /* 0x000fe4000f8e0212 */
[----:B------:R-:W-:Y:S01]  /*4420*/  IADD3 R19, P0, R246, UR19, RZ ;  /* 0x00000013f6137c10 */ /* 0x000fe2000ff1e0ff */
[----:B------:R-:W-:Y:S01]  /*4430*/  USHF.L.U32 UR4, UR20, 0x6, URZ ;  /* 0x0000000614047899 */ /* 0x000fe2000800063f */
[----:B------:R-:W-:Y:S01]  /*4440*/  IMAD.U32 R8, RZ, RZ, UR19 ;  /* 0x00000013ff087e24 */ /* 0x000fe2000f8e00ff */
[----:B------:R-:W-:Y:S01]  /*4450*/  UIADD3 UR18, UR21, UR18, URZ ;  /* 0x0000001215127290 */ /* 0x000fe2000fffe03f */
[----:B------:R-:W-:Y:S03]  /*4460*/  IMAD.U32 R133, RZ, RZ, UR19 ;  /* 0x00000013ff857e24 */ /* 0x000fe6000f8e00ff */
[----:B------:R-:W-:Y:S01]  /*4470*/  IADD3 R8, -R236, c[0x0][0x168], -R8 ;  /* 0x00005a00ec087a10 */ /* 0x000fe20007ffe908 */
[----:B------:R-:W-:Y:S01]  /*4480*/  USHF.L.U64.HI UR18, UR20, 0x6, UR18 ;  /* 0x0000000614127899 */ /* 0x000fe20008010212 */
[----:B------:R-:W-:Y:S02]  /*4490*/  IADD3 R9, P2, R240, UR4, RZ ;  /* 0x00000004f0097c10 */ /* 0x000fe4000ff5e0ff */
[----:B------:R-:W-:Y:S02]  /*44a0*/  ISETP.LT.OR P6, PT, R8, 0x1, !P4 ;  /* 0x000000010800780c */ /* 0x000fe400067c1670 */
[----:B------:R-:W-:Y:S02]  /*44b0*/  LEA.HI.X.SX32 R133, R133, R250, 0x1, P0 ;  /* 0x000000fa85857211 */ /* 0x000fe400000f0eff */
[----:B------:R-:W-:Y:S02]  /*44c0*/  IADD3 R11, P1, P0, R240, UR4, R11 ;  /* 0x00000004f00b7c10 */ /* 0x000fe4000f83e00b */
[----:B------:R-:W-:Y:S02]  /*44d0*/  IADD3.X R17, R239, UR18, RZ, P2, !PT ;  /* 0x00000012ef117c10 */ /* 0x000fe400097fe4ff */
[----:B------:R-:W-:Y:S02]  /*44e0*/  LEA R16, P2, R9, c[0x0][0x1f0], 0x1 ;  /* 0x00007c0009107a11 */ /* 0x000fe400078408ff */
[----:B------:R-:W-:Y:S02]  /*44f0*/  IADD3.X R132, R239, UR18, R132, P1, P0 ;  /* 0x00000012ef847c10 */ /* 0x000fe40008fe0484 */
[----:B------:R-:W-:Y:S02]  /*4500*/  LEA R18, P0, R19, c[0x0][0x280], 0x2 ;  /* 0x0000a00013127a11 */ /* 0x000fe400078010ff */
[----:B------:R-:W-:Y:S02]  /*4510*/  LEA R10, P1, R11, c[0x0][0x1f0], 0x1 ;  /* 0x00007c000b0a7a11 */ /* 0x000fe400078208ff */
[----:B------:R-:W-:Y:S02]  /*4520*/  LEA.HI.X R17, R9, c[0x0][0x1f4], R17, 0x1, P2 ;  /* 0x00007d0009117a11 */ /* 0x000fe400010f0c11 */
[----:B------:R-:W-:Y:S02]  /*4530*/  LOP3.LUT P2, RZ, R233, 0x2, RZ, 0xc0, !PT ;  /* 0x00000002e9ff7812 */ /* 0x000fe4000784c0ff */
[----:B------:R-:W-:Y:S01]  /*4540*/  LEA.HI.X R19, R19, c[0x0][0x284], R133, 0x2, P0 ;  /* 0x0000a10013137a11 */ /* 0x000fe200000f1485 */
[----:B------:R-:W-:Y:S01]  /*4550*/  @!PT LDS RZ, [RZ] ;  /* 0x00000000fffff984 */ /* 0x000fe20000000800 */
[----:B------:R-:W-:Y:S01]  /*4560*/  @!PT LDS RZ, [RZ] ;  /* 0x00000000fffff984 */ /* 0x000fe20000000800 */
[----:B------:R-:W-:Y:S01]  /*4570*/  @!PT LDS RZ, [RZ] ;  /* 0x00000000fffff984 */ /* 0x000fe20000000800 */
[----:B------:R1:W-:Y:S01]  /*4580*/  LDGSTS.E.BYPASS.LTC128B.128 [R228+0xc080], [R16.64], !P6 ;  /* 0x0c08000010e47fae */ /* 0x0003e2000f101d50 */
[----:B------:R-:W-:Y:S02]  /*4590*/  LEA.HI.X R11, R11, c[0x0][0x1f4], R132, 0x1, P1 ;  /* 0x00007d000b0b7a11 */ /* 0x000fe400008f0c84 */
[C---:B------:R-:W-:Y:S02]  /*45a0*/  ISETP.LT.OR P1, PT, R8.reuse, 0x1, !P2 ;  /* 0x000000010800780c */ /* 0x040fe40005721670 */
        /* <DEDUP_REMOVED lines=12> */
.L_x_459:
[-C--:B-1--4-:R-:W-:Y:S01]  /*4670*/  HMMA.16816.F32 R84, R4, R12.reuse, R84 ;  /* 0x0000000c0454723c */ /* 0x092fe20000001854 */
[----:B------:R-:W-:Y:S01]  /*4680*/  LDSM.16.MT88.4 R8, [R223+0x15280] ;  /* 0x01528000df08783b */ /* 0x000fe20000004200 */
        /* <DEDUP_REMOVED lines=71> */
[----:B------:R-:W-:Y:S02]  /*4b00*/  USHF.R.S32.HI UR19, URZ, 0x1f, UR9 ;  /* 0x0000001f3f137899 */ /* 0x000fe40008011409 */
[----:B------:R-:W-:Y:S02]  /*4b10*/  ULDC.64 UR4, c[0x0][0x178] ;  /* 0x00005e0000047ab9 */ /* 0x000fe40000000a00 */
        /* <DEDUP_REMOVED lines=8> */
[----:B------:R-:W-:Y:S01]  /*4ba0*/  IMAD.U32 R6, RZ, RZ, UR18 ;  /* 0x00000012ff067e24 */ /* 0x000fe2000f8e00ff */
[----:B------:R-:W-:Y:S02]  /*4bb0*/  ULEA UR18, UP0, UR4, UR20, 0x5 ;  /* 0x0000001404127291 */ /* 0x000fe4000f80283f */
[----:B------:R-:W-:Y:S01]  /*4bc0*/  LEA.HI.X.SX32 R5, R5, R251, 0x1, P0 ;  /* 0x000000fb05057211 */ /* 0x000fe200000f0eff */
[----:B------:R-:W-:Y:S01]  /*4bd0*/  USHF.L.U64.HI UR19, UR22, 0x6, UR19 ;  /* 0x0000000616137899 */ /* 0x000fe20008010213 */
[----:B------:R-:W-:Y:S02]  /*4be0*/  LEA R10, P0, R4, c[0x0][0x258], 0x2 ;  /* 0x00009600040a7a11 */ /* 0x000fe400078010ff */
[----:B------:R-:W-:Y:S01]  /*4bf0*/  IADD3 R7, P1, R242, UR18, RZ ;  /* 0x00000012f2077c10 */ /* 0x000fe2000ff3e0ff */
[----:B------:R-:W-:Y:S01]  /*4c00*/  ULEA.HI.X UR4, UR4, UR19, UR5, 0x5, UP0 ;  /* 0x0000001304047291 */ /* 0x000fe200080f2c05 */
[----:B------:R-:W-:Y:S02]  /*4c10*/  LEA.HI.X R11, R4, c[0x0][0x25c], R5, 0x2, P0 ;  /* 0x00009700040b7a11 */ /* 0x000fe400000f1405 */
[----:B------:R-:W-:Y:S02]  /*4c20*/  IADD3 R4, -R236, c[0x0][0x168], -R6 ;  /* 0x00005a00ec047a10 */ /* 0x000fe40007ffe906 */
[----:B------:R-:W-:Y:S02]  /*4c30*/  IADD3 R5, P0, R242, UR20, RZ ;  /* 0x00000014f2057c10 */ /* 0x000fe4000ff1e0ff */
[----:B------:R-:W-:Y:S02]  /*4c40*/  ISETP.LT.OR P6, PT, R4, 0x1, !P4 ;  /* 0x000000010400780c */ /* 0x000fe400067c1670 */
[----:B------:R-:W-:Y:S02]  /*4c50*/  LEA R8, P2, R5, c[0x0][0x160], 0x1 ;  /* 0x0000580005087a11 */ /* 0x000fe400078408ff */
[C---:B------:R-:W-:Y:S02]  /*4c60*/  IADD3.X R9, R244.reuse, UR19, RZ, P0, !PT ;  /* 0x00000013f4097c10 */ /* 0x040fe400087fe4ff */
[----:B------:R-:W-:Y:S02]  /*4c70*/  IADD3.X R12, R244, UR4, RZ, P1, !PT ;  /* 0x00000004f40c7c10 */ /* 0x000fe40008ffe4ff */
[----:B------:R-:W-:Y:S02]  /*4c80*/  LOP3.LUT P1, RZ, R238, 0x2, RZ, 0xc0, !PT ;  /* 0x00000002eeff7812 */ /* 0x000fe4000782c0ff */
[----:B------:R-:W-:Y:S02]  /*4c90*/  LEA R6, P0, R7, c[0x0][0x160], 0x1 ;  /* 0x0000580007067a11 */ /* 0x000fe400078008ff */
[----:B------:R-:W-:Y:S02]  /*4ca0*/  LEA.HI.X R9, R5, c[0x0][0x164], R9, 0x1, P2 ;  /* 0x0000590005097a11 */ /* 0x000fe400010f0c09 */
[C---:B------:R-:W-:Y:S02]  /*4cb0*/  ISETP.LT.OR P2, PT, R4.reuse, 0x1, !P1 ;  /* 0x000000010400780c */ /* 0x040fe40004f41670 */
[----:B------:R-:W-:Y:S01]  /*4cc0*/  LEA.HI.X R7, R7, c[0x0][0x164], R12, 0x1, P0 ;  /* 0x0000590007077a11 */ /* 0x000fe200000f0c0c */
[----:B------:R-:W-:Y:S01]  /*4cd0*/  @!PT LDS RZ, [RZ] ;  /* 0x00000000fffff984 */ /* 0x000fe20000000800 */
[----:B------:R-:W-:Y:S01]  /*4ce0*/  @!PT LDS RZ, [RZ] ;  /* 0x00000000fffff984 */ /* 0x000fe20000000800 */
[----:B------:R-:W-:Y:S01]  /*4cf0*/  @!PT LDS RZ, [RZ] ;  /* 0x00000000fffff984 */ /* 0x000fe20000000800 */
[----:B------:R1:W-:Y:S01]  /*4d00*/  LDGSTS.E.BYPASS.LTC128B.128 [R228+0x6080], [R8.64], !P6 ;  /* 0x0608000008e47fae */ /* 0x0003e2000f101d50 */
        /* <DEDUP_REMOVED lines=11> */
.L_x_460:
        /* <DEDUP_REMOVED lines=27> */
[C---:B------:R-:W-:Y:S01]  /*4f70*/  HMMA.16816.F32 R136, R208.reuse, R216, R136 ;  /* 0x000000d8d088723c */ /* 0x040fe20000001888 */
[----:B------:R-:W2:Y:S07]  /*4f80*/  LDL.64 R216, [R1] ;  /* 0x0000000001d87983 */ /* 0x000eae0000100a00 */
[-C--:B------:R-:W-:Y:S01]  /*4f90*/  HMMA.16816.F32 R140, R208, R218.reuse, R140 ;  /* 0x000000dad08c723c */ /* 0x080fe2000000188c */
[----:B------:R-:W3:Y:S07]  /*4fa0*/  LDSM.16.M88.4 R208, [R220+0x15280] ;  /* 0x01528000dcd0783b */ /* 0x000eee0000000200 */
[----:B------:R-:W-:Y:S01]  /*4fb0*/  HMMA.16816.F32 R144, R200, R218, R144 ;  /* 0x000000dac890723c */ /* 0x000fe20000001890 */
[----:B------:R-:W4:Y:S07]  /*4fc0*/  LDSM.16.MT88.4 R200, [R0+0x3080] ;  /* 0x0030800000c8783b */ /* 0x000f2e0000004200 */
[-C--:B-1----:R-:W-:Y:S08]  /*4fd0*/  HMMA.16816.F32 R4, R156, R204.reuse, R4 ;  /* 0x000000cc9c04723c */ /* 0x082ff00000001804 */
[C---:B---3--:R-:W-:Y:S08]  /*4fe0*/  HMMA.16816.F32 R8, R208.reuse, R204, R8 ;  /* 0x000000ccd008723c */ /* 0x048ff00000001808 */
[-C--:B------:R-:W-:Y:S08]  /*4ff0*/  HMMA.16816.F32 R12, R208, R206.reuse, R12 ;  /* 0x000000ced00c723c */ /* 0x080ff0000000180c */
[C---:B------:R-:W-:Y:S01]  /*5000*/  HMMA.16816.F32 R16, R156.reuse, R206, R16 ;  /* 0x000000ce9c10723c */ /* 0x040fe20000001810 */
[----:B------:R-:W-:Y:S07]  /*5010*/  LDSM.16.MT88.4 R204, [R0+0x1880] ;  /* 0x0018800000cc783b */ /* 0x000fee0000004200 */
[-C--:B----4-:R-:W-:Y:S08]  /*5020*/  HMMA.16816.F32 R20, R156, R200.reuse, R20 ;  /* 0x000000c89c14723c */ /* 0x090ff00000001814 */
[C---:B------:R-:W-:Y:S08]  /*5030*/  HMMA.16816.F32 R24, R208.reuse, R200, R24 ;  /* 0x000000c8d018723c */ /* 0x040ff00000001818 */
[-C--:B------:R-:W-:Y:S08]  /*5040*/  HMMA.16816.F32 R28, R208, R202.reuse, R28 ;  /* 0x000000cad01c723c */ /* 0x080ff0000000181c */
[C---:B------:R-:W-:Y:S01]  /*5050*/  HMMA.16816.F32 R32, R156.reuse, R202, R32 ;  /* 0x000000ca9c20723c */ /* 0x040fe20000001820 */
[----:B------:R-:W1:Y:S07]  /*5060*/  LDSM.16.M88.4 R200, [R3+0x14280] ;  /* 0x0142800003c8783b */ /* 0x000e6e0000000200 */
[-C--:B------:R-:W-:Y:S08]  /*5070*/  HMMA.16816.F32 R132, R156, R212.reuse, R132 ;  /* 0x000000d49c84723c */ /* 0x080ff00000001884 */
[C---:B------:R-:W-:Y:S08]  /*5080*/  HMMA.16816.F32 R136, R208.reuse, R212, R136 ;  /* 0x000000d4d088723c */ /* 0x040ff00000001888 */
[-C--:B------:R-:W-:Y:S01]  /*5090*/  HMMA.16816.F32 R140, R208, R214.reuse, R140 ;  /* 0x000000d6d08c723c */ /* 0x080fe2000000188c */
[----:B------:R-:W3:Y:S07]  /*50a0*/  LDSM.16.M88.4 R208, [R3+0x15280] ;  /* 0x0152800003d0783b */ /* 0x000eee0000000200 */
[----:B------:R-:W-:Y:S01]  /*50b0*/  HMMA.16816.F32 R144, R156, R214, R144 ;  /* 0x000000d69c90723c */ /* 0x000fe20000001890 */
[----:B------:R-:W4:Y:S04]  /*50c0*/  LDSM.16.MT88.4 R156, [R0+0x3880] ;  /* 0x00388000009c783b */ /* 0x000f280000004200 */
[----:B------:R-:W5:Y:S03]  /*50d0*/  LDSM.16.MT88.4 R212, [R0+0x5880] ;  /* 0x0058800000d4783b */ /* 0x000f660000004200 */
[-C--:B-1----:R-:W-:Y:S08]  /*50e0*/  HMMA.16816.F32 R4, R200, R204.reuse, R4 ;  /* 0x000000ccc804723c */ /* 0x082ff00000001804 */
[C---:B---3--:R-:W-:Y:S08]  /*50f0*/  HMMA.16816.F32 R8, R208.reuse, R204, R8 ;  /* 0x000000ccd008723c */ /* 0x048ff00000001808 */
[-C--:B------:R-:W-:Y:S08]  /*5100*/  HMMA.16816.F32 R12, R208, R206.reuse, R12 ;  /* 0x000000ced00c723c */ /* 0x080ff0000000180c */
[C---:B------:R-:W-:Y:S08]  /*5110*/  HMMA.16816.F32 R16, R200.reuse, R206, R16 ;  /* 0x000000cec810723c */ /* 0x040ff00000001810 */
[-C--:B----4-:R-:W-:Y:S08]  /*5120*/  HMMA.16816.F32 R20, R200, R156.reuse, R20 ;  /* 0x0000009cc814723c */ /* 0x090ff00000001814 */
[C---:B------:R-:W-:Y:S08]  /*5130*/  HMMA.16816.F32 R24, R208.reuse, R156, R24 ;  /* 0x0000009cd018723c */ /* 0x040ff00000001818 */
[-C--:B------:R-:W-:Y:S08]  /*5140*/  HMMA.16816.F32 R28, R208, R158.reuse, R28 ;  /* 0x0000009ed01c723c */ /* 0x080ff0000000181c */
[C---:B------:R-:W-:Y:S07]  /*5150*/  HMMA.16816.F32 R32, R200.reuse, R158, R32 ;  /* 0x0000009ec820723c */ /* 0x040fee0000001820 */
[----:B------:R-:W-:Y:S01]  /*5160*/  IMAD.U32 R158, RZ, RZ, UR11 ;  /* 0x0000000bff9e7e24 */ /* 0x000fe2000f8e00ff */
[-C--:B-----5:R-:W-:Y:S08]  /*5170*/  HMMA.16816.F32 R132, R200, R212.reuse, R132 ;  /* 0x000000d4c884723c */ /* 0x0a0ff00000001884 */
[C---:B------:R-:W-:Y:S08]  /*5180*/  HMMA.16816.F32 R136, R208.reuse, R212, R136 ;  /* 0x000000d4d088723c */ /* 0x040ff00000001888 */
[-C--:B------:R-:W-:Y:S08]  /*5190*/  HMMA.16816.F32 R140, R208, R214.reuse, R140 ;  /* 0x000000d6d08c723c */ /* 0x080ff0000000188c */
[----:B------:R-:W-:Y:S04]  /*51a0*/  HMMA.16816.F32 R144, R200, R214, R144 ;  /* 0x000000d6c890723c */ /* 0x000fe80000001890 */
[----:B--2---:R-:W-:Y:S01]  /*51b0*/  IADD3 R157, P0, R216, UR11, RZ ;  /* 0x0000000bd89d7c10 */ /* 0x004fe2000ff1e0ff */
        /* <DEDUP_REMOVED lines=103> */
.L_x_458:
[----:B------:R-:W-:Y:S05]  /*5830*/  @P1 BRA `(.L_x_462) ;  /* 0x0000105000001947 */ /* 0x000fea0003800000 */
[----:B------:R-:W-:Y:S01]  /*5840*/  SHF.R.S32.HI R7, RZ, 0x1f, R234 ;  /* 0x0000001fff077819 */ /* 0x000fe200000114ea */
[----:B------:R-:W-:Y:S01]  /*5850*/  BAR.SYNC.DEFER_BLOCKING 0x1, 0x100 ;  /* 0x0044000000007b1d */ /* 0x000fe20000010000 */
[----:B------:R-:W-:Y:S01]  /*5860*/  F2FP.PACK_AB R36, R37, R36 ;  /* 0x000000242524723e */ /* 0x000fe200000000ff */
[----:B------:R-:W-:Y:S01]  /*5870*/  USHF.R.S32.HI UR6, URZ, 0x1f, UR13 ;  /* 0x0000001f3f067899 */ /* 0x000fe2000801140d */
[CC--:B------:R-:W-:Y:S01]  /*5880*/  LEA.HI R3, R7.reuse, R234.reuse, RZ, 0x2 ;  /* 0x000000ea07037211 */ /* 0x0c0fe200078f10ff */
[----:B------:R-:W-:Y:S01]  /*5890*/  USHF.R.S32.HI UR7, URZ, 0x1f, UR14 ;  /* 0x0000001f3f077899 */ /* 0x000fe2000801140e */
[----:B------:R-:W-:Y:S01]  /*58a0*/  LEA.HI R0, R7, R234, RZ, 0x5 ;  /* 0x000000ea07007211 */ /* 0x000fe200078f28ff */
[----:B------:R-:W-:Y:S01]  /*58b0*/  ULDC.64 UR4, c[0x0][0x338] ;  /* 0x0000ce0000047ab9 */ /* 0x000fe20000000a00 */
[--C-:B------:R-:W-:Y:S01]  /*58c0*/  SHF.R.S32.HI R5, RZ, 0x2, R3.reuse ;  /* 0x00000002ff057819 */ /* 0x100fe20000011403 */
[----:B------:R-:W-:Y:S01]  /*58d0*/  UIMAD UR4, UR6, UR4, URZ ;  /* 0x00000004060472a4 */ /* 0x000fe2000f8e023f */
[----:B------:R-:W-:Y:S01]  /*58e0*/  SHF.R.S32.HI R2, RZ, 0x1f, R3 ;  /* 0x0000001fff027819 */ /* 0x000fe20000011403 */
[----:B------:R-:W-:Y:S01]  /*58f0*/  BSSY B0, `(.L_x_463) ;  /* 0x00000b3000007945 */ /* 0x000fe20003800000 */
[----:B------:R-:W-:Y:S01]  /*5900*/  SHF.R.S32.HI R4, RZ, 0x5, R0 ;  /* 0x00000005ff047819 */ /* 0x000fe20000011400 */
[----:B------:R-:W-:Y:S01]  /*5910*/  UIMAD UR5, UR13, UR5, UR4 ;  /* 0x000000050d0572a4 */ /* 0x000fe2000f8e0204 */
[----:B------:R-:W-:-:S02]  /*5920*/  LEA.HI R2, R2, R5, RZ, 0x3 ;  /* 0x0000000502027211 */ /* 0x000fc400078f18ff */
[----:B------:R-:W-:Y:S01]  /*5930*/  LEA.HI R0, R0, R4, RZ, 0x1 ;  /* 0x0000000400007211 */ /* 0x000fe200078f08ff */
[----:B------:R-:W-:Y:S01]  /*5940*/  ULDC UR4, c[0x0][0x2f0] ;  /* 0x0000bc0000047ab9 */ /* 0x000fe20000000800 */
[----:B------:R-:W-:Y:S01]  /*5950*/  LOP3.LUT R6, R2, 0xfffffff8, RZ, 0xc0, !PT ;  /* 0xfffffff802067812 */ /* 0x000fe200078ec0ff */
[----:B------:R-:W-:Y:S01]  /*5960*/  UIADD3 UR10, -UR10, UR4, URZ ;  /* 0x000000040a0a7290 */ /* 0x000fe2000fffe13f */
        /* <DEDUP_REMOVED lines=13> */
[----:B------:R-:W-:Y:S01]  /*5a40*/  LOP3.LUT R8, R0, 0x1ffffff8, RZ, 0xc0, !PT ;  /* 0x1ffffff800087812 */ /* 0x000fe200078ec0ff */
[----:B------:R-:W-:Y:S01]  /*5a50*/  UISETP.LT.AND UP0, UPT, UR10, 0x40, UPT ;  /* 0x000000400a00788c */ /* 0x000fe2000bf01270 */
[----:B------:R-:W-:-:S02]  /*5a60*/  SHF.R.S32.HI R14, RZ, 0x3, R0 ;  /* 0x00000003ff0e7819 */ /* 0x000fc40000011400 */
[----:B------:R-:W-:Y:S01]  /*5a70*/  LOP3.LUT R4, R2, 0x18, R4, 0xf8, !PT ;  /* 0x0000001802047812 */ /* 0x000fe200078ef804 */
[----:B------:R-:W-:Y:S01]  /*5a80*/  IMAD.IADD R8, R234, 0x1, -R8 ;  /* 0x00000001ea087824 */ /* 0x000fe200078e0a08 */
[----:B------:R-:W-:Y:S01]  /*5a90*/  SHF.R.U32.HI R0, RZ, 0x3, R2 ;  /* 0x00000003ff007819 */ /* 0x000fe20000011602 */
[----:B------:R-:W-:Y:S01]  /*5aa0*/  IMAD.SHL.U32 R2, R14, 0x40, RZ ;  /* 0x000000400e027824 */ /* 0x000fe200078e00ff */
[----:B------:R-:W-:Y:S01]  /*5ab0*/  F2FP.PACK_AB R38, R39, R38 ;  /* 0x000000262726723e */ /* 0x000fe200000000ff */
[----:B------:R-:W-:Y:S01]  /*5ac0*/  IMAD.SHL.U32 R8, R8, 0x8, RZ ;  /* 0x0000000808087824 */ /* 0x000fe200078e00ff */
[----:B------:R-:W-:Y:S01]  /*5ad0*/  LOP3.LUT R0, R4, R0, RZ, 0x3c, !PT ;  /* 0x0000000004007212 */ /* 0x000fe200078e3cff */
[----:B------:R-:W-:Y:S01]  /*5ae0*/  USEL UR10, UR10, 0x40, UP0 ;  /* 0x000000400a0a7887 */ /* 0x000fe20008000000 */
[----:B------:R-:W-:Y:S02]  /*5af0*/  LOP3.LUT R2, R2, 0x1c0, RZ, 0xc0, !PT ;  /* 0x000001c002027812 */ /* 0x000fe400078ec0ff */
[----:B------:R-:W-:Y:S01]  /*5b00*/  F2FP.PACK_AB R48, R49, R48 ;  /* 0x000000303130723e */ /* 0x000fe200000000ff */
[----:B------:R-:W-:Y:S01]  /*5b10*/  IMAD.U32 R0, R3, 0x2, R0 ;  /* 0x0000000203007824 */ /* 0x000fe200078e0000 */
[----:B------:R-:W-:-:S02]  /*5b20*/  LOP3.LUT R5, R2, 0x38, R8, 0xf8, !PT ;  /* 0x0000003802057812 */ /* 0x000fc400078ef808 */
[----:B------:R-:W-:Y:S01]  /*5b30*/  SHF.R.U32.HI R30, RZ, 0x3, R2 ;  /* 0x00000003ff1e7819 */ /* 0x000fe20000011602 */
        /* <DEDUP_REMOVED lines=68> */
[----:B------:R-:W-:Y:S02]  /*5f80*/  LOP3.LUT R30, R5, R30, RZ, 0x3c, !PT ;  /* 0x0000001e051e7212 */ /* 0x000fe400078e3cff */
        /* <DEDUP_REMOVED lines=25> */
[----:B------:R2:W-:Y:S04]  /*6120*/  STS [R2+0x4080], R4 ;  /* 0x0040800402007388 */ /* 0x0005e80000000800 */
[----:B------:R-:W-:Y:S04]  /*6130*/  STS [R2+0x4480], R3 ;  /* 0x0044800302007388 */ /* 0x000fe80000000800 */
[----:B------:R3:W-:Y:S01]  /*6140*/  STS [R0+0x5080], R9 ;  /* 0x0050800900007388 */ /* 0x0007e20000000800 */
[----:B-1----:R-:W-:-:S03]  /*6150*/  SHF.R.S32.HI R15, RZ, 0x1f, R14 ;  /* 0x0000001fff0f7819 */ /* 0x002fc6000001140e */
[----:B------:R1:W-:Y:S04]  /*6160*/  STS [R0+0x5480], R7 ;  /* 0x0054800700007388 */ /* 0x0003e80000000800 */
[----:B------:R4:W-:Y:S04]  /*6170*/  STS [R2+0x5080], R6 ;  /* 0x0050800602007388 */ /* 0x0009e80000000800 */
[----:B------:R5:W-:Y:S01]  /*6180*/  STS [R2+0x5480], R5 ;  /* 0x0054800502007388 */ /* 0x000be20000000800 */
[----:B--2---:R-:W-:Y:S01]  /*6190*/  IMAD.U32 R4, RZ, RZ, UR14 ;  /* 0x0000000eff047e24 */ /* 0x004fe2000f8e00ff */
[----:B---3--:R-:W-:Y:S01]  /*61a0*/  SHF.R.S32.HI R9, RZ, 0x1f, R8 ;  /* 0x0000001fff097819 */ /* 0x008fe20000011408 */
[----:B-1----:R-:W-:Y:S01]  /*61b0*/  IMAD.SHL.U32 R0, R10, 0x2, RZ ;  /* 0x000000020a007824 */ /* 0x002fe200078e00ff */
[----:B------:R-:W-:Y:S01]  /*61c0*/  BAR.SYNC.DEFER_BLOCKING 0x1, 0x100 ;  /* 0x0044000000007b1d */ /* 0x000fe20000010000 */
[----:B----4-:R-:W-:-:S02]  /*61d0*/  IMAD.U32 R6, RZ, RZ, UR15 ;  /* 0x0000000fff067e24 */ /* 0x010fc4000f8e00ff */
[----:B-----5:R-:W-:Y:S02]  /*61e0*/  IMAD.U32 R2, RZ, RZ, UR13 ;  /* 0x0000000dff027e24 */ /* 0x020fe4000f8e00ff */
[----:B------:R-:W-:-:S04]  /*61f0*/  IMAD.WIDE R6, R6, 0x40, R14 ;  /* 0x0000004006067825 */ /* 0x000fc800078e020e */
[----:B------:R-:W-:-:S05]  /*6200*/  IMAD.WIDE.U32 R2, R2, c[0x0][0x338], R8 ;  /* 0x0000ce0002027a25 */ /* 0x000fca00078e0008 */
[----:B------:R-:W-:Y:S01]  /*6210*/  IADD3 R3, R3, UR5, RZ ;  /* 0x0000000503037c10 */ /* 0x000fe2000fffe0ff */
[----:B------:R-:W-:Y:S02]  /*6220*/  ULDC.64 UR4, c[0x0][0x340] ;  /* 0x0000d00000047ab9 */ /* 0x000fe40000000a00 */
[----:B------:R-:W-:Y:S02]  /*6230*/  UIMAD UR4, UR7, UR4, URZ ;  /* 0x00000004070472a4 */ /* 0x000fe4000f8e023f */
[----:B------:R-:W-:Y:S01]  /*6240*/  IMAD.WIDE.U32 R12, R4, c[0x0][0x340], R2 ;  /* 0x0000d000040c7a25 */ /* 0x000fe200078e0002 */
[----:B------:R1:W2:Y:S01]  /*6250*/  LDS.128 R40, [R0+0x7080] ;  /* 0x0070800000287984 */ /* 0x0002a20000000c00 */
[----:B------:R-:W-:-:S03]  /*6260*/  UIMAD UR4, UR14, UR5, UR4 ;  /* 0x000000050e0472a4 */ /* 0x000fc6000f8e0204 */
[----:B------:R1:W3:Y:S03]  /*6270*/  LDS.128 R36, [R0+0x9080] ;  /* 0x0090800000247984 */ /* 0x0002e60000000c00 */
[----:B------:R-:W-:Y:S01]  /*6280*/  IADD3 R5, R13, UR4, RZ ;  /* 0x000000040d057c10 */ /* 0x000fe2000fffe0ff */
[----:B------:R1:W4:Y:S04]  /*6290*/  LDS.128 R32, [R0+0xb080] ;  /* 0x00b0800000207984 */ /* 0x0003280000000c00 */
[----:B------:R1:W1:Y:S04]  /*62a0*/  LDS.128 R52, [R0+0x80] ;  /* 0x0000800000347984 */ /* 0x0002680000000c00 */
        /* <DEDUP_REMOVED lines=23> */
.L_x_464:
[----:B------:R-:W-:Y:S05]  /*6420*/  BSYNC B0 ;  /* 0x0000000000007941 */ /* 0x000fea0003800000 */
.L_x_463:
        /* <DEDUP_REMOVED lines=21> */
.L_x_466:
[----:B------:R-:W-:Y:S05]  /*6580*/  BSYNC B0 ;  /* 0x0000000000007941 */ /* 0x000fea0003800000 */
.L_x_465:
[----:B------:R-:W-:Y:S01]  /*6590*/  ULDC.64 UR4, c[0x0][0x308] ;  /* 0x0000c20000047ab9 */ /* 0x000fe20000000a00 */
[----:B-1----:R-:W-:Y:S01]  /*65a0*/  MOV R2, UR13 ;  /* 0x0000000d00027c02 */ /* 0x002fe20008000f00 */
[----:B------:R-:W-:Y:S01]  /*65b0*/  UIMAD UR4, UR6, UR4, URZ ;  /* 0x00000004060472a4 */ /* 0x000fe2000f8e023f */
[----:B------:R-:W-:Y:S01]  /*65c0*/  MOV R0, UR14 ;  /* 0x0000000e00007c02 */ /* 0x000fe20008000f00 */
[----:B------:R-:W-:Y:S02]  /*65d0*/  BSSY B0, `(.L_x_467) ;  /* 0x0000018000007945 */ /* 0x000fe40003800000 */
[----:B------:R-:W-:Y:S01]  /*65e0*/  UIMAD UR13, UR13, UR5, UR4 ;  /* 0x000000050d0d72a4 */ /* 0x000fe2000f8e0204 */
[----:B------:R-:W-:-:S02]  /*65f0*/  IMAD.WIDE.U32 R2, R2, c[0x0][0x308], R8 ;  /* 0x0000c20002027a25 */ /* 0x000fc400078e0008 */
[----:B------:R-:W-:Y:S02]  /*6600*/  ULDC.64 UR4, c[0x0][0x310] ;  /* 0x0000c40000047ab9 */ /* 0x000fe40000000a00 */
[----:B------:R-:W-:Y:S01]  /*6610*/  UIMAD UR4, UR7, UR4, URZ ;  /* 0x00000004070472a4 */ /* 0x000fe2000f8e023f */
[----:B------:R-:W-:-:S03]  /*6620*/  IADD3 R3, R3, UR13, RZ ;  /* 0x0000000d03037c10 */ /* 0x000fc6000fffe0ff */
[----:B------:R-:W-:Y:S02]  /*6630*/  UIMAD UR4, UR14, UR5, UR4 ;  /* 0x000000050e0472a4 */ /* 0x000fe4000f8e0204 */
[----:B------:R-:W-:-:S05]  /*6640*/  IMAD.WIDE.U32 R10, R0, c[0x0][0x310], R2 ;  /* 0x0000c400000a7a25 */ /* 0x000fca00078e0002 */
[----:B------:R-:W-:Y:S01]  /*6650*/  IADD3 R3, R11, UR4, RZ ;  /* 0x000000040b037c10 */ /* 0x000fe2000fffe0ff */
        /* <DEDUP_REMOVED lines=15> */
.L_x_468:
[----:B------:R-:W-:Y:S05]  /*6750*/  BSYNC B0 ;  /* 0x0000000000007941 */ /* 0x000fea0003800000 */
.L_x_467:
        /* <DEDUP_REMOVED lines=19> */
.L_x_462:
[----:B------:R-:W-:Y:S01]  /*6890*/  SHF.R.S32.HI R0, RZ, 0x1f, R234 ;  /* 0x0000001fff007819 */ /* 0x000fe200000114ea */
[----:B------:R-:W-:Y:S01]  /*68a0*/  USHF.R.S32.HI UR6, URZ, 0x1f, UR13 ;  /* 0x0000001f3f067899 */ /* 0x000fe2000801140d */
[----:B------:R-:W-:Y:S01]  /*68b0*/  IMAD.U32 R2, RZ, RZ, UR13 ;  /* 0x0000000dff027e24 */ /* 0x000fe2000f8e00ff */
[----:B------:R-:W-:Y:S01]  /*68c0*/  ULDC.64 UR4, c[0x0][0x308] ;  /* 0x0000c20000047ab9 */ /* 0x000fe20000000a00 */
[----:B------:R-:W-:Y:S01]  /*68d0*/  LEA.HI R8, R0, R234, RZ, 0x3 ;  /* 0x000000ea00087211 */ /* 0x000fe200078f18ff */
[----:B------:R-:W-:Y:S01]  /*68e0*/  UIMAD UR4, UR6, UR4, URZ ;  /* 0x00000004060472a4 */ /* 0x000fe2000f8e023f */
[----:B------:R-:W-:Y:S01]  /*68f0*/  IMAD.U32 R10, RZ, RZ, UR14 ;  /* 0x0000000eff0a7e24 */ /* 0x000fe2000f8e00ff */
[----:B------:R-:W-:Y:S01]  /*6900*/  ULDC UR8, c[0x0][0x2f0] ;  /* 0x0000bc0000087ab9 */ /* 0x000fe20000000800 */
[----:B------:R-:W-:Y:S01]  /*6910*/  LOP3.LUT R0, R8, 0x1ffffff8, RZ, 0xc0, !PT ;  /* 0x1ffffff808007812 */ /* 0x000fe200078ec0ff */
[----:B------:R-:W-:Y:S01]  /*6920*/  UIMAD UR5, UR13, UR5, UR4 ;  /* 0x000000050d0572a4 */ /* 0x000fe2000f8e0204 */
[----:B------:R-:W-:Y:S01]  /*6930*/  SHF.R.S32.HI R8, RZ, 0x3, R8 ;  /* 0x00000003ff087819 */ /* 0x000fe20000011408 */
[----:B------:R-:W-:Y:S01]  /*6940*/  UIADD3 UR8, -UR10, UR8, URZ ;  /* 0x000000080a087290 */ /* 0x000fe2000fffe13f */
[----:B------:R-:W-:Y:S01]  /*6950*/  IMAD.U32 R6, RZ, RZ, UR15 ;  /* 0x0000000fff067e24 */ /* 0x000fe2000f8e00ff */
[----:B------:R-:W-:Y:S01]  /*6960*/  USHF.R.S32.HI UR7, URZ, 0x1f, UR14 ;  /* 0x0000001f3f077899 */ /* 0x000fe2000801140e */
[----:B------:R-:W-:Y:S01]  /*6970*/  IMAD.IADD R0, R234, 0x1, -R0 ;  /* 0x00000001ea007824 */ /* 0x000fe200078e0a00 */
[----:B------:R-:W-:Y:S01]  /*6980*/  SHF.R.S32.HI R9, RZ, 0x1f, R8 ;  /* 0x0000001fff097819 */ /* 0x000fe20000011408 */
[----:B------:R-:W-:Y:S01]  /*6990*/  BSSY B0, `(.L_x_469) ;  /* 0x000001c000007945 */ /* 0x000fe20003800000 */
[----:B------:R-:W-:Y:S01]  /*69a0*/  ISETP.GE.AND P4, PT, R8, UR8, PT ;  /* 0x0000000808007c0c */ /* 0x000fe2000bf86270 */
[----:B------:R-:W-:-:S02]  /*69b0*/  IMAD.SHL.U32 R12, R0, 0x8, RZ ;  /* 0x00000008000c7824 */ /* 0x000fc400078e00ff */
[----:B------:R-:W-:-:S03]  /*69c0*/  IMAD.WIDE R6, R6, 0x40, R8 ;  /* 0x0000004006067825 */ /* 0x000fc600078e0208 */
[--C-:B------:R-:W-:Y:S02]  /*69d0*/  SHF.R.S32.HI R13, RZ, 0x1f, R12.reuse ;  /* 0x0000001fff0d7819 */ /* 0x100fe4000001140c */
[C---:B------:R-:W-:Y:S02]  /*69e0*/  IADD3 R16, R12.reuse, 0x40, RZ ;  /* 0x000000400c107810 */ /* 0x040fe40007ffe0ff */
[----:B------:R-:W-:Y:S01]  /*69f0*/  IADD3 R17, R12, 0x80, RZ ;  /* 0x000000800c117810 */ /* 0x000fe20007ffe0ff */
[----:B------:R-:W-:-:S05]  /*6a00*/  IMAD.WIDE.U32 R2, R2, c[0x0][0x308], R12 ;  /* 0x0000c20002027a25 */ /* 0x000fca00078e000c */
[----:B------:R-:W-:Y:S01]  /*6a10*/  IADD3 R3, R3, UR5, RZ ;  /* 0x0000000503037c10 */ /* 0x000fe2000fffe0ff */
[----:B------:R-:W-:Y:S02]  /*6a20*/  ULDC.64 UR4, c[0x0][0x310] ;  /* 0x0000c40000047ab9 */ /* 0x000fe40000000a00 */
[----:B------:R-:W-:Y:S02]  /*6a30*/  UIMAD UR4, UR7, UR4, URZ ;  /* 0x00000004070472a4 */ /* 0x000fe4000f8e023f */
[----:B------:R-:W-:Y:S02]  /*6a40*/  IMAD.WIDE.U32 R10, R10, c[0x0][0x310], R2 ;  /* 0x0000c4000a0a7a25 */ /* 0x000fe400078e0002 */
[----:B------:R-:W-:-:S06]  /*6a50*/  UIMAD UR4, UR14, UR5, UR4 ;  /* 0x000000050e0472a4 */ /* 0x000fcc000f8e0204 */
[----:B------:R-:W-:Y:S01]  /*6a60*/  IADD3 R3, R11, UR4, RZ ;  /* 0x000000040b037c10 */ /* 0x000fe2000fffe0ff */
        /* <DEDUP_REMOVED lines=14> */
.L_x_470:
[----:B------:R-:W-:Y:S05]  /*6b50*/  BSYNC B0 ;  /* 0x0000000000007941 */ /* 0x000fea0003800000 */
.L_x_469:
        /* <DEDUP_REMOVED lines=19> */
.L_x_472:
[----:B------:R-:W-:Y:S05]  /*6c90*/  BSYNC B0 ;  /* 0x0000000000007941 */ /* 0x000fea0003800000 */
.L_x_471:
        /* <DEDUP_REMOVED lines=27> */
.L_x_474:
[----:B------:R-:W-:Y:S05]  /*6e50*/  BSYNC B0 ;  /* 0x0000000000007941 */ /* 0x000fea0003800000 */
.L_x_473:
        /* <DEDUP_REMOVED lines=18> */
.L_x_475:
        /* <DEDUP_REMOVED lines=16> */
.L_x_1391:


//--------------------- .text._ZN7cutlass13device_kernelIN5flash19enable_sm80_to_sm89INS1_16FlashAttnBwdSm80INS1_25CollectiveMainloopBwdSm80ILi1ELi1EN4cute5tupleIJNS5_1CILi64EEES8_NS7_ILi192EEEEEENS_6half_tEfNS_4arch4Sm80ELb1ELb0ELb1ELb0ELb1ELb0ELb0ELb0ELi2ELi2ELi2ELi2ELb1EEENS1_21CollectiveEpilogueBwdISA_SB_SD_Li256ELb0ELb0ELi4EEENS1_25SingleTileBwdLPTSchedulerILb0ELi64ELb1EEEEEEEEEvNT_6ParamsE --------------------------
	.section	.text._ZN7cutlass13device_kernelIN5flash19enable_sm80_to_sm89INS1_16FlashAttnBwdSm80INS1_25CollectiveMainloopBwdSm80ILi1ELi1EN4cute5tupleIJNS5_1CILi64EEES8_NS7_ILi192EEEEEENS_6half_tEfNS_4arch4Sm80ELb1ELb0ELb1ELb0ELb1ELb0ELb0ELb0ELi2ELi2ELi2ELi2ELb1EEENS1_21CollectiveEpilogueBwdISA_SB_SD_Li256ELb0ELb0ELi4EEENS1_25SingleTileBwdLPTSchedulerILb0ELi64ELb1EEEEEEEEEvNT_6ParamsE,"ax",@progbits
	.sectioninfo	@"SHI_REGISTERS=255"
	.align	128
.text._ZN7cutlass13device_kernelIN5flash19enable_sm80_to_sm89INS1_16FlashAttnBwdSm80INS1_25CollectiveMainloopBwdSm80ILi1ELi1EN4cute5tupleIJNS5_1CILi64EEES8_NS7_ILi192EEEEEENS_6half_tEfNS_4arch4Sm80ELb1ELb0ELb1ELb0ELb1ELb0ELb0ELb0ELi2ELi2ELi2ELi2ELb1EEENS1_21CollectiveEpilogueBwdISA_SB_SD_Li256ELb0ELb0ELi4EEENS1_25SingleTileBwdLPTSchedulerILb0ELi64ELb1EEEEEEEEEvNT_6ParamsE:
        .type           _ZN7cutlass13device_kernelIN5flash19enable_sm80_to_sm89INS1_16FlashAttnBwdSm80INS1_25CollectiveMainloopBwdSm80ILi1ELi1EN4cute5tupleIJNS5_1CILi64EEES8_NS7_ILi192EEEEEENS_6half_tEfNS_4arch4Sm80ELb1ELb0ELb1ELb0ELb1ELb0ELb0ELb0ELi2ELi2ELi2ELi2ELb1EEENS1_21CollectiveEpilogueBwdISA_SB_SD_Li256ELb0ELb0ELi4EEENS1_25SingleTileBwdLPTSchedulerILb0ELi64ELb1EEEEEEEEEvNT_6ParamsE,@function
        .size           _ZN7cutlass13device_kernelIN5flash19enable_sm80_to_sm89INS1_16FlashAttnBwdSm80INS1_25CollectiveMainloopBwdSm80ILi1ELi1EN4cute5tupleIJNS5_1CILi64EEES8_NS7_ILi192EEEEEENS_6half_tEfNS_4arch4Sm80ELb1ELb0ELb1ELb0ELb1ELb0ELb0ELb0ELi2ELi2ELi2ELi2ELb1EEENS1_21CollectiveEpilogueBwdISA_SB_SD_Li256ELb0ELb0ELi4EEENS1_25SingleTileBwdLPTSchedulerILb0ELi64ELb1EEEEEEEEEvNT_6ParamsE,(.L_x_1392 - _ZN7cutlass13device_kernelIN5flash19enable_sm80_to_sm89INS1_16FlashAttnBwdSm80INS1_25CollectiveMainloopBwdSm80ILi1ELi1EN4cute5tupleIJNS5_1CILi64EEES8_NS7_ILi192EEEEEENS_6half_tEfNS_4arch4Sm80ELb1ELb0ELb1ELb0ELb1ELb0ELb0ELb0ELi2ELi2ELi2ELi2ELb1EEENS1_21CollectiveEpilogueBwdISA_SB_SD_Li256ELb0ELb0ELi4EEENS1_25SingleTileBwdLPTSchedulerILb0ELi64ELb1EEEEEEEEEvNT_6ParamsE)
        .other          _ZN7cutlass13device_kernelIN5flash19enable_sm80_to_sm89INS1_16FlashAttnBwdSm80INS1_25CollectiveMainloopBwdSm80ILi1ELi1EN4cute5tupleIJNS5_1CILi64EEES8_NS7_ILi192EEEEEENS_6half_tEfNS_4arch4Sm80ELb1ELb0ELb1ELb0ELb1ELb0ELb0ELb0ELi2ELi2ELi2ELi2ELb1EEENS1_21CollectiveEpilogueBwdISA_SB_SD_Li256ELb0ELb0ELi4EEENS1_25SingleTileBwdLPTSchedulerILb0ELi64ELb1EEEEEEEEEvNT_6ParamsE,@"STO_CUDA_ENTRY STV_DEFAULT"
_ZN7cutlass13device_kernelIN5flash19enable_sm80_to_sm89INS1_16FlashAttnBwdSm80INS1_25CollectiveMainloopBwdSm80ILi1ELi1EN4cute5tupleIJNS5_1CILi64EEES8_NS7_ILi192EEEEEENS_6half_tEfNS_4arch4Sm80ELb1ELb0ELb1ELb0ELb1ELb0ELb0ELb0ELi2ELi2ELi2ELi2ELb1EEENS1_21CollectiveEpilogueBwdISA_SB_SD_Li256ELb0ELb0ELi4EEENS1_25SingleTileBwdLPTSchedulerILb0ELi64ELb1EEEEEEEEEvNT_6ParamsE:
        /* <DEDUP_REMOVED lines=28> */
.L_x_477:
[----:B------:R-:W-:Y:S02]  /*01c0*/  ULDC UR9, c[0x0][0x3ac] ;  /* 0x0000eb0000097ab9 */ /* 0x000fe40000000800 */
[----:B------:R-:W-:Y:S02]  /*01d0*/  UISETP.NE.AND UP0, UPT, UR9, 0x1, UPT ;  /* 0x000000010900788c */ /* 0x000fe4000bf05270 */
[----:B------:R-:W-:Y:S02]  /*01e0*/  ULDC.64 UR4, c[0x0][0x3b0] ;  /* 0x0000ec0000047ab9 */ /* 0x000fe40000000a00 */
[----:B------:R-:W-:Y:S02]  /*01f0*/  UIMAD.WIDE.U32 UR10, UR8, UR4, URZ ;  /* 0x00000004080a72a5 */ /* 0x000fe4000f8e003f */
[----:B------:R-:W-:-:S05]  /*0200*/  UMOV UR6, UR8 ;  /* 0x0000000800067c82 */ /* 0x000fca0008000000 */
[----:B------:R-:W-:-:S04]  /*0210*/  @UP0 USHF.R.U32.HI UR6, URZ, UR5, UR11 ;  /* 0x000000053f060299 */ /* 0x000fc8000801160b */
[----:B------:R-:W-:Y:S02]  /*0220*/  UIMAD UR9, UR6, UR9, URZ ;  /* 0x00000009060972a4 */ /* 0x000fe4000f8e023f */
.L_x_478:
[----:B------:R-:W-:Y:S02]  /*0230*/  ULDC.64 UR14, c[0x0][0x3a0] ;  /* 0x0000e800000e7ab9 */ /* 0x000fe40000000a00 */
[----:B------:R-:W-:Y:S02]  /*0240*/  UIADD3 UR8, UR8, -UR9, URZ ;  /* 0x8000000908087290 */ /* 0x000fe4000fffe03f */
[----:B------:R-:W-:Y:S02]  /*0250*/  UISETP.NE.AND UP0, UPT, UR14, 0x1, UPT ;  /* 0x000000010e00788c */ /* 0x000fe4000bf05270 */
[----:B------:R-:W-:Y:S02]  /*0260*/  ULDC.64 UR4, c[0x0][0x3a8] ;  /* 0x0000ea0000047ab9 */ /* 0x000fe40000000a00 */
[----:B------:R-:W-:Y:S02]  /*0270*/  UIMAD UR5, UR7, UR5, UR8 ;  /* 0x00000005070572a4 */ /* 0x000fe4000f8e0208 */
[----:B------:R-:W-:-:S02]  /*0280*/  ULOP3.LUT UR6, URZ, UR6, URZ, 0x33, !UPT ;  /* 0x000000063f067292 */ /* 0x000fc4000f8e333f */
[----:B------:R-:W-:Y:S02]  /*0290*/  UIMAD.WIDE.U32 UR8, UR5, UR15, URZ ;  /* 0x0000000f050872a5 */ /* 0x000fe4000f8e003f */
[----:B------:R-:W-:Y:S02]  /*02a0*/  ULDC UR13, c[0x0][0x394] ;  /* 0x0000e500000d7ab9 */ /* 0x000fe40000000800 */
[----:B------:R-:W-:Y:S02]  /*02b0*/  UMOV UR15, UR5 ;  /* 0x00000005000f7c82 */ /* 0x000fe40008000000 */
[----:B------:R-:W-:Y:S02]  /*02c0*/  @UP0 USHF.R.U32.HI UR15, URZ, UR4, UR9 ;  /* 0x000000043f0f0299 */ /* 0x000fe40008011609 */
[----:B------:R-:W-:Y:S02]  /*02d0*/  UIADD3 UR13, UR6, UR13, URZ ;  /* 0x0000000d060d7290 */ /* 0x000fe4000fffe03f */
[----:B------:R-:W-:-:S04]  /*02e0*/  UIADD3 UR4, -UR15, URZ, URZ ;  /* 0x0000003f0f047290 */ /* 0x000fc8000fffe13f */
[----:B------:R-:W-:Y:S01]  /*02f0*/  UIMAD UR14, UR4, UR14, UR5 ;  /* 0x0000000e040e72a4 */ /* 0x000fe2000f8e0205 */
[----:B------:R-:W-:Y:S05]  /*0300*/  BRA `(.L_x_479) ;  /* 0x0000028000007947 */ /* 0x000fea0003800000 */
.L_x_476:
        /* <DEDUP_REMOVED lines=20> */
.L_x_480:
[----:B------:R-:W-:Y:S02]  /*0450*/  ULDC UR9, c[0x0][0x3ac] ;  /* 0x0000eb0000097ab9 */ /* 0x000fe40000000800 */
[----:B------:R-:W-:Y:S02]  /*0460*/  UISETP.NE.AND UP0, UPT, UR9, 0x1, UPT ;  /* 0x000000010900788c */ /* 0x000fe4000bf05270 */
[----:B------:R-:W-:Y:S02]  /*0470*/  ULDC.64 UR4, c[0x0][0x3b0] ;  /* 0x0000ec0000047ab9 */ /* 0x000fe40000000a00 */
[----:B------:R-:W-:Y:S02]  /*0480*/  UIMAD.WIDE.U32 UR10, UR8, UR4, URZ ;  /* 0x00000004080a72a5 */ /* 0x000fe4000f8e003f */
[----:B------:R-:W-:-:S05]  /*0490*/  UMOV UR6, UR8 ;  /* 0x0000000800067c82 */ /* 0x000fca0008000000 */
[----:B------:R-:W-:-:S04]  /*04a0*/  @UP0 USHF.R.U32.HI UR6, URZ, UR5, UR11 ;  /* 0x000000053f060299 */ /* 0x000fc8000801160b */
[----:B------:R-:W-:Y:S02]  /*04b0*/  UIMAD UR9, UR6, UR9, URZ ;  /* 0x00000009060972a4 */ /* 0x000fe4000f8e023f */
.L_x_481:
        /* <DEDUP_REMOVED lines=12> */
[----:B------:R-:W-:Y:S02]  /*0580*/  UIMAD UR14, UR4, UR14, UR5 ;  /* 0x0000000e040e72a4 */ /* 0x000fe4000f8e0205 */
.L_x_479:
        /* <DEDUP_REMOVED lines=542> */
.L_x_485:
        /* <DEDUP_REMOVED lines=502> */
.L_x_483:
        /* <DEDUP_REMOVED lines=117> */
.L_x_484:
        /* <DEDUP_REMOVED lines=167> */
.L_x_482:
        /* <DEDUP_REMOVED lines=191> */
.L_x_488:
[----:B------:R-:W-:Y:S05]  /*6480*/  BSYNC B0 ;  /* 0x0000000000007941 */ /* 0x000fea0003800000 */
.L_x_487:
        /* <DEDUP_REMOVED lines=21> */
.L_x_490:
[----:B------:R-:W-:Y:S05]  /*65e0*/  BSYNC B0 ;  /* 0x0000000000007941 */ /* 0x000fea0003800000 */
.L_x_489:
        /* <DEDUP_REMOVED lines=28> */
.L_x_492:
[----:B------:R-:W-:Y:S05]  /*67b0*/  BSYNC B0 ;  /* 0x0000000000007941 */ /* 0x000fea0003800000 */
.L_x_491:
        /* <DEDUP_REMOVED lines=19> */
.L_x_486:
        /* <DEDUP_REMOVED lines=44> */
.L_x_494:
[----:B------:R-:W-:Y:S05]  /*6bb0*/  BSYNC B0 ;  /* 0x0000000000007941 */ /* 0x000fea0003800000 */
.L_x_493:
        /* <DEDUP_REMOVED lines=19> */
.L_x_496:
[----:B------:R-:W-:Y:S05]  /*6cf0*/  BSYNC B0 ;  /* 0x0000000000007941 */ /* 0x000fea0003800000 */
.L_x_495:
        /* <DEDUP_REMOVED lines=27> */
.L_x_498:
[----:B------:R-:W-:Y:S05]  /*6eb0*/  BSYNC B0 ;  /* 0x0000000000007941 */ /* 0x000fea0003800000 */
.L_x_497:
        /* <DEDUP_REMOVED lines=18> */
.L_x_499:
        /* <DEDUP_REMOVED lines=10> */
.L_x_1392:


//--------------------- .text._ZN7cutlass13device_kernelIN5flash19enable_sm80_to_sm89INS1_16FlashAttnBwdSm80INS1_25CollectiveMainloopBwdSm80ILi1ELi1EN4cute5tupleIJNS5_1CILi64EEES8_NS7_ILi192EEEEEENS_6half_tEfNS_4arch4Sm80ELb1ELb0ELb1ELb0ELb0ELb0ELb0ELb0ELi2ELi2ELi2ELi2ELb1EEENS1_24CollectiveEpilogueBwdGQAISA_fSD_Li256ELb0ELb0EEENS1_25SingleTileBwdLPTSchedulerILb0ELi64ELb0EEEEEEEEEvNT_6ParamsE --------------------------
	.section	.text._ZN7cutlass13device_kernelIN5flash19enable_sm80_to_sm89INS1_16FlashAttnBwdSm80INS1_25CollectiveMainloopBwdSm80ILi1ELi1EN4cute5tupleIJNS5_1CILi64EEES8_NS7_ILi192EEEEEENS_6half_tEfNS_4arch4Sm80ELb1ELb0ELb1ELb0ELb0ELb0ELb0ELb0ELi2ELi2ELi2ELi2ELb1EEENS1_24CollectiveEpilogueBwdGQAISA_fSD_Li256ELb0ELb0EEENS1_25SingleTileBwdLPTSchedulerILb0ELi64ELb0EEEEEEEEEvNT_6ParamsE,"ax",@progbits
	.sectioninfo	@"SHI_REGISTERS=255"
	.align	128
.text._ZN7cutlass13device_kernelIN5flash19enable_sm80_to_sm89INS1_16FlashAttnBwdSm80INS1_25CollectiveMainloopBwdSm80ILi1ELi1EN4cute5tupleIJNS5_1CILi64EEES8_NS7_ILi192EEEEEENS_6half_tEfNS_4arch4Sm80ELb1ELb0ELb1ELb0ELb0ELb0ELb0ELb0ELi2ELi2ELi2ELi2ELb1EEENS1_24CollectiveEpilogueBwdGQAISA_fSD_Li256ELb0ELb0EEENS1_25SingleTileBwdLPTSchedulerILb0ELi64ELb0EEEEEEEEEvNT_6ParamsE:
        .type           _ZN7cutlass13device_kernelIN5flash19enable_sm80_to_sm89INS1_16FlashAttnBwdSm80INS1_25CollectiveMainloopBwdSm80ILi1ELi1EN4cute5tupleIJNS5_1CILi64EEES8_NS7_ILi192EEEEEENS_6half_tEfNS_4arch4Sm80ELb1ELb0ELb1ELb0ELb0ELb0ELb0ELb0ELi2ELi2ELi2ELi2ELb1EEENS1_24CollectiveEpilogueBwdGQAISA_fSD_Li256ELb0ELb0EEENS1_25SingleTileBwdLPTSchedulerILb0ELi64ELb0EEEEEEEEEvNT_6ParamsE,@function
        .size           _ZN7cutlass13device_kernelIN5flash19enable_sm80_to_sm89INS1_16FlashAttnBwdSm80INS1_25CollectiveMainloopBwdSm80ILi1ELi1EN4cute5tupleIJNS5_1CILi64EEES8_NS7_ILi192EEEEEENS_6half_tEfNS_4arch4Sm80ELb1ELb0ELb1ELb0ELb0ELb0ELb0ELb0ELi2ELi2ELi2ELi2ELb1EEENS1_24CollectiveEpilogueBwdGQAISA_fSD_Li256ELb0ELb0EEENS1_25SingleTileBwdLPTSchedulerILb0ELi64ELb0EEEEEEEEEvNT_6ParamsE,(.L_x_1393 - _ZN7cutlass13device_kernelIN5flash19enable_sm80_to_sm89INS1_16FlashAttnBwdSm80INS1_25CollectiveMainloopBwdSm80ILi1ELi1EN4cute5tupleIJNS5_1CILi64EEES8_NS7_ILi192EEEEEENS_6half_tEfNS_4arch4Sm80ELb1ELb0ELb1ELb0ELb0ELb0ELb0ELb0ELi2ELi2ELi2ELi2ELb1EEENS1_24CollectiveEpilogueBwdGQAISA_fSD_Li256ELb0ELb0EEENS1_25SingleTileBwdLPTSchedulerILb0ELi64ELb0EEEEEEEEEvNT_6ParamsE)
        .other          _ZN7cutlass13device_kernelIN5flash19enable_sm80_to_sm89INS1_16FlashAttnBwdSm80INS1_25CollectiveMainloopBwdSm80ILi1ELi1EN4cute5tupleIJNS5_1CILi64EEES8_NS7_ILi192EEEEEENS_6half_tEfNS_4arch4Sm80ELb1ELb0ELb1ELb0ELb0ELb0ELb0ELb0ELi2ELi2ELi2ELi2ELb1EEENS1_24CollectiveEpilogueBwdGQAISA_fSD_Li256ELb0ELb0EEENS1_25SingleTileBwdLPTSchedulerILb0ELi64ELb0EEEEEEEEEvNT_6ParamsE,@"STO_CUDA_ENTRY STV_DEFAULT"
_ZN7cutlass13device_kernelIN5flash19enable_sm80_to_sm89INS1_16FlashAttnBwdSm80INS1_25CollectiveMainloopBwdSm80ILi1ELi1EN4cute5tupleIJNS5_1CILi64EEES8_NS7_ILi192EEEEEENS_6half_tEfNS_4arch4Sm80ELb1ELb0ELb1ELb0ELb0ELb0ELb0ELb0ELi2ELi2ELi2ELi2ELb1EEENS1_24CollectiveEpilogueBwdGQAISA_fSD_Li256ELb0ELb0EEENS1_25SingleTileBwdLPTSchedulerILb0ELi64ELb0EEEEEEEEEvNT_6ParamsE:
        /* <DEDUP_REMOVED lines=28> */
.L_x_501:
[----:B------:R-:W-:Y:S02]  /*01c0*/  ULDC UR7, c[0x0][0x3b4] ;  /* 0x0000ed0000077ab9 */ /* 0x000fe40000000800 */
[----:B------:R-:W-:Y:S02]  /*01d0*/  UISETP.NE.AND UP0, UPT, UR7, 0x1, UPT ;  /* 0x000000010700788c */ /* 0x000fe4000bf05270 */
[----:B------:R-:W-:Y:S02]  /*01e0*/  ULDC.64 UR4, c[0x0][0x3b8] ;  /* 0x0000ee0000047ab9 */ /* 0x000fe40000000a00 */
[----:B------:R-:W-:Y:S02]  /*01f0*/  UIMAD.WIDE.U32 UR10, UR6, UR4, URZ ;  /* 0x00000004060a72a5 */ /* 0x000fe4000f8e003f */
[----:B------:R-:W-:-:S05]  /*0200*/  UMOV UR15, UR6 ;  /* 0x00000006000f7c82 */ /* 0x000fca0008000000 */
[----:B------:R-:W-:-:S04]  /*0210*/  @UP0 USHF.R.U32.HI UR15, URZ, UR5, UR11 ;  /* 0x000000053f0f0299 */ /* 0x000fc8000801160b */
[----:B------:R-:W-:-:S04]  /*0220*/  UIMAD UR7, UR15, UR7, URZ ;  /* 0x000000070f0772a4 */ /* 0x000fc8000f8e023f */
.L_x_502:
        /* <DEDUP_REMOVED lines=11> */
.L_x_500:
        /* <DEDUP_REMOVED lines=20> */
.L_x_504:
[----:B------:R-:W-:Y:S02]  /*0420*/  ULDC UR7, c[0x0][0x3b4] ;  /* 0x0000ed0000077ab9 */ /* 0x000fe40000000800 */
[----:B------:R-:W-:Y:S02]  /*0430*/  UISETP.NE.AND UP0, UPT, UR7, 0x1, UPT ;  /* 0x000000010700788c */ /* 0x000fe4000bf05270 */
[----:B------:R-:W-:Y:S02]  /*0440*/  ULDC.64 UR4, c[0x0][0x3b8] ;  /* 0x0000ee0000047ab9 */ /* 0x000fe40000000a00 */
[----:B------:R-:W-:Y:S02]  /*0450*/  UIMAD.WIDE.U32 UR10, UR6, UR4, URZ ;  /* 0x00000004060a72a5 */ /* 0x000fe4000f8e003f */
[----:B------:R-:W-:-:S05]  /*0460*/  UMOV UR15, UR6 ;  /* 0x00000006000f7c82 */ /* 0x000fca0008000000 */
[----:B------:R-:W-:-:S04]  /*0470*/  @UP0 USHF.R.U32.HI UR15, URZ, UR5, UR11 ;  /* 0x000000053f0f0299 */ /* 0x000fc8000801160b */
[----:B------:R-:W-:-:S04]  /*0480*/  UIMAD UR7, UR15, UR7, URZ ;  /* 0x000000070f0772a4 */ /* 0x000fc8000f8e023f */
.L_x_505:
        /* <DEDUP_REMOVED lines=10> */
.L_x_503:
        /* <DEDUP_REMOVED lines=16> */
[----:B------:R-:W-:Y:S01]  /*0630*/  UIADD3 UR6, UR6, 0x3f, URZ ;  /* 0x0000003f06067890 */ /* 0x000fe2000fffe03f */
[----:B------:R-:W-:Y:S01]  /*0640*/  CS2R R118, SRZ ;  /* 0x0000000000767805 */ /* 0x000fe2000001ff00 */
[----:B------:R-:W-:Y:S01]  /*0650*/  USHF.R.S32.HI UR4, URZ, 0x1f, UR5 ;  /* 0x0000001f3f047899 */ /* 0x000fe20008011405 */
[----:B------:R-:W-:Y:S01]  /*0660*/  CS2R R116, SRZ ;  /* 0x0000000000747805 */ /* 0x000fe2000001ff00 */
[----:B------:R-:W-:Y:S01]  /*0670*/  ULDC.64 UR16, c[0x0][0x118] ;  /* 0x0000460000107ab9 */ /* 0x000fe20000000a00 */
[----:B------:R-:W-:Y:S01]  /*0680*/  CS2R R110, SRZ ;  /* 0x00000000006e7805 */ /* 0x000fe2000001ff00 */
[----:B------:R-:W-:Y:S01]  /*0690*/  ULEA.HI UR11, UR4, UR5, URZ, 0x6 ;  /* 0x00000005040b7291 */ /* 0x000fe2000f8f303f */
[----:B------:R-:W-:Y:S01]  /*06a0*/  CS2R R108, SRZ ;  /* 0x00000000006c7805 */ /* 0x000fe2000001ff00 */
[----:B------:R-:W-:Y:S01]  /*06b0*/  USHF.R.S32.HI UR4, URZ, 0x1f, UR6 ;  /* 0x0000001f3f047899 */ /* 0x000fe20008011406 */
[----:B------:R-:W-:Y:S01]  /*06c0*/  CS2R R114, SRZ ;  /* 0x0000000000727805 */ /* 0x000fe2000001ff00 */
[----:B------:R-:W-:Y:S01]  /*06d0*/  USHF.R.S32.HI UR11, URZ, 0x6, UR11 ;  /* 0x000000063f0b7899 */ /* 0x000fe2000801140b */
[----:B------:R-:W-:Y:S01]  /*06e0*/  CS2R R112, SRZ ;  /* 0x0000000000707805 */ /* 0x000fe2000001ff00 */
[----:B------:R-:W-:Y:S01]  /*06f0*/  ULEA.HI UR4, UR4, UR6, URZ, 0x6 ;  /* 0x0000000604047291 */ /* 0x000fe2000f8f303f */
[----:B------:R-:W-:Y:S01]  /*0700*/  CS2R R106, SRZ ;  /* 0x00000000006a7805 */ /* 0x000fe2000001ff00 */
[----:B------:R-:W-:Y:S01]  /*0710*/  UISETP.LT.AND UP0, UPT, URZ, UR11, UPT ;  /* 0x0000000b3f00728c */ /* 0x000fe2000bf01270 */
[----:B------:R-:W-:Y:S01]  /*0720*/  CS2R R104, SRZ ;  /* 0x0000000000687805 */ /* 0x000fe2000001ff00 */
[----:B------:R-:W-:Y:S01]  /*0730*/  USHF.R.S32.HI UR12, URZ, 0x6, UR4 ;  /* 0x000000063f0c7899 */ /* 0x000fe20008011404 */
        /* <DEDUP_REMOVED lines=498> */
.L_x_509:
        /* <DEDUP_REMOVED lines=502> */
.L_x_507:
        /* <DEDUP_REMOVED lines=117> */
.L_x_508:
        /* <DEDUP_REMOVED lines=167> */
.L_x_506:
[----:B------:R-:W-:Y:S05]  /*5780*/  @P1 EXIT ;  /* 0x000000000000194d */ /* 0x000fea0003800000 */
[----:B------:R-:W-:Y:S01]  /*5790*/  ULDC.64 UR4, c[0x0][0x338] ;  /* 0x0000ce0000047ab9 */ /* 0x000fe20000000a00 */
[----:B-1----:R-:W-:Y:S01]  /*57a0*/  IMAD.U32 R8, RZ, RZ, UR14 ;  /* 0x0000000eff087e24 */ /* 0x002fe2000f8e00ff */
[----:B------:R-:W-:Y:S01]  /*57b0*/  UISETP.NE.AND UP0, UPT, UR4, 0x1, UPT ;  /* 0x000000010400788c */ /* 0x000fe2000bf05270 */
[----:B------:R-:W-:Y:S01]  /*57c0*/  IMAD.U32 R6, RZ, RZ, UR14 ;  /* 0x0000000eff067e24 */ /* 0x000fe2000f8e00ff */
[----:B------:R-:W-:-:S02]  /*57d0*/  UIMAD.WIDE.U32 UR6, UR13, UR5, URZ ;  /* 0x000000050d0672a5 */ /* 0x000fc4000f8e003f */
[----:B------:R-:W-:Y:S02]  /*57e0*/  ULDC UR4, c[0x0][0x340] ;  /* 0x0000d00000047ab9 */ /* 0x000fe40000000800 */
[----:B------:R-:W-:Y:S02]  /*57f0*/  UIMAD UR15, UR15, 0x3000, URZ ;  /* 0x000030000f0f78a4 */ /* 0x000fe4000f8e023f */
[----:B------:R-:W-:-:S03]  /*5800*/  USHF.R.S32.HI UR8, URZ, 0x1f, UR14 ;  /* 0x0000001f3f087899 */ /* 0x000fc6000801140e */
[----:B------:R-:W-:Y:S01]  /*5810*/  @UP0 USHF.R.U32.HI UR13, URZ, UR4, UR7 ;  /* 0x000000043f0d0299 */ /* 0x000fe20008011607 */
[----:B------:R-:W-:Y:S01]  /*5820*/  BAR.SYNC.DEFER_BLOCKING 0x1, 0x100 ;  /* 0x0044000000007b1d */ /* 0x000fe20000010000 */
[----:B------:R-:W-:Y:S01]  /*5830*/  USHF.R.S32.HI UR7, URZ, 0x1f, UR15 ;  /* 0x0000001f3f077899 */ /* 0x000fe2000801140f */
[C---:B------:R-:W-:Y:S01]  /*5840*/  IADD3 R2, P0, R234.reuse, UR15, RZ ;  /* 0x0000000fea027c10 */ /* 0x040fe2000ff1e0ff */
[----:B------:R-:W-:Y:S02]  /*5850*/  USHF.R.S32.HI UR6, URZ, 0x1f, UR13 ;  /* 0x0000001f3f067899 */ /* 0x000fe4000801140d */
[----:B------:R-:W-:Y:S01]  /*5860*/  IMAD.U32 R4, RZ, RZ, UR13 ;  /* 0x0000000dff047e24 */ /* 0x000fe2000f8e00ff */
[----:B------:R-:W-:Y:S01]  /*5870*/  ULDC.64 UR4, c[0x0][0x328] ;  /* 0x0000ca0000047ab9 */ /* 0x000fe20000000a00 */
[----:B------:R-:W-:Y:S01]  /*5880*/  LEA.HI.X.SX32 R3, R234, UR7, 0x1, P0 ;  /* 0x00000007ea037c11 */ /* 0x000fe200080f0eff */
[----:B------:R-:W-:Y:S01]  /*5890*/  UIMAD UR4, UR6, UR4, URZ ;  /* 0x00000004060472a4 */ /* 0x000fe2000f8e023f */
[----:B------:R-:W-:-:S03]  /*58a0*/  IMAD.U32 R0, RZ, RZ, UR13 ;  /* 0x0000000dff007e24 */ /* 0x000fc6000f8e00ff */
[----:B------:R-:W-:Y:S01]  /*58b0*/  UIMAD UR7, UR13, UR5, UR4 ;  /* 0x000000050d0772a4 */ /* 0x000fe2000f8e0204 */
[--C-:B------:R-:W-:Y:S02]  /*58c0*/  IMAD.WIDE.U32 R4, R4, c[0x0][0x328], R2.reuse ;  /* 0x0000ca0004047a25 */ /* 0x100fe400078e0002 */
[----:B------:R-:W-:Y:S02]  /*58d0*/  ULDC.64 UR4, c[0x0][0x300] ;  /* 0x0000c00000047ab9 */ /* 0x000fe40000000a00 */
[----:B------:R-:W-:Y:S01]  /*58e0*/  UIMAD UR4, UR6, UR4, URZ ;  /* 0x00000004060472a4 */ /* 0x000fe2000f8e023f */
[----:B------:R-:W-:Y:S01]  /*58f0*/  IADD3 R5, R5, UR7, RZ ;  /* 0x0000000705057c10 */ /* 0x000fe2000fffe0ff */
[----:B------:R-:W-:Y:S01]  /*5900*/  IMAD.WIDE.U32 R2, R0, c[0x0][0x300], R2 ;  /* 0x0000c00000027a25 */ /* 0x000fe200078e0002 */
[----:B------:R-:W-:Y:S02]  /*5910*/  ULDC.64 UR6, c[0x0][0x330] ;  /* 0x0000cc0000067ab9 */ /* 0x000fe40000000a00 */
[----:B------:R-:W-:Y:S01]  /*5920*/  UIMAD UR6, UR8, UR6, URZ ;  /* 0x00000006080672a4 */ /* 0x000fe2000f8e023f */
[----:B------:R-:W-:Y:S01]  /*5930*/  IMAD.WIDE.U32 R8, R8, c[0x0][0x330], R4 ;  /* 0x0000cc0008087a25 */ /* 0x000fe200078e0004 */
[----:B------:R-:W-:-:S02]  /*5940*/  UIMAD UR13, UR13, UR5, UR4 ;  /* 0x000000050d0d72a4 */ /* 0x000fc4000f8e0204 */
[----:B------:R-:W-:Y:S02]  /*5950*/  UIMAD UR6, UR14, UR7, UR6 ;  /* 0x000000070e0672a4 */ /* 0x000fe4000f8e0206 */
[----:B------:R-:W-:Y:S01]  /*5960*/  LEA R4, P1, R8, c[0x0][0x310], 0x2 ;  /* 0x0000c40008047a11 */ /* 0x000fe200078210ff */
[----:B------:R-:W-:Y:S01]  /*5970*/  ULDC.64 UR4, c[0x0][0x308] ;  /* 0x0000c20000047ab9 */ /* 0x000fe20000000a00 */
[----:B------:R-:W-:Y:S01]  /*5980*/  IADD3 R3, R3, UR13, RZ ;  /* 0x0000000d03037c10 */ /* 0x000fe2000fffe0ff */
[----:B------:R-:W-:Y:S01]  /*5990*/  UIMAD UR4, UR8, UR4, URZ ;  /* 0x00000004080472a4 */ /* 0x000fe2000f8e023f */
[----:B------:R-:W-:-:S03]  /*59a0*/  IADD3 R0, R9, UR6, RZ ;  /* 0x0000000609007c10 */ /* 0x000fc6000fffe0ff */
[----:B------:R-:W-:Y:S01]  /*59b0*/  UIMAD UR4, UR14, UR5, UR4 ;  /* 0x000000050e0472a4 */ /* 0x000fe2000f8e0204 */
[----:B------:R-:W-:Y:S01]  /*59c0*/  LEA.HI.X R5, R8, c[0x0][0x314], R0, 0x2, P1 ;  /* 0x0000c50008057a11 */ /* 0x000fe200008f1400 */
[----:B------:R-:W-:-:S04]  /*59d0*/  IMAD.WIDE.U32 R6, R6, c[0x0][0x308], R2 ;  /* 0x0000c20006067a25 */ /* 0x000fc800078e0002 */
[----:B------:R-:W-:Y:S01]  /*59e0*/  RED.E.ADD.F32.FTZ.RN.STRONG.GPU [R4.64], R36 ;  /* 0x000000240400798e */ /* 0x000fe2000c10e790 */
[C---:B------:R-:W-:Y:S02]  /*59f0*/  LEA R2, P0, R6.reuse, c[0x0][0x2e8], 0x2 ;  /* 0x0000ba0006027a11 */ /* 0x040fe400078010ff */
[----:B------:R-:W-:Y:S01]  /*5a00*/  IADD3 R3, R7, UR4, RZ ;  /* 0x0000000407037c10 */ /* 0x000fe2000fffe0ff */
[----:B------:R-:W-:Y:S03]  /*5a10*/  RED.E.ADD.F32.FTZ.RN.STRONG.GPU [R4.64+0x400], R37 ;  /* 0x000400250400798e */ /* 0x000fe6000c10e790 */
        /* <DEDUP_REMOVED lines=96> */
.L_x_510:
        /* <DEDUP_REMOVED lines=14> */
.L_x_1393:


//--------------------- .text._ZN7cutlass13device_kernelIN5flash19enable_sm80_to_sm89INS1_16FlashAttnBwdSm80INS1_25CollectiveMainloopBwdSm80ILi1ELi1EN4cute5tupleIJNS5_1CILi64EEES8_NS7_ILi192EEEEEENS_6half_tEfNS_4arch4Sm80ELb1ELb0ELb1ELb0ELb1ELb0ELb0ELb0ELi2ELi2ELi2ELi2ELb1EEENS1_24CollectiveEpilogueBwdGQAISA_fSD_Li256ELb0ELb1EEENS1_25SingleTileBwdLPTSchedulerILb0ELi64ELb1EEEEEEEEEvNT_6ParamsE --------------------------
	.section	.text._ZN7cutlass13device_kernelIN5flash19enable_sm80_to_sm89INS1_16FlashAttnBwdSm80INS1_25CollectiveMainloopBwdSm80ILi1ELi1EN4cute5tupleIJNS5_1CILi64EEES8_NS7_ILi192EEEEEENS_6half_tEfNS_4arch4Sm80ELb1ELb0ELb1ELb0ELb1ELb0ELb0ELb0ELi2ELi2ELi2ELi2ELb1EEENS1_24CollectiveEpilogueBwdGQAISA_fSD_Li256ELb0ELb1EEENS1_25SingleTileBwdLPTSchedulerILb0ELi64ELb1EEEEEEEEEvNT_6ParamsE,"ax",@progbits
	.sectioninfo	@"SHI_REGISTERS=255"
	.align	128
.text._ZN7cutlass13device_kernelIN5flash19enable_sm80_to_sm89INS1_16FlashAttnBwdSm80INS1_25CollectiveMainloopBwdSm80ILi1ELi1EN4cute5tupleIJNS5_1CILi64EEES8_NS7_ILi192EEEEEENS_6half_tEfNS_4arch4Sm80ELb1ELb0ELb1ELb0ELb1ELb0ELb0ELb0ELi2ELi2ELi2ELi2ELb1EEENS1_24CollectiveEpilogueBwdGQAISA_fSD_Li256ELb0ELb1EEENS1_25SingleTileBwdLPTSchedulerILb0ELi64ELb1EEEEEEEEEvNT_6ParamsE:
        .type           _ZN7cutlass13device_kernelIN5flash19enable_sm80_to_sm89INS1_16FlashAttnBwdSm80INS1_25CollectiveMainloopBwdSm80ILi1ELi1EN4cute5tupleIJNS5_1CILi64EEES8_NS7_ILi192EEEEEENS_6half_tEfNS_4arch4Sm80ELb1ELb0ELb1ELb0ELb1ELb0ELb0ELb0ELi2ELi2ELi2ELi2ELb1EEENS1_24CollectiveEpilogueBwdGQAISA_fSD_Li256ELb0ELb1EEENS1_25SingleTileBwdLPTSchedulerILb0ELi64ELb1EEEEEEEEEvNT_6ParamsE,@function
        .size           _ZN7cutlass13device_kernelIN5flash19enable_sm80_to_sm89INS1_16FlashAttnBwdSm80INS1_25CollectiveMainloopBwdSm80ILi1ELi1EN4cute5tupleIJNS5_1CILi64EEES8_NS7_ILi192EEEEEENS_6half_tEfNS_4arch4Sm80ELb1ELb0ELb1ELb0ELb1ELb0ELb0ELb0ELi2ELi2ELi2ELi2ELb1EEENS1_24CollectiveEpilogueBwdGQAISA_fSD_Li256ELb0ELb1EEENS1_25SingleTileBwdLPTSchedulerILb0ELi64ELb1EEEEEEEEEvNT_6ParamsE,(.L_x_1394 - _ZN7cutlass13device_kernelIN5flash19enable_sm80_to_sm89INS1_16FlashAttnBwdSm80INS1_25CollectiveMainloopBwdSm80ILi1ELi1EN4cute5tupleIJNS5_1CILi64EEES8_NS7_ILi192EEEEEENS_6half_tEfNS_4arch4Sm80ELb1ELb0ELb1ELb0ELb1ELb0ELb0ELb0ELi2ELi2ELi2ELi2ELb1EEENS1_24CollectiveEpilogueBwdGQAISA_fSD_Li256ELb0ELb1EEENS1_25SingleTileBwdLPTSchedulerILb0ELi64ELb1EEEEEEEEEvNT_6ParamsE)
        .other          _ZN7cutlass13device_kernelIN5flash19enable_sm80_to_sm89INS1_16FlashAttnBwdSm80INS1_25CollectiveMainloopBwdSm80ILi1ELi1EN4cute5tupleIJNS5_1CILi64EEES8_NS7_ILi192EEEEEENS_6half_tEfNS_4arch4Sm80ELb1ELb0ELb1ELb0ELb1ELb0ELb0ELb0ELi2ELi2ELi2ELi2ELb1EEENS1_24CollectiveEpilogueBwdGQAISA_fSD_Li256ELb0ELb1EEENS1_25SingleTileBwdLPTSchedulerILb0ELi64ELb1EEEEEEEEEvNT_6ParamsE,@"STO_CUDA_ENTRY STV_DEFAULT"
_ZN7cutlass13device_kernelIN5flash19enable_sm80_to_sm89INS1_16FlashAttnBwdSm80INS1_25CollectiveMainloopBwdSm80ILi1ELi1EN4cute5tupleIJNS5_1CILi64EEES8_NS7_ILi192EEEEEENS_6half_tEfNS_4arch4Sm80ELb1ELb0ELb1ELb0ELb1ELb0ELb0ELb0ELi2ELi2ELi2ELi2ELb1EEENS1_24CollectiveEpilogueBwdGQAISA_fSD_Li256ELb0ELb1EEENS1_25SingleTileBwdLPTSchedulerILb0ELi64ELb1EEEEEEEEEvNT_6ParamsE:
        /* <DEDUP_REMOVED lines=28> */
.L_x_512:
[----:B------:R-:W-:Y:S02]  /*01c0*/  ULDC UR9, c[0x0][0x3b4] ;  /* 0x0000ed0000097ab9 */ /* 0x000fe40000000800 */
[----:B------:R-:W-:Y:S02]  /*01d0*/  UISETP.NE.AND UP0, UPT, UR9, 0x1, UPT ;  /* 0x000000010900788c */ /* 0x000fe4000bf05270 */
[----:B------:R-:W-:Y:S02]  /*01e0*/  ULDC.64 UR4, c[0x0][0x3b8] ;  /* 0x0000ee0000047ab9 */ /* 0x000fe40000000a00 */
[----:B------:R-:W-:Y:S02]  /*01f0*/  UIMAD.WIDE.U32 UR10, UR8, UR4, URZ ;  /* 0x00000004080a72a5 */ /* 0x000fe4000f8e003f */
[----:B------:R-:W-:-:S05]  /*0200*/  UMOV UR6, UR8 ;  /* 0x0000000800067c82 */ /* 0x000fca0008000000 */
[----:B------:R-:W-:-:S04]  /*0210*/  @UP0 USHF.R.U32.HI UR6, URZ, UR5, UR11 ;  /* 0x000000053f060299 */ /* 0x000fc8000801160b */
[----:B------:R-:W-:Y:S02]  /*0220*/  UIMAD UR9, UR6, UR9, URZ ;  /* 0x00000009060972a4 */ /* 0x000fe4000f8e023f */
.L_x_513:
        /* <DEDUP_REMOVED lines=14> */
.L_x_511:
        /* <DEDUP_REMOVED lines=20> */
.L_x_515:
[----:B------:R-:W-:Y:S02]  /*0450*/  ULDC UR9, c[0x0][0x3b4] ;  /* 0x0000ed0000097ab9 */ /* 0x000fe40000000800 */
[----:B------:R-:W-:Y:S02]  /*0460*/  UISETP.NE.AND UP0, UPT, UR9, 0x1, UPT ;  /* 0x000000010900788c */ /* 0x000fe4000bf05270 */
[----:B------:R-:W-:Y:S02]  /*0470*/  ULDC.64 UR4, c[0x0][0x3b8] ;  /* 0x0000ee0000047ab9 */ /* 0x000fe40000000a00 */
[----:B------:R-:W-:Y:S02]  /*0480*/  UIMAD.WIDE.U32 UR10, UR8, UR4, URZ ;  /* 0x00000004080a72a5 */ /* 0x000fe4000f8e003f */
[----:B------:R-:W-:-:S05]  /*0490*/  UMOV UR6, UR8 ;  /* 0x0000000800067c82 */ /* 0x000fca0008000000 */
[----:B------:R-:W-:-:S04]  /*04a0*/  @UP0 USHF.R.U32.HI UR6, URZ, UR5, UR11 ;  /* 0x000000053f060299 */ /* 0x000fc8000801160b */
[----:B------:R-:W-:Y:S02]  /*04b0*/  UIMAD UR9, UR6, UR9, URZ ;  /* 0x00000009060972a4 */ /* 0x000fe4000f8e023f */
.L_x_516:
        /* <DEDUP_REMOVED lines=13> */
.L_x_514:
        /* <DEDUP_REMOVED lines=531> */
.L_x_520:
        /* <DEDUP_REMOVED lines=502> */
.L_x_518:
        /* <DEDUP_REMOVED lines=117> */
.L_x_519:
        /* <DEDUP_REMOVED lines=167> */
.L_x_517:
[----:B------:R-:W-:Y:S05]  /*57e0*/  @P1 EXIT ;  /* 0x000000000000194d */ /* 0x000fea0003800000 */
[----:B------:R-:W-:Y:S01]  /*57f0*/  ULDC.64 UR10, c[0x0][0x338] ;  /* 0x0000ce00000a7ab9 */ /* 0x000fe20000000a00 */
[----:B------:R-:W-:Y:S01]  /*5800*/  BAR.SYNC.DEFER_BLOCKING 0x1, 0x100 ;  /* 0x0044000000007b1d */ /* 0x000fe20000010000 */
[----:B------:R-:W-:Y:S01]  /*5810*/  UISETP.NE.AND UP0, UPT, UR10, 0x1, UPT ;  /* 0x000000010a00788c */ /* 0x000fe2000bf05270 */
[----:B------:R-:W-:Y:S01]  /*5820*/  ISETP.NE.AND P1, PT, R234, RZ, PT ;  /* 0x000000ffea00720c */ /* 0x000fe20003f25270 */
[----:B------:R-:W-:-:S03]  /*5830*/  UIMAD.WIDE.U32 UR18, UR14, UR11, URZ ;  /* 0x0000000b0e1272a5 */ /* 0x000fc6000f8e003f */
[----:B------:R-:W-:Y:S01]  /*5840*/  ULDC UR6, c[0x0][0x358] ;  /* 0x0000d60000067ab9 */ /* 0x000fe20000000800 */
[----:B------:R-:W-:Y:S01]  /*5850*/  BSSY B0, `(.L_x_521) ;  /* 0x000001d000007945 */ /* 0x000fe20003800000 */
[----:B------:R-:W-:Y:S02]  /*5860*/  UIMAD UR6, UR13, UR6, URZ ;  /* 0x000000060d0672a4 */ /* 0x000fe4000f8e023f */
[----:B------:R-:W-:Y:S02]  /*5870*/  ULDC UR11, c[0x0][0x2f4] ;  /* 0x0000bd00000b7ab9 */ /* 0x000fe40000000800 */
[----:B------:R-:W-:Y:S02]  /*5880*/  ULDC UR4, c[0x0][0x340] ;  /* 0x0000d00000047ab9 */ /* 0x000fe40000000800 */
[----:B------:R-:W-:Y:S02]  /*5890*/  UIMAD UR5, UR15, UR11, URZ ;  /* 0x0000000b0f0572a4 */ /* 0x000fe4000f8e023f */
[----:B------:R-:W-:-:S02]  /*58a0*/  UMOV UR9, UR14 ;  /* 0x0000000e00097c82 */ /* 0x000fc40008000000 */
[----:B------:R-:W-:Y:S02]  /*58b0*/  UIMAD UR11, UR6, UR11, URZ ;  /* 0x0000000b060b72a4 */ /* 0x000fe4000f8e023f */
[----:B------:R-:W-:Y:S02]  /*58c0*/  @UP0 USHF.R.U32.HI UR9, URZ, UR4, UR19 ;  /* 0x000000043f090299 */ /* 0x000fe40008011613 */
[----:B------:R-:W-:Y:S02]  /*58d0*/  USHF.R.S32.HI UR4, URZ, 0x1f, UR5 ;  /* 0x0000001f3f047899 */ /* 0x000fe40008011405 */
[----:B------:R-:W-:Y:S02]  /*58e0*/  USHF.R.S32.HI UR7, URZ, 0x1f, UR11 ;  /* 0x0000001f3f077899 */ /* 0x000fe4000801140b */
[----:B------:R-:W-:Y:S02]  /*58f0*/  USHF.R.S32.HI UR8, URZ, 0x1f, UR9 ;  /* 0x0000001f3f087899 */ /* 0x000fe40008011409 */
[----:B------:R-:W-:-:S04]  /*5900*/  UIADD3 UR11, UP1, UP0, UR11, UR5, UR9 ;  /* 0x000000050b0b7290 */ /* 0x000fc8000f83e009 */
[----:B------:R-:W-:Y:S02]  /*5910*/  UIADD3.X UR7, UR7, UR4, UR8, UP1, UP0 ;  /* 0x0000000407077290 */ /* 0x000fe40008fe0408 */
[----:B------:R-:W-:Y:S02]  /*5920*/  USHF.L.U32 UR6, UR11, 0x2, URZ ;  /* 0x000000020b067899 */ /* 0x000fe4000800063f */
[----:B------:R-:W-:Y:S02]  /*5930*/  ULDC.64 UR4, c[0x0][0x350] ;  /* 0x0000d40000047ab9 */ /* 0x000fe40000000a00 */
[----:B------:R-:W-:Y:S02]  /*5940*/  USHF.L.U64.HI UR7, UR11, 0x2, UR7 ;  /* 0x000000020b077899 */ /* 0x000fe40008010207 */
[----:B------:R-:W-:Y:S02]  /*5950*/  UIADD3 UR4, UP0, UR6, UR4, URZ ;  /* 0x0000000406047290 */ /* 0x000fe4000ff1e03f */
[----:B------:R-:W-:-:S02]  /*5960*/  UIADD3 UR11, -UR9, URZ, URZ ;  /* 0x0000003f090b7290 */ /* 0x000fc4000fffe13f */
[----:B------:R-:W-:Y:S02]  /*5970*/  UIADD3.X UR5, UR7, UR5, URZ, UP0, !UPT ;  /* 0x0000000507057290 */ /* 0x000fe400087fe43f */
[----:B------:R-:W-:Y:S01]  /*5980*/  UIMAD UR11, UR11, UR10, UR14 ;  /* 0x0000000a0b0b72a4 */ /* 0x000fe2000f8e020e */
[----:B-1----:R-:W-:Y:S01]  /*5990*/  IMAD.U32 R4, RZ, RZ, UR4 ;  /* 0x00000004ff047e24 */ /* 0x002fe2000f8e00ff */
[----:B------:R-:W-:Y:S02]  /*59a0*/  USHF.R.S32.HI UR10, URZ, 0x1f, UR15 ;  /* 0x0000001f3f0a7899 */ /* 0x000fe4000801140f */
[----:B------:R-:W-:Y:S01]  /*59b0*/  MOV R5, UR5 ;  /* 0x0000000500057c02 */ /* 0x000fe20008000f00 */
[----:B------:R-:W-:Y:S05]  /*59c0*/  @P1 BRA `(.L_x_522) ;  /* 0x0000005000001947 */ /* 0x000fea0003800000 */
.L_x_523:
[----:B------:R-:W2:Y:S01]  /*59d0*/  LDG.E.STRONG.GPU R0, [R4.64] ;  /* 0x0000001004007981 */ /* 0x000ea2000c1ef900 */
[----:B------:R-:W-:Y:S01]  /*59e0*/  YIELD ;  /* 0x0000000000007946 */ /* 0x000fe20003800000 */
[----:B--2---:R-:W-:Y:S01]  /*59f0*/  ISETP.NE.AND P0, PT, R0, UR11, PT ;  /* 0x0000000b00007c0c */ /* 0x004fe2000bf05270 */
[----:B------:R-:W-:-:S12]  /*5a00*/  CCTL.IVALL ;  /* 0x00000000ff00798f */ /* 0x000fd80002000000 */
[----:B------:R-:W-:Y:S05]  /*5a10*/  @P0 BRA `(.L_x_523) ;  /* 0xffffffb000000947 */ /* 0x000fea000383ffff */
.L_x_522:
[----:B------:R-:W-:Y:S05]  /*5a20*/  BSYNC B0 ;  /* 0x0000000000007941 */ /* 0x000fea0003800000 */
.L_x_521:
[----:B------:R-:W-:Y:S01]  /*5a30*/  MOV R10, 0xffffffff ;  /* 0xffffffff000a7802 */ /* 0x000fe20000000f00 */
[----:B------:R-:W-:Y:S05]  /*5a40*/  BRA.CONV ~URZ, `(.L_x_524) ;  /* 0x000000237f007947 */ /* 0x000fea000b800000 */
[----:B------:R-:W-:Y:S02]  /*5a50*/  MOV R2, 0x5a70 ;  /* 0x00005a7000027802 */ /* 0x000fe40000000f00 */
[----:B------:R-:W-:Y:S05]  /*5a60*/  CALL.REL.NOINC `($__internal_4_$__cuda_sm70_warpsync) ;  /* 0x00000b3000007944 */ /* 0x000fea0003c00000 */
.L_x_524:
[----:B------:R-:W-:Y:S01]  /*5a70*/  UIMAD UR4, UR13, 0x3000, URZ ;  /* 0x000030000d0478a4 */ /* 0x000fe2000f8e023f */
        /* <DEDUP_REMOVED lines=14> */
[----:B------:R-:W-:-:S05]  /*5b60*/  IMAD.WIDE.U32 R6, R6, c[0x0][0x330], R2 ;  /* 0x0000cc0006067a25 */ /* 0x000fca00078e0002 */
        /* <DEDUP_REMOVED lines=53> */
[----:B------:R-:W-:Y:S05]  /*5ec0*/  CALL.REL.NOINC `($__internal_4_$__cuda_sm70_warpsync) ;  /* 0x000006d000007944 */ /* 0x000fea0003c00000 */
.L_x_525:
        /* <DEDUP_REMOVED lines=12> */
.L_x_527:
[----:B------:R-:W-:Y:S05]  /*5f90*/  BSYNC B0 ;  /* 0x0000000000007941 */ /* 0x000fea0003800000 */
.L_x_526:
[----:B------:R-:W-:Y:S01]  /*5fa0*/  ULDC.64 UR4, c[0x0][0x348] ;  /* 0x0000d20000047ab9 */ /* 0x000fe20000000a00 */
[----:B------:R-:W-:Y:S01]  /*5fb0*/  BSSY B0, `(.L_x_528) ;  /* 0x000000b000007945 */ /* 0x000fe20003800000 */
[----:B------:R-:W-:-:S04]  /*5fc0*/  UIADD3 UR4, UP0, UR6, UR4, URZ ;  /* 0x0000000406047290 */ /* 0x000fc8000ff1e03f */
[----:B------:R-:W-:Y:S02]  /*5fd0*/  UIADD3.X UR5, UR7, UR5, URZ, UP0, !UPT ;  /* 0x0000000507057290 */ /* 0x000fe400087fe43f */
[----:B--2---:R-:W-:-:S04]  /*5fe0*/  MOV R4, UR4 ;  /* 0x0000000400047c02 */ /* 0x004fc80008000f00 */
[----:B------:R-:W-:Y:S01]  /*5ff0*/  MOV R5, UR5 ;  /* 0x0000000500057c02 */ /* 0x000fe20008000f00 */
[----:B------:R-:W-:Y:S05]  /*6000*/  @P1 BRA `(.L_x_529) ;  /* 0x0000005000001947 */ /* 0x000fea0003800000 */
.L_x_530:
[----:B------:R-:W2:Y:S01]  /*6010*/  LDG.E.STRONG.GPU R0, [R4.64] ;  /* 0x0000001004007981 */ /* 0x000ea2000c1ef900 */
[----:B------:R-:W-:Y:S01]  /*6020*/  YIELD ;  /* 0x0000000000007946 */ /* 0x000fe20003800000 */
[----:B--2---:R-:W-:Y:S01]  /*6030*/  ISETP.NE.AND P0, PT, R0, UR11, PT ;  /* 0x0000000b00007c0c */ /* 0x004fe2000bf05270 */
[----:B------:R-:W-:-:S12]  /*6040*/  CCTL.IVALL ;  /* 0x00000000ff00798f */ /* 0x000fd80002000000 */
[----:B------:R-:W-:Y:S05]  /*6050*/  @P0 BRA `(.L_x_530) ;  /* 0xffffffb000000947 */ /* 0x000fea000383ffff */
.L_x_529:
[----:B------:R-:W-:Y:S05]  /*6060*/  BSYNC B0 ;  /* 0x0000000000007941 */ /* 0x000fea0003800000 */
.L_x_528:
[----:B------:R-:W-:Y:S05]  /*6070*/  BRA.CONV ~URZ, `(.L_x_531) ;  /* 0x000000237f007947 */ /* 0x000fea000b800000 */
[----:B-1----:R-:W-:Y:S02]  /*6080*/  MOV R2, 0x60a0 ;  /* 0x000060a000027802 */ /* 0x002fe40000000f00 */
[----:B------:R-:W-:Y:S05]  /*6090*/  CALL.REL.NOINC `($__internal_4_$__cuda_sm70_warpsync) ;  /* 0x0000050000007944 */ /* 0x000fea0003c00000 */
.L_x_531:
[----:B------:R-:W-:Y:S01]  /*60a0*/  ULDC.64 UR4, c[0x0][0x300] ;  /* 0x0000c00000047ab9 */ /* 0x000fe20000000a00 */
[----:B-1----:R-:W-:Y:S01]  /*60b0*/  MOV R3, R9 ;  /* 0x0000000900037202 */ /* 0x002fe20000000f00 */
[----:B------:R-:W-:Y:S01]  /*60c0*/  UIMAD UR4, UR8, UR4, URZ ;  /* 0x00000004080472a4 */ /* 0x000fe2000f8e023f */
[----:B------:R-:W-:Y:S02]  /*60d0*/  IMAD.U32 R0, RZ, RZ, UR9 ;  /* 0x00000009ff007e24 */ /* 0x000fe4000f8e00ff */
[----:B------:R-:W-:Y:S01]  /*60e0*/  IMAD.MOV.U32 R2, RZ, RZ, R8 ;  /* 0x000000ffff027224 */ /* 0x000fe200078e0008 */
[----:B------:R-:W-:Y:S01]  /*60f0*/  UIMAD UR12, UR9, UR5, UR4 ;  /* 0x00000005090c72a4 */ /* 0x000fe2000f8e0204 */
[----:B------:R-:W-:Y:S02]  /*6100*/  IMAD.U32 R6, RZ, RZ, UR15 ;  /* 0x0000000fff067e24 */ /* 0x000fe4000f8e00ff */
[----:B------:R-:W-:Y:S01]  /*6110*/  IMAD.WIDE.U32 R2, R0, c[0x0][0x300], R2 ;  /* 0x0000c00000027a25 */ /* 0x000fe200078e0002 */
[----:B------:R-:W-:-:S02]  /*6120*/  ULDC.64 UR4, c[0x0][0x308] ;  /* 0x0000c20000047ab9 */ /* 0x000fc40000000a00 */
[----:B------:R-:W-:Y:S02]  /*6130*/  UIMAD UR4, UR10, UR4, URZ ;  /* 0x000000040a0472a4 */ /* 0x000fe4000f8e023f */
[----:B------:R-:W-:Y:S02]  /*6140*/  IADD3 R3, R3, UR12, RZ ;  /* 0x0000000c03037c10 */ /* 0x000fe4000fffe0ff */
[----:B------:R-:W-:-:S03]  /*6150*/  UIMAD UR4, UR15, UR5, UR4 ;  /* 0x000000050f0472a4 */ /* 0x000fc6000f8e0204 */
        /* <DEDUP_REMOVED lines=56> */
.L_x_532:
        /* <DEDUP_REMOVED lines=12> */
        .weak           $__internal_4_$__cuda_sm70_warpsync
        .type           $__internal_4_$__cuda_sm70_warpsync,@function
        .size           $__internal_4_$__cuda_sm70_warpsync,(.L_x_1394 - $__internal_4_$__cuda_sm70_warpsync)
$__internal_4_$__cuda_sm70_warpsync:
[----:B------:R-:W-:Y:S01]  /*65a0*/  MOV R3, 0x0 ;  /* 0x0000000000037802 */ /* 0x000fe20000000f00 */
[----:B------:R-:W-:Y:S04]  /*65b0*/  WARPSYNC R10 ;  /* 0x0000000a00007348 */ /* 0x000fe80003800000 */
[----:B------:R-:W-:Y:S05]  /*65c0*/  RET.REL.NODEC R2 `(_ZN7cutlass13device_kernelIN5flash19enable_sm80_to_sm89INS1_16FlashAttnBwdSm80INS1_25CollectiveMainloopBwdSm80ILi1ELi1EN4cute5tupleIJNS5_1CILi64EEES8_NS7_ILi192EEEEEENS_6half_tEfNS_4arch4Sm80ELb1ELb0ELb1ELb0ELb1ELb0ELb0ELb0ELi2ELi2ELi2ELi2ELb1EEENS1_24CollectiveEpilogueBwdGQAISA_fSD_Li256ELb0ELb1EEENS1_25SingleTileBwdLPTSchedulerILb0ELi64ELb1EEEEEEEEEvNT_6ParamsE) ;  /* 0xffff9a3002007950 */ /* 0x000fea0003c3ffff */
.L_x_533:
        /* <DEDUP_REMOVED lines=11> */
.L_x_1394:


//--------------------- .text._ZN7cutlass13device_kernelIN5flash19enable_sm80_to_sm89INS1_16FlashAttnBwdSm80INS1_25CollectiveMainloopBwdSm80ILi1ELi1EN4cute5tupleIJNS5_1CILi64EEES8_NS7_ILi192EEEEEENS_6half_tEfNS_4arch4Sm80ELb1ELb0ELb1ELb1ELb0ELb0ELb0ELb0ELi2ELi2ELi2ELi2ELb1EEENS1_21CollectiveEpilogueBwdISA_SB_SD_Li256ELb1ELb0ELi4EEENS1_25SingleTileBwdLPTSchedulerILb1ELi64ELb0EEEEEEEEEvNT_6ParamsE --------------------------
	.section	.text._ZN7cutlass13device_kernelIN5flash19enable_sm80_to_sm89INS1_16FlashAttnBwdSm80INS1_25CollectiveMainloopBwdSm80ILi1ELi1EN4cute5tupleIJNS5_1CILi64EEES8_NS7_ILi192EEEEEENS_6half_tEfNS_4arch4Sm80ELb1ELb0ELb1ELb1ELb0ELb0ELb0ELb0ELi2ELi2ELi2ELi2ELb1EEENS1_21CollectiveEpilogueBwdISA_SB_SD_Li256ELb1ELb0ELi4EEENS1_25SingleTileBwdLPTSchedulerILb1ELi64ELb0EEEEEEEEEvNT_6ParamsE,"ax",@progbits
	.sectioninfo	@"SHI_REGISTERS=255"
	.align	128
.text._ZN7cutlass13device_kernelIN5flash19enable_sm80_to_sm89INS1_16FlashAttnBwdSm80INS1_25CollectiveMainloopBwdSm80ILi1ELi1EN4cute5tupleIJNS5_1CILi64EEES8_NS7_ILi192EEEEEENS_6half_tEfNS_4arch4Sm80ELb1ELb0ELb1ELb1ELb0ELb0ELb0ELb0ELi2ELi2ELi2ELi2ELb1EEENS1_21CollectiveEpilogueBwdISA_SB_SD_Li256ELb1ELb0ELi4EEENS1_25SingleTileBwdLPTSchedulerILb1ELi64ELb0EEEEEEEEEvNT_6ParamsE:
        .type           _ZN7cutlass13device_kernelIN5flash19enable_sm80_to_sm89INS1_16FlashAttnBwdSm80INS1_25CollectiveMainloopBwdSm80ILi1ELi1EN4cute5tupleIJNS5_1CILi64EEES8_NS7_ILi192EEEEEENS_6half_tEfNS_4arch4Sm80ELb1ELb0ELb1ELb1ELb0ELb0ELb0ELb0ELi2ELi2ELi2ELi2ELb1EEENS1_21CollectiveEpilogueBwdISA_SB_SD_Li256ELb1ELb0ELi4EEENS1_25SingleTileBwdLPTSchedulerILb1ELi64ELb0EEEEEEEEEvNT_6ParamsE,@function
        .size           _ZN7cutlass13device_kernelIN5flash19enable_sm80_to_sm89INS1_16FlashAttnBwdSm80INS1_25CollectiveMainloopBwdSm80ILi1ELi1EN4cute5tupleIJNS5_1CILi64EEES8_NS7_ILi192EEEEEENS_6half_tEfNS_4arch4Sm80ELb1ELb0ELb1ELb1ELb0ELb0ELb0ELb0ELi2ELi2ELi2ELi2ELb1EEENS1_21CollectiveEpilogueBwdISA_SB_SD_Li256ELb1ELb0ELi4EEENS1_25SingleTileBwdLPTSchedulerILb1ELi64ELb0EEEEEEEEEvNT_6ParamsE,(.L_x_1396 - _ZN7cutlass13device_kernelIN5flash19enable_sm80_to_sm89INS1_16FlashAttnBwdSm80INS1_25CollectiveMainloopBwdSm80ILi1ELi1EN4cute5tupleIJNS5_1CILi64EEES8_NS7_ILi192EEEEEENS_6half_tEfNS_4arch4Sm80ELb1ELb0ELb1ELb1ELb0ELb0ELb0ELb0ELi2ELi2ELi2ELi2ELb1EEENS1_21CollectiveEpilogueBwdISA_SB_SD_Li256ELb1ELb0ELi4EEENS1_25SingleTileBwdLPTSchedulerILb1ELi64ELb0EEEEEEEEEvNT_6ParamsE)
        .other          _ZN7cutlass13device_kernelIN5flash19enable_sm80_to_sm89INS1_16FlashAttnBwdSm80INS1_25CollectiveMainloopBwdSm80ILi1ELi1EN4cute5tupleIJNS5_1CILi64EEES8_NS7_ILi192EEEEEENS_6half_tEfNS_4arch4Sm80ELb1ELb0ELb1ELb1ELb0ELb0ELb0ELb0ELi2ELi2ELi2ELi2ELb1EEENS1_21CollectiveEpilogueBwdISA_SB_SD_Li256ELb1ELb0ELi4EEENS1_25SingleTileBwdLPTSchedulerILb1ELi64ELb0EEEEEEEEEvNT_6ParamsE,@"STO_CUDA_ENTRY STV_DEFAULT"
_ZN7cutlass13device_kernelIN5flash19enable_sm80_to_sm89INS1_16FlashAttnBwdSm80INS1_25CollectiveMainloopBwdSm80ILi1ELi1EN4cute5tupleIJNS5_1CILi64EEES8_NS7_ILi192EEEEEENS_6half_tEfNS_4arch4Sm80ELb1ELb0ELb1ELb1ELb0ELb0ELb0ELb0ELi2ELi2ELi2ELi2ELb1EEENS1_21CollectiveEpilogueBwdISA_SB_SD_Li256ELb1ELb0ELi4EEENS1_25SingleTileBwdLPTSchedulerILb1ELi64ELb0EEEEEEEEEvNT_6ParamsE:
[----:B------:R-:W-:Y:S02]  /*0000*/  MOV R1, c[0x0][0x28] ;  /* 0x00000a0000017a02 */ /* 0x000fe40000000f00 */
[----:B------:R-:W1:Y:S01]  /*0010*/  S2R R33, SR_TID.X ;  /* 0x0000000000217919 */ /* 0x000e620000002100 */
[----:B------:R-:W2:Y:S01]  /*0020*/  S2UR UR4, SR_CTAID.X ;  /* 0x00000000000479c3 */ /* 0x000ea20000002500 */
[----:B------:R-:W-:Y:S01]  /*0030*/  ULDC.64 UR20, c[0x0][0x118] ;  /* 0x0000460000147ab9 */ /* 0x000fe20000000a00 */
        /* <DEDUP_REMOVED lines=9> */
[----:B------:R-:W-:Y:S02]  /*00d0*/  @UP0 UMOV UR7, UR11 ;  /* 0x0000000b00070c82 */ /* 0x000fe40008000000 */
        /* <DEDUP_REMOVED lines=12> */
[----:B------:R-:W-:Y:S02]  /*01a0*/  @UP0 UMOV UR9, UR11 ;  /* 0x0000000b00090c82 */ /* 0x000fe40008000000 */
[----:B------:R-:W-:-:S04]  /*01b0*/  @UP0 USHF.R.U32.HI UR18, URZ, UR5, UR9 ;  /* 0x000000053f120299 */ /* 0x000fc80008011609 */
[----:B------:R-:W-:Y:S01]  /*01c0*/  UIMAD UR7, UR18, UR7, URZ ;  /* 0x00000007120772a4 */ /* 0x000fe2000f8e023f */
[----:B------:R-:W-:Y:S05]  /*01d0*/  BRA `(.L_x_536) ;  /* 0x0000008000007947 */ /* 0x000fea0003800000 */
.L_x_535:
[----:B------:R-:W-:Y:S02]  /*01e0*/  ULDC UR7, c[0x0][0x3ac] ;  /* 0x0000eb0000077ab9 */ /* 0x000fe40000000800 */
[----:B------:R-:W-:Y:S02]  /*01f0*/  UISETP.NE.AND UP0, UPT, UR7, 0x1, UPT ;  /* 0x000000010700788c */ /* 0x000fe4000bf05270 */
[----:B------:R-:W-:Y:S02]  /*0200*/  ULDC.64 UR4, c[0x0][0x3b0] ;  /* 0x0000ec0000047ab9 */ /* 0x000fe40000000a00 */
[----:B------:R-:W-:Y:S02]  /*0210*/  UIMAD.WIDE.U32 UR10, UR6, UR4, URZ ;  /* 0x00000004060a72a5 */ /* 0x000fe4000f8e003f */
[----:B------:R-:W-:-:S05]  /*0220*/  UMOV UR18, UR6 ;  /* 0x0000000600127c82 */ /* 0x000fca0008000000 */
[----:B------:R-:W-:Y:S02]  /*0230*/  @UP0 UMOV UR9, UR11 ;  /* 0x0000000b00090c82 */ /* 0x000fe40008000000 */
[----:B------:R-:W-:-:S04]  /*0240*/  @UP0 USHF.R.U32.HI UR18, URZ, UR5, UR9 ;  /* 0x000000053f120299 */ /* 0x000fc80008011609 */
[----:B------:R-:W-:-:S04]  /*0250*/  UIMAD UR7, UR18, UR7, URZ ;  /* 0x00000007120772a4 */ /* 0x000fc8000f8e023f */
.L_x_536:
[----:B------:R-:W-:Y:S01]  /*0260*/  UIADD3 UR9, UR6, -UR7, URZ ;  /* 0x8000000706097290 */ /* 0x000fe2000fffe03f */
[----:B------:R-:W-:Y:S01]  /*0270*/  ISETP.NE.U32.AND P0, PT, RZ, c[0x0][0x3e0], PT ;  /* 0x0000f800ff007a0c */ /* 0x000fe20003f05070 */
[----:B------:R-:W-:Y:S02]  /*0280*/  ULDC.64 UR4, c[0x0][0x3a8] ;  /* 0x0000ea0000047ab9 */ /* 0x000fe40000000a00 */
[----:B------:R-:W-:Y:S01]  /*0290*/  ULDC.64 UR6, c[0x0][0x3a0] ;  /* 0x0000e80000067ab9 */ /* 0x000fe20000000a00 */
[----:B------:R-:W-:Y:S01]  /*02a0*/  ISETP.NE.AND.EX P0, PT, RZ, c[0x0][0x3e4], PT, P0 ;  /* 0x0000f900ff007a0c */ /* 0x000fe20003f05300 */
[----:B------:R-:W-:Y:S02]  /*02b0*/  UISETP.NE.AND UP0, UPT, UR6, 0x1, UPT ;  /* 0x000000010600788c */ /* 0x000fe4000bf05270 */
[----:B------:R-:W-:-:S04]  /*02c0*/  UIMAD UR5, UR8, UR5, UR9 ;  /* 0x00000005080572a4 */ /* 0x000fc8000f8e0209 */
[----:B------:R-:W-:-:S03]  /*02d0*/  UIMAD.WIDE.U32 UR8, UR5, UR7, URZ ;  /* 0x00000007050872a5 */ /* 0x000fc6000f8e003f */
[----:B------:R-:W-:-:S04]  /*02e0*/  UMOV UR16, UR5 ;  /* 0x0000000500107c82 */ /* 0x000fc80008000000 */
[----:B------:R-:W-:Y:S02]  /*02f0*/  @UP0 UMOV UR7, UR9 ;  /* 0x0000000900070c82 */ /* 0x000fe40008000000 */
[----:B------:R-:W-:-:S04]  /*0300*/  @UP0 USHF.R.U32.HI UR16, URZ, UR4, UR7 ;  /* 0x000000043f100299 */ /* 0x000fc80008011607 */
[----:B------:R-:W-:-:S04]  /*0310*/  UIADD3 UR17, -UR16, URZ, URZ ;  /* 0x0000003f10117290 */ /* 0x000fc8000fffe13f */
[----:B------:R-:W-:Y:S01]  /*0320*/  UIMAD UR17, UR17, UR6, UR5 ;  /* 0x00000006111172a4 */ /* 0x000fe2000f8e0205 */
[----:B------:R-:W-:Y:S05]  /*0330*/  @!P0 BRA `(.L_x_537) ;  /* 0x0000008000008947 */ /* 0x000fea0003800000 */
[----:B------:R-:W-:Y:S02]  /*0340*/  UMOV UR4, 0x4 ;  /* 0x0000000400047882 */ /* 0x000fe40000000000 */
[----:B------:R-:W-:Y:S02]  /*0350*/  ULDC.64 UR6, c[0x0][0x3e0] ;  /* 0x0000f80000067ab9 */ /* 0x000fe40000000a00 */
[----:B------:R-:W-:-:S06]  /*0360*/  UIMAD.WIDE UR4, UR16, UR4, UR6 ;  /* 0x00000004100472a5 */ /* 0x000fcc000f8e0206 */
[----:B------:R-:W-:Y:S02]  /*0370*/  MOV R2, UR4 ;  /* 0x0000000400027c02 */ /* 0x000fe40008000f00 */
[----:B------:R-:W-:-:S05]  /*0380*/  MOV R3, UR5 ;  /* 0x0000000500037c02 */ /* 0x000fca0008000f00 */
[----:B------:R-:W2:Y:S02]  /*0390*/  LDG.E R0, [R2.64] ;  /* 0x0000001402007981 */ /* 0x000ea4000c1e1900 */
[----:B--2---:R1:W2:Y:S02]  /*03a0*/  R2UR UR5, R0 ;  /* 0x00000000000573c2 */ /* 0x0042a400000e0000 */
[----:B-12---:R-:W-:Y:S05]  /*03b0*/  BRA `(.L_x_538) ;  /* 0x000000f000007947 */ /* 0x006fea0003800000 */
.L_x_537:
[----:B------:R-:W-:-:S04]  /*03c0*/  ISETP.NE.U32.AND P0, PT, RZ, c[0x0][0x3d8], PT ;  /* 0x0000f600ff007a0c */ /* 0x000fc80003f05070 */
[----:B------:R-:W-:-:S13]  /*03d0*/  ISETP.NE.AND.EX P0, PT, RZ, c[0x0][0x3dc], PT, P0 ;  /* 0x0000f700ff007a0c */ /* 0x000fda0003f05300 */
[----:B------:R-:W-:Y:S05]  /*03e0*/  @!P0 BRA `(.L_x_539) ;  /* 0x000000b000008947 */ /* 0x000fea0003800000 */
[----:B------:R-:W-:Y:S02]  /*03f0*/  UMOV UR4, 0x4 ;  /* 0x0000000400047882 */ /* 0x000fe40000000000 */
[----:B------:R-:W-:Y:S02]  /*0400*/  ULDC.64 UR6, c[0x0][0x3d8] ;  /* 0x0000f60000067ab9 */ /* 0x000fe40000000a00 */
[----:B------:R-:W-:-:S06]  /*0410*/  UIMAD.WIDE UR4, UR16, UR4, UR6 ;  /* 0x00000004100472a5 */ /* 0x000fcc000f8e0206 */
[----:B------:R-:W-:Y:S02]  /*0420*/  MOV R2, UR4 ;  /* 0x0000000400027c02 */ /* 0x000fe40008000f00 */
[----:B------:R-:W-:-:S05]  /*0430*/  MOV R3, UR5 ;  /* 0x0000000500037c02 */ /* 0x000fca0008000f00 */
[----:B------:R-:W2:Y:S04]  /*0440*/  LDG.E R4, [R2.64] ;  /* 0x0000001402047981 */ /* 0x000ea8000c1e1900 */
[----:B------:R-:W3:Y:S01]  /*0450*/  LDG.E R0, [R2.64+0x4] ;  /* 0x0000041402007981 */ /* 0x000ee2000c1e1900 */
[----:B--2---:R-:W1:Y:S08]  /*0460*/  R2UR UR5, R4 ;  /* 0x00000000040573c2 */ /* 0x004e7000000e0000 */
[----:B---3--:R-:W1:Y:S02]  /*0470*/  R2UR UR4, R0 ;  /* 0x00000000000473c2 */ /* 0x008e6400000e0000 */
[----:B-1----:R-:W-:Y:S01]  /*0480*/  UIADD3 UR5, -UR5, UR4, URZ ;  /* 0x0000000405057290 */ /* 0x002fe2000fffe13f */
[----:B------:R-:W-:Y:S05]  /*0490*/  BRA `(.L_x_538) ;  /* 0x0000001000007947 */ /* 0x000fea0003800000 */
.L_x_539:
[----:B------:R-:W-:Y:S02]  /*04a0*/  ULDC UR5, c[0x0][0x3d4] ;  /* 0x0000f50000057ab9 */ /* 0x000fe40000000800 */
.L_x_538:
[----:B------:R-:W-:-:S04]  /*04b0*/  UIADD3 UR5, UR5, 0x3f, URZ ;  /* 0x0000003f05057890 */ /* 0x000fc8000fffe03f */
[----:B------:R-:W-:-:S04]  /*04c0*/  USHF.R.S32.HI UR4, URZ, 0x1f, UR5 ;  /* 0x0000001f3f047899 */ /* 0x000fc80008011405 */
[----:B------:R-:W-:-:S04]  /*04d0*/  ULEA.HI UR4, UR4, UR5, URZ, 0x6 ;  /* 0x0000000504047291 */ /* 0x000fc8000f8f303f */
[----:B------:R-:W-:-:S04]  /*04e0*/  USHF.R.S32.HI UR4, URZ, 0x6, UR4 ;  /* 0x000000063f047899 */ /* 0x000fc80008011404 */
[----:B------:R-:W-:-:S04]  /*04f0*/  UISETP.GE.AND UP0, UPT, UR18, UR4, UPT ;  /* 0x000000041200728c */ /* 0x000fc8000bf06270 */
[----:B------:R-:W-:Y:S01]  /*0500*/  USEL UR16, UR16, 0xffffffff, !UP0 ;  /* 0xffffffff10107887 */ /* 0x000fe2000c000000 */
[----:B------:R-:W-:Y:S05]  /*0510*/  BRA `(.L_x_540) ;  /* 0x0000049000007947 */ /* 0x000fea0003800000 */
.L_x_534:
        /* <DEDUP_REMOVED lines=22> */
.L_x_541:
        /* <DEDUP_REMOVED lines=8> */
.L_x_542:
        /* <DEDUP_REMOVED lines=22> */
.L_x_543:
        /* <DEDUP_REMOVED lines=14> */
.L_x_545:
[----:B------:R-:W-:Y:S02]  /*0940*/  ULDC UR5, c[0x0][0x3d4] ;  /* 0x0000f50000057ab9 */ /* 0x000fe40000000800 */
.L_x_544:
[----:B------:R-:W-:-:S04]  /*0950*/  UIADD3 UR5, UR5, 0x3f, URZ ;  /* 0x0000003f05057890 */ /* 0x000fc8000fffe03f */
[----:B------:R-:W-:-:S04]  /*0960*/  USHF.R.S32.HI UR4, URZ, 0x1f, UR5 ;  /* 0x0000001f3f047899 */ /* 0x000fc80008011405 */
[----:B------:R-:W-:-:S04]  /*0970*/  ULEA.HI UR4, UR4, UR5, URZ, 0x6 ;  /* 0x0000000504047291 */ /* 0x000fc8000f8f303f */
[----:B------:R-:W-:-:S04]  /*0980*/  USHF.R.S32.HI UR4, URZ, 0x6, UR4 ;  /* 0x000000063f047899 */ /* 0x000fc80008011404 */
[----:B------:R-:W-:-:S04]  /*0990*/  UISETP.GE.AND UP0, UPT, UR18, UR4, UPT ;  /* 0x000000041200728c */ /* 0x000fc8000bf06270 */
[----:B------:R-:W-:-:S06]  /*09a0*/  USEL UR16, UR16, 0xffffffff, !UP0 ;  /* 0xffffffff10107887 */ /* 0x000fcc000c000000 */
.L_x_540:
[----:B------:R-:W-:-:S13]  /*09b0*/  ISETP.LE.AND P0, PT, RZ, UR16, PT ;  /* 0x00000010ff007c0c */ /* 0x000fda000bf03270 */
[----:B------:R-:W-:Y:S05]  /*09c0*/  @!P0 EXIT ;  /* 0x000000000000894d */ /* 0x000fea0003800000 */
[----:B------:R-:W-:Y:S02]  /*09d0*/  ULDC.64 UR4, c[0x0][0x2c8] ;  /* 0x0000b20000047ab9 */ /* 0x000fe40000000a00 */
[----:B------:R-:W-:Y:S02]  /*09e0*/  UISETP.NE.U32.AND UP2, UPT, URZ, UR4, UPT ;  /* 0x000000043f00728c */ /* 0x000fe4000bf45070 */
[----:B------:R-:W-:Y:S02]  /*09f0*/  UMOV UR6, 0x4 ;  /* 0x0000000400067882 */ /* 0x000fe40000000000 */
[----:B------:R-:W-:Y:S02]  /*0a00*/  UISETP.NE.AND.EX UP2, UPT, URZ, UR5, UPT, UP2 ;  /* 0x000000053f00728c */ /* 0x000fe4000bf45320 */
[----:B------:R-:W-:Y:S02]  /*0a10*/  ULDC.64 UR8, c[0x0][0x2c8] ;  /* 0x0000b20000087ab9 */ /* 0x000fe40000000a00 */
[----:B------:R-:W-:-:S02]  /*0a20*/  UIMAD.WIDE UR8, UR16, UR6, UR8 ;  /* 0x00000006100872a5 */ /* 0x000fc4000f8e0208 */
[----:B------:R-:W-:Y:S01]  /*0a30*/  PLOP3.LUT P2, PT, PT, PT, UP2, 0x80, 0x0 ;  /* 0x000000000000781c */ /* 0x000fe20003f4f028 */
[----:B------:R-:W-:Y:S02]  /*0a40*/  ULDC.64 UR4, c[0x0][0x2d8] ;  /* 0x0000b60000047ab9 */ /* 0x000fe40000000a00 */
[----:B------:R-:W-:Y:S01]  /*0a50*/  UISETP.NE.U32.AND UP0, UPT, URZ, UR4, UPT ;  /* 0x000000043f00728c */ /* 0x000fe2000bf05070 */
[----:B------:R-:W-:Y:S02]  /*0a60*/  IMAD.U32 R6, RZ, RZ, UR8 ;  /* 0x00000008ff067e24 */ /* 0x000fe4000f8e00ff */
[----:B------:R-:W-:Y:S01]  /*0a70*/  IMAD.U32 R7, RZ, RZ, UR9 ;  /* 0x00000009ff077e24 */ /* 0x000fe2000f8e00ff */
[----:B------:R-:W-:-:S06]  /*0a80*/  UISETP.NE.AND.EX UP0, UPT, URZ, UR5, UPT, UP0 ;  /* 0x000000053f00728c */ /* 0x000fcc000bf05300 */
[----:B------:R-:W2:Y:S01]  /*0a90*/  @P2 LDG.E R4, [R6.64] ;  /* 0x0000001406042981 */ /* 0x000ea2000c1e1900 */
[----:B------:R-:W-:Y:S01]  /*0aa0*/  ULDC.64 UR4, c[0x0][0x2d8] ;  /* 0x0000b60000047ab9 */ /* 0x000fe20000000a00 */
[----:B------:R-:W-:-:S03]  /*0ab0*/  PLOP3.LUT P0, PT, PT, PT, UP0, 0x80, 0x0 ;  /* 0x000000000000781c */ /* 0x000fc60003f0f008 */
[----:B------:R-:W-:-:S06]  /*0ac0*/  @UP0 UIMAD.WIDE UR4, UR16, UR6, UR4 ;  /* 0x00000006100402a5 */ /* 0x000fcc000f8e0204 */
[----:B------:R-:W-:Y:S01]  /*0ad0*/  MOV R2, UR4 ;  /* 0x0000000400027c02 */ /* 0x000fe20008000f00 */
[----:B------:R-:W-:Y:S01]  /*0ae0*/  IMAD.U32 R3, RZ, RZ, UR5 ;  /* 0x00000005ff037e24 */ /* 0x000fe2000f8e00ff */
[----:B------:R-:W-:Y:S02]  /*0af0*/  ULDC.64 UR4, c[0x0][0x2d0] ;  /* 0x0000b40000047ab9 */ /* 0x000fe40000000a00 */
[----:B------:R-:W-:Y:S01]  /*0b00*/  UISETP.NE.U32.AND UP1, UPT, URZ, UR4, UPT ;  /* 0x000000043f00728c */ /* 0x000fe2000bf25070 */
[----:B------:R-:W-:Y:S01]  /*0b10*/  MOV R5, RZ ;  /* 0x000000ff00057202 */ /* 0x000fe20000000f00 */
[----:B------:R1:W3:Y:S01]  /*0b20*/  @P0 LDG.E R0, [R2.64] ;  /* 0x0000001402000981 */ /* 0x0002e2000c1e1900 */
[----:B------:R-:W-:Y:S01]  /*0b30*/  IMAD.MOV.U32 R8, RZ, RZ, RZ ;  /* 0x000000ffff087224 */ /* 0x000fe200078e00ff */
[----:B------:R-:W-:-:S03]  /*0b40*/  UISETP.NE.AND.EX UP1, UPT, URZ, UR5, UPT, UP1 ;  /* 0x000000053f00728c */ /* 0x000fc6000bf25310 */
[----:B------:R-:W-:Y:S01]  /*0b50*/  ULDC.64 UR4, c[0x0][0x2d0] ;  /* 0x0000b40000047ab9 */ /* 0x000fe20000000a00 */
[----:B------:R4:W5:Y:S01]  /*0b60*/  @P2 LDG.E R5, [R6.64] ;  /* 0x0000001406052981 */ /* 0x000962000c1e1900 */
[----:B------:R-:W-:Y:S01]  /*0b70*/  UIMAD.WIDE UR4, UR16, UR6, UR4 ;  /* 0x00000006100472a5 */ /* 0x000fe2000f8e0204 */
[----:B------:R-:W-:-:S05]  /*0b80*/  PLOP3.LUT P1, PT, PT, PT, UP1, 0x80, 0x0 ;  /* 0x000000000000781c */ /* 0x000fca0003f2f018 */
[----:B-1----:R-:W-:Y:S01]  /*0b90*/  MOV R2, UR4 ;  /* 0x0000000400027c02 */ /* 0x002fe20008000f00 */
[----:B------:R-:W-:-:S07]  /*0ba0*/  IMAD.U32 R3, RZ, RZ, UR5 ;  /* 0x00000005ff037e24 */ /* 0x000fce000f8e00ff */
[----:B------:R4:W5:Y:S01]  /*0bb0*/  @P1 LDG.E R8, [R2.64] ;  /* 0x0000001402081981 */ /* 0x000962000c1e1900 */
[----:B------:R-:W-:Y:S02]  /*0bc0*/  ULDC UR15, c[0x0][0x168] ;  /* 0x00005a00000f7ab9 */ /* 0x000fe40000000800 */
[----:B------:R-:W-:Y:S02]  /*0bd0*/  UMOV UR22, URZ ;  /* 0x0000003f00167c82 */ /* 0x000fe40008000000 */
[----:B------:R-:W-:Y:S01]  /*0be0*/  ULDC UR14, c[0x0][0x198] ;  /* 0x00006600000e7ab9 */ /* 0x000fe20000000800 */
[----:B--2---:R-:W1:Y:S02]  /*0bf0*/  @P2 R2UR UR5, R4 ;  /* 0x00000000040523c2 */ /* 0x004e6400000e0000 */
[----:B-1----:R-:W-:-:S04]  /*0c00*/  @UP2 ULEA UR5, UR16, UR5, 0x6 ;  /* 0x0000000510052291 */ /* 0x002fc8000f8e303f */
[----:B------:R-:W-:-:S04]  /*0c10*/  @UP2 USHF.R.S32.HI UR4, URZ, 0x1f, UR5 ;  /* 0x0000001f3f042899 */ /* 0x000fc80008011405 */
[----:B------:R-:W-:Y:S01]  /*0c20*/  @UP2 ULEA.HI UR4, UR4, UR5, URZ, 0x6 ;  /* 0x0000000504042291 */ /* 0x000fe2000f8f303f */
[----:B---3--:R4:W1:Y:S03]  /*0c30*/  @P0 R2UR UR15, R0 ;  /* 0x00000000000f03c2 */ /* 0x00886600000e0000 */
[----:B------:R-:W-:Y:S01]  /*0c40*/  @UP2 ULOP3.LUT UR22, UR4, 0xffffffc0, URZ, 0xc0, !UPT ;  /* 0xffffffc004162892 */ /* 0x000fe2000f8ec03f */
[----:B-1--4-:R-:W-:Y:S06]  /*0c50*/  @P0 BRA `(.L_x_546) ;  /* 0x0000006000000947 */ /* 0x012fec0003800000 */
[----:B------:R-:W-:Y:S05]  /*0c60*/  @!P2 BRA `(.L_x_546) ;  /* 0x000000500000a947 */ /* 0x000fea0003800000 */
[----:B------:R-:W2:Y:S04]  /*0c70*/  LDG.E R4, [R6.64] ;  /* 0x0000001406047981 */ /* 0x000ea8000c1e1900 */
[----:B------:R-:W3:Y:S01]  /*0c80*/  LDG.E R0, [R6.64+0x4] ;  /* 0x0000041406007981 */ /* 0x000ee2000c1e1900 */
[----:B--2---:R-:W1:Y:S08]  /*0c90*/  R2UR UR15, R4 ;  /* 0x00000000040f73c2 */ /* 0x004e7000000e0000 */
[----:B---3--:R-:W1:Y:S02]  /*0ca0*/  R2UR UR4, R0 ;  /* 0x00000000000473c2 */ /* 0x008e6400000e0000 */
[----:B-1----:R-:W-:-:S06]  /*0cb0*/  UIADD3 UR15, -UR15, UR4, URZ ;  /* 0x000000040f0f7290 */ /* 0x002fcc000fffe13f */
.L_x_546:
[----:B------:R-:W-:-:S04]  /*0cc0*/  ISETP.NE.U32.AND P0, PT, RZ, c[0x0][0x2e0], PT ;  /* 0x0000b800ff007a0c */ /* 0x000fc80003f05070 */
[----:B------:R-:W-:-:S13]  /*0cd0*/  ISETP.NE.AND.EX P0, PT, RZ, c[0x0][0x2e4], PT, P0 ;  /* 0x0000b900ff007a0c */ /* 0x000fda0003f05300 */
[----:B------:R-:W-:Y:S05]  /*0ce0*/  @!P0 BRA `(.L_x_547) ;  /* 0x0000007000008947 */ /* 0x000fea0003800000 */
[----:B------:R-:W-:Y:S02]  /*0cf0*/  ULDC.64 UR4, c[0x0][0x2e0] ;  /* 0x0000b80000047ab9 */ /* 0x000fe40000000a00 */
[----:B------:R-:W-:-:S06]  /*0d00*/  UIMAD.WIDE UR4, UR16, UR6, UR4 ;  /* 0x00000006100472a5 */ /* 0x000fcc000f8e0204 */
[----:B------:R-:W-:Y:S02]  /*0d10*/  MOV R2, UR4 ;  /* 0x0000000400027c02 */ /* 0x000fe40008000f00 */
[----:B------:R-:W-:-:S05]  /*0d20*/  MOV R3, UR5 ;  /* 0x0000000500037c02 */ /* 0x000fca0008000f00 */
[----:B------:R-:W2:Y:S02]  /*0d30*/  LDG.E R0, [R2.64] ;  /* 0x0000001402007981 */ /* 0x000ea4000c1e1900 */
[----:B--2---:R1:W2:Y:S02]  /*0d40*/  R2UR UR14, R0 ;  /* 0x00000000000e73c2 */ /* 0x0042a400000e0000 */
[----:B-12---:R-:W-:Y:S05]  /*0d50*/  BRA `(.L_x_548) ;  /* 0x0000006000007947 */ /* 0x006fea0003800000 */
.L_x_547:
[----:B------:R-:W-:Y:S05]  /*0d60*/  @!P1 BRA `(.L_x_548) ;  /* 0x0000005000009947 */ /* 0x000fea0003800000 */
[----:B------:R1:W2:Y:S04]  /*0d70*/  LDG.E R0, [R2.64] ;  /* 0x0000001402007981 */ /* 0x0002a8000c1e1900 */
[----:B-1----:R-:W3:Y:S01]  /*0d80*/  LDG.E R2, [R2.64+0x4] ;  /* 0x0000041402027981 */ /* 0x002ee2000c1e1900 */
[----:B--2---:R-:W1:Y:S08]  /*0d90*/  R2UR UR14, R0 ;  /* 0x00000000000e73c2 */ /* 0x004e7000000e0000 */
[----:B---3--:R-:W1:Y:S02]  /*0da0*/  R2UR UR4, R2 ;  /* 0x00000000020473c2 */ /* 0x008e6400000e0000 */
[----:B-1----:R-:W-:-:S06]  /*0db0*/  UIADD3 UR14, -UR14, UR4, URZ ;  /* 0x000000040e0e7290 */ /* 0x002fcc000fffe13f */
.L_x_548:
[----:B------:R-:W-:Y:S01]  /*0dc0*/  USHF.L.U32 UR9, UR18, 0x6, URZ ;  /* 0x0000000612097899 */ /* 0x000fe2000800063f */
[----:B------:R-:W-:Y:S01]  /*0dd0*/  PLOP3.LUT P1, PT, PT, PT, PT, 0x80, 0x0 ;  /* 0x000000000000781c */ /* 0x000fe20003f2f070 */
[----:B------:R-:W-:Y:S01]  /*0de0*/  ULDC UR4, c[0x0][0x2a4] ;  /* 0x0000a90000047ab9 */ /* 0x000fe20000000800 */
[----:B------:R-:W-:Y:S01]  /*0df0*/  CS2R R126, SRZ ;  /* 0x00000000007e7805 */ /* 0x000fe2000001ff00 */
[----:B------:R-:W-:Y:S01]  /*0e00*/  UIADD3 UR6, UR9, UR15, -UR14 ;  /* 0x0000000f09067290 */ /* 0x000fe2000fffe80e */
[----:B------:R-:W-:Y:S01]  /*0e10*/  CS2R R124, SRZ ;  /* 0x00000000007c7805 */ /* 0x000fe2000001ff00 */
[----:B------:R-:W-:Y:S01]  /*0e20*/  UIADD3 UR5, UR15, 0x3f, URZ ;  /* 0x0000003f0f057890 */ /* 0x000fe2000fffe03f */
[----:B------:R-:W-:Y:S01]  /*0e30*/  CS2R R130, SRZ ;  /* 0x0000000000827805 */ /* 0x000fe2000001ff00 */
[----:B------:R-:W-:Y:S01]  /*0e40*/  UIADD3 UR4, UR6, -UR4, URZ ;  /* 0x8000000406047290 */ /* 0x000fe2000fffe03f */
[----:B------:R-:W-:Y:S01]  /*0e50*/  CS2R R128, SRZ ;  /* 0x0000000000807805 */ /* 0x000fe2000001ff00 */
[----:B------:R-:W-:Y:S01]  /*0e60*/  CS2R R122, SRZ ;  /* 0x00000000007a7805 */ /* 0x000fe2000001ff00 */
[----:B------:R-:W-:Y:S01]  /*0e70*/  CS2R R120, SRZ ;  /* 0x0000000000787805 */ /* 0x000fe2000001ff00 */
[----:B------:R-:W-:Y:S01]  /*0e80*/  USHF.R.S32.HI UR13, URZ, 0x1f, UR4 ;  /* 0x0000001f3f0d7899 */ /* 0x000fe20008011404 */
[----:B------:R-:W-:Y:S01]  /*0e90*/  IMAD.MOV.U32 R9, RZ, RZ, RZ ;  /* 0x000000ffff097224 */ /* 0x000fe200078e00ff */
[----:B------:R-:W-:Y:S01]  /*0ea0*/  CS2R R10, SRZ ;  /* 0x00000000000a7805 */ /* 0x000fe2000001ff00 */
[----:B------:R-:W-:Y:S01]  /*0eb0*/  IMAD.MOV.U32 R118, RZ, RZ, RZ ;  /* 0x000000ffff767224 */ /* 0x000fe200078e00ff */
[----:B------:R-:W-:Y:S01]  /*0ec0*/  ULEA.HI UR13, UR13, UR4, URZ, 0x6 ;  /* 0x000000040d0d7291 */ /* 0x000fe2000f8f303f */
[----:B------:R-:W-:Y:S01]  /*0ed0*/  MOV R116, RZ ;  /* 0x000000ff00747202 */ /* 0x000fe20000000f00 */
[----:B------:R-:W-:Y:S01]  /*0ee0*/  USHF.R.S32.HI UR4, URZ, 0x1f, UR5 ;  /* 0x0000001f3f047899 */ /* 0x000fe20008011405 */
[----:B------:R-:W-:Y:S01]  /*0ef0*/  IMAD.MOV.U32 R110, RZ, RZ, RZ ;  /* 0x000000ffff6e7224 */ /* 0x000fe200078e00ff */
[----:B------:R-:W-:Y:S01]  /*0f00*/  USHF.R.S32.HI UR13, URZ, 0x6, UR13 ;  /* 0x000000063f0d7899 */ /* 0x000fe2000801140d */
[----:B------:R-:W-:Y:S01]  /*0f10*/  CS2R R12, SRZ ;  /* 0x00000000000c7805 */ /* 0x000fe2000001ff00 */
        /* <DEDUP_REMOVED lines=53> */
[--C-:B------:R-:W-:Y:S01]  /*1270*/  SHF.R.S32.HI R9, RZ, 0x1f, R33.reuse ;  /* 0x0000001fff097819 */ /* 0x100fe20000011421 */
[----:B------:R-:W-:Y:S01]  /*1280*/  UIMAD UR6, UR22, 0xc0, URZ ;  /* 0x000000c0160678a4 */ /* 0x000fe2000f8e023f */
[----:B------:R-:W-:Y:S01]  /*1290*/  SHF.R.S32.HI R10, RZ, 0x1f, R33 ;  /* 0x0000001fff0a7819 */ /* 0x000fe20000011421 */
[----:B------:R-:W-:Y:S01]  /*12a0*/  ULDC.64 UR4, c[0x0][0x248] ;  /* 0x0000920000047ab9 */ /* 0x000fe20000000a00 */
[CC--:B------:R-:W-:Y:S01]  /*12b0*/  LEA.HI R32, R9.reuse, R33.reuse, RZ, 0x5 ;  /* 0x0000002109207211 */ /* 0x0c0fe200078f28ff */
[----:B------:R-:W-:Y:S01]  /*12c0*/  UISETP.NE.AND UP0, UPT, UR4, 0x1, UPT ;  /* 0x000000010400788c */ /* 0x000fe2000bf05270 */
[----:B------:R-:W-:Y:S01]  /*12d0*/  LEA.HI R29, R9, R33, RZ, 0x3 ;  /* 0x00000021091d7211 */ /* 0x000fe200078f18ff */
[----:B------:R-:W-:Y:S01]  /*12e0*/  IMAD.U32 R0, RZ, RZ, UR6 ;  /* 0x00000006ff007e24 */ /* 0x000fe2000f8e00ff */
[----:B------:R-:W-:Y:S01]  /*12f0*/  SHF.R.S32.HI R4, RZ, 0x5, R32 ;  /* 0x00000005ff047819 */ /* 0x000fe20000011420 */
[----:B------:R-:W-:Y:S01]  /*1300*/  ULDC UR4, c[0x0][0x250] ;  /* 0x0000940000047ab9 */ /* 0x000fe20000000800 */
[----:B------:R-:W-:Y:S01]  /*1310*/  SHF.R.S32.HI R242, RZ, 0x3, R29 ;  /* 0x00000003fff27819 */ /* 0x000fe2000001141d */
[----:B------:R-:W-:Y:S01]  /*1320*/  UMOV UR8, UR17 ;  /* 0x0000001100087c82 */ /* 0x000fe20008000000 */
[----:B------:R-:W-:Y:S01]  /*1330*/  IADD3 R24, P1, R33, UR6, RZ ;  /* 0x0000000621187c10 */ /* 0x000fe2000ff3e0ff */
[----:B------:R-:W-:Y:S01]  /*1340*/  UIMAD.WIDE.U32 UR6, UR17, UR5, URZ ;  /* 0x00000005110672a5 */ /* 0x000fe2000f8e003f */
[----:B------:R-:W-:Y:S01]  /*1350*/  LEA.HI R3, R32, R4, RZ, 0x1 ;  /* 0x0000000420037211 */ /* 0x000fe200078f08ff */
[----:B------:R-:W-:Y:S01]  /*1360*/  USHF.R.S32.HI UR19, URZ, 0x1f, UR17 ;  /* 0x0000001f3f137899 */ /* 0x000fe20008011411 */
[----:B------:R-:W-:Y:S01]  /*1370*/  SHF.R.S32.HI R7, RZ, 0x1f, R242 ;  /* 0x0000001fff077819 */ /* 0x000fe200000114f2 */
[----:B------:R-:W-:Y:S01]  /*1380*/  IMAD.MOV.U32 R220, RZ, RZ, 0x20 ;  /* 0x00000020ffdc7424 */ /* 0x000fe200078e00ff */
[C---:B-----5:R-:W-:Y:S01]  /*1390*/  IADD3 R6, P2, R242.reuse, R5, RZ ;  /* 0x00000005f2067210 */ /* 0x060fe20007f5e0ff */
[----:B------:R-:W-:Y:S01]  /*13a0*/  IMAD.MOV.U32 R222, RZ, RZ, 0x40 ;  /* 0x00000040ffde7424 */ /* 0x000fe200078e00ff */
[----:B------:R-:W-:Y:S01]  /*13b0*/  IADD3 R2, P0, R242, R8, RZ ;  /* 0x00000008f2027210 */ /* 0x000fe20007f1e0ff */
[----:B------:R-:W-:Y:S01]  /*13c0*/  @UP0 UMOV UR5, UR7 ;  /* 0x0000000700050c82 */ /* 0x000fe20008000000 */
[----:B------:R-:W-:Y:S01]  /*13d0*/  LEA.HI R31, R9, R33, RZ, 0x4 ;  /* 0x00000021091f7211 */ /* 0x000fe200078f20ff */
[----:B------:R-:W-:Y:S01]  /*13e0*/  @UP0 USHF.R.U32.HI UR8, URZ, UR4, UR5 ;  /* 0x000000043f080299 */ /* 0x000fe20008011605 */
[----:B------:R-:W-:Y:S01]  /*13f0*/  LEA.HI.X.SX32 R25, R0, R10, 0x1, P1 ;  /* 0x0000000a00197211 */ /* 0x000fe200008f0eff */
[----:B------:R-:W-:Y:S01]  /*1400*/  ULDC.64 UR6, c[0x0][0x1e0] ;  /* 0x0000780000067ab9 */ /* 0x000fe20000000a00 */
[----:B------:R-:W-:Y:S01]  /*1410*/  LOP3.LUT R0, R3, 0xfffffffe, RZ, 0xc0, !PT ;  /* 0xfffffffe03007812 */ /* 0x000fe200078ec0ff */
[----:B------:R-:W-:Y:S01]  /*1420*/  USHF.R.S32.HI UR11, URZ, 0x1f, UR8 ;  /* 0x0000001f3f0b7899 */ /* 0x000fe20008011408 */
[-C--:B------:R-:W-:Y:S01]  /*1430*/  LEA.HI.X.SX32 R5, R5, R7.reuse, 0x1, P2 ;  /* 0x0000000705057211 */ /* 0x080fe200010f0eff */
[----:B------:R-:W-:Y:S01]  /*1440*/  IMAD.U32 R14, RZ, RZ, UR8 ;  /* 0x00000008ff0e7e24 */ /* 0x000fe2000f8e00ff */
[----:B------:R-:W-:Y:S01]  /*1450*/  LEA.HI.X.SX32 R3, R8, R7, 0x1, P0 ;  /* 0x0000000708037211 */ /* 0x000fe200000f0eff */
[----:B------:R-:W-:Y:S01]  /*1460*/  IMAD.IADD R229, R4, 0x1, -R0 ;  /* 0x0000000104e57824 */ /* 0x000fe200078e0a00 */
[----:B------:R-:W-:Y:S01]  /*1470*/  SHF.R.S32.HI R7, RZ, 0x4, R31 ;  /* 0x00000004ff077819 */ /* 0x000fe2000001141f */
[----:B------:R-:W-:Y:S01]  /*1480*/  UIMAD UR6, UR11, UR6, URZ ;  /* 0x000000060b0672a4 */ /* 0x000fe2000f8e023f */
[----:B------:R-:W-:Y:S01]  /*1490*/  LEA.HI R19, R9, R33, RZ, 0x2 ;  /* 0x0000002109137211 */ /* 0x000fe200078f10ff */
[----:B------:R-:W-:Y:S01]  /*14a0*/  ULDC.64 UR4, c[0x0][0x1b0] ;  /* 0x00006c0000047ab9 */ /* 0x000fe20000000a00 */
[----:B------:R-:W-:Y:S01]  /*14b0*/  LEA.HI R4, R31, R7, RZ, 0x1 ;  /* 0x000000071f047211 */ /* 0x000fe200078f08ff */
[----:B------:R-:W-:Y:S01]  /*14c0*/  UIMAD UR4, UR11, UR4, URZ ;  /* 0x000000040b0472a4 */ /* 0x000fe2000f8e023f */
[--C-:B------:R-:W-:Y:S01]  /*14d0*/  SHF.R.S32.HI R8, RZ, 0x2, R19.reuse ;  /* 0x00000002ff087819 */ /* 0x100fe20000011413 */
[----:B------:R-:W-:Y:S01]  /*14e0*/  UIMAD UR23, UR8, UR7, UR6 ;  /* 0x00000007081772a4 */ /* 0x000fe2000f8e0206 */
[----:B------:R-:W-:Y:S01]  /*14f0*/  SHF.R.S32.HI R0, RZ, 0x1f, R19 ;  /* 0x0000001fff007819 */ /* 0x000fe20000011413 */
[----:B------:R-:W-:Y:S01]  /*1500*/  USHF.R.S32.HI UR11, URZ, 0x1f, UR16 ;  /* 0x0000001f3f0b7899 */ /* 0x000fe20008011410 */
[----:B------:R-:W-:Y:S01]  /*1510*/  LOP3.LUT R4, R4, 0xfffffffe, RZ, 0xc0, !PT ;  /* 0xfffffffe04047812 */ /* 0x000fe200078ec0ff */
[----:B------:R-:W-:Y:S01]  /*1520*/  ULDC.64 UR6, c[0x0][0x180] ;  /* 0x0000600000067ab9 */ /* 0x000fe20000000a00 */
[----:B------:R-:W-:Y:S01]  /*1530*/  LEA.HI R0, R0, R8, RZ, 0x3 ;  /* 0x0000000800007211 */ /* 0x000fe200078f18ff */
[----:B------:R-:W-:Y:S01]  /*1540*/  UIMAD UR24, UR19, UR6, URZ ;  /* 0x00000006131872a4 */ /* 0x000fe2000f8e023f */
[----:B------:R-:W-:Y:S01]  /*1550*/  IMAD.SHL.U32 R28, R229, 0x400, RZ ;  /* 0x00000400e51c7824 */ /* 0x000fe200078e00ff */
[----:B------:R-:W-:Y:S01]  /*1560*/  USEL UR6, UR11, URZ, !UP1 ;  /* 0x0000003f0b067287 */ /* 0x000fe2000c800000 */
[----:B------:R-:W-:Y:S01]  /*1570*/  IMAD.IADD R22, R7, 0x1, -R4 ;  /* 0x0000000107167824 */ /* 0x000fe200078e0a04 */
[----:B------:R-:W-:Y:S01]  /*1580*/  LOP3.LUT R0, R0, 0xfffffff8, RZ, 0xc0, !PT ;  /* 0xfffffff800007812 */ /* 0x000fe200078ec0ff */
[----:B------:R-:W-:Y:S01]  /*1590*/  UIMAD UR12, UR8, UR5, UR4 ;  /* 0x00000005080c72a4 */ /* 0x000fe2000f8e0204 */
[----:B------:R-:W-:Y:S01]  /*15a0*/  LOP3.LUT R7, R29, 0xfffffff8, RZ, 0xc0, !PT ;  /* 0xfffffff81d077812 */ /* 0x000fe200078ec0ff */
[----:B------:R-:W-:Y:S01]  /*15b0*/  USEL UR8, UR16, URZ, !UP1 ;  /* 0x0000003f10087287 */ /* 0x000fe2000c800000 */
[----:B------:R-:W-:Y:S01]  /*15c0*/  LEA.HI R4, R9, R33, RZ, 0x6 ;  /* 0x0000002109047211 */ /* 0x000fe200078f30ff */
[----:B------:R-:W-:Y:S01]  /*15d0*/  IMAD.IADD R18, R8, 0x1, -R0 ;  /* 0x0000000108127824 */ /* 0x000fe200078e0a00 */
[----:B------:R-:W-:Y:S01]  /*15e0*/  ULDC.64 UR4, c[0x0][0x1e8] ;  /* 0x00007a0000047ab9 */ /* 0x000fe20000000a00 */
[----:B------:R-:W-:Y:S01]  /*15f0*/  IMAD.IADD R20, R33, 0x1, -R7 ;  /* 0x0000000121147824 */ /* 0x000fe200078e0a07 */
[----:B------:R-:W-:Y:S01]  /*1600*/  SHF.R.S32.HI R21, RZ, 0x6, R4 ;  /* 0x00000006ff157819 */ /* 0x000fe20000011404 */
[----:B------:R-:W-:Y:S01]  /*1610*/  IMAD.U32 R0, RZ, RZ, UR18 ;  /* 0x00000012ff007e24 */ /* 0x000fe2000f8e00ff */
[----:B------:R-:W-:Y:S01]  /*1620*/  UIMAD UR4, UR6, UR4, URZ ;  /* 0x00000004060472a4 */ /* 0x000fe2000f8e023f */
[----:B------:R-:W-:Y:S01]  /*1630*/  IMAD.SHL.U32 R16, R20, 0x8, RZ ;  /* 0x0000000814107824 */ /* 0x000fe200078e00ff */
[----:B------:R-:W-:Y:S01]  /*1640*/  LOP3.LUT P0, RZ, R18, 0x4, RZ, 0xc0, !PT ;  /* 0x0000000412ff7812 */ /* 0x000fe2000780c0ff */
[----:B------:R-:W-:Y:S01]  /*1650*/  IMAD.WIDE R12, R0, 0x40, R2 ;  /* 0x00000040000c7825 */ /* 0x000fe200078e0202 */
[----:B------:R-:W-:Y:S01]  /*1660*/  UIMAD UR7, UR17, UR7, UR24 ;  /* 0x00000007110772a4 */ /* 0x000fe2000f8e0218 */
[----:B------:R-:W-:Y:S01]  /*1670*/  CS2R R130, SRZ ;  /* 0x0000000000827805 */ /* 0x000fe2000001ff00 */
[----:B------:R-:W-:Y:S01]  /*1680*/  SHF.R.S32.HI R17, RZ, 0x1f, R16 ;  /* 0x0000001fff117819 */ /* 0x000fe20000011410 */
[----:B------:R-:W-:Y:S01]  /*1690*/  IMAD.SHL.U32 R0, R242, 0x40, RZ ;  /* 0x00000040f2007824 */ /* 0x000fe200078e00ff */
[----:B------:R-:W-:Y:S01]  /*16a0*/  USEL UR11, UR11, URZ, !UP2 ;  /* 0x0000003f0b0b7287 */ /* 0x000fe2000d000000 */
[C---:B------:R-:W-:Y:S01]  /*16b0*/  IMAD R2, R5.reuse, c[0x0][0x178], RZ ;  /* 0x00005e0005027a24 */ /* 0x040fe200078e02ff */
[----:B------:R-:W-:Y:S01]  /*16c0*/  USHF.R.S32.HI UR24, URZ, 0x1f, UR13 ;  /* 0x0000001f3f187899 */ /* 0x000fe2000801140d */
[----:B------:R-:W-:Y:S01]  /*16d0*/  IMAD R3, R5, c[0x0][0x208], RZ ;  /* 0x0000820005037a24 */ /* 0x000fe200078e02ff */
[----:B------:R-:W-:Y:S01]  /*16e0*/  LOP3.LUT R0, R0, 0x1c0, RZ, 0xc0, !PT ;  /* 0x000001c000007812 */ /* 0x000fe200078ec0ff */
[----:B------:R-:W-:Y:S01]  /*16f0*/  IMAD R8, R6, c[0x0][0x17c], R2 ;  /* 0x00005f0006087a24 */ /* 0x000fe200078e0202 */
[----:B------:R-:W-:Y:S01]  /*1700*/  ISETP.GE.AND P6, PT, R16, c[0x0][0x1cc], PT ;  /* 0x0000730010007a0c */ /* 0x000fe20003fc6270 */
[--C-:B------:R-:W-:Y:S01]  /*1710*/  IMAD.WIDE.U32 R4, R6, c[0x0][0x178], R16.reuse ;  /* 0x00005e0006047a25 */ /* 0x100fe200078e0010 */
[----:B------:R-:W-:Y:S01]  /*1720*/  LOP3.LUT R7, R0, 0x38, R16, 0xf8, !PT ;  /* 0x0000003800077812 */ /* 0x000fe200078ef810 */
[----:B------:R-:W-:Y:S01]  /*1730*/  CS2R R128, SRZ ;  /* 0x0000000000807805 */ /* 0x000fe2000001ff00 */
[----:B------:R-:W-:Y:S01]  /*1740*/  SHF.R.U32.HI R0, RZ, 0x3, R0 ;  /* 0x00000003ff007819 */ /* 0x000fe20000011600 */
[----:B------:R-:W-:Y:S01]  /*1750*/  IMAD.SHL.U32 R30, R21, 0x200, RZ ;  /* 0x00000200151e7824 */ /* 0x000fe200078e00ff */
[----:B------:R-:W-:Y:S01]  /*1760*/  IADD3 R23, R16, 0x40, RZ ;  /* 0x0000004010177810 */ /* 0x000fe20007ffe0ff */
[----:B------:R-:W-:Y:S01]  /*1770*/  IMAD.WIDE.U32 R10, R14, c[0x0][0x1e0], R16 ;  /* 0x000078000e0a7a25 */ /* 0x000fe200078e0010 */
[----:B------:R-:W-:Y:S01]  /*1780*/  IADD3 R26, R16, 0x80, RZ ;  /* 0x00000080101a7810 */ /* 0x000fe20007ffe0ff */
[----:B------:R-:W-:Y:S01]  /*1790*/  CS2R R126, SRZ ;  /* 0x00000000007e7805 */ /* 0x000fe2000001ff00 */
[----:B------:R-:W-:Y:S01]  /*17a0*/  LOP3.LUT R228, R30, R7, R0, 0xf6, !PT ;  /* 0x000000071ee47212 */ /* 0x000fe200078ef600 */
[----:B------:R-:W-:Y:S01]  /*17b0*/  IMAD.IADD R9, R5, 0x1, R8 ;  /* 0x0000000105097824 */ /* 0x000fe200078e0208 */
[----:B------:R-:W-:Y:S01]  /*17c0*/  IADD3 R5, R11, UR23, RZ ;  /* 0x000000170b057c10 */ /* 0x000fe2000fffe0ff */
[----:B------:R-:W-:Y:S01]  /*17d0*/  IMAD R15, R6, c[0x0][0x20c], R3 ;  /* 0x00008300060f7a24 */ /* 0x000fe200078e0203 */
[----:B------:R-:W-:Y:S01]  /*17e0*/  ISETP.GE.AND P5, PT, R23, c[0x0][0x1cc], PT ;  /* 0x0000730017007a0c */ /* 0x000fe20003fa6270 */
[----:B------:R-:W-:Y:S01]  /*17f0*/  IMAD.MOV.U32 R8, RZ, RZ, R4 ;  /* 0x000000ffff087224 */ /* 0x000fe200078e0004 */
[----:B------:R-:W-:Y:S01]  /*1800*/  ISETP.GE.AND P3, PT, R26, c[0x0][0x1cc], PT ;  /* 0x000073001a007a0c */ /* 0x000fe20003f66270 */
[----:B------:R-:W-:Y:S01]  /*1810*/  IMAD.WIDE.U32 R2, R6, c[0x0][0x208], R16 ;  /* 0x0000820006027a25 */ /* 0x000fe200078e0010 */
[----:B------:R-:W-:Y:S01]  /*1820*/  CS2R R124, SRZ ;  /* 0x00000000007c7805 */ /* 0x000fe2000001ff00 */
[----:B------:R-:W-:Y:S01]  /*1830*/  CS2R R122, SRZ ;  /* 0x00000000007a7805 */ /* 0x000fe2000001ff00 */
[----:B------:R-:W-:Y:S01]  /*1840*/  CS2R R120, SRZ ;  /* 0x0000000000787805 */ /* 0x000fe2000001ff00 */
[----:B------:R-:W-:Y:S01]  /*1850*/  IMAD.MOV.U32 R4, RZ, RZ, R10 ;  /* 0x000000ffff047224 */ /* 0x000fe200078e000a */
[----:B------:R-:W-:Y:S01]  /*1860*/  CS2R R118, SRZ ;  /* 0x0000000000767805 */ /* 0x000fe2000001ff00 */
[----:B------:R-:W-:Y:S01]  /*1870*/  IMAD.SHL.U32 R0, R18, 0x40, RZ ;  /* 0x0000004012007824 */ /* 0x000fe200078e00ff */
[----:B------:R-:W-:Y:S01]  /*1880*/  CS2R R116, SRZ ;  /* 0x0000000000747805 */ /* 0x000fe2000001ff00 */
[----:B------:R-:W-:Y:S01]  /*1890*/  IMAD.U32 R10, RZ, RZ, UR17 ;  /* 0x00000011ff0a7e24 */ /* 0x000fe2000f8e00ff */
[----:B------:R-:W-:Y:S01]  /*18a0*/  CS2R R114, SRZ ;  /* 0x0000000000727805 */ /* 0x000fe2000001ff00 */
[----:B------:R-:W-:Y:S01]  /*18b0*/  IMAD.MOV.U32 R6, RZ, RZ, R2 ;  /* 0x000000ffff067224 */ /* 0x000fe200078e0002 */
[----:B------:R-:W-:Y:S01]  /*18c0*/  LOP3.LUT R0, R0, 0x1c0, RZ, 0xc0, !PT ;  /* 0x000001c000007812 */ /* 0x000fe200078ec0ff */
[----:B------:R-:W-:Y:S01]  /*18d0*/  IMAD.SHL.U32 R2, R21, 0x8, RZ ;  /* 0x0000000815027824 */ /* 0x000fe200078e00ff */
[----:B------:R-:W-:Y:S01]  /*18e0*/  CS2R R112, SRZ ;  /* 0x0000000000707805 */ /* 0x000fe2000001ff00 */
[----:B------:R-:W-:Y:S01]  /*18f0*/  IMAD.WIDE.U32 R8, R10, c[0x0][0x180], R8 ;  /* 0x000060000a087a25 */ /* 0x000fe200078e0008 */
[----:B------:R-:W-:Y:S01]  /*1900*/  LOP3.LUT R10, R19, 0x3ffffffc, RZ, 0xc0, !PT ;  /* 0x3ffffffc130a7812 */ /* 0x000fe200078ec0ff */
[----:B------:R-:W-:Y:S01]  /*1910*/  CS2R R110, SRZ ;  /* 0x00000000006e7805 */ /* 0x000fe2000001ff00 */
[----:B------:R-:W-:Y:S01]  /*1920*/  LOP3.LUT R27, R2, 0x18, RZ, 0xc0, !PT ;  /* 0x00000018021b7812 */ /* 0x000fe200078ec0ff */
[----:B------:R-:W-:Y:S01]  /*1930*/  IMAD.IADD R7, R3, 0x1, R15 ;  /* 0x0000000103077824 */ /* 0x000fe200078e020f */
[----:B------:R-:W-:Y:S01]  /*1940*/  SHF.R.U32.HI R11, RZ, 0x3, R0 ;  /* 0x00000003ff0b7819 */ /* 0x000fe20000011600 */
[----:B------:R-:W-:Y:S01]  /*1950*/  IMAD.WIDE.U32 R14, R14, c[0x0][0x1b0], R16 ;  /* 0x00006c000e0e7a25 */ /* 0x000fe200078e0010 */
[----:B------:R-:W-:Y:S01]  /*1960*/  CS2R R108, SRZ ;  /* 0x00000000006c7805 */ /* 0x000fe2000001ff00 */
[----:B------:R-:W-:Y:S01]  /*1970*/  CS2R R106, SRZ ;  /* 0x00000000006a7805 */ /* 0x000fe2000001ff00 */
[----:B------:R-:W-:Y:S01]  /*1980*/  CS2R R104, SRZ ;  /* 0x0000000000687805 */ /* 0x000fe2000001ff00 */
[----:B------:R-:W-:Y:S01]  /*1990*/  IMAD.IADD R10, R33, 0x1, -R10 ;  /* 0x00000001210a7824 */ /* 0x000fe200078e0a0a */
[----:B------:R-:W-:Y:S01]  /*19a0*/  IADD3 R3, R15, UR12, RZ ;  /* 0x0000000c0f037c10 */ /* 0x000fe2000fffe0ff */
[----:B------:R-:W-:Y:S01]  /*19b0*/  IMAD.MOV.U32 R2, RZ, RZ, R14 ;  /* 0x000000ffff027224 */ /* 0x000fe200078e000e */
[----:B------:R-:W-:Y:S01]  /*19c0*/  LOP3.LUT R14, R11, R0, R27, 0x1e, !PT ;  /* 0x000000000b0e7212 */ /* 0x000fe200078e1e1b */
[----:B------:R-:W-:Y:S01]  /*19d0*/  IMAD.U32 R0, RZ, RZ, UR8 ;  /* 0x00000008ff007e24 */ /* 0x000fe2000f8e00ff */
[----:B------:R-:W-:Y:S01]  /*19e0*/  UIMAD UR12, UR8, UR5, UR4 ;  /* 0x00000005080c72a4 */ /* 0x000fe2000f8e0204 */
[----:B------:R-:W-:Y:S01]  /*19f0*/  IMAD R10, R10, 0x2, R28 ;  /* 0x000000020a0a7824 */ /* 0x000fe200078e021c */
[----:B------:R-:W-:Y:S01]  /*1a00*/  IADD3 R15, R9, UR7, RZ ;  /* 0x00000007090f7c10 */ /* 0x000fe2000fffe0ff */
[----:B------:R-:W-:Y:S01]  /*1a10*/  ULDC.64 UR4, c[0x0][0x1b8] ;  /* 0x00006e0000047ab9 */ /* 0x000fe20000000a00 */
[----:B------:R-:W-:Y:S01]  /*1a20*/  IMAD.WIDE.U32 R4, R0, c[0x0][0x1e8], R4 ;  /* 0x00007a0000047a25 */ /* 0x000fe200078e0004 */
[----:B------:R-:W-:Y:S01]  /*1a30*/  UIMAD UR4, UR6, UR4, URZ ;  /* 0x00000004060472a4 */ /* 0x000fe2000f8e023f */
[----:B------:R-:W-:Y:S01]  /*1a40*/  CS2R R102, SRZ ;  /* 0x0000000000667805 */ /* 0x000fe2000001ff00 */
[----:B------:R-:W-:Y:S01]  /*1a50*/  CS2R R100, SRZ ;  /* 0x0000000000647805 */ /* 0x000fe2000001ff00 */
[----:B------:R-:W-:Y:S01]  /*1a60*/  IMAD.IADD R10, R10, 0x1, R14 ;  /* 0x000000010a0a7824 */ /* 0x000fe200078e020e */
[----:B------:R-:W-:Y:S01]  /*1a70*/  UIMAD UR8, UR8, UR5, UR4 ;  /* 0x00000005080872a4 */ /* 0x000fe2000f8e0204 */
[----:B------:R-:W-:Y:S01]  /*1a80*/  IMAD.U32 R11, RZ, RZ, UR17 ;  /* 0x00000011ff0b7e24 */ /* 0x000fe2000f8e00ff */
[----:B------:R-:W-:Y:S01]  /*1a90*/  IADD3 R5, R5, UR12, RZ ;  /* 0x0000000c05057c10 */ /* 0x000fe2000fffe0ff */
[----:B------:R-:W-:Y:S01]  /*1aa0*/  IMAD.WIDE.U32 R2, R0, c[0x0][0x1b8], R2 ;  /* 0x00006e0000027a25 */ /* 0x000fe200078e0002 */
[----:B------:R-:W-:Y:S01]  /*1ab0*/  ULDC.64 UR4, c[0x0][0x210] ;  /* 0x0000840000047ab9 */ /* 0x000fe20000000a00 */
[----:B------:R-:W-:Y:S01]  /*1ac0*/  CS2R R98, SRZ ;  /* 0x0000000000627805 */ /* 0x000fe2000001ff00 */
[----:B------:R-:W-:Y:S01]  /*1ad0*/  UIMAD UR4, UR19, UR4, URZ ;  /* 0x00000004130472a4 */ /* 0x000fe2000f8e023f */
[----:B------:R-:W-:Y:S01]  /*1ae0*/  IMAD R0, R13, c[0x0][0x1a8], RZ ;  /* 0x00006a000d007a24 */ /* 0x000fe200078e02ff */
[----:B------:R-:W-:Y:S01]  /*1af0*/  IADD3 R3, R3, UR8, RZ ;  /* 0x0000000803037c10 */ /* 0x000fe2000fffe0ff */
[----:B------:R-:W-:Y:S01]  /*1b00*/  IMAD.SHL.U32 R230, R10, 0x2, RZ ;  /* 0x000000020ae67824 */ /* 0x000fe200078e00ff */
[----:B------:R-:W-:Y:S01]  /*1b10*/  UIMAD UR23, UR17, UR5, UR4 ;  /* 0x00000005111772a4 */ /* 0x000fe2000f8e0204 */
[----:B------:R-:W-:Y:S01]  /*1b20*/  IMAD.WIDE.U32 R18, R11, c[0x0][0x210], R6 ;  /* 0x000084000b127a25 */ /* 0x000fe200078e0006 */
[----:B------:R-:W-:Y:S01]  /*1b30*/  USEL UR12, UR16, URZ, !UP2 ;  /* 0x0000003f100c7287 */ /* 0x000fe2000d000000 */
[----:B------:R-:W-:Y:S01]  /*1b40*/  CS2R R96, SRZ ;  /* 0x0000000000607805 */ /* 0x000fe2000001ff00 */
[----:B------:R-:W-:Y:S01]  /*1b50*/  IADD3 R231, R230, 0x122c0, RZ ;  /* 0x000122c0e6e77810 */ /* 0x000fe20007ffe0ff */
[----:B------:R-:W-:Y:S01]  /*1b60*/  IMAD R6, R13, c[0x0][0x1d8], RZ ;  /* 0x000076000d067a24 */ /* 0x000fe200078e02ff */
[----:B------:R-:W-:Y:S01]  /*1b70*/  ULDC.64 UR4, c[0x0][0x188] ;  /* 0x0000620000047ab9 */ /* 0x000fe20000000a00 */
[----:B------:R-:W-:Y:S01]  /*1b80*/  IMAD R11, R12, c[0x0][0x1ac], R0 ;  /* 0x00006b000c0b7a24 */ /* 0x000fe200078e0200 */
[----:B------:R-:W-:Y:S01]  /*1b90*/  IADD3 R0, R230, 0x12280, RZ ;  /* 0x00012280e6007810 */ /* 0x000fe20007ffe0ff */
[----:B------:R-:W-:Y:S01]  /*1ba0*/  IMAD.MOV.U32 R14, RZ, RZ, R8 ;  /* 0x000000ffff0e7224 */ /* 0x000fe200078e0008 */
[----:B------:R-:W-:Y:S01]  /*1bb0*/  UIMAD UR4, UR11, UR4, URZ ;  /* 0x000000040b0472a4 */ /* 0x000fe2000f8e023f */
[----:B------:R-:W-:Y:S01]  /*1bc0*/  IMAD R10, R12, c[0x0][0x1dc], R6 ;  /* 0x000077000c0a7a24 */ /* 0x000fe200078e0206 */
[----:B------:R-:W-:Y:S01]  /*1bd0*/  @P0 IADD3 R231, R0, -0x40, RZ ;  /* 0xffffffc000e70810 */ /* 0x000fe20007ffe0ff */
[----:B------:R-:W-:Y:S01]  /*1be0*/  IMAD.WIDE.U32 R8, R12, c[0x0][0x1d8], R4 ;  /* 0x000076000c087a25 */ /* 0x000fe200078e0004 */
[----:B------:R-:W-:Y:S01]  /*1bf0*/  UIMAD UR25, UR12, UR5, UR4 ;  /* 0x000000050c1972a4 */ /* 0x000fe2000f8e0204 */
[----:B------:R-:W-:Y:S01]  /*1c00*/  CS2R R94, SRZ ;  /* 0x00000000005e7805 */ /* 0x000fe2000001ff00 */
[----:B------:R-:W-:Y:S01]  /*1c10*/  UIADD3 UR8, -UR9, UR14, URZ ;  /* 0x0000000e09087290 */ /* 0x000fe2000fffe13f */
[----:B------:R-:W-:Y:S01]  /*1c20*/  IMAD.IADD R0, R9, 0x1, R10 ;  /* 0x0000000109007824 */ /* 0x000fe200078e020a */
[----:B------:R-:W-:Y:S01]  /*1c30*/  LEA R4, P1, R8, c[0x0][0x1c0], 0x1 ;  /* 0x0000700008047a11 */ /* 0x000fe200078208ff */
[----:B------:R-:W-:Y:S01]  /*1c40*/  IMAD.WIDE.U32 R6, R12, c[0x0][0x1a8], R2 ;  /* 0x00006a000c067a25 */ /* 0x000fe200078e0002 */
[----:B------:R-:W-:Y:S01]  /*1c50*/  ULDC.64 UR6, c[0x0][0x218] ;  /* 0x0000860000067ab9 */ /* 0x000fe20000000a00 */
[----:B------:R-:W-:Y:S01]  /*1c60*/  CS2R R92, SRZ ;  /* 0x00000000005c7805 */ /* 0x000fe2000001ff00 */
[----:B------:R-:W-:Y:S01]  /*1c70*/  LEA.HI.X R5, R8, c[0x0][0x1c4], R0, 0x1, P1 ;  /* 0x0000710008057a11 */ /* 0x000fe200008f0c00 */
[----:B------:R-:W-:Y:S01]  /*1c80*/  IMAD.IADD R3, R7, 0x1, R11 ;  /* 0x0000000107037824 */ /* 0x000fe200078e020b */
[C---:B------:R-:W-:Y:S01]  /*1c90*/  LEA R2, P0, R6.reuse, c[0x0][0x190], 0x1 ;  /* 0x0000640006027a11 */ /* 0x040fe200078008ff */
[----:B------:R-:W-:Y:S01]  /*1ca0*/  IMAD.MOV.U32 R0, RZ, RZ, c[0x0][0x1a8] ;  /* 0x00006a00ff007624 */ /* 0x000fe200078e00ff */
[----:B------:R-:W-:Y:S01]  /*1cb0*/  ULDC.64 UR4, c[0x0][0x178] ;  /* 0x00005e0000047ab9 */ /* 0x000fe20000000a00 */
[----:B------:R-:W-:Y:S01]  /*1cc0*/  IMAD.MOV.U32 R8, RZ, RZ, c[0x0][0x1ac] ;  /* 0x00006b00ff087624 */ /* 0x000fe200078e00ff */
[----:B------:R-:W-:Y:S01]  /*1cd0*/  LEA.HI.X R3, R6, c[0x0][0x194], R3, 0x1, P0 ;  /* 0x0000650006037a11 */ /* 0x000fe200000f0c03 */
[----:B------:R-:W-:Y:S01]  /*1ce0*/  UIMAD UR28, UR11, UR6, URZ ;  /* 0x000000060b1c72a4 */ /* 0x000fe2000f8e023f */
[C---:B------:R-:W-:Y:S01]  /*1cf0*/  LEA R12, P0, R0.reuse, R2, 0x6 ;  /* 0x00000002000c7211 */ /* 0x040fe200078030ff */
[----:B------:R-:W-:Y:S01]  /*1d00*/  UIMAD UR6, UR24, UR4, URZ ;  /* 0x00000004180672a4 */ /* 0x000fe2000f8e023f */
[----:B------:R-:W-:Y:S01]  /*1d10*/  IMAD.MOV.U32 R7, RZ, RZ, c[0x0][0x1d8] ;  /* 0x00007600ff077624 */ /* 0x000fe200078e00ff */
[----:B------:R-:W-:Y:S01]  /*1d20*/  UIMAD.WIDE.U32 UR26, UR13, UR4, URZ ;  /* 0x000000040d1a72a5 */ /* 0x000fe2000f8e003f */
[----:B------:R-:W-:Y:S01]  /*1d30*/  LEA.HI.X R13, R0, R3, R8, 0x6, P0 ;  /* 0x00000003000d7211 */ /* 0x000fe200000f3408 */
[----:B------:R-:W-:Y:S01]  /*1d40*/  UIMAD UR5, UR13, UR5, UR6 ;  /* 0x000000050d0572a4 */ /* 0x000fe2000f8e0206 */
[----:B------:R-:W-:Y:S01]  /*1d50*/  IADD3 R0, -R242, UR8, RZ ;  /* 0x00000008f2007c10 */ /* 0x000fe2000fffe1ff */
[----:B------:R-:W-:Y:S01]  /*1d60*/  IMAD.U32 R17, RZ, RZ, UR12 ;  /* 0x0000000cff117e24 */ /* 0x000fe2000f8e00ff */
[----:B------:R-:W-:Y:S01]  /*1d70*/  LEA R6, P1, R7, R4, 0x6 ;  /* 0x0000000407067211 */ /* 0x000fe200078230ff */
[----:B------:R-:W-:Y:S01]  /*1d80*/  UIADD3 UR5, UR27, UR5, URZ ;  /* 0x000000051b057290 */ /* 0x000fe2000fffe03f */
[C---:B------:R-:W-:Y:S01]  /*1d90*/  ISETP.LT.OR P4, PT, R0.reuse, 0x1, P6 ;  /* 0x000000010000780c */ /* 0x040fe20003781670 */
[----:B------:R-:W-:Y:S01]  /*1da0*/  IMAD.MOV.U32 R9, RZ, RZ, c[0x0][0x1dc] ;  /* 0x00007700ff097624 */ /* 0x000fe200078e00ff */
[C---:B------:R-:W-:Y:S01]  /*1db0*/  ISETP.LT.OR P2, PT, R0.reuse, 0x1, P5 ;  /* 0x000000010000780c */ /* 0x040fe20002f41670 */
[----:B------:R-:W-:Y:S01]  /*1dc0*/  IMAD.U32 R10, RZ, RZ, UR26 ;  /* 0x0000001aff0a7e24 */ /* 0x000fe2000f8e00ff */
[C---:B------:R-:W-:Y:S01]  /*1dd0*/  ISETP.LT.OR P0, PT, R0.reuse, 0x1, P3 ;  /* 0x000000010000780c */ /* 0x040fe20001f01670 */
[----:B------:R-:W-:Y:S01]  /*1de0*/  IMAD.WIDE.U32 R240, R17, c[0x0][0x188], R14 ;  /* 0x0000620011f07a25 */ /* 0x000fe200078e000e */
[----:B------:R-:W-:Y:S01]  /*1df0*/  LEA.HI.X R7, R7, R5, R9, 0x6, P1 ;  /* 0x0000000507077211 */ /* 0x000fe200008f3409 */
[----:B------:R-:W-:Y:S01]  /*1e00*/  UIMAD UR4, UR12, UR7, UR28 ;  /* 0x000000070c0472a4 */ /* 0x000fe2000f8e021c */
[----:B------:R-:W-:Y:S01]  /*1e10*/  ISETP.LT.OR P3, PT, R0, 0x21, P3 ;  /* 0x000000210000780c */ /* 0x000fe20001f61670 */
[----:B------:R-:W-:Y:S01]  /*1e20*/  IMAD.U32 R11, RZ, RZ, UR27 ;  /* 0x0000001bff0b7e24 */ /* 0x000fe2000f8e00ff */
[----:B------:R-:W-:Y:S01]  /*1e30*/  IADD3 R235, R241, UR25, RZ ;  /* 0x00000019f1eb7c10 */ /* 0x000fe2000fffe0ff */
[----:B------:R-:W-:Y:S01]  /*1e40*/  IMAD.U32 R11, RZ, RZ, UR5 ;  /* 0x00000005ff0b7e24 */ /* 0x000fe2000f8e00ff */
[----:B------:R-:W-:Y:S01]  /*1e50*/  LEA R14, P1, R10, R240, 0x6 ;  /* 0x000000f00a0e7211 */ /* 0x000fe200078230ff */
[----:B------:R-:W-:Y:S01]  /*1e60*/  IMAD.SHL.U32 R228, R228, 0x2, RZ ;  /* 0x00000002e4e47824 */ /* 0x000fe200078e00ff */
[----:B------:R-:W-:Y:S01]  /*1e70*/  IADD3 R9, R19, UR23, RZ ;  /* 0x0000001713097c10 */ /* 0x000fe2000fffe0ff */
[----:B------:R-:W-:Y:S01]  /*1e80*/  IMAD.MOV.U32 R8, RZ, RZ, R18 ;  /* 0x000000ffff087224 */ /* 0x000fe200078e0012 */
[----:B------:R-:W-:Y:S01]  /*1e90*/  LEA.HI.X R11, R10, R235, R11, 0x6, P1 ;  /* 0x000000eb0a0b7211 */ /* 0x000fe200008f340b */
[----:B------:R-:W-:Y:S01]  /*1ea0*/  ULDC.64 UR6, c[0x0][0x208] ;  /* 0x0000820000067ab9 */ /* 0x000fe20000000a00 */
[C---:B------:R-:W-:Y:S01]  /*1eb0*/  ISETP.LT.OR P1, PT, R0.reuse, 0x21, P6 ;  /* 0x000000210000780c */ /* 0x040fe20003721670 */
[----:B------:R-:W-:Y:S01]  /*1ec0*/  @!PT LDS RZ, [RZ] ;  /* 0x00000000fffff984 */ /* 0x000fe20000000800 */
[----:B------:R-:W-:Y:S01]  /*1ed0*/  @!PT LDS RZ, [RZ] ;  /* 0x00000000fffff984 */ /* 0x000fe20000000800 */
[----:B------:R-:W-:Y:S01]  /*1ee0*/  @!PT LDS RZ, [RZ] ;  /* 0x00000000fffff984 */ /* 0x000fe20000000800 */
[----:B------:R1:W-:Y:S01]  /*1ef0*/  LDGSTS.E.BYPASS.LTC128B.128 [R228+0x6080], [R4.64], !P4 ;  /* 0x0608000004e47fae */ /* 0x0003e2000e101d54 */
[----:B------:R-:W-:Y:S01]  /*1f00*/  ISETP.LT.OR P4, PT, R0, 0x21, P5 ;  /* 0x000000210000780c */ /* 0x000fe20002f81670 */
[----:B------:R-:W-:Y:S01]  /*1f10*/  UMOV UR5, 0x6 ;  /* 0x0000000600057882 */ /* 0x000fe20000000000 */
[----:B------:R-:W-:Y:S01]  /*1f20*/  ISETP.GE.AND P6, PT, R23, c[0x0][0x19c], PT ;  /* 0x0000670017007a0c */ /* 0x000fe20003fc6270 */
[----:B------:R1:W-:Y:S01]  /*1f30*/  LDGSTS.E.BYPASS.LTC128B.128 [R228+0x8080], [R4.64+0x80], !P2 ;  /* 0x0808008004e47fae */ /* 0x0003e2000d101d54 */
[----:B------:R-:W-:Y:S01]  /*1f40*/  USHF.L.U32 UR23, UR6, 0x6, URZ ;  /* 0x0000000606177899 */ /* 0x000fe2000800063f */
[----:B------:R-:W-:Y:S01]  /*1f50*/  IMAD.WIDE.U32 R238, R17, c[0x0][0x218], R8 ;  /* 0x0000860011ee7a25 */ /* 0x000fe200078e0008 */
[----:B------:R-:W-:Y:S01]  /*1f60*/  USHF.L.U64.HI UR5, UR6, UR5, UR7 ;  /* 0x0000000506057299 */ /* 0x000fe20008010207 */
[----:B------:R1:W-:Y:S01]  /*1f70*/  LDGSTS.E.BYPASS.LTC128B.128 [R228+0xa080], [R4.64+0x100], !P0 ;  /* 0x0a08010004e47fae */ /* 0x0003e2000c101d54 */
[----:B------:R-:W-:Y:S01]  /*1f80*/  ISETP.GE.AND P0, PT, R16, c[0x0][0x19c], PT ;  /* 0x0000670010007a0c */ /* 0x000fe20003f06270 */
[----:B------:R-:W-:Y:S01]  /*1f90*/  IMAD.MOV.U32 R236, RZ, RZ, R238 ;  /* 0x000000ffffec7224 */ /* 0x000fe200078e00ee */
[----:B------:R-:W-:Y:S01]  /*1fa0*/  IADD3 R237, R239, UR4, RZ ;  /* 0x00000004efed7c10 */ /* 0x000fe2000fffe0ff */
[----:B------:R2:W-:Y:S01]  /*1fb0*/  LDGSTS.E.BYPASS.LTC128B.128 [R228+0x7080], [R6.64], !P1 ;  /* 0x0708000006e47fae */ /* 0x0005e2000c901d54 */
[C---:B------:R-:W-:Y:S01]  /*1fc0*/  ISETP.LT.OR P2, PT, R0.reuse, 0x1, P0 ;  /* 0x000000010000780c */ /* 0x040fe20000741670 */
[----:B------:R-:W-:Y:S01]  /*1fd0*/  UIMAD UR5, UR5, UR13, URZ ;  /* 0x0000000d050572a4 */ /* 0x000fe2000f8e023f */
[----:B------:R-:W-:Y:S01]  /*1fe0*/  ISETP.LT.OR P1, PT, R0, 0x1, P6 ;  /* 0x000000010000780c */ /* 0x000fe20003721670 */
[----:B------:R2:W-:Y:S01]  /*1ff0*/  LDGSTS.E.BYPASS.LTC128B.128 [R228+0x9080], [R6.64+0x80], !P4 ;  /* 0x0908008006e47fae */ /* 0x0005e2000e101d54 */
[----:B------:R-:W-:Y:S01]  /*2000*/  ISETP.GE.AND P4, PT, R26, c[0x0][0x19c], PT ;  /* 0x000067001a007a0c */ /* 0x000fe20003f86270 */
[----:B------:R-:W-:Y:S01]  /*2010*/  UIMAD UR5, UR24, UR23, UR5 ;  /* 0x00000017180572a4 */ /* 0x000fe2000f8e0205 */
[C---:B------:R-:W-:Y:S01]  /*2020*/  ISETP.LT.OR P0, PT, R0.reuse, 0x21, P0 ;  /* 0x000000210000780c */ /* 0x040fe20000701670 */
[----:B------:R2:W-:Y:S01]  /*2030*/  LDGSTS.E.BYPASS.LTC128B.128 [R228+0xb080], [R6.64+0x100], !P3 ;  /* 0x0b08010006e47fae */ /* 0x0005e2000d901d54 */
[C---:B------:R-:W-:Y:S01]  /*2040*/  ISETP.LT.OR P5, PT, R0.reuse, 0x1, P4 ;  /* 0x000000010000780c */ /* 0x040fe200027a1670 */
[----:B------:R-:W-:Y:S01]  /*2050*/  IMAD.MOV.U32 R10, RZ, RZ, c[0x0][0x17c] ;  /* 0x00005f00ff0a7624 */ /* 0x000fe200078e00ff */
[C---:B------:R-:W-:Y:S01]  /*2060*/  ISETP.LT.OR P6, PT, R0.reuse, 0x21, P6 ;  /* 0x000000210000780c */ /* 0x040fe200037c1670 */
[----:B------:R-:W0:Y:S01]  /*2070*/  LDGDEPBAR ;  /* 0x00000000000079af */ /* 0x000e220000000000 */
[----:B------:R-:W-:Y:S01]  /*2080*/  ISETP.LT.OR P4, PT, R0, 0x21, P4 ;  /* 0x000000210000780c */ /* 0x000fe20002781670 */
[----:B------:R-:W-:Y:S01]  /*2090*/  IMAD R0, R22, 0x800, R30 ;  /* 0x0000080016007824 */ /* 0x000fe200078e021e */
[----:B------:R-:W-:Y:S01]  /*20a0*/  USHF.R.S32.HI UR7, URZ, 0x1f, UR22 ;  /* 0x0000001f3f077899 */ /* 0x000fe20008011416 */
[----:B------:R3:W-:Y:S01]  /*20b0*/  LDGSTS.E.BYPASS.LTC128B.128 [R228+0x80], [R2.64], !P2 ;  /* 0x0008000002e47fae */ /* 0x0007e2000d101d54 */
[C---:B------:R-:W-:Y:S01]  /*20c0*/  LOP3.LUT P2, RZ, R20.reuse, 0x4, RZ, 0xc0, !PT ;  /* 0x0000000414ff7812 */ /* 0x040fe2000784c0ff */
[----:B------:R-:W-:Y:S01]  /*20d0*/  UMOV UR24, 0x5 ;  /* 0x0000000500187882 */ /* 0x000fe20000000000 */
[----:B------:R-:W-:Y:S01]  /*20e0*/  IMAD.U32 R18, RZ, RZ, UR17 ;  /* 0x00000011ff127e24 */ /* 0x000fe2000f8e00ff */
[----:B------:R3:W-:Y:S01]  /*20f0*/  LDGSTS.E.BYPASS.LTC128B.128 [R228+0x2080], [R2.64+0x80], !P1 ;  /* 0x0208008002e47fae */ /* 0x0007e2000c901d54 */
[----:B------:R-:W-:Y:S01]  /*2100*/  LOP3.LUT P1, RZ, R20, 0x2, RZ, 0xc0, !PT ;  /* 0x0000000214ff7812 */ /* 0x000fe2000782c0ff */
[----:B------:R-:W-:Y:S01]  /*2110*/  IMAD.SHL.U32 R229, R229, 0x10, RZ ;  /* 0x00000010e5e57824 */ /* 0x000fe200078e00ff */
[----:B------:R-:W-:Y:S01]  /*2120*/  SEL R222, R222, 0xffffffc0, !P2 ;  /* 0xffffffc0dede7807 */ /* 0x000fe20005000000 */
[----:B------:R3:W-:Y:S01]  /*2130*/  LDGSTS.E.BYPASS.LTC128B.128 [R228+0x4080], [R2.64+0x100], !P5 ;  /* 0x0408010002e47fae */ /* 0x0007e2000e901d54 */
[----:B-1----:R-:W-:Y:S01]  /*2140*/  IMAD.U32 R4, RZ, RZ, UR23 ;  /* 0x00000017ff047e24 */ /* 0x002fe2000f8e00ff */
[----:B------:R-:W-:Y:S01]  /*2150*/  ISETP.GE.AND P5, PT, R26, c[0x0][0x16c], PT ;  /* 0x00005b001a007a0c */ /* 0x000fe20003fa6270 */
[----:B------:R-:W-:Y:S01]  /*2160*/  ULDC UR23, c[0x0][0x20c] ;  /* 0x0000830000177ab9 */ /* 0x000fe20000000800 */
[----:B------:R1:W-:Y:S01]  /*2170*/  LDGSTS.E.BYPASS.LTC128B.128 [R228+0x1080], [R12.64], !P0 ;  /* 0x010800000ce47fae */ /* 0x0003e2000c101d54 */
[----:B------:R-:W-:Y:S01]  /*2180*/  IMAD.WIDE.U32 R4, R4, UR13, R236 ;  /* 0x0000000d04047c25 */ /* 0x000fe2000f8e00ec */
[----:B------:R-:W-:Y:S01]  /*2190*/  ISETP.GE.AND P0, PT, R23, c[0x0][0x16c], PT ;  /* 0x00005b0017007a0c */ /* 0x000fe20003f06270 */
[----:B------:R-:W-:Y:S01]  /*21a0*/  USHF.L.U64.HI UR23, UR6, UR24, UR23 ;  /* 0x0000001806177299 */ /* 0x000fe20008010217 */
[----:B------:R1:W-:Y:S01]  /*21b0*/  LDGSTS.E.BYPASS.LTC128B.128 [R228+0x3080], [R12.64+0x80], !P6 ;  /* 0x030800800ce47fae */ /* 0x0003e2000f101d54 */
[----:B------:R-:W-:Y:S01]  /*21c0*/  USHF.L.U32 UR24, UR13, 0x6, URZ ;  /* 0x000000060d187899 */ /* 0x000fe2000800063f */
[----:B------:R-:W-:Y:S01]  /*21d0*/  IADD3 R5, R5, UR5, RZ ;  /* 0x0000000505057c10 */ /* 0x000fe2000fffe0ff */
[----:B--2---:R-:W-:Y:S01]  /*21e0*/  IMAD.SHL.U32 R6, R20, 0x40, RZ ;  /* 0x0000004014067824 */ /* 0x004fe200078e00ff */
[----:B------:R1:W-:Y:S01]  /*21f0*/  LDGSTS.E.BYPASS.LTC128B.128 [R228+0x5080], [R12.64+0x100], !P4 ;  /* 0x050801000ce47fae */ /* 0x0003e2000e101d54 */
[----:B------:R-:W-:Y:S01]  /*2200*/  LEA R8, P3, R4, c[0x0][0x1f0], 0x1 ;  /* 0x00007c0004087a11 */ /* 0x000fe200078608ff */
[----:B------:R-:W-:Y:S01]  /*2210*/  ULDC.64 UR4, c[0x0][0x270] ;  /* 0x00009c0000047ab9 */ /* 0x000fe20000000a00 */
[----:B------:R-:W-:Y:S01]  /*2220*/  IMAD.WIDE.U32 R18, R18, c[0x0][0x238], R24 ;  /* 0x00008e0012127a25 */ /* 0x000fe200078e0018 */
[----:B------:R-:W0:Y:S01]  /*2230*/  LDGDEPBAR ;  /* 0x00000000000079af */ /* 0x000e220000000000 */
[----:B------:R-:W-:Y:S01]  /*2240*/  LOP3.LUT R15, R6, 0x1c0, RZ, 0xc0, !PT ;  /* 0x000001c0060f7812 */ /* 0x000fe200078ec0ff */
[----:B------:R-:W-:Y:S01]  /*2250*/  UIMAD UR4, UR19, UR4, URZ ;  /* 0x00000004130472a4 */ /* 0x000fe2000f8e023f */
[----:B------:R-:W-:Y:S01]  /*2260*/  LEA.HI.X R9, R4, c[0x0][0x1f4], R5, 0x1, P3 ;  /* 0x00007d0004097a11 */ /* 0x000fe200018f0c05 */
[----:B------:R-:W-:Y:S01]  /*2270*/  IMAD.MOV.U32 R5, RZ, RZ, c[0x0][0x178] ;  /* 0x00005e00ff057624 */ /* 0x000fe200078e00ff */
[----:B------:R-:W-:Y:S01]  /*2280*/  SHF.R.U32.HI R223, RZ, 0x3, R15 ;  /* 0x00000003ffdf7819 */ /* 0x000fe2000001160f */
[----:B------:R-:W-:Y:S01]  /*2290*/  UIMAD UR25, UR17, UR5, UR4 ;  /* 0x00000005111972a4 */ /* 0x000fe2000f8e0204 */
[----:B------:R-:W-:Y:S01]  /*22a0*/  ISETP.GE.AND P3, PT, R16, c[0x0][0x16c], PT ;  /* 0x00005b0010007a0c */ /* 0x000fe20003f66270 */
[----:B------:R-:W-:Y:S01]  /*22b0*/  CS2R R90, SRZ ;  /* 0x00000000005a7805 */ /* 0x000fe2000001ff00 */
[----:B------:R-:W-:Y:S01]  /*22c0*/  SEL R4, RZ, 0x2, P0 ;  /* 0x00000002ff047807 */ /* 0x000fe20000000000 */
[----:B------:R-:W-:Y:S01]  /*22d0*/  ULDC.64 UR4, c[0x0][0x288] ;  /* 0x0000a20000047ab9 */ /* 0x000fe20000000a00 */
[----:B---3--:R-:W-:Y:S01]  /*22e0*/  LOP3.LUT R2, R15, 0x8, R29, 0xf8, !PT ;  /* 0x000000080f027812 */ /* 0x008fe200078ef81d */
[----:B------:R-:W-:Y:S01]  /*22f0*/  UIMAD UR4, UR19, UR4, URZ ;  /* 0x00000004130472a4 */ /* 0x000fe2000f8e023f */
[----:B------:R-:W-:Y:S01]  /*2300*/  SEL R20, RZ, 0x1, P3 ;  /* 0x00000001ff147807 */ /* 0x000fe20001800000 */
[----:B------:R-:W-:Y:S01]  /*2310*/  CS2R R88, SRZ ;  /* 0x0000000000587805 */ /* 0x000fe2000001ff00 */
[----:B------:R-:W-:Y:S01]  /*2320*/  LOP3.LUT R2, R2, R223, RZ, 0x3c, !PT ;  /* 0x000000df02027212 */ /* 0x000fe200078e3cff */
[----:B------:R-:W-:Y:S01]  /*2330*/  UIMAD UR26, UR17, UR5, UR4 ;  /* 0x00000005111a72a4 */ /* 0x000fe2000f8e0204 */
[----:B------:R-:W-:Y:S01]  /*2340*/  SEL R3, RZ, 0x4, P5 ;  /* 0x00000004ff037807 */ /* 0x000fe20002800000 */
[----:B------:R-:W-:Y:S01]  /*2350*/  CS2R R86, SRZ ;  /* 0x0000000000567805 */ /* 0x000fe2000001ff00 */
[----:B------:R-:W-:Y:S01]  /*2360*/  LEA R6, P3, R14, c[0x0][0x160], 0x1 ;  /* 0x000058000e067a11 */ /* 0x000fe200078608ff */
[----:B------:R-:W-:Y:S01]  /*2370*/  IMAD.IADD R2, R0, 0x1, R2 ;  /* 0x0000000100027824 */ /* 0x000fe200078e0202 */
[----:B------:R-:W-:Y:S01]  /*2380*/  IADD3 R0, R3, R4, R20 ;  /* 0x0000000403007210 */ /* 0x000fe20007ffe014 */
[----:B------:R-:W-:Y:S01]  /*2390*/  IMAD.SHL.U32 R3, R33, 0x4, RZ ;  /* 0x0000000421037824 */ /* 0x000fe200078e00ff */
[----:B------:R-:W-:Y:S01]  /*23a0*/  LEA.HI.X R7, R14, c[0x0][0x164], R11, 0x1, P3 ;  /* 0x000059000e077a11 */ /* 0x000fe200018f0c0b */
[----:B------:R-:W-:-:S04]  /*23b0*/  DEPBAR.LE SB0, 0x1 ;  /* 0x000080400000791a */ /* 0x000fc80000000000 */
[C---:B------:R-:W-:Y:S01]  /*23c0*/  LEA R4, P3, R5.reuse, R6, 0x6 ;  /* 0x0000000605047211 */ /* 0x040fe200078630ff */
[----:B------:R-:W-:Y:S01]  /*23d0*/  IMAD.SHL.U32 R224, R2, 0x2, RZ ;  /* 0x0000000202e07824 */ /* 0x000fe200078e00ff */
[----:B------:R-:W-:Y:S01]  /*23e0*/  BAR.SYNC.DEFER_BLOCKING 0x0 ;  /* 0x0000000000007b1d */ /* 0x000fe20000010000 */
[----:B------:R-:W-:Y:S01]  /*23f0*/  LOP3.LUT P6, RZ, R0, 0x2, RZ, 0xc0, !PT ;  /* 0x0000000200ff7812 */ /* 0x000fe200078cc0ff */
[----:B------:R-:W-:Y:S01]  /*2400*/  IMAD.U32 R14, RZ, RZ, UR24 ;  /* 0x00000018ff0e7e24 */ /* 0x000fe2000f8e00ff */
[----:B------:R-:W-:Y:S01]  /*2410*/  LEA.HI.X R5, R5, R7, R10, 0x6, P3 ;  /* 0x0000000705057211 */ /* 0x000fe200018f340a */
[----:B------:R-:W-:Y:S01]  /*2420*/  IMAD.IADD R227, R224, 0x1, R222 ;  /* 0x00000001e0e37824 */ /* 0x000fe200078e02de */
[C---:B------:R-:W-:Y:S01]  /*2430*/  IADD3 R10, P3, R3.reuse, UR22, RZ ;  /* 0x00000016030a7c10 */ /* 0x040fe2000ff7e0ff */
[----:B-1----:R-:W-:Y:S01]  /*2440*/  IMAD.U32 R12, RZ, RZ, UR17 ;  /* 0x00000011ff0c7e24 */ /* 0x002fe2000f8e00ff */
[C---:B------:R-:W-:Y:S01]  /*2450*/  LOP3.LUT P4, RZ, R0.reuse, 0x4, RZ, 0xc0, !PT ;  /* 0x0000000400ff7812 */ /* 0x040fe2000788c0ff */
[----:B------:R-:W-:Y:S01]  /*2460*/  USHF.L.U32 UR22, UR6, 0x5, URZ ;  /* 0x0000000506167899 */ /* 0x000fe2000800063f */
[----:B------:R-:W-:Y:S01]  /*2470*/  LEA.HI.X.SX32 R11, R3, UR7, 0x1, P3 ;  /* 0x00000007030b7c11 */ /* 0x000fe200098f0eff */
[----:B------:R-:W-:Y:S01]  /*2480*/  IMAD.U32 R3, RZ, RZ, UR17 ;  /* 0x00000011ff037e24 */ /* 0x000fe2000f8e00ff */
[----:B------:R-:W-:Y:S01]  /*2490*/  LOP3.LUT P3, RZ, R0, 0x1, RZ, 0xc0, !PT ;  /* 0x0000000100ff7812 */ /* 0x000fe2000786c0ff */
[----:B------:R-:W-:Y:S01]  /*24a0*/  ULDC.64 UR6, c[0x0][0x278] ;  /* 0x00009e0000067ab9 */ /* 0x000fe20000000a00 */
[----:B------:R-:W-:Y:S01]  /*24b0*/  SEL R0, R220, 0xffffffe0, !P1 ;  /* 0xffffffe0dc007807 */ /* 0x000fe20004800000 */
[----:B------:R-:W-:Y:S01]  /*24c0*/  IMAD.WIDE.U32 R12, R12, c[0x0][0x270], R10 ;  /* 0x00009c000c0c7a25 */ /* 0x000fe200078e000a */
[----:B------:R-:W-:Y:S01]  /*24d0*/  IADD3 R2, -R242, UR15, -R14 ;  /* 0x0000000ff2027c10 */ /* 0x000fe2000fffe90e */
[----:B------:R-:W-:Y:S01]  /*24e0*/  UIMAD UR6, UR11, UR6, URZ ;  /* 0x000000060b0672a4 */ /* 0x000fe2000f8e023f */
[----:B------:R-:W-:Y:S01]  /*24f0*/  LOP3.LUT R15, R15, 0x10, R229, 0xf8, !PT ;  /* 0x000000100f0f7812 */ /* 0x000fe200078ef8e5 */
[----:B------:R-:W-:Y:S01]  /*2500*/  IMAD.IADD R225, R224, 0x1, R0 ;  /* 0x00000001e0e17824 */ /* 0x000fe200078e0200 */
[C---:B------:R-:W-:Y:S01]  /*2510*/  ISETP.LT.OR P1, PT, R2.reuse, 0x1, !P3 ;  /* 0x000000010200780c */ /* 0x040fe20005f21670 */
[----:B------:R-:W-:Y:S01]  /*2520*/  IMAD.WIDE.U32 R10, R3, c[0x0][0x288], R10 ;  /* 0x0000a200030a7a25 */ /* 0x000fe200078e000a */
[C---:B------:R-:W-:Y:S01]  /*2530*/  ISETP.LT.OR P2, PT, R2.reuse, 0x1, !P6 ;  /* 0x000000010200780c */ /* 0x040fe20007741670 */
[----:B------:R-:W-:Y:S01]  /*2540*/  UIMAD UR7, UR12, UR7, UR6 ;  /* 0x000000070c0772a4 */ /* 0x000fe2000f8e0206 */
[----:B------:R-:W-:Y:S01]  /*2550*/  ISETP.LT.OR P3, PT, R2, 0x21, !P3 ;  /* 0x000000210200780c */ /* 0x000fe20005f61670 */
[----:B------:R-:W-:Y:S01]  /*2560*/  IMAD.IADD R226, R222, 0x1, R225 ;  /* 0x00000001dee27824 */ /* 0x000fe200078e02e1 */
[----:B------:R1:W2:Y:S01]  /*2570*/  LDSM.16.M88.4 R148, [R224+0x6080] ;  /* 0x00608000e094783b */ /* 0x0002a20000000200 */
[----:B------:R-:W-:Y:S01]  /*2580*/  ISETP.LT.OR P6, PT, R2, 0x21, !P6 ;  /* 0x000000210200780c */ /* 0x000fe200077c1670 */
[----:B------:R-:W-:Y:S01]  /*2590*/  USHF.R.S32.HI UR6, URZ, 0x1f, UR24 ;  /* 0x0000001f3f067899 */ /* 0x000fe20008011418 */
[----:B------:R-:W-:Y:S01]  /*25a0*/  IADD3 R3, R13, UR25, RZ ;  /* 0x000000190d037c10 */ /* 0x000fe2000fffe0ff */
[----:B------:R1:W3:Y:S01]  /*25b0*/  LDSM.16.M88.4 R152, [R225+0x6080] ;  /* 0x00608000e198783b */ /* 0x0002e20000000200 */
[----:B------:R-:W-:Y:S01]  /*25c0*/  SHF.R.S32.HI R0, RZ, 0x1f, R21 ;  /* 0x0000001fff007819 */ /* 0x000fe20000011415 */
[----:B------:R-:W-:Y:S01]  /*25d0*/  ULDC.64 UR4, c[0x0][0x238] ;  /* 0x00008e0000047ab9 */ /* 0x000fe20000000a00 */
[----:B------:R-:W-:Y:S01]  /*25e0*/  IADD3 R11, R11, UR26, RZ ;  /* 0x0000001a0b0b7c10 */ /* 0x000fe2000fffe0ff */
[----:B------:R1:W4:Y:S01]  /*25f0*/  LDSM.16.M88.4 R156, [R227+0x6080] ;  /* 0x00608000e39c783b */ /* 0x0003220000000200 */
[----:B------:R-:W-:Y:S01]  /*2600*/  LEA.HI R0, R0, R21, RZ, 0x2 ;  /* 0x0000001500007211 */ /* 0x000fe200078f10ff */
[----:B------:R-:W-:Y:S01]  /*2610*/  UIMAD UR4, UR19, UR4, URZ ;  /* 0x00000004130472a4 */ /* 0x000fe2000f8e023f */
[----:B------:R-:W-:Y:S01]  /*2620*/  CS2R R84, SRZ ;  /* 0x0000000000547805 */ /* 0x000fe2000001ff00 */
[----:B------:R1:W1:Y:S01]  /*2630*/  LDSM.16.M88.4 R168, [R224+0x8080] ;  /* 0x00808000e0a8783b */ /* 0x0002620000000200 */
[----:B------:R-:W-:Y:S01]  /*2640*/  IMAD.WIDE.U32 R244, R17, c[0x0][0x290], R10 ;  /* 0x0000a40011f47a25 */ /* 0x000fe200078e000a */
[----:B------:R-:W-:Y:S01]  /*2650*/  UIMAD UR4, UR17, UR5, UR4 ;  /* 0x00000005110472a4 */ /* 0x000fe2000f8e0204 */
[----:B------:R-:W-:Y:S01]  /*2660*/  CS2R R82, SRZ ;  /* 0x0000000000527805 */ /* 0x000fe2000001ff00 */
[----:B------:R1:W1:Y:S01]  /*2670*/  LDSM.16.M88.4 R172, [R225+0x8080] ;  /* 0x00808000e1ac783b */ /* 0x0002620000000200 */
[----:B------:R-:W-:Y:S01]  /*2680*/  IMAD.SHL.U32 R10, R22, 0x20, RZ ;  /* 0x00000020160a7824 */ /* 0x000fe200078e00ff */
[----:B------:R-:W-:Y:S01]  /*2690*/  CS2R R80, SRZ ;  /* 0x0000000000507805 */ /* 0x000fe2000001ff00 */
[----:B------:R-:W-:Y:S01]  /*26a0*/  CS2R R78, SRZ ;  /* 0x00000000004e7805 */ /* 0x000fe2000001ff00 */
[----:B------:R1:W1:Y:S01]  /*26b0*/  LDSM.16.M88.4 R176, [R227+0x8080] ;  /* 0x00808000e3b0783b */ /* 0x0002620000000200 */
[----:B------:R-:W-:Y:S01]  /*26c0*/  CS2R R76, SRZ ;  /* 0x00000000004c7805 */ /* 0x000fe2000001ff00 */
[----:B------:R-:W-:Y:S01]  /*26d0*/  LOP3.LUT R11, R27, 0x20, R10, 0xf8, !PT ;  /* 0x000000201b0b7812 */ /* 0x000fe200078ef80a */
[----:B------:R-:W-:Y:S01]  /*26e0*/  CS2R R74, SRZ ;  /* 0x00000000004a7805 */ /* 0x000fe2000001ff00 */
[----:B------:R1:W1:Y:S01]  /*26f0*/  LDSM.16.M88.4 R184, [R224+0xa080] ;  /* 0x00a08000e0b8783b */ /* 0x0002620000000200 */
[----:B------:R-:W-:Y:S01]  /*2700*/  CS2R R72, SRZ ;  /* 0x0000000000487805 */ /* 0x000fe2000001ff00 */
[----:B------:R-:W-:Y:S01]  /*2710*/  CS2R R70, SRZ ;  /* 0x0000000000467805 */ /* 0x000fe2000001ff00 */
        /* <DEDUP_REMOVED lines=21> */
[----:B------:R-:W-:Y:S01]  /*2870*/  BAR.SYNC.DEFER_BLOCKING 0x0 ;  /* 0x0000000000007b1d */ /* 0x000fe20000010000 */
[----:B------:R-:W-:-:S05]  /*2880*/  CS2R R36, SRZ ;  /* 0x0000000000247805 */ /* 0x000fca000001ff00 */
[----:B------:R-:W-:Y:S01]  /*2890*/  @!PT LDS RZ, [RZ] ;  /* 0x00000000fffff984 */ /* 0x000fe20000000800 */
[----:B------:R-:W-:Y:S01]  /*28a0*/  @!PT LDS RZ, [RZ] ;  /* 0x00000000fffff984 */ /* 0x000fe20000000800 */
[----:B------:R-:W-:Y:S01]  /*28b0*/  @!PT LDS RZ, [RZ] ;  /* 0x00000000fffff984 */ /* 0x000fe20000000800 */
[----:B------:R1:W-:Y:S01]  /*28c0*/  LDGSTS.E.BYPASS.LTC128B.128 [R228+0x6080], [R6.64], !P1 ;  /* 0x0608000006e47fae */ /* 0x0003e2000c901d54 */
[C---:B------:R-:W-:Y:S02]  /*28d0*/  ISETP.LT.OR P1, PT, R2.reuse, 0x1, !P4 ;  /* 0x000000010200780c */ /* 0x040fe40006721670 */
[----:B------:R-:W-:Y:S01]  /*28e0*/  ISETP.LT.OR P4, PT, R2, 0x21, !P4 ;  /* 0x000000210200780c */ /* 0x000fe20006781670 */
[----:B------:R1:W-:Y:S01]  /*28f0*/  LDGSTS.E.BYPASS.LTC128B.128 [R228+0x8080], [R6.64+0x80], !P2 ;  /* 0x0808008006e47fae */ /* 0x0003e2000d101d54 */
[----:B------:R-:W-:Y:S01]  /*2900*/  IMAD.MOV.U32 R2, RZ, RZ, R12 ;  /* 0x000000ffff027224 */ /* 0x000fe200078e000c */
[----:B------:R-:W-:-:S03]  /*2910*/  ISETP.GE.AND P2, PT, R16, c[0x0][0x1fc], PT ;  /* 0x00007f0010007a0c */ /* 0x000fc60003f46270 */
[----:B------:R-:W-:Y:S01]  /*2920*/  IMAD.WIDE.U32 R246, R17, c[0x0][0x278], R2 ;  /* 0x00009e0011f67a25 */ /* 0x000fe200078e0002 */
[----:B------:R-:W-:-:S03]  /*2930*/  LOP3.LUT R2, R0, 0x1ffffffc, RZ, 0xc0, !PT ;  /* 0x1ffffffc00027812 */ /* 0x000fc600078ec0ff */
[----:B------:R-:W-:Y:S01]  /*2940*/  IMAD.U32 R3, RZ, RZ, UR23 ;  /* 0x00000017ff037e24 */ /* 0x000fe2000f8e00ff */
[----:B------:R1:W-:Y:S01]  /*2950*/  LDGSTS.E.BYPASS.LTC128B.128 [R228+0xa080], [R6.64+0x100], !P1 ;  /* 0x0a08010006e47fae */ /* 0x0003e2000c901d54 */
[----:B------:R-:W-:Y:S01]  /*2960*/  IADD3 R249, R247, UR7, RZ ;  /* 0x00000007f7f97c10 */ /* 0x000fe2000fffe0ff */
[----:B------:R-:W-:Y:S01]  /*2970*/  IMAD.IADD R21, R21, 0x1, -R2 ;  /* 0x0000000115157824 */ /* 0x000fe200078e0a02 */
[----:B------:R-:W-:Y:S01]  /*2980*/  ISETP.GE.AND P1, PT, R16, c[0x0][0x1fc], PT ;  /* 0x00007f0010007a0c */ /* 0x000fe20003f26270 */
[----:B------:R2:W-:Y:S01]  /*2990*/  LDGSTS.E.BYPASS.LTC128B.128 [R228+0x7080], [R4.64], !P3 ;  /* 0x0708000004e47fae */ /* 0x0005e2000d901d54 */
[----:B------:R-:W-:Y:S02]  /*29a0*/  ISETP.GT.AND P3, PT, R33, 0xf, PT ;  /* 0x0000000f2100780c */ /* 0x000fe40003f64270 */
[----:B------:R-:W-:Y:S01]  /*29b0*/  SEL R16, RZ, 0xffffffff, P0 ;  /* 0xffffffffff107807 */ /* 0x000fe20000000000 */
[----:B------:R2:W-:Y:S01]  /*29c0*/  LDGSTS.E.BYPASS.LTC128B.128 [R228+0x9080], [R4.64+0x80], !P6 ;  /* 0x0908008004e47fae */ /* 0x0005e2000f101d54 */
[----:B------:R-:W-:-:S03]  /*29d0*/  ISETP.GE.AND P0, PT, R23, c[0x0][0x1fc], PT ;  /* 0x00007f0017007a0c */ /* 0x000fc60003f06270 */
[----:B------:R2:W-:Y:S06]  /*29e0*/  LDGSTS.E.BYPASS.LTC128B.128 [R228+0xb080], [R4.64+0x100], !P4 ;  /* 0x0b08010004e47fae */ /* 0x0005ec000e101d54 */
[----:B------:R-:W-:-:S04]  /*29f0*/  @!P3 IADD3 R0, P6, R246, UR24, RZ ;  /* 0x00000018f600bc10 */ /* 0x000fc8000ffde0ff */
[----:B------:R-:W-:Y:S02]  /*2a00*/  @!P3 IADD3.X R2, R249, UR6, RZ, P6, !PT ;  /* 0x00000006f902bc10 */ /* 0x000fe4000b7fe4ff */
[----:B------:R-:W-:Y:S01]  /*2a10*/  ISETP.GE.AND P6, PT, R23, c[0x0][0x1fc], PT ;  /* 0x00007f0017007a0c */ /* 0x000fe20003fc6270 */
[----:B-1----:R-:W-:-:S03]  /*2a20*/  IMAD.MOV.U32 R6, RZ, RZ, R18 ;  /* 0x000000ffff067224 */ /* 0x002fc600078e0012 */
[----:B------:R-:W-:Y:S01]  /*2a30*/  SEL R233, RZ, 0xffffffff, P6 ;  /* 0xffffffffffe97807 */ /* 0x000fe20003000000 */
[----:B------:R-:W-:Y:S01]  /*2a40*/  @!P3 IMAD.SHL.U32 R18, R33, 0x10, RZ ;  /* 0x000000102112b824 */ /* 0x000fe200078e00ff */
[----:B------:R-:W-:Y:S01]  /*2a50*/  IADD3 R7, R19, UR4, RZ ;  /* 0x0000000413077c10 */ /* 0x000fe2000fffe0ff */
[----:B------:R-:W-:Y:S01]  /*2a60*/  ULDC.64 UR4, c[0x0][0x290] ;  /* 0x0000a40000047ab9 */ /* 0x000fe20000000a00 */
[C---:B------:R-:W-:Y:S01]  /*2a70*/  ISETP.GE.AND P6, PT, R26.reuse, c[0x0][0x1fc], PT ;  /* 0x00007f001a007a0c */ /* 0x040fe20003fc6270 */
[----:B------:R-:W-:Y:S01]  /*2a80*/  UIMAD UR4, UR11, UR4, URZ ;  /* 0x000000040b0472a4 */ /* 0x000fe2000f8e023f */
[----:B------:R-:W-:Y:S01]  /*2a90*/  SEL R19, RZ, 0x1, P1 ;  /* 0x00000001ff137807 */ /* 0x000fe20000800000 */
[----:B------:R-:W-:Y:S01]  /*2aa0*/  IMAD.WIDE.U32 R250, R17, c[0x0][0x240], R6 ;  /* 0x0000900011fa7a25 */ /* 0x000fe200078e0006 */
[----:B------:R-:W-:Y:S01]  /*2ab0*/  ISETP.GE.AND P1, PT, R26, c[0x0][0x1fc], PT ;  /* 0x00007f001a007a0c */ /* 0x000fe20003f26270 */
[----:B------:R-:W-:Y:S02]  /*2ac0*/  UIMAD UR4, UR12, UR5, UR4 ;  /* 0x000000050c0472a4 */ /* 0x000fe4000f8e0204 */
[----:B--2---:R-:W-:-:S02]  /*2ad0*/  IMAD.U32 R4, RZ, RZ, UR22 ;  /* 0x00000016ff047e24 */ /* 0x004fc4000f8e00ff */
[----:B------:R-:W-:Y:S02]  /*2ae0*/  IMAD.U32 R5, RZ, RZ, UR22 ;  /* 0x00000016ff057e24 */ /* 0x000fe4000f8e00ff */
[----:B------:R-:W-:Y:S01]  /*2af0*/  IADD3 R248, R245, UR4, RZ ;  /* 0x00000004f5f87c10 */ /* 0x000fe2000fffe0ff */
[----:B------:R-:W-:Y:S01]  /*2b00*/  ULDC.64 UR4, c[0x0][0x240] ;  /* 0x0000900000047ab9 */ /* 0x000fe20000000a00 */
[----:B------:R-:W-:Y:S01]  /*2b10*/  LEA R4, P4, R4, R8, 0x1 ;  /* 0x0000000804047211 */ /* 0x000fe200078808ff */
[----:B------:R-:W-:Y:S01]  /*2b20*/  UIMAD UR4, UR11, UR4, URZ ;  /* 0x000000040b0472a4 */ /* 0x000fe2000f8e023f */
[----:B------:R-:W-:Y:S02]  /*2b30*/  IMAD.SHL.U32 R233, R233, 0x2, RZ ;  /* 0x00000002e9e97824 */ /* 0x000fe400078e00ff */
[----:B------:R-:W-:Y:S01]  /*2b40*/  LEA.HI.X R5, R5, R9, R3, 0x1, P4 ;  /* 0x0000000905057211 */ /* 0x000fe200020f0c03 */
[----:B------:R-:W-:Y:S01]  /*2b50*/  UIMAD UR4, UR12, UR5, UR4 ;  /* 0x000000050c0472a4 */ /* 0x000fe2000f8e0204 */
[----:B------:R-:W-:-:S02]  /*2b60*/  @!P3 LEA R12, P4, R0, c[0x0][0x258], 0x2 ;  /* 0x00009600000cba11 */ /* 0x000fc400078810ff */
[----:B------:R-:W-:Y:S02]  /*2b70*/  LOP3.LUT R3, R31, 0xfffffff0, RZ, 0xc0, !PT ;  /* 0xfffffff01f037812 */ /* 0x000fe400078ec0ff */
[----:B------:R-:W-:Y:S02]  /*2b80*/  @!P3 LEA.HI.X R13, R0, c[0x0][0x25c], R2, 0x2, P4 ;  /* 0x00009700000dba11 */ /* 0x000fe400020f1402 */
[----:B------:R-:W-:Y:S01]  /*2b90*/  IADD3 R0, -R14, UR15, -R242 ;  /* 0x0000000f0e007c10 */ /* 0x000fe2000fffe9f2 */
[C---:B------:R-:W-:Y:S01]  /*2ba0*/  IMAD.IADD R3, R33.reuse, 0x1, -R3 ;  /* 0x0000000121037824 */ /* 0x040fe200078e0a03 */
[----:B------:R-:W-:Y:S01]  /*2bb0*/  LOP3.LUT R2, R32, 0xffffffe0, RZ, 0xc0, !PT ;  /* 0xffffffe020027812 */ /* 0x000fe200078ec0ff */
[----:B------:R1:W-:Y:S01]  /*2bc0*/  @!P3 LDGSTS.E.BYPASS.LTC128B.128 [R18+0x12080], [R12.64] ;  /* 0x120800000c12bfae */ /* 0x0003e2000b901d54 */
[C---:B------:R-:W-:Y:S02]  /*2bd0*/  ISETP.LT.OR P4, PT, R0.reuse, 0x1, P2 ;  /* 0x000000010000780c */ /* 0x040fe40001781670 */
[----:B------:R-:W-:Y:S01]  /*2be0*/  ISETP.LT.OR P2, PT, R0, 0x21, P2 ;  /* 0x000000210000780c */ /* 0x000fe20001741670 */
[----:B------:R-:W0:Y:S01]  /*2bf0*/  LDGDEPBAR ;  /* 0x00000000000079af */ /* 0x000e220000000000 */
[----:B------:R-:W-:Y:S01]  /*2c00*/  IMAD.IADD R2, R33, 0x1, -R2 ;  /* 0x0000000121027824 */ /* 0x000fe200078e0a02 */
[----:B------:R-:W-:-:S02]  /*2c10*/  LOP3.LUT R233, R233, 0x2, R19, 0xe2, !PT ;  /* 0x00000002e9e97812 */ /* 0x000fc400078ee213 */
[----:B------:R-:W-:Y:S02]  /*2c20*/  IADD3 R252, R251, UR4, RZ ;  /* 0x00000004fbfc7c10 */ /* 0x000fe4000fffe0ff */
[----:B------:R-:W-:-:S04]  /*2c30*/  SHF.R.S32.HI R14, RZ, 0x1f, R2 ;  /* 0x0000001fff0e7819 */ /* 0x000fc80000011402 */
[----:B------:R2:W-:Y:S01]  /*2c40*/  LDGSTS.E.BYPASS.LTC128B.128 [R228+0xc080], [R8.64], !P4 ;  /* 0x0c08000008e47fae */ /* 0x0005e2000e101d54 */
[C---:B------:R-:W-:Y:S02]  /*2c50*/  ISETP.LT.OR P4, PT, R0.reuse, 0x1, P0 ;  /* 0x000000010000780c */ /* 0x040fe40000781670 */
[----:B------:R-:W-:Y:S02]  /*2c60*/  ISETP.LT.OR P0, PT, R0, 0x21, P0 ;  /* 0x000000210000780c */ /* 0x000fe40000701670 */
[----:B-1----:R-:W-:-:S09]  /*2c70*/  SHF.R.S32.HI R13, RZ, 0x1f, R3 ;  /* 0x0000001fff0d7819 */ /* 0x002fd20000011403 */
[----:B------:R2:W-:Y:S01]  /*2c80*/  LDGSTS.E.BYPASS.LTC128B.128 [R228+0xe080], [R8.64+0x80], !P4 ;  /* 0x0e08008008e47fae */ /* 0x0005e2000e101d54 */
[----:B------:R-:W-:Y:S02]  /*2c90*/  LEA.HI R12, R14, R2, RZ, 0x2 ;  /* 0x000000020e0c7211 */ /* 0x000fe400078f10ff */
[----:B------:R-:W-:Y:S02]  /*2ca0*/  LEA.HI R13, R13, R3, RZ, 0x3 ;  /* 0x000000030d0d7211 */ /* 0x000fe400078f18ff */
[----:B------:R-:W-:Y:S02]  /*2cb0*/  ISETP.LT.OR P4, PT, R0, 0x1, P6 ;  /* 0x000000010000780c */ /* 0x000fe40003781670 */
[----:B------:R-:W-:Y:S02]  /*2cc0*/  LOP3.LUT R6, R12, 0x7ffffffc, RZ, 0xc0, !PT ;  /* 0x7ffffffc0c067812 */ /* 0x000fe400078ec0ff */
[----:B------:R-:W-:Y:S02]  /*2cd0*/  LOP3.LUT R7, R13, 0xfffffff8, RZ, 0xc0, !PT ;  /* 0xfffffff80d077812 */ /* 0x000fe400078ec0ff */
[----:B------:R-:W-:Y:S01]  /*2ce0*/  ISETP.LT.OR P6, PT, R0, 0x21, P6 ;  /* 0x000000210000780c */ /* 0x000fe200037c1670 */
[----:B------:R-:W-:Y:S01]  /*2cf0*/  IMAD.IADD R2, R2, 0x1, -R6 ;  /* 0x0000000102027824 */ /* 0x000fe200078e0a06 */
[----:B------:R-:W-:Y:S01]  /*2d00*/  LOP3.LUT R0, R15, 0x8, R29, 0xf8, !PT ;  /* 0x000000080f007812 */ /* 0x000fe200078ef81d */
[----:B------:R-:W-:Y:S01]  /*2d10*/  IMAD.IADD R3, R3, 0x1, -R7 ;  /* 0x0000000103037824 */ /* 0x000fe200078e0a07 */
[----:B------:R-:W-:Y:S01]  /*2d20*/  LEA.HI.SX32 R229, R12, R229, 0x1e ;  /* 0x000000e50ce57211 */ /* 0x000fe200078ff2ff */
[----:B------:R-:W-:Y:S01]  /*2d30*/  IMAD R21, R21, 0x4, R2 ;  /* 0x0000000415157824 */ /* 0x000fe200078e0202 */
[----:B------:R-:W-:Y:S01]  /*2d40*/  LOP3.LUT R223, R0, R223, RZ, 0x3c, !PT ;  /* 0x000000df00df7212 */ /* 0x000fe200078e3cff */
[----:B------:R-:W-:Y:S01]  /*2d50*/  IMAD.SHL.U32 R2, R16, 0x2, RZ ;  /* 0x0000000210027824 */ /* 0x000fe200078e00ff */
[----:B------:R2:W-:Y:S01]  /*2d60*/  LDGSTS.E.BYPASS.LTC128B.128 [R228+0x10080], [R8.64+0x100], !P4 ;  /* 0x1008010008e47fae */ /* 0x0005e2000e101d54 */
[----:B------:R-:W-:Y:S01]  /*2d70*/  IMAD.SHL.U32 R0, R3, 0x40, RZ ;  /* 0x0000004003007824 */ /* 0x000fe200078e00ff */
[----:B------:R-:W-:Y:S01]  /*2d80*/  SEL R12, RZ, 0x4, P1 ;  /* 0x00000004ff0c7807 */ /* 0x000fe20000800000 */
[C---:B------:R-:W-:Y:S01]  /*2d90*/  IMAD R223, R22.reuse, 0x200, R223 ;  /* 0x0000020016df7824 */ /* 0x040fe200078e02df */
[----:B------:R-:W-:Y:S01]  /*2da0*/  ISETP.GE.AND P1, PT, R33, 0x10, PT ;  /* 0x000000102100780c */ /* 0x000fe20003f26270 */
[----:B------:R1:W-:Y:S01]  /*2db0*/  LDGSTS.E.BYPASS.LTC128B.128 [R228+0xd080], [R4.64], !P2 ;  /* 0x0d08000004e47fae */ /* 0x0003e2000d101d54 */
[----:B------:R-:W-:Y:S01]  /*2dc0*/  LOP3.LUT P4, RZ, R3, 0x4, RZ, 0xc0, !PT ;  /* 0x0000000403ff7812 */ /* 0x000fe2000788c0ff */
[----:B------:R-:W-:Y:S01]  /*2dd0*/  IMAD.SHL.U32 R243, R21, 0x2, RZ ;  /* 0x0000000215f37824 */ /* 0x000fe200078e00ff */
[----:B------:R-:W-:Y:S01]  /*2de0*/  LOP3.LUT P2, RZ, R3, 0x2, RZ, 0xc0, !PT ;  /* 0x0000000203ff7812 */ /* 0x000fe2000784c0ff */
[----:B------:R-:W-:Y:S01]  /*2df0*/  IMAD.SHL.U32 R3, R22, 0x8, RZ ;  /* 0x0000000816037824 */ /* 0x000fe200078e00ff */
[----:B------:R-:W-:Y:S01]  /*2e00*/  LOP3.LUT R234, R2, 0x2, R20, 0xe2, !PT ;  /* 0x0000000202ea7812 */ /* 0x000fe200078ee214 */
[----:B------:R1:W-:Y:S01]  /*2e10*/  LDGSTS.E.BYPASS.LTC128B.128 [R228+0xf080], [R4.64+0x80], !P0 ;  /* 0x0f08008004e47fae */ /* 0x0003e2000c101d54 */
[----:B------:R-:W-:Y:S01]  /*2e20*/  LOP3.LUT R0, R0, 0x1c0, RZ, 0xc0, !PT ;  /* 0x000001c000007812 */ /* 0x000fe200078ec0ff */
[C---:B------:R-:W-:Y:S01]  /*2e30*/  IMAD R222, R223.reuse, 0x2, R222 ;  /* 0x00000002dfde7824 */ /* 0x040fe200078e02de */
[----:B------:R-:W-:Y:S01]  /*2e40*/  IADD3 R2, P0, R244, UR24, RZ ;  /* 0x00000018f4027c10 */ /* 0x000fe2000ff1e0ff */
[----:B------:R1:W-:Y:S01]  /*2e50*/  LDGSTS.E.BYPASS.LTC128B.128 [R228+0x11080], [R4.64+0x100], !P6 ;  /* 0x1108010004e47fae */ /* 0x0003e2000f101d54 */
[----:B------:R-:W-:Y:S01]  /*2e60*/  LOP3.LUT R7, R0, 0x8, R3, 0xf8, !PT ;  /* 0x0000000800077812 */ /* 0x000fe200078ef803 */
[----:B------:R-:W-:Y:S01]  /*2e70*/  IMAD.SHL.U32 R223, R223, 0x2, RZ ;  /* 0x00000002dfdf7824 */ /* 0x000fe200078e00ff */
[----:B------:R-:W-:-:S02]  /*2e80*/  SHF.R.U32.HI R3, RZ, 0x3, R0 ;  /* 0x00000003ff037819 */ /* 0x000fc40000011600 */
[----:B------:R-:W-:Y:S02]  /*2e90*/  IADD3.X R10, R248, UR6, RZ, P0, !PT ;  /* 0x00000006f80a7c10 */ /* 0x000fe400087fe4ff */
[----:B------:R-:W-:Y:S02]  /*2ea0*/  LEA R6, P0, R2, c[0x0][0x280], 0x2 ;  /* 0x0000a00002067a11 */ /* 0x000fe400078010ff */
[----:B------:R-:W-:Y:S02]  /*2eb0*/  LOP3.LUT R0, R3, R11, R0, 0x1e, !PT ;  /* 0x0000000b03007212 */ /* 0x000fe400078e1e00 */
[----:B------:R-:W-:Y:S01]  /*2ec0*/  SEL R220, R220, 0xffffffe0, !P4 ;  /* 0xffffffe0dcdc7807 */ /* 0x000fe20006000000 */
[----:B--2---:R-:W-:Y:S01]  /*2ed0*/  IMAD.SHL.U32 R8, R13, 0x40, RZ ;  /* 0x000000400d087824 */ /* 0x004fe200078e00ff */
[----:B------:R-:W-:Y:S01]  /*2ee0*/  LOP3.LUT R9, R7, R3, RZ, 0x3c, !PT ;  /* 0x0000000307097212 */ /* 0x000fe200078e3cff */
[----:B------:R-:W-:Y:S01]  /*2ef0*/  @!P1 IMAD.SHL.U32 R3, R33, 0x10, RZ ;  /* 0x0000001021039824 */ /* 0x000fe200078e00ff */
[----:B------:R-:W-:-:S02]  /*2f00*/  LEA.HI.X R7, R2, c[0x0][0x284], R10, 0x2, P0 ;  /* 0x0000a10002077a11 */ /* 0x000fc400000f140a */
[----:B------:R-:W-:Y:S02]  /*2f10*/  LOP3.LUT R8, R8, 0xfffffe00, RZ, 0xc0, !PT ;  /* 0xfffffe0008087812 */ /* 0x000fe400078ec0ff */
[----:B------:R-:W-:Y:S01]  /*2f20*/  LOP3.LUT R233, R233, R12, RZ, 0xfc, !PT ;  /* 0x0000000ce9e97212 */ /* 0x000fe200078efcff */
[----:B------:R2:W-:Y:S01]  /*2f30*/  @!P1 LDGSTS.E.BYPASS.LTC128B.128 [R3+0x12180], [R6.64] ;  /* 0x1218000006039fae */ /* 0x0005e2000b901d54 */
[-C--:B------:R-:W-:Y:S02]  /*2f40*/  IADD3 R2, R9, R8.reuse, R28 ;  /* 0x0000000809027210 */ /* 0x080fe40007ffe01c */
[----:B------:R-:W-:Y:S01]  /*2f50*/  LOP3.LUT R0, R0, R8, RZ, 0xfc, !PT ;  /* 0x0000000800007212 */ /* 0x000fe200078efcff */
[----:B------:R-:W0:Y:S01]  /*2f60*/  LDGDEPBAR ;  /* 0x00000000000079af */ /* 0x000e220000000000 */
[----:B------:R-:W-:Y:S01]  /*2f70*/  IMAD.MOV.U32 R8, RZ, RZ, 0x10 ;  /* 0x00000010ff087424 */ /* 0x000fe200078e00ff */
[----:B------:R-:W-:Y:S01]  /*2f80*/  IADD3 R232, -R243, UR8, RZ ;  /* 0x00000008f3e87c10 */ /* 0x000fe2000fffe1ff */
[----:B------:R-:W-:-:S02]  /*2f90*/  IMAD.SHL.U32 R2, R2, 0x2, RZ ;  /* 0x0000000202027824 */ /* 0x000fc400078e00ff */
[----:B------:R-:W-:Y:S02]  /*2fa0*/  IMAD.SHL.U32 R0, R0, 0x2, RZ ;  /* 0x0000000200007824 */ /* 0x000fe400078e00ff */
[----:B------:R-:W-:Y:S01]  /*2fb0*/  IMAD R221, R220, 0x2, R2 ;  /* 0x00000002dcdd7824 */ /* 0x000fe200078e0202 */
[----:B--2---:R-:W-:-:S05]  /*2fc0*/  SEL R3, R8, 0xfffffff0, !P2 ;  /* 0xfffffff008037807 */ /* 0x004fca0005000000 */
[----:B------:R-:W-:-:S04]  /*2fd0*/  IMAD R3, R3, 0x2, R2 ;  /* 0x0000000203037824 */ /* 0x000fc800078e0202 */
[----:B-1-34-:R-:W-:Y:S02]  /*2fe0*/  IMAD R220, R220, 0x2, R3 ;  /* 0x00000002dcdc7824 */ /* 0x01afe400078e0203 */
.L_x_552:
        /* <DEDUP_REMOVED lines=13> */
[----:B------:R-:W-:Y:S01]  /*30c0*/  LDSM.16.M88.4 R136, [R221+0x7080] ;  /* 0x00708000dd88783b */ /* 0x000fe20000000200 */
[-C--:B-1----:R-:W-:Y:S05]  /*30d0*/  HMMA.16816.F32 R4, R16, R20.reuse, RZ ;  /* 0x000000141004723c */ /* 0x082fea00000018ff */
[----:B------:R-:W-:Y:S03]  /*30e0*/  LDS R200, [R229.X4+0x12080] ;  /* 0x01208000e5c87984 */ /* 0x000fe60000004800 */
[C---:B--2---:R-:W-:Y:S03]  /*30f0*/  HMMA.16816.F32 R8, R12.reuse, R20, RZ ;  /* 0x000000140c08723c */ /* 0x044fe600000018ff */
[----:B------:R-:W-:Y:S06]  /*3100*/  LDS R201, [R229.X4+0x120a0] ;  /* 0x0120a000e5c97984 */ /* 0x000fec0000004800 */
[----:B------:R-:W-:Y:S01]  /*3110*/  LDS R202, [R229.X4+0x12100] ;  /* 0x01210000e5ca7984 */ /* 0x000fe20000004800 */
[-C--:B------:R-:W-:Y:S05]  /*3120*/  HMMA.16816.F32 R12, R12, R22.reuse, RZ ;  /* 0x000000160c0c723c */ /* 0x080fea00000018ff */
[----:B------:R-:W-:Y:S03]  /*3130*/  LDS R203, [R229.X4+0x12120] ;  /* 0x01212000e5cb7984 */ /* 0x000fe60000004800 */
[----:B------:R-:W-:Y:S03]  /*3140*/  HMMA.16816.F32 R16, R16, R22, RZ ;  /* 0x000000161010723c */ /* 0x000fe600000018ff */
[----:B------:R-:W1:Y:S05]  /*3150*/  LDSM.16.M88.4 R20, [R221+0x6080] ;  /* 0x00608000dd14783b */ /* 0x000e6a0000000200 */
[-C--:B---3--:R-:W-:Y:S08]  /*3160*/  HMMA.16816.F32 R4, R24, R28.reuse, R4 ;  /* 0x0000001c1804723c */ /* 0x088ff00000001804 */
[C---:B----4-:R-:W-:Y:S08]  /*3170*/  HMMA.16816.F32 R8, R32.reuse, R28, R8 ;  /* 0x0000001c2008723c */ /* 0x050ff00000001808 */
[-C--:B------:R-:W-:Y:S01]  /*3180*/  HMMA.16816.F32 R12, R32, R30.reuse, R12 ;  /* 0x0000001e200c723c */ /* 0x080fe2000000180c */
[----:B------:R-:W-:Y:S07]  /*3190*/  LDSM.16.M88.4 R32, [R220+0x7080] ;  /* 0x00708000dc20783b */ /* 0x000fee0000000200 */
[----:B------:R-:W-:Y:S01]  /*31a0*/  HMMA.16816.F32 R16, R24, R30, R16 ;  /* 0x0000001e1810723c */ /* 0x000fe20000001810 */
[----:B------:R-:W-:Y:S06]  /*31b0*/  LDSM.16.M88.4 R24, [R220+0x6080] ;  /* 0x00608000dc18783b */ /* 0x000fec0000000200 */
[----:B------:R-:W2:Y:S01]  /*31c0*/  LDSM.16.M88.4 R28, [R226+0x80] ;  /* 0x00008000e21c783b */ /* 0x000ea20000000200 */
[-C--:B-1----:R-:W-:Y:S08]  /*31d0*/  HMMA.16816.F32 R4, R20, R132.reuse, R4 ;  /* 0x000000841404723c */ /* 0x082ff00000001804 */
[C---:B------:R-:W-:Y:S08]  /*31e0*/  HMMA.16816.F32 R8, R136.reuse, R132, R8 ;  /* 0x000000848808723c */ /* 0x040ff00000001808 */
[-C--:B------:R-:W-:Y:S01]  /*31f0*/  HMMA.16816.F32 R12, R136, R134.reuse, R12 ;  /* 0x00000086880c723c */ /* 0x080fe2000000180c */
[----:B------:R-:W-:Y:S07]  /*3200*/  LDSM.16.M88.4 R136, [R2+0x9080] ;  /* 0x009080000288783b */ /* 0x000fee0000000200 */
[----:B------:R-:W-:Y:S01]  /*3210*/  HMMA.16816.F32 R16, R20, R134, R16 ;  /* 0x000000861410723c */ /* 0x000fe20000001810 */
[----:B------:R-:W-:Y:S06]  /*3220*/  LDSM.16.M88.4 R20, [R2+0x8080] ;  /* 0x008080000214783b */ /* 0x000fec0000000200 */
[----:B------:R-:W1:Y:S01]  /*3230*/  LDSM.16.M88.4 R132, [R224+0x2080] ;  /* 0x00208000e084783b */ /* 0x000e620000000200 */
[-C--:B--2---:R-:W-:Y:S08]  /*3240*/  HMMA.16816.F32 R4, R24, R28.reuse, R4 ;  /* 0x0000001c1804723c */ /* 0x084ff00000001804 */
[C---:B------:R-:W-:Y:S08]  /*3250*/  HMMA.16816.F32 R8, R32.reuse, R28, R8 ;  /* 0x0000001c2008723c */ /* 0x040ff00000001808 */
        /* <DEDUP_REMOVED lines=47> */
[----:B------:R-:W-:Y:S04]  /*3550*/  DEPBAR.LE SB0, 0x0 ;  /* 0x000080000000791a */ /* 0x000fe80000000000 */
[-C--:B-1----:R-:W-:Y:S01]  /*3560*/  HMMA.16816.F32 R4, R20, R132.reuse, R4 ;  /* 0x000000841404723c */ /* 0x082fe20000001804 */
[----:B------:R-:W-:Y:S07]  /*3570*/  BAR.SYNC.DEFER_BLOCKING 0x0 ;  /* 0x0000000000007b1d */ /* 0x000fee0000010000 */
[C---:B------:R-:W-:Y:S08]  /*3580*/  HMMA.16816.F32 R8, R136.reuse, R132, R8 ;  /* 0x000000848808723c */ /* 0x040ff00000001808 */
[-C--:B------:R-:W-:Y:S08]  /*3590*/  HMMA.16816.F32 R12, R136, R134.reuse, R12 ;  /* 0x00000086880c723c */ /* 0x080ff0000000180c */
[----:B------:R-:W-:Y:S01]  /*35a0*/  HMMA.16816.F32 R16, R20, R134, R16 ;  /* 0x000000861410723c */ /* 0x000fe20000001810 */
[----:B------:R-:W1:Y:S06]  /*35b0*/  LDSM.16.M88.4 R140, [R2+0xc080] ;  /* 0x00c08000028c783b */ /* 0x000e6c0000000200 */
[----:B------:R-:W3:Y:S01]  /*35c0*/  LDSM.16.M88.4 R144, [R2+0xd080] ;  /* 0x00d080000290783b */ /* 0x000ee20000000200 */
[-C--:B--2---:R-:W-:Y:S05]  /*35d0*/  HMMA.16816.F32 R4, R24, R28.reuse, R4 ;  /* 0x0000001c1804723c */ /* 0x084fea0000001804 */
[----:B------:R-:W2:Y:S03]  /*35e0*/  LDSM.16.M88.4 R132, [R3+0xc080] ;  /* 0x00c080000384783b */ /* 0x000ea60000000200 */
[C---:B------:R-:W-:Y:S03]  /*35f0*/  HMMA.16816.F32 R8, R32.reuse, R28, R8 ;  /* 0x0000001c2008723c */ /* 0x040fe60000001808 */
[----:B------:R-:W4:Y:S06]  /*3600*/  LDSM.16.M88.4 R136, [R3+0xd080] ;  /* 0x00d080000388783b */ /* 0x000f2c0000000200 */
[----:B------:R-:W-:Y:S01]  /*3610*/  LDSM.16.M88.4 R160, [R221+0xd080] ;  /* 0x00d08000dda0783b */ /* 0x000fe20000000200 */
[-C--:B------:R-:W-:Y:S08]  /*3620*/  HMMA.16816.F32 R12, R32, R30.reuse, R12 ;  /* 0x0000001e200c723c */ /* 0x080ff0000000180c */
[----:B------:R-:W-:Y:S04]  /*3630*/  HMMA.16816.F32 R16, R24, R30, R16 ;  /* 0x0000001e1810723c */ /* 0x000fe80000001810 */
[----:B------:R-:W-:Y:S02]  /*3640*/  FMUL.FTZ R4, R4, c[0x0][0x2b4] ;  /* 0x0000ad0004047a20 */ /* 0x000fe40000410000 */
[----:B------:R-:W-:Y:S02]  /*3650*/  FMUL.FTZ R5, R5, c[0x0][0x2b4] ;  /* 0x0000ad0005057a20 */ /* 0x000fe40000410000 */
[-C--:B-1----:R-:W-:Y:S01]  /*3660*/  HMMA.16816.F32 R20, R140, R148.reuse, RZ ;  /* 0x000000948c14723c */ /* 0x082fe200000018ff */
[----:B------:R-:W1:Y:S03]  /*3670*/  MUFU.TANH R205, R4 ;  /* 0x0000000400cd7308 */ /* 0x000e660000002400 */
[----:B------:R-:W-:Y:S02]  /*3680*/  FMUL.FTZ R6, R6, c[0x0][0x2b4] ;  /* 0x0000ad0006067a20 */ /* 0x000fe40000410000 */
[----:B------:R-:W-:Y:S02]  /*3690*/  FMUL.FTZ R7, R7, c[0x0][0x2b4] ;  /* 0x0000ad0007077a20 */ /* 0x000fe40000410000 */
[C---:B---3--:R-:W-:Y:S03]  /*36a0*/  HMMA.16816.F32 R24, R144.reuse, R148, RZ ;  /* 0x000000949018723c */ /* 0x048fe600000018ff */
[----:B------:R-:W3:Y:S01]  /*36b0*/  MUFU.TANH R204, R5 ;  /* 0x0000000500cc7308 */ /* 0x000ee20000002400 */
[----:B------:R-:W-:Y:S02]  /*36c0*/  FMUL.FTZ R8, R8, c[0x0][0x2b4] ;  /* 0x0000ad0008087a20 */ /* 0x000fe40000410000 */
[----:B------:R-:W-:Y:S02]  /*36d0*/  FMUL.FTZ R9, R9, c[0x0][0x2b4] ;  /* 0x0000ad0009097a20 */ /* 0x000fe40000410000 */
[-C--:B------:R-:W-:Y:S01]  /*36e0*/  HMMA.16816.F32 R28, R144, R150.reuse, RZ ;  /* 0x00000096901c723c */ /* 0x080fe200000018ff */
[----:B------:R-:W5:Y:S03]  /*36f0*/  LDSM.16.M88.4 R144, [R221+0xc080] ;  /* 0x00c08000dd90783b */ /* 0x000f660000000200 */
[----:B------:R-:W-:Y:S01]  /*3700*/  FMUL.FTZ R10, R10, c[0x0][0x2b4] ;  /* 0x0000ad000a0a7a20 */ /* 0x000fe20000410000 */
[----:B------:R-:W1:Y:S01]  /*3710*/  MUFU.TANH R206, R6 ;  /* 0x0000000600ce7308 */ /* 0x000e620000002400 */
[----:B------:R-:W-:Y:S02]  /*3720*/  FMUL.FTZ R11, R11, c[0x0][0x2b4] ;  /* 0x0000ad000b0b7a20 */ /* 0x000fe40000410000 */
[----:B------:R-:W-:Y:S01]  /*3730*/  HMMA.16816.F32 R32, R140, R150, RZ ;  /* 0x000000968c20723c */ /* 0x000fe200000018ff */
[----:B------:R-:W-:Y:S03]  /*3740*/  LDSM.16.M88.4 R140, [R220+0xd080] ;  /* 0x00d08000dc8c783b */ /* 0x000fe60000000200 */
[----:B------:R-:W-:Y:S02]  /*3750*/  FMUL.FTZ R12, R12, c[0x0][0x2b4] ;  /* 0x0000ad000c0c7a20 */ /* 0x000fe40000410000 */
[----:B------:R-:W-:Y:S01]  /*3760*/  FMUL.FTZ R13, R13, c[0x0][0x2b4] ;  /* 0x0000ad000d0d7a20 */ /* 0x000fe20000410000 */
[----:B------:R1:W1:Y:S01]  /*3770*/  MUFU.TANH R207, R7 ;  /* 0x0000000700cf7308 */ /* 0x0002620000002400 */
[-C--:B--2---:R-:W-:Y:S05]  /*3780*/  HMMA.16816.F32 R20, R132, R152.reuse, R20 ;  /* 0x000000988414723c */ /* 0x084fea0000001814 */
[----:B------:R-:W-:Y:S02]  /*3790*/  FMUL.FTZ R14, R14, c[0x0][0x2b4] ;  /* 0x0000ad000e0e7a20 */ /* 0x000fe40000410000 */
[----:B------:R-:W-:Y:S01]  /*37a0*/  FMUL.FTZ R15, R15, c[0x0][0x2b4] ;  /* 0x0000ad000f0f7a20 */ /* 0x000fe20000410000 */
[C---:B----4-:R-:W-:Y:S01]  /*37b0*/  HMMA.16816.F32 R24, R136.reuse, R152, R24 ;  /* 0x000000988818723c */ /* 0x050fe20000001818 */
[----:B------:R-:W2:Y:S03]  /*37c0*/  MUFU.TANH R208, R8 ;  /* 0x0000000800d07308 */ /* 0x000ea60000002400 */
[----:B------:R-:W-:Y:S02]  /*37d0*/  FMUL.FTZ R16, R16, c[0x0][0x2b4] ;  /* 0x0000ad0010107a20 */ /* 0x000fe40000410000 */
[----:B------:R-:W-:Y:S02]  /*37e0*/  FMUL.FTZ R17, R17, c[0x0][0x2b4] ;  /* 0x0000ad0011117a20 */ /* 0x000fe40000410000 */
[-C--:B------:R-:W-:Y:S01]  /*37f0*/  HMMA.16816.F32 R28, R136, R154.reuse, R28 ;  /* 0x0000009a881c723c */ /* 0x080fe2000000181c */
[----:B------:R-:W4:Y:S03]  /*3800*/  LDSM.16.M88.4 R136, [R220+0xc080] ;  /* 0x00c08000dc88783b */ /* 0x000f260000000200 */
[----:B------:R-:W-:Y:S02]  /*3810*/  FMUL.FTZ R18, R18, c[0x0][0x2b4] ;  /* 0x0000ad0012127a20 */ /* 0x000fe40000410000 */
[----:B------:R-:W-:Y:S01]  /*3820*/  FMUL.FTZ R19, R19, c[0x0][0x2b4] ;  /* 0x0000ad0013137a20 */ /* 0x000fe20000410000 */
[----:B-1----:R-:W-:Y:S01]  /*3830*/  LDSM.16.M88.4 R4, [R2+0x10080] ;  /* 0x010080000204783b */ /* 0x002fe20000000200 */
[----:B------:R-:W-:Y:S05]  /*3840*/  HMMA.16816.F32 R32, R132, R154, R32 ;  /* 0x0000009a8420723c */ /* 0x000fea0000001820 */
[----:B------:R-:W1:Y:S03]  /*3850*/  LDSM.16.M88.4 R132, [R2+0xe080] ;  /* 0x00e080000284783b */ /* 0x000e660000000200 */
[-C--:B-----5:R-:W-:Y:S08]  /*3860*/  HMMA.16816.F32 R20, R144, R156.reuse, R20 ;  /* 0x0000009c9014723c */ /* 0x0a0ff00000001814 */
[C---:B------:R-:W-:Y:S08]  /*3870*/  HMMA.16816.F32 R24, R160.reuse, R156, R24 ;  /* 0x0000009ca018723c */ /* 0x040ff00000001818 */
[-C--:B------:R-:W-:Y:S01]  /*3880*/  HMMA.16816.F32 R28, R160, R158.reuse, R28 ;  /* 0x0000009ea01c723c */ /* 0x080fe2000000181c */
[----:B------:R-:W5:Y:S07]  /*3890*/  LDSM.16.M88.4 R160, [R2+0xf080] ;  /* 0x00f0800002a0783b */ /* 0x000f6e0000000200 */
[----:B------:R-:W-:Y:S01]  /*38a0*/  HMMA.16816.F32 R32, R144, R158, R32 ;  /* 0x0000009e9020723c */ /* 0x000fe20000001820 */
[----:B------:R-:W-:Y:S07]  /*38b0*/  LDSM.16.M88.4 R144, [R3+0xf080] ;  /* 0x00f080000390783b */ /* 0x000fee0000000200 */
[-C--:B----4-:R-:W-:Y:S08]  /*38c0*/  HMMA.16816.F32 R20, R136, R164.reuse, R20 ;  /* 0x000000a48814723c */ /* 0x090ff00000001814 */
[C---:B------:R-:W-:Y:S08]  /*38d0*/  HMMA.16816.F32 R24, R140.reuse, R164, R24 ;  /* 0x000000a48c18723c */ /* 0x040ff00000001818 */
[-C--:B------:R-:W-:Y:S01]  /*38e0*/  HMMA.16816.F32 R28, R140, R166.reuse, R28 ;  /* 0x000000a68c1c723c */ /* 0x080fe2000000181c */
[----:B------:R-:W4:Y:S07]  /*38f0*/  LDSM.16.M88.4 R140, [R3+0xe080] ;  /* 0x00e08000038c783b */ /* 0x000f2e0000000200 */
[----:B------:R-:W-:Y:S01]  /*3900*/  HMMA.16816.F32 R32, R136, R166, R32 ;  /* 0x000000a68820723c */ /* 0x000fe20000001820 */
[----:B------:R-:W2:Y:S07]  /*3910*/  LDSM.16.M88.4 R136, [R221+0xe080] ;  /* 0x00e08000dd88783b */ /* 0x000eae0000000200 */
[-C--:B-1----:R-:W-:Y:S08]  /*3920*/  HMMA.16816.F32 R20, R132, R168.reuse, R20 ;  /* 0x000000a88414723c */ /* 0x082ff00000001814 */
[C---:B-----5:R-:W-:Y:S08]  /*3930*/  HMMA.16816.F32 R24, R160.reuse, R168, R24 ;  /* 0x000000a8a018723c */ /* 0x060ff00000001818 */
[-C--:B------:R-:W-:Y:S01]  /*3940*/  HMMA.16816.F32 R28, R160, R170.reuse, R28 ;  /* 0x000000aaa01c723c */ /* 0x080fe2000000181c */
[----:B------:R-:W1:Y:S07]  /*3950*/  LDSM.16.M88.4 R160, [R221+0xf080] ;  /* 0x00f08000dda0783b */ /* 0x000e6e0000000200 */
[----:B------:R-:W-:Y:S01]  /*3960*/  HMMA.16816.F32 R32, R132, R170, R32 ;  /* 0x000000aa8420723c */ /* 0x000fe20000001820 */
[----:B------:R-:W5:Y:S07]  /*3970*/  LDSM.16.M88.4 R132, [R220+0xe080] ;  /* 0x00e08000dc84783b */ /* 0x000f6e0000000200 */
[-C--:B----4-:R-:W-:Y:S08]  /*3980*/  HMMA.16816.F32 R20, R140, R172.reuse, R20 ;  /* 0x000000ac8c14723c */ /* 0x090ff00000001814 */
[C---:B------:R-:W-:Y:S08]  /*3990*/  HMMA.16816.F32 R24, R144.reuse, R172, R24 ;  /* 0x000000ac9018723c */ /* 0x040ff00000001818 */
[-C--:B------:R-:W-:Y:S01]  /*39a0*/  HMMA.16816.F32 R28, R144, R174.reuse, R28 ;  /* 0x000000ae901c723c */ /* 0x080fe2000000181c */
[----:B------:R-:W4:Y:S07]  /*39b0*/  LDSM.16.M88.4 R144, [R220+0xf080] ;  /* 0x00f08000dc90783b */ /* 0x000f2e0000000200 */
[----:B------:R-:W-:Y:S01]  /*39c0*/  HMMA.16816.F32 R32, R140, R174, R32 ;  /* 0x000000ae8c20723c */ /* 0x000fe20000001820 */
[----:B------:R-:W-:Y:S07]  /*39d0*/  MUFU.TANH R142, R16 ;  /* 0x00000010008e7308 */ /* 0x000fee0000002400 */
[-C--:B--2---:R-:W-:Y:S03]  /*39e0*/  HMMA.16816.F32 R20, R136, R176.reuse, R20 ;  /* 0x000000b08814723c */ /* 0x084fe60000001814 */
[----:B------:R-:W-:Y:S05]  /*39f0*/  MUFU.TANH R141, R17 ;  /* 0x00000011008d7308 */ /* 0x000fea0000002400 */
[C---:B-1----:R-:W-:Y:S05]  /*3a00*/  HMMA.16816.F32 R24, R160.reuse, R176, R24 ;  /* 0x000000b0a018723c */ /* 0x042fea0000001818 */
[----:B------:R-:W-:Y:S03]  /*3a10*/  MUFU.TANH R143, R18 ;  /* 0x00000012008f7308 */ /* 0x000fe60000002400 */
[-C--:B------:R-:W-:Y:S07]  /*3a20*/  HMMA.16816.F32 R28, R160, R178.reuse, R28 ;  /* 0x000000b2a01c723c */ /* 0x080fee000000181c */
[----:B------:R-:W1:Y:S01]  /*3a30*/  MUFU.TANH R161, R9 ;  /* 0x0000000900a17308 */ /* 0x000e620000002400 */
[----:B------:R-:W-:Y:S01]  /*3a40*/  HMMA.16816.F32 R32, R136, R178, R32 ;  /* 0x000000b28820723c */ /* 0x000fe20000001820 */
[----:B------:R-:W2:Y:S07]  /*3a50*/  LDSM.16.M88.4 R136, [R2+0x11080] ;  /* 0x011080000288783b */ /* 0x000eae0000000200 */
[-C--:B-----5:R-:W-:Y:S01]  /*3a60*/  HMMA.16816.F32 R20, R132, R180.reuse, R20 ;  /* 0x000000b48414723c */ /* 0x0a0fe20000001814 */
[----:B------:R-:W-:Y:S07]  /*3a70*/  MUFU.TANH R163, R10 ;  /* 0x0000000a00a37308 */ /* 0x000fee0000002400 */
[C---:B----4-:R-:W-:Y:S03]  /*3a80*/  HMMA.16816.F32 R24, R144.reuse, R180, R24 ;  /* 0x000000b49018723c */ /* 0x050fe60000001818 */
[----:B------:R4:W-:Y:S05]  /*3a90*/  MUFU.TANH R162, R11 ;  /* 0x0000000b00a27308 */ /* 0x0009ea0000002400 */
[-C--:B------:R-:W-:Y:S05]  /*3aa0*/  HMMA.16816.F32 R28, R144, R182.reuse, R28 ;  /* 0x000000b6901c723c */ /* 0x080fea000000181c */
[----:B------:R-:W-:Y:S03]  /*3ab0*/  MUFU.TANH R160, R12 ;  /* 0x0000000c00a07308 */ /* 0x000fe60000002400 */
[----:B------:R-:W-:Y:S01]  /*3ac0*/  HMMA.16816.F32 R32, R132, R182, R32 ;  /* 0x000000b68420723c */ /* 0x000fe20000001820 */
[----:B------:R-:W-:Y:S06]  /*3ad0*/  LDSM.16.M88.4 R132, [R3+0x11080] ;  /* 0x011080000384783b */ /* 0x000fec0000000200 */
[----:B------:R-:W5:Y:S01]  /*3ae0*/  MUFU.TANH R144, R13 ;  /* 0x0000000d00907308 */ /* 0x000f620000002400 */
[-C--:B------:R-:W-:Y:S01]  /*3af0*/  HMMA.16816.F32 R20, R4, R184.reuse, R20 ;  /* 0x000000b80414723c */ /* 0x080fe20000001814 */
[----:B----4-:R-:W4:Y:S07]  /*3b00*/  LDSM.16.M88.4 R8, [R3+0x10080] ;  /* 0x010080000308783b */ /* 0x010f2e0000000200 */
[C---:B--2---:R-:W-:Y:S01]  /*3b10*/  HMMA.16816.F32 R24, R136.reuse, R184, R24 ;  /* 0x000000b88818723c */ /* 0x044fe20000001818 */
[----:B------:R-:W-:Y:S07]  /*3b20*/  MUFU.TANH R146, R14 ;  /* 0x0000000e00927308 */ /* 0x000fee0000002400 */
[-C--:B------:R-:W-:Y:S03]  /*3b30*/  HMMA.16816.F32 R28, R136, R186.reuse, R28 ;  /* 0x000000ba881c723c */ /* 0x080fe6000000181c */
[----:B------:R2:W-:Y:S04]  /*3b40*/  MUFU.TANH R145, R15 ;  /* 0x0000000f00917308 */ /* 0x0005e80000002400 */
[----:B------:R-:W-:Y:S01]  /*3b50*/  MOV R136, UR15 ;  /* 0x0000000f00887c02 */ /* 0x000fe20008000f00 */
[----:B------:R-:W-:Y:S01]  /*3b60*/  HMMA.16816.F32 R32, R4, R186, R32 ;  /* 0x000000ba0420723c */ /* 0x000fe20000001820 */
[----:B------:R-:W1:Y:S03]  /*3b70*/  LDSM.16.M88.4 R4, [R221+0x10080] ;  /* 0x01008000dd04783b */ /* 0x000e660000000200 */
[----:B------:R-:W-:Y:S01]  /*3b80*/  IADD3 R136, R229, UR4, -R136 ;  /* 0x00000004e5887c10 */ /* 0x000fe2000fffe888 */
[----:B------:R3:W-:Y:S03]  /*3b90*/  MUFU.TANH R140, R19 ;  /* 0x00000013008c7308 */ /* 0x0007e60000002400 */
[----:B------:R-:W-:Y:S04]  /*3ba0*/  IADD3 R136, -R243, R136, RZ ;  /* 0x00000088f3887210 */ /* 0x000fe80007ffe1ff */
[----:B------:R-:W-:Y:S04]  /*3bb0*/  IMNMX R137, R232, R136, PT ;  /* 0x00000088e8897217 */ /* 0x000fe80003800200 */
[C---:B------:R-:W-:Y:S02]  /*3bc0*/  ISETP.GT.AND P0, PT, R137.reuse, RZ, PT ;  /* 0x000000ff8900720c */ /* 0x040fe40003f04270 */
[----:B------:R-:W-:Y:S01]  /*3bd0*/  ISETP.GT.AND P2, PT, R137, 0x21, PT ;  /* 0x000000218900780c */ /* 0x000fe20003f44270 */
[-C--:B----4-:R-:W-:Y:S01]  /*3be0*/  HMMA.16816.F32 R20, R8, R188.reuse, R20 ;  /* 0x000000bc0814723c */ /* 0x090fe20000001814 */
[----:B--2---:R-:W2:Y:S04]  /*3bf0*/  LDSM.16.M88.4 R12, [R221+0x11080] ;  /* 0x01108000dd0c783b */ /* 0x004ea80000000200 */
[----:B------:R-:W-:Y:S02]  /*3c00*/  FSEL R139, R205, -INF , P0 ;  /* 0xff800000cd8b7808 */ /* 0x000fe40000000000 */
[----:B------:R-:W-:Y:S01]  /*3c10*/  ISETP.GT.AND P0, PT, R137, 0x1, PT ;  /* 0x000000018900780c */ /* 0x000fe20003f04270 */
[C---:B------:R-:W-:Y:S01]  /*3c20*/  HMMA.16816.F32 R24, R132.reuse, R188, R24 ;  /* 0x000000bc8418723c */ /* 0x040fe20000001818 */
[----:B---3--:R-:W-:Y:S03]  /*3c30*/  LDSM.16.M88.4 R16, [R220+0x11080] ;  /* 0x01108000dc10783b */ /* 0x008fe60000000200 */
[--C-:B------:R-:W-:Y:S04]  /*3c40*/  FFMA.FTZ R139, R139, c[0x0][0x29c], -R200.reuse ;  /* 0x0000a7008b8b7a23 */ /* 0x100fe800000108c8 */
[-C--:B------:R-:W-:Y:S02]  /*3c50*/  HMMA.16816.F32 R28, R132, R190.reuse, R28 ;  /* 0x000000be841c723c */ /* 0x080fe4000000181c */
[----:B------:R-:W3:Y:S05]  /*3c60*/  MUFU.EX2 R139, R139 ;  /* 0x0000008b008b7308 */ /* 0x000eea0000000800 */
[----:B------:R-:W-:Y:S01]  /*3c70*/  FSEL R135, R204, -INF , P0 ;  /* 0xff800000cc877808 */ /* 0x000fe20000000000 */
[----:B------:R-:W-:Y:S01]  /*3c80*/  HMMA.16816.F32 R32, R8, R190, R32 ;  /* 0x000000be0820723c */ /* 0x000fe20000001820 */
[----:B------:R-:W4:Y:S03]  /*3c90*/  LDSM.16.M88.4 R8, [R220+0x10080] ;  /* 0x01008000dc08783b */ /* 0x000f260000000200 */
[----:B------:R-:W-:Y:S01]  /*3ca0*/  FFMA.FTZ R135, R135, c[0x0][0x29c], -R200 ;  /* 0x0000a70087877a23 */ /* 0x000fe200000108c8 */
[C---:B------:R-:W-:Y:S02]  /*3cb0*/  IADD3 R133, R136.reuse, 0x8, RZ ;  /* 0x0000000888857810 */ /* 0x040fe40007ffe0ff */
[----:B------:R-:W-:Y:S01]  /*3cc0*/  IADD3 R132, R136, 0x20, RZ ;  /* 0x0000002088847810 */ /* 0x000fe20007ffe0ff */
[-C--:B-1----:R-:W-:Y:S02]  /*3cd0*/  HMMA.16816.F32 R20, R4, R192.reuse, R20 ;  /* 0x000000c00414723c */ /* 0x082fe40000001814 */
[----:B------:R-:W1:Y:S03]  /*3ce0*/  MUFU.EX2 R135, R135 ;  /* 0x0000008700877308 */ /* 0x000e660000000800 */
[C---:B------:R-:W-:Y:S02]  /*3cf0*/  IMNMX R133, R232.reuse, R133, PT ;  /* 0x00000085e8857217 */ /* 0x040fe40003800200 */
[----:B------:R-:W-:Y:S01]  /*3d00*/  IMNMX R132, R232, R132, PT ;  /* 0x00000084e8847217 */ /* 0x000fe20003800200 */
[C---:B--2---:R-:W-:Y:S04]  /*3d10*/  HMMA.16816.F32 R24, R12.reuse, R192, R24 ;  /* 0x000000c00c18723c */ /* 0x044fe80000001818 */
[C---:B------:R-:W-:Y:S02]  /*3d20*/  ISETP.GT.AND P0, PT, R133.reuse, RZ, PT ;  /* 0x000000ff8500720c */ /* 0x040fe40003f04270 */
[C---:B------:R-:W-:Y:S02]  /*3d30*/  ISETP.GT.AND P1, PT, R133.reuse, 0x20, PT ;  /* 0x000000208500780c */ /* 0x040fe40003f24270 */
[-C--:B------:R-:W-:Y:S03]  /*3d40*/  HMMA.16816.F32 R28, R12, R194.reuse, R28 ;  /* 0x000000c20c1c723c */ /* 0x080fe6000000181c */
[----:B------:R-:W-:Y:S02]  /*3d50*/  ISETP.GT.AND P6, PT, R132, 0x20, PT ;  /* 0x000000208400780c */ /* 0x000fe40003fc4270 */
[----:B------:R-:W-:Y:S02]  /*3d60*/  FSEL R138, R206, -INF , P0 ;  /* 0xff800000ce8a7808 */ /* 0x000fe40000000000 */
[----:B------:R-:W-:Y:S01]  /*3d70*/  ISETP.GT.AND P0, PT, R133, 0x1, PT ;  /* 0x000000018500780c */ /* 0x000fe20003f04270 */
[----:B------:R-:W-:Y:S01]  /*3d80*/  HMMA.16816.F32 R32, R4, R194, R32 ;  /* 0x000000c20420723c */ /* 0x000fe20000001820 */
[----:B------:R-:W2:Y:S03]  /*3d90*/  LDS R6, [R229.X4+0x12180] ;  /* 0x01218000e5067984 */ /* 0x000ea60000004800 */
[----:B------:R-:W-:Y:S01]  /*3da0*/  FSEL R134, R207, -INF , P0 ;  /* 0xff800000cf867808 */ /* 0x000fe20000000000 */
[--C-:B------:R-:W-:Y:S01]  /*3db0*/  FFMA.FTZ R138, R138, c[0x0][0x29c], -R201.reuse ;  /* 0x0000a7008a8a7a23 */ /* 0x100fe200000108c9 */
[----:B------:R-:W-:Y:S02]  /*3dc0*/  ISETP.GT.AND P0, PT, R132, RZ, PT ;  /* 0x000000ff8400720c */ /* 0x000fe40003f04270 */
[-C--:B----4-:R-:W-:Y:S03]  /*3dd0*/  HMMA.16816.F32 R20, R8, R196.reuse, R20 ;  /* 0x000000c40814723c */ /* 0x090fe60000001814 */
[----:B------:R-:W-:Y:S02]  /*3de0*/  MUFU.EX2 R138, R138 ;  /* 0x0000008a008a7308 */ /* 0x000fe40000000800 */
[----:B------:R-:W-:Y:S01]  /*3df0*/  FSEL R12, R208, -INF , P0 ;  /* 0xff800000d00c7808 */ /* 0x000fe20000000000 */
[--C-:B------:R-:W-:Y:S01]  /*3e00*/  FFMA.FTZ R134, R134, c[0x0][0x29c], -R201.reuse ;  /* 0x0000a70086867a23 */ /* 0x100fe200000108c9 */
[----:B------:R-:W-:Y:S01]  /*3e10*/  ISETP.GT.AND P0, PT, R132, 0x1, PT ;  /* 0x000000018400780c */ /* 0x000fe20003f04270 */
[C---:B------:R-:W-:Y:S04]  /*3e20*/  HMMA.16816.F32 R24, R16.reuse, R196, R24 ;  /* 0x000000c41018723c */ /* 0x040fe80000001818 */
[----:B------:R-:W-:Y:S01]  /*3e30*/  FSEL R4, R161, -INF , P0 ;  /* 0xff800000a1047808 */ /* 0x000fe20000000000 */
[----:B------:R-:W4:Y:S01]  /*3e40*/  MUFU.EX2 R15, R134 ;  /* 0x00000086000f7308 */ /* 0x000f220000000800 */
[----:B------:R-:W-:Y:S01]  /*3e50*/  IADD3 R5, R136, 0x28, RZ ;  /* 0x0000002888057810 */ /* 0x000fe20007ffe0ff */
[--C-:B------:R-:W-:Y:S01]  /*3e60*/  FFMA.FTZ R12, R12, c[0x0][0x29c], -R202.reuse ;  /* 0x0000a7000c0c7a23 */ /* 0x100fe200000108ca */
[-C--:B------:R-:W-:Y:S03]  /*3e70*/  HMMA.16816.F32 R28, R16, R198.reuse, R28 ;  /* 0x000000c6101c723c */ /* 0x080fe6000000181c */
[----:B------:R-:W-:Y:S01]  /*3e80*/  ISETP.GT.AND P4, PT, R132, 0x21, PT ;  /* 0x000000218400780c */ /* 0x000fe20003f84270 */
[----:B------:R-:W-:Y:S01]  /*3e90*/  FFMA.FTZ R4, R4, c[0x0][0x29c], -R202 ;  /* 0x0000a70004047a23 */ /* 0x000fe200000108ca */
[----:B------:R-:W-:Y:S02]  /*3ea0*/  IMNMX R5, R232, R5, PT ;  /* 0x00000005e8057217 */ /* 0x000fe40003800200 */
[----:B------:R-:W-:Y:S01]  /*3eb0*/  MUFU.EX2 R14, R12 ;  /* 0x0000000c000e7308 */ /* 0x000fe20000000800 */
[----:B------:R-:W-:Y:S04]  /*3ec0*/  HMMA.16816.F32 R32, R8, R198, R32 ;  /* 0x000000c60820723c */ /* 0x000fe80000001820 */
[----:B------:R-:W-:Y:S01]  /*3ed0*/  ISETP.GT.AND P0, PT, R5, RZ, PT ;  /* 0x000000ff0500720c */ /* 0x000fe20003f04270 */
[----:B------:R-:W-:Y:S01]  /*3ee0*/  FFMA.FTZ R17, -R205, R205, 1 ;  /* 0x3f800000cd117423 */ /* 0x000fe200000101cd */
[----:B------:R-:W-:Y:S01]  /*3ef0*/  FSEL R7, R141, -INF , P2 ;  /* 0xff8000008d077808 */ /* 0x000fe20001000000 */
[----:B------:R-:W-:Y:S01]  /*3f00*/  FFMA.FTZ R19, -R204, R204, 1 ;  /* 0x3f800000cc137423 */ /* 0x000fe200000101cc */
[----:B------:R-:W-:Y:S01]  /*3f10*/  FSEL R16, R143, -INF , P1 ;  /* 0xff8000008f107808 */ /* 0x000fe20000800000 */
[----:B------:R4:W-:Y:S01]  /*3f20*/  MUFU.EX2 R13, R4 ;  /* 0x00000004000d7308 */ /* 0x0009e20000000800 */
[C---:B------:R-:W-:Y:S02]  /*3f30*/  ISETP.GT.AND P2, PT, R5.reuse, 0x1, PT ;  /* 0x000000010500780c */ /* 0x040fe40003f44270 */
[----:B------:R-:W-:Y:S01]  /*3f40*/  ISETP.GT.AND P1, PT, R5, 0x20, PT ;  /* 0x000000200500780c */ /* 0x000fe20003f24270 */
[--C-:B--2---:R-:W-:Y:S01]  /*3f50*/  FADD.FTZ R20, R20, -R6.reuse ;  /* 0x8000000614147221 */ /* 0x104fe20000010000 */
[----:B-----5:R-:W-:Y:S01]  /*3f60*/  FSEL R8, R144, -INF , P4 ;  /* 0xff80000090087808 */ /* 0x020fe20002000000 */
[----:B------:R-:W-:Y:S01]  /*3f70*/  FADD.FTZ R21, R21, -R6 ;  /* 0x8000000615157221 */ /* 0x000fe20000010000 */
[----:B------:R-:W-:Y:S01]  /*3f80*/  FSEL R9, R162, -INF , P2 ;  /* 0xff800000a2097808 */ /* 0x000fe20001000000 */
[----:B---3--:R-:W-:Y:S01]  /*3f90*/  FMUL.FTZ R10, R139, R20 ;  /* 0x000000148b0a7220 */ /* 0x008fe20000410000 */
[C---:B-1----:R-:W-:Y:S01]  /*3fa0*/  F2FP.PACK_AB R20, R135.reuse, R139 ;  /* 0x0000008b8714723e */ /* 0x042fe200000000ff */
[----:B------:R-:W-:Y:S02]  /*3fb0*/  FMUL.FTZ R135, R135, R21 ;  /* 0x0000001587877220 */ /* 0x000fe40000410000 */
[----:B------:R-:W-:Y:S02]  /*3fc0*/  FFMA.FTZ R7, R7, c[0x0][0x29c], -R200 ;  /* 0x0000a70007077a23 */ /* 0x000fe400000108c8 */
[----:B------:R-:W-:Y:S02]  /*3fd0*/  FFMA.FTZ R11, R16, c[0x0][0x29c], -R201 ;  /* 0x0000a700100b7a23 */ /* 0x000fe400000108c9 */
[----:B------:R-:W-:Y:S02]  /*3fe0*/  FMUL.FTZ R17, R17, R10 ;  /* 0x0000000a11117220 */ /* 0x000fe40000410000 */
[----:B------:R-:W-:Y:S01]  /*3ff0*/  FMUL.FTZ R19, R19, R135 ;  /* 0x0000008713137220 */ /* 0x000fe20000410000 */
[----:B------:R-:W1:Y:S01]  /*4000*/  MUFU.EX2 R7, R7 ;  /* 0x0000000700077308 */ /* 0x000e620000000800 */
[--C-:B------:R-:W-:Y:S02]  /*4010*/  FADD.FTZ R32, R32, -R6.reuse ;  /* 0x8000000620207221 */ /* 0x100fe40000010000 */
[--C-:B------:R-:W-:Y:S01]  /*4020*/  FFMA.FTZ R21, R9, c[0x0][0x29c], -R203.reuse ;  /* 0x0000a70009157a23 */ /* 0x100fe200000108cb */
[----:B------:R-:W-:Y:S01]  /*4030*/  F2FP.PACK_AB R19, R19, R17 ;  /* 0x000000111313723e */ /* 0x000fe200000000ff */
[----:B------:R-:W-:Y:S01]  /*4040*/  FADD.FTZ R33, R33, -R6 ;  /* 0x8000000621217221 */ /* 0x000fe20000010000 */
[----:B----4-:R-:W-:Y:S02]  /*4050*/  FSEL R4, R163, -INF , P0 ;  /* 0xff800000a3047808 */ /* 0x010fe40000000000 */
[----:B------:R-:W-:Y:S02]  /*4060*/  ISETP.GT.AND P0, PT, R137, 0x20, PT ;  /* 0x000000208900780c */ /* 0x000fe40003f04270 */
[----:B------:R-:W-:Y:S01]  /*4070*/  MUFU.EX2 R11, R11 ;  /* 0x0000000b000b7308 */ /* 0x000fe20000000800 */
[--C-:B------:R-:W-:Y:S01]  /*4080*/  FFMA.FTZ R4, R4, c[0x0][0x29c], -R203.reuse ;  /* 0x0000a70004047a23 */ /* 0x100fe200000108cb */
[----:B------:R-:W-:Y:S02]  /*4090*/  FSEL R12, R142, -INF , P0 ;  /* 0xff8000008e0c7808 */ /* 0x000fe40000000000 */
[----:B------:R-:W-:Y:S01]  /*40a0*/  ISETP.GT.AND P0, PT, R133, 0x21, PT ;  /* 0x000000218500780c */ /* 0x000fe20003f04270 */
[----:B------:R-:W-:Y:S01]  /*40b0*/  FFMA.FTZ R133, R8, c[0x0][0x29c], -R202 ;  /* 0x0000a70008857a23 */ /* 0x000fe200000108ca */
[----:B------:R-:W-:Y:S01]  /*40c0*/  FSEL R8, R146, -INF , P1 ;  /* 0xff80000092087808 */ /* 0x000fe20000800000 */
[----:B------:R-:W-:Y:S01]  /*40d0*/  FFMA.FTZ R12, R12, c[0x0][0x29c], -R200 ;  /* 0x0000a7000c0c7a23 */ /* 0x000fe200000108c8 */
[----:B------:R-:W-:Y:S02]  /*40e0*/  FSEL R18, R140, -INF , P0 ;  /* 0xff8000008c127808 */ /* 0x000fe40000000000 */
[----:B------:R2:W-:Y:S01]  /*40f0*/  MUFU.EX2 R134, R4 ;  /* 0x0000000400867308 */ /* 0x0005e20000000800 */
[----:B------:R-:W-:Y:S01]  /*4100*/  ISETP.GT.AND P0, PT, R5, 0x21, PT ;  /* 0x000000210500780c */ /* 0x000fe20003f04270 */
[----:B------:R-:W-:Y:S01]  /*4110*/  FFMA.FTZ R135, R8, c[0x0][0x29c], -R203 ;  /* 0x0000a70008877a23 */ /* 0x000fe200000108cb */
[----:B------:R-:W-:Y:S01]  /*4120*/  FSEL R5, R160, -INF , P6 ;  /* 0xff800000a0057808 */ /* 0x000fe20003000000 */
[----:B------:R-:W-:Y:S01]  /*4130*/  FFMA.FTZ R18, R18, c[0x0][0x29c], -R201 ;  /* 0x0000a70012127a23 */ /* 0x000fe200000108c9 */
[----:B------:R-:W-:Y:S01]  /*4140*/  F2FP.PACK_AB R17, R15, R138 ;  /* 0x0000008a0f11723e */ /* 0x000fe200000000ff */
[----:B------:R-:W-:Y:S01]  /*4150*/  FFMA.FTZ R8, -R142, R142, 1 ;  /* 0x3f8000008e087423 */ /* 0x000fe2000001018e */
[----:B------:R-:W-:Y:S01]  /*4160*/  FSEL R16, R145, -INF , P0 ;  /* 0xff80000091107808 */ /* 0x000fe20000000000 */
[----:B------:R-:W-:Y:S01]  /*4170*/  FFMA.FTZ R132, R5, c[0x0][0x29c], -R202 ;  /* 0x0000a70005847a23 */ /* 0x000fe200000108ca */
[----:B------:R-:W-:Y:S01]  /*4180*/  PLOP3.LUT P0, PT, PT, PT, UP0, 0x80, 0x0 ;  /* 0x000000000000781c */ /* 0x000fe20003f0f008 */
[----:B------:R-:W3:Y:S01]  /*4190*/  MUFU.EX2 R12, R12 ;  /* 0x0000000c000c7308 */ /* 0x000ee20000000800 */
[----:B------:R-:W4:Y:S01]  /*41a0*/  LDS R5, [R229.X4+0x12200] ;  /* 0x01220000e5057984 */ /* 0x000f220000004800 */
[----:B------:R-:W-:Y:S02]  /*41b0*/  FFMA.FTZ R136, R16, c[0x0][0x29c], -R203 ;  /* 0x0000a70010887a23 */ /* 0x000fe400000108cb */
[C---:B-1----:R-:W-:Y:S06]  /*41c0*/  FMUL.FTZ R33, R7.reuse, R33 ;  /* 0x0000002107217220 */ /* 0x042fec0000410000 */
[----:B------:R1:W5:Y:S01]  /*41d0*/  MUFU.EX2 R10, R18 ;  /* 0x00000012000a7308 */ /* 0x0003620000000800 */
[----:B--2---:R-:W2:Y:S09]  /*41e0*/  LDS R4, [R229.X4+0x121a0] ;  /* 0x0121a000e5047984 */ /* 0x004eb20000004800 */
[----:B------:R-:W-:Y:S01]  /*41f0*/  MUFU.EX2 R9, R133 ;  /* 0x0000008500097308 */ /* 0x000fe20000000800 */
[----:B---3--:R-:W-:Y:S04]  /*4200*/  FMUL.FTZ R6, R12, R32 ;  /* 0x000000200c067220 */ /* 0x008fe80000410000 */
[----:B------:R-:W-:Y:S05]  /*4210*/  FMUL.FTZ R32, R8, R6 ;  /* 0x0000000608207220 */ /* 0x000fea0000410000 */
[----:B------:R-:W3:Y:S01]  /*4220*/  MUFU.EX2 R8, R132 ;  /* 0x0000008400087308 */ /* 0x000ee20000000800 */
[----:B-1----:R-:W-:Y:S01]  /*4230*/  F2FP.PACK_AB R18, R7, R12 ;  /* 0x0000000c0712723e */ /* 0x002fe200000000ff */
[----:B------:R-:W-:Y:S01]  /*4240*/  FFMA.FTZ R12, -R140, R140, 1 ;  /* 0x3f8000008c0c7423 */ /* 0x000fe2000001018c */
[----:B-----5:R-:W-:Y:S01]  /*4250*/  F2FP.PACK_AB R16, R10, R11 ;  /* 0x0000000b0a10723e */ /* 0x020fe200000000ff */
[----:B------:R-:W-:Y:S02]  /*4260*/  FFMA.FTZ R7, -R141, R141, 1 ;  /* 0x3f8000008d077423 */ /* 0x000fe4000001018d */
[--C-:B----4-:R-:W-:Y:S02]  /*4270*/  FADD.FTZ R24, R24, -R5.reuse ;  /* 0x8000000518187221 */ /* 0x110fe40000010000 */
[--C-:B------:R-:W-:Y:S02]  /*4280*/  FADD.FTZ R25, R25, -R5.reuse ;  /* 0x8000000519197221 */ /* 0x100fe40000010000 */
[----:B------:R-:W-:Y:S02]  /*4290*/  FMUL.FTZ R33, R7, R33 ;  /* 0x0000002107217220 */ /* 0x000fe40000410000 */
[----:B------:R-:W-:Y:S02]  /*42a0*/  FFMA.FTZ R7, -R207, R207, 1 ;  /* 0x3f800000cf077423 */ /* 0x000fe400000101cf */
[--C-:B--2---:R-:W-:Y:S02]  /*42b0*/  FADD.FTZ R23, R23, -R4.reuse ;  /* 0x8000000417177221 */ /* 0x104fe40000010000 */
[--C-:B------:R-:W-:Y:S02]  /*42c0*/  FADD.FTZ R35, R35, -R4.reuse ;  /* 0x8000000423237221 */ /* 0x100fe40000010000 */
[----:B------:R-:W-:Y:S02]  /*42d0*/  FMUL.FTZ R23, R15, R23 ;  /* 0x000000170f177220 */ /* 0x000fe40000410000 */
[----:B------:R1:W2:Y:S01]  /*42e0*/  MUFU.EX2 R15, R21 ;  /* 0x00000015000f7308 */ /* 0x0002a20000000800 */
[--C-:B------:R-:W-:Y:S02]  /*42f0*/  FADD.FTZ R34, R34, -R4.reuse ;  /* 0x8000000422227221 */ /* 0x100fe40000010000 */
[----:B------:R-:W-:Y:S02]  /*4300*/  FMUL.FTZ R10, R10, R35 ;  /* 0x000000230a0a7220 */ /* 0x000fe40000410000 */
[----:B------:R-:W-:Y:S02]  /*4310*/  FADD.FTZ R6, R22, -R4 ;  /* 0x8000000416067221 */ /* 0x000fe40000010000 */
[----:B------:R-:W4:Y:S01]  /*4320*/  LDS R4, [R229.X4+0x12220] ;  /* 0x01222000e5047984 */ /* 0x000f220000004800 */
[----:B------:R-:W-:Y:S02]  /*4330*/  FMUL.FTZ R34, R11, R34 ;  /* 0x000000220b227220 */ /* 0x000fe40000410000 */
[----:B------:R-:W-:Y:S02]  /*4340*/  FMUL.FTZ R12, R12, R10 ;  /* 0x0000000a0c0c7220 */ /* 0x000fe40000410000 */
[--C-:B------:R-:W-:Y:S01]  /*4350*/  FADD.FTZ R10, R28, -R5.reuse ;  /* 0x800000051c0a7221 */ /* 0x100fe20000010000 */
[----:B------:R-:W-:Y:S01]  /*4360*/  STS [R230+0x12280], R20 ;  /* 0x01228014e6007388 */ /* 0x000fe20000000800 */
[----:B------:R-:W-:Y:S02]  /*4370*/  FADD.FTZ R5, R29, -R5 ;  /* 0x800000051d057221 */ /* 0x000fe40000010000 */
[----:B------:R-:W-:Y:S02]  /*4380*/  FFMA.FTZ R11, -R208, R208, 1 ;  /* 0x3f800000d00b7423 */ /* 0x000fe400000101d0 */
[----:B---3--:R-:W-:Y:S01]  /*4390*/  FMUL.FTZ R10, R8, R10 ;  /* 0x0000000a080a7220 */ /* 0x008fe20000410000 */
        /* <DEDUP_REMOVED lines=18> */
[----:B--2---:R-:W-:Y:S01]  /*44c0*/  F2FP.PACK_AB R5, R15, R134 ;  /* 0x000000860f05723e */ /* 0x004fe200000000ff */
[----:B------:R-:W-:Y:S01]  /*44d0*/  FMUL.FTZ R34, R6, R34 ;  /* 0x0000002206227220 */ /* 0x000fe20000410000 */
[----:B------:R-:W-:Y:S01]  /*44e0*/  F2FP.PACK_AB R6, R13, R14 ;  /* 0x0000000e0d06723e */ /* 0x000fe200000000ff */
[----:B------:R-:W2:Y:S01]  /*44f0*/  MUFU.EX2 R7, R135 ;  /* 0x0000008700077308 */ /* 0x000ea20000000800 */
[--C-:B----4-:R-:W-:Y:S01]  /*4500*/  FADD.FTZ R26, R26, -R4.reuse ;  /* 0x800000041a1a7221 */ /* 0x110fe20000010000 */
[----:B------:R3:W-:Y:S01]  /*4510*/  STS [R230+0x13680], R5 ;  /* 0x01368005e6007388 */ /* 0x0007e20000000800 */
[--C-:B------:R-:W-:Y:S01]  /*4520*/  FADD.FTZ R31, R31, -R4.reuse ;  /* 0x800000041f1f7221 */ /* 0x100fe20000010000 */
[----:B------:R-:W-:Y:S01]  /*4530*/  F2FP.PACK_AB R10, R23, R22 ;  /* 0x00000016170a723e */ /* 0x000fe200000000ff */
[----:B------:R-:W-:Y:S01]  /*4540*/  FMUL.FTZ R13, R13, R25 ;  /* 0x000000190d0d7220 */ /* 0x000fe20000410000 */
[----:B------:R-:W-:Y:S01]  /*4550*/  F2FP.PACK_AB R12, R12, R34 ;  /* 0x000000220c0c723e */ /* 0x000fe200000000ff */
[----:B------:R-:W-:Y:S01]  /*4560*/  FFMA.FTZ R14, -R161, R161, 1 ;  /* 0x3f800000a10e7423 */ /* 0x000fe200000101a1 */
[----:B------:R4:W-:Y:S01]  /*4570*/  STS [R230+0x13280], R6 ;  /* 0x01328006e6007388 */ /* 0x0009e20000000800 */
[----:B------:R-:W-:Y:S02]  /*4580*/  FMUL.FTZ R134, R134, R26 ;  /* 0x0000001a86867220 */ /* 0x000fe40000410000 */
[----:B-1----:R-:W-:Y:S02]  /*4590*/  FFMA.FTZ R16, -R162, R162, 1 ;  /* 0x3f800000a2107423 */ /* 0x002fe400000101a2 */
[----:B------:R-:W-:Y:S01]  /*45a0*/  FMUL.FTZ R14, R14, R13 ;  /* 0x0000000d0e0e7220 */ /* 0x000fe20000410000 */
[----:B------:R-:W-:Y:S01]  /*45b0*/  STS [R231+0x1000], R8 ;  /* 0x00100008e7007388 */ /* 0x000fe20000000800 */
[----:B------:R-:W-:Y:S03]  /*45c0*/  F2FP.PACK_AB R13, R33, R32 ;  /* 0x00000020210d723e */ /* 0x000fe600000000ff */
[----:B------:R-:W-:Y:S01]  /*45d0*/  F2FP.PACK_AB R14, R14, R21 ;  /* 0x000000150e0e723e */ /* 0x000fe200000000ff */
[--C-:B---3--:R-:W-:Y:S04]  /*45e0*/  FADD.FTZ R5, R27, -R4.reuse ;  /* 0x800000041b057221 */ /* 0x108fe80000010000 */
[----:B------:R-:W-:Y:S02]  /*45f0*/  FMUL.FTZ R5, R15, R5 ;  /* 0x000000050f057220 */ /* 0x000fe40000410000 */
[----:B----4-:R-:W-:Y:S01]  /*4600*/  FADD.FTZ R6, R30, -R4 ;  /* 0x800000041e067221 */ /* 0x010fe20000010000 */
[----:B--2---:R-:W-:Y:S01]  /*4610*/  F2FP.PACK_AB R4, R9, R7 ;  /* 0x000000070904723e */ /* 0x004fe200000000ff */
        /* <DEDUP_REMOVED lines=106> */
[----:B------:R-:W-:Y:S01]  /*4cc0*/  UIMAD UR7, UR7, UR4, URZ ;  /* 0x00000004070772a4 */ /* 0x000fe2000f8e023f */
[----:B------:R-:W1:Y:S01]  /*4cd0*/  S2R R209, SR_TID.X ;  /* 0x0000000000d17919 */ /* 0x000e620000002100 */
        /* <DEDUP_REMOVED lines=8> */
[----:B------:R-:W-:Y:S01]  /*4d60*/  IADD3 R8, -R242, UR15, -R8 ;  /* 0x0000000ff2087c10 */ /* 0x000fe2000fffe908 */
        /* <DEDUP_REMOVED lines=24> */
[----:B-1----:R-:W-:Y:S02]  /*4ef0*/  @!P3 IMAD.SHL.U32 R8, R209, 0x10, RZ ;  /* 0x00000010d108b824 */ /* 0x002fe400078e00ff */
[----:B------:R2:W-:Y:S06]  /*4f00*/  LDGSTS.E.BYPASS.LTC128B.128 [R228+0xe080], [R16.64+0x80], !P1 ;  /* 0x0e08008010e47fae */ /* 0x0005ec000c901d54 */
[----:B------:R2:W-:Y:S04]  /*4f10*/  LDGSTS.E.BYPASS.LTC128B.128 [R228+0x10080], [R16.64+0x100], !P6 ;  /* 0x1008010010e47fae */ /* 0x0005e8000f101d54 */
[----:B------:R2:W-:Y:S04]  /*4f20*/  LDGSTS.E.BYPASS.LTC128B.128 [R228+0xd080], [R10.64], !P4 ;  /* 0x0d0800000ae47fae */ /* 0x0005e8000e101d54 */
[----:B------:R2:W-:Y:S04]  /*4f30*/  LDGSTS.E.BYPASS.LTC128B.128 [R228+0xf080], [R10.64+0x80], !P2 ;  /* 0x0f0800800ae47fae */ /* 0x0005e8000d101d54 */
[----:B------:R2:W-:Y:S04]  /*4f40*/  LDGSTS.E.BYPASS.LTC128B.128 [R228+0x11080], [R10.64+0x100], !P0 ;  /* 0x110801000ae47fae */ /* 0x0005e8000c101d54 */
[----:B------:R2:W-:Y:S02]  /*4f50*/  @!P3 LDGSTS.E.BYPASS.LTC128B.128 [R8+0x12180], [R18.64] ;  /* 0x121800001208bfae */ /* 0x0005e4000b901d54 */
.L_x_550:
        /* <DEDUP_REMOVED lines=74> */
[----:B------:R-:W1:Y:S01]  /*5400*/  S2R R21, SR_TID.X ;  /* 0x0000000000157919 */ /* 0x000e620000002100 */
        /* <DEDUP_REMOVED lines=17> */
[----:B------:R-:W-:Y:S02]  /*5520*/  IADD3 R4, -R242, UR15, -R6 ;  /* 0x0000000ff2047c10 */ /* 0x000fe4000fffe906 */
        /* <DEDUP_REMOVED lines=18> */
[----:B-1----:R-:W-:Y:S02]  /*5650*/  @!P3 IMAD.SHL.U32 R4, R21, 0x10, RZ ;  /* 0x000000101504b824 */ /* 0x002fe400078e00ff */
[----:B------:R2:W-:Y:S04]  /*5660*/  LDGSTS.E.BYPASS.LTC128B.128 [R228+0x8080], [R8.64+0x80], !P2 ;  /* 0x0808008008e47fae */ /* 0x0005e8000d101d54 */
[----:B------:R2:W-:Y:S04]  /*5670*/  LDGSTS.E.BYPASS.LTC128B.128 [R228+0xa080], [R8.64+0x100], !P0 ;  /* 0x0a08010008e47fae */ /* 0x0005e8000c101d54 */
[----:B------:R2:W-:Y:S04]  /*5680*/  LDGSTS.E.BYPASS.LTC128B.128 [R228+0x7080], [R6.64], !P4 ;  /* 0x0708000006e47fae */ /* 0x0005e8000e101d54 */
[----:B------:R2:W-:Y:S04]  /*5690*/  LDGSTS.E.BYPASS.LTC128B.128 [R228+0x9080], [R6.64+0x80], !P1 ;  /* 0x0908008006e47fae */ /* 0x0005e8000c901d54 */
[----:B------:R2:W-:Y:S04]  /*56a0*/  LDGSTS.E.BYPASS.LTC128B.128 [R228+0xb080], [R6.64+0x100], !P6 ;  /* 0x0b08010006e47fae */ /* 0x0005e8000f101d54 */
[----:B------:R2:W-:Y:S02]  /*56b0*/  @!P3 LDGSTS.E.BYPASS.LTC128B.128 [R4+0x12080], [R10.64] ;  /* 0x120800000a04bfae */ /* 0x0005e4000b901d54 */
.L_x_551:
        /* <DEDUP_REMOVED lines=31> */
[----:B------:R-:W3:Y:S07]  /*58b0*/  LDSM.16.MT88.4 R200, [R0+0x3080] ;  /* 0x0030800000c8783b */ /* 0x000eee0000004200 */
[-C--:B-1----:R-:W-:Y:S08]  /*58c0*/  HMMA.16816.F32 R4, R160, R204.reuse, R4 ;  /* 0x000000cca004723c */ /* 0x082ff00000001804 */
[C---:B--2---:R-:W-:Y:S08]  /*58d0*/  HMMA.16816.F32 R8, R208.reuse, R204, R8 ;  /* 0x000000ccd008723c */ /* 0x044ff00000001808 */
[-C--:B------:R-:W-:Y:S08]  /*58e0*/  HMMA.16816.F32 R12, R208, R206.reuse, R12 ;  /* 0x000000ced00c723c */ /* 0x080ff0000000180c */
[C---:B------:R-:W-:Y:S01]  /*58f0*/  HMMA.16816.F32 R16, R160.reuse, R206, R16 ;  /* 0x000000cea010723c */ /* 0x040fe20000001810 */
[----:B------:R-:W-:Y:S07]  /*5900*/  LDSM.16.MT88.4 R204, [R0+0x1880] ;  /* 0x0018800000cc783b */ /* 0x000fee0000004200 */
[-C--:B---3--:R-:W-:Y:S08]  /*5910*/  HMMA.16816.F32 R20, R160, R200.reuse, R20 ;  /* 0x000000c8a014723c */ /* 0x088ff00000001814 */
[C---:B------:R-:W-:Y:S08]  /*5920*/  HMMA.16816.F32 R24, R208.reuse, R200, R24 ;  /* 0x000000c8d018723c */ /* 0x040ff00000001818 */
[-C--:B------:R-:W-:Y:S08]  /*5930*/  HMMA.16816.F32 R28, R208, R202.reuse, R28 ;  /* 0x000000cad01c723c */ /* 0x080ff0000000181c */
[C---:B------:R-:W-:Y:S01]  /*5940*/  HMMA.16816.F32 R32, R160.reuse, R202, R32 ;  /* 0x000000caa020723c */ /* 0x040fe20000001820 */
[----:B------:R-:W1:Y:S07]  /*5950*/  LDSM.16.M88.4 R200, [R220+0x14280] ;  /* 0x01428000dcc8783b */ /* 0x000e6e0000000200 */
[-C--:B------:R-:W-:Y:S08]  /*5960*/  HMMA.16816.F32 R132, R160, R212.reuse, R132 ;  /* 0x000000d4a084723c */ /* 0x080ff00000001884 */
[C---:B------:R-:W-:Y:S08]  /*5970*/  HMMA.16816.F32 R136, R208.reuse, R212, R136 ;  /* 0x000000d4d088723c */ /* 0x040ff00000001888 */
[-C--:B------:R-:W-:Y:S01]  /*5980*/  HMMA.16816.F32 R140, R208, R214.reuse, R140 ;  /* 0x000000d6d08c723c */ /* 0x080fe2000000188c */
[----:B------:R-:W2:Y:S07]  /*5990*/  LDSM.16.M88.4 R208, [R220+0x15280] ;  /* 0x01528000dcd0783b */ /* 0x000eae0000000200 */
[----:B------:R-:W-:Y:S01]  /*59a0*/  HMMA.16816.F32 R144, R160, R214, R144 ;  /* 0x000000d6a090723c */ /* 0x000fe20000001890 */
[----:B------:R-:W3:Y:S04]  /*59b0*/  LDSM.16.MT88.4 R160, [R0+0x3880] ;  /* 0x0038800000a0783b */ /* 0x000ee80000004200 */
[----:B------:R-:W4:Y:S03]  /*59c0*/  LDSM.16.MT88.4 R212, [R0+0x5880] ;  /* 0x0058800000d4783b */ /* 0x000f260000004200 */
[-C--:B-1----:R-:W-:Y:S08]  /*59d0*/  HMMA.16816.F32 R4, R200, R204.reuse, R4 ;  /* 0x000000ccc804723c */ /* 0x082ff00000001804 */
[C---:B--2---:R-:W-:Y:S08]  /*59e0*/  HMMA.16816.F32 R8, R208.reuse, R204, R8 ;  /* 0x000000ccd008723c */ /* 0x044ff00000001808 */
[-C--:B------:R-:W-:Y:S08]  /*59f0*/  HMMA.16816.F32 R12, R208, R206.reuse, R12 ;  /* 0x000000ced00c723c */ /* 0x080ff0000000180c */
[C---:B------:R-:W-:Y:S08]  /*5a00*/  HMMA.16816.F32 R16, R200.reuse, R206, R16 ;  /* 0x000000cec810723c */ /* 0x040ff00000001810 */
[-C--:B---3--:R-:W-:Y:S08]  /*5a10*/  HMMA.16816.F32 R20, R200, R160.reuse, R20 ;  /* 0x000000a0c814723c */ /* 0x088ff00000001814 */
[C---:B------:R-:W-:Y:S07]  /*5a20*/  HMMA.16816.F32 R24, R208.reuse, R160, R24 ;  /* 0x000000a0d018723c */ /* 0x040fee0000001818 */
[----:B------:R-:W-:Y:S01]  /*5a30*/  IADD3 R161, P0, R250, UR13, RZ ;  /* 0x0000000dfaa17c10 */ /* 0x000fe2000ff1e0ff */
[-C--:B------:R-:W-:Y:S08]  /*5a40*/  HMMA.16816.F32 R28, R208, R162.reuse, R28 ;  /* 0x000000a2d01c723c */ /* 0x080ff0000000181c */
[C---:B------:R-:W-:Y:S07]  /*5a50*/  HMMA.16816.F32 R32, R200.reuse, R162, R32 ;  /* 0x000000a2c820723c */ /* 0x040fee0000001820 */
[----:B------:R-:W-:Y:S01]  /*5a60*/  IMAD.U32 R162, RZ, RZ, UR13 ;  /* 0x0000000dffa27e24 */ /* 0x000fe2000f8e00ff */
[-C--:B----4-:R-:W-:Y:S01]  /*5a70*/  HMMA.16816.F32 R132, R200, R212.reuse, R132 ;  /* 0x000000d4c884723c */ /* 0x090fe20000001884 */
[----:B------:R-:W-:Y:S03]  /*5a80*/  UMOV UR13, UR6 ;  /* 0x00000006000d7c82 */ /* 0x000fe60008000000 */
[----:B------:R-:W-:Y:S02]  /*5a90*/  LEA.HI.X.SX32 R162, R162, R252, 0x1, P0 ;  /* 0x000000fca2a27211 */ /* 0x000fe400000f0eff */
[C---:B------:R-:W-:Y:S02]  /*5aa0*/  LEA R160, P0, R161.reuse, c[0x0][0x220], 0x2 ;  /* 0x00008800a1a07a11 */ /* 0x040fe400078010ff */
[C---:B------:R-:W-:Y:S04]  /*5ab0*/  HMMA.16816.F32 R136, R208.reuse, R212, R136 ;  /* 0x000000d4d088723c */ /* 0x040fe80000001888 */
[----:B------:R-:W-:Y:S02]  /*5ac0*/  LEA.HI.X R161, R161, c[0x0][0x224], R162, 0x2, P0 ;  /* 0x00008900a1a17a11 */ /* 0x000fe400000f14a2 */
[----:B------:R-:W-:Y:S02]  /*5ad0*/  PLOP3.LUT P0, PT, PT, PT, UP0, 0x80, 0x0 ;  /* 0x000000000000781c */ /* 0x000fe40003f0f008 */
[-C--:B------:R-:W-:Y:S01]  /*5ae0*/  HMMA.16816.F32 R140, R208, R214.reuse, R140 ;  /* 0x000000d6d08c723c */ /* 0x080fe2000000188c */
[----:B------:R1:W-:Y:S04]  /*5af0*/  RED.E.ADD.F32.FTZ.RN.STRONG.GPU [R160.64], R4 ;  /* 0x00000004a000798e */ /* 0x0003e8000c10e794 */
        /* <DEDUP_REMOVED lines=98> */
.L_x_549:
[----:B------:R-:W-:Y:S05]  /*6120*/  @P1 BRA `(.L_x_553) ;  /* 0x0000125000001947 */ /* 0x000fea0003800000 */
[----:B------:R-:W1:Y:S01]  /*6130*/  S2R R29, SR_TID.X ;  /* 0x00000000001d7919 */ /* 0x000e620000002100 */
[----:B------:R-:W-:Y:S01]  /*6140*/  F2FP.PACK_AB R36, R37, R36 ;  /* 0x000000242524723e */ /* 0x000fe200000000ff */
[----:B------:R-:W-:Y:S01]  /*6150*/  ULDC.64 UR4, c[0x0][0x358] ;  /* 0x0000d60000047ab9 */ /* 0x000fe20000000a00 */
[----:B------:R-:W-:Y:S01]  /*6160*/  F2FP.PACK_AB R38, R39, R38 ;  /* 0x000000262726723e */ /* 0x000fe200000000ff */
[----:B------:R-:W-:Y:S01]  /*6170*/  UISETP.NE.U32.AND UP1, UPT, URZ, UR4, UPT ;  /* 0x000000043f00728c */ /* 0x000fe2000bf25070 */
[----:B------:R-:W-:Y:S01]  /*6180*/  F2FP.PACK_AB R48, R49, R48 ;  /* 0x000000303130723e */ /* 0x000fe200000000ff */
[----:B------:R-:W-:Y:S01]  /*6190*/  UMOV UR6, 0x4 ;  /* 0x0000000400067882 */ /* 0x000fe20000000000 */
[----:B------:R-:W-:Y:S01]  /*61a0*/  F2FP.PACK_AB R50, R51, R50 ;  /* 0x000000323332723e */ /* 0x000fe200000000ff */
[----:B------:R-:W-:Y:S01]  /*61b0*/  UISETP.NE.AND.EX UP1, UPT, URZ, UR5, UPT, UP1 ;  /* 0x000000053f00728c */ /* 0x000fe2000bf25310 */
[----:B------:R-:W-:-:S02]  /*61c0*/  F2FP.PACK_AB R40, R41, R40 ;  /* 0x000000282928723e */ /* 0x000fc400000000ff */
[----:B------:R-:W-:Y:S01]  /*61d0*/  F2FP.PACK_AB R42, R43, R42 ;  /* 0x0000002a2b2a723e */ /* 0x000fe200000000ff */
[----:B------:R-:W-:Y:S01]  /*61e0*/  ULDC.64 UR4, c[0x0][0x358] ;  /* 0x0000d60000047ab9 */ /* 0x000fe20000000a00 */
[----:B------:R-:W-:Y:S01]  /*61f0*/  F2FP.PACK_AB R44, R45, R44 ;  /* 0x0000002c2d2c723e */ /* 0x000fe200000000ff */
[----:B------:R-:W-:Y:S01]  /*6200*/  UIMAD.WIDE UR4, UR16, UR6, UR4 ;  /* 0x00000006100472a5 */ /* 0x000fe2000f8e0204 */
[----:B------:R-:W-:Y:S02]  /*6210*/  F2FP.PACK_AB R46, R47, R46 ;  /* 0x0000002e2f2e723e */ /* 0x000fe400000000ff */
[----:B------:R-:W-:Y:S02]  /*6220*/  F2FP.PACK_AB R52, R53, R52 ;  /* 0x000000343534723e */ /* 0x000fe400000000ff */
[----:B------:R-:W-:Y:S02]  /*6230*/  F2FP.PACK_AB R54, R55, R54 ;  /* 0x000000363736723e */ /* 0x000fe400000000ff */
[----:B------:R-:W-:-:S02]  /*6240*/  F2FP.PACK_AB R64, R65, R64 ;  /* 0x000000404140723e */ /* 0x000fc400000000ff */
[----:B------:R-:W-:Y:S02]  /*6250*/  F2FP.PACK_AB R66, R67, R66 ;  /* 0x000000424342723e */ /* 0x000fe400000000ff */
[----:B-1----:R-:W-:Y:S02]  /*6260*/  SHF.R.S32.HI R28, RZ, 0x1f, R29 ;  /* 0x0000001fff1c7819 */ /* 0x002fe4000001141d */
[----:B------:R-:W-:Y:S02]  /*6270*/  F2FP.PACK_AB R56, R57, R56 ;  /* 0x000000383938723e */ /* 0x000fe400000000ff */
[CC--:B-----5:R-:W-:Y:S02]  /*6280*/  LEA.HI R5, R28.reuse, R29.reuse, RZ, 0x2 ;  /* 0x0000001d1c057211 */ /* 0x0e0fe400078f10ff */
[----:B------:R-:W-:Y:S02]  /*6290*/  LEA.HI R2, R28, R29, RZ, 0x5 ;  /* 0x0000001d1c027211 */ /* 0x000fe400078f28ff */
[----:B------:R-:W-:-:S02]  /*62a0*/  SHF.R.S32.HI R7, RZ, 0x2, R5 ;  /* 0x00000002ff077819 */ /* 0x000fc40000011405 */
[----:B------:R-:W-:Y:S02]  /*62b0*/  SHF.R.S32.HI R0, RZ, 0x1f, R5 ;  /* 0x0000001fff007819 */ /* 0x000fe40000011405 */
[----:B------:R-:W-:Y:S02]  /*62c0*/  SHF.R.S32.HI R3, RZ, 0x5, R2 ;  /* 0x00000005ff037819 */ /* 0x000fe40000011402 */
[----:B------:R-:W-:Y:S02]  /*62d0*/  LEA.HI R0, R0, R7, RZ, 0x3 ;  /* 0x0000000700007211 */ /* 0x000fe400078f18ff */
[----:B------:R-:W-:Y:S02]  /*62e0*/  LEA.HI R27, R28, R29, RZ, 0x6 ;  /* 0x0000001d1c1b7211 */ /* 0x000fe400078f30ff */
[----:B------:R-:W-:Y:S02]  /*62f0*/  LOP3.LUT R0, R0, 0xfffffff8, RZ, 0xc0, !PT ;  /* 0xfffffff800007812 */ /* 0x000fe400078ec0ff */
[----:B------:R-:W-:-:S02]  /*6300*/  SHF.R.S32.HI R27, RZ, 0x6, R27 ;  /* 0x00000006ff1b7819 */ /* 0x000fc4000001141b */
[----:B------:R-:W-:Y:S01]  /*6310*/  LOP3.LUT R5, R5, 0x3ffffffc, RZ, 0xc0, !PT ;  /* 0x3ffffffc05057812 */ /* 0x000fe200078ec0ff */
[----:B------:R-:W-:Y:S01]  /*6320*/  IMAD.IADD R7, R7, 0x1, -R0 ;  /* 0x0000000107077824 */ /* 0x000fe200078e0a00 */
[----:B------:R-:W-:Y:S01]  /*6330*/  LEA.HI R0, R2, R3, RZ, 0x1 ;  /* 0x0000000302007211 */ /* 0x000fe200078f08ff */
[----:B------:R-:W-:Y:S01]  /*6340*/  IMAD.SHL.U32 R6, R27, 0x8, RZ ;  /* 0x000000081b067824 */ /* 0x000fe200078e00ff */
[----:B------:R-:W-:Y:S01]  /*6350*/  F2FP.PACK_AB R58, R59, R58 ;  /* 0x0000003a3b3a723e */ /* 0x000fe200000000ff */
[C---:B------:R-:W-:Y:S01]  /*6360*/  IMAD.SHL.U32 R2, R7.reuse, 0x40, RZ ;  /* 0x0000004007027824 */ /* 0x040fe200078e00ff */
[----:B------:R-:W-:Y:S02]  /*6370*/  LOP3.LUT R4, R0, 0x1ffffe, RZ, 0xc0, !PT ;  /* 0x001ffffe00047812 */ /* 0x000fe400078ec0ff */
[----:B------:R-:W-:Y:S02]  /*6380*/  LOP3.LUT P0, RZ, R7, 0x4, RZ, 0xc0, !PT ;  /* 0x0000000407ff7812 */ /* 0x000fe4000780c0ff */
[----:B------:R-:W-:Y:S01]  /*6390*/  LOP3.LUT R0, R2, 0x1c0, RZ, 0xc0, !PT ;  /* 0x000001c002007812 */ /* 0x000fe200078ec0ff */
[----:B------:R-:W-:Y:S01]  /*63a0*/  IMAD.IADD R3, R3, 0x1, -R4 ;  /* 0x0000000103037824 */ /* 0x000fe200078e0a04 */
[----:B------:R-:W-:Y:S01]  /*63b0*/  F2FP.PACK_AB R60, R61, R60 ;  /* 0x0000003c3d3c723e */ /* 0x000fe200000000ff */
[----:B------:R-:W-:Y:S01]  /*63c0*/  IMAD.IADD R2, R29, 0x1, -R5 ;  /* 0x000000011d027824 */ /* 0x000fe200078e0a05 */
[----:B------:R-:W-:-:S02]  /*63d0*/  LOP3.LUT R4, R0, 0x18, R6, 0xf8, !PT ;  /* 0x0000001800047812 */ /* 0x000fc400078ef806 */
[----:B------:R-:W-:Y:S01]  /*63e0*/  SHF.R.U32.HI R0, RZ, 0x3, R0 ;  /* 0x00000003ff007819 */ /* 0x000fe20000011600 */
[----:B------:R-:W-:Y:S01]  /*63f0*/  IMAD R2, R3, 0x200, R2 ;  /* 0x0000020003027824 */ /* 0x000fe200078e0202 */
[----:B------:R-:W-:Y:S02]  /*6400*/  F2FP.PACK_AB R62, R63, R62 ;  /* 0x0000003e3f3e723e */ /* 0x000fe400000000ff */
[----:B------:R-:W-:Y:S02]  /*6410*/  LOP3.LUT R0, R4, R0, RZ, 0x3c, !PT ;  /* 0x0000000004007212 */ /* 0x000fe400078e3cff */
[----:B------:R-:W-:Y:S02]  /*6420*/  F2FP.PACK_AB R68, R69, R68 ;  /* 0x000000444544723e */ /* 0x000fe400000000ff */
[----:B------:R-:W-:Y:S01]  /*6430*/  F2FP.PACK_AB R70, R71, R70 ;  /* 0x000000464746723e */ /* 0x000fe200000000ff */
[----:B------:R-:W-:Y:S01]  /*6440*/  IMAD.U32 R0, R2, 0x2, R0 ;  /* 0x0000000202007824 */ /* 0x000fe200078e0000 */
[----:B------:R-:W-:-:S02]  /*6450*/  F2FP.PACK_AB R80, R81, R80 ;  /* 0x000000505150723e */ /* 0x000fc400000000ff */
[----:B------:R-:W-:Y:S01]  /*6460*/  F2FP.PACK_AB R82, R83, R82 ;  /* 0x000000525352723e */ /* 0x000fe200000000ff */
[----:B------:R-:W-:Y:S01]  /*6470*/  IMAD.SHL.U32 R0, R0, 0x2, RZ ;  /* 0x0000000200007824 */ /* 0x000fe200078e00ff */
[----:B------:R-:W-:Y:S01]  /*6480*/  BAR.SYNC.DEFER_BLOCKING 0x1, 0x100 ;  /* 0x0044000000007b1d */ /* 0x000fe20000010000 */
[----:B------:R-:W-:Y:S02]  /*6490*/  F2FP.PACK_AB R72, R73, R72 ;  /* 0x000000484948723e */ /* 0x000fe400000000ff */
[----:B------:R-:W-:Y:S02]  /*64a0*/  F2FP.PACK_AB R74, R75, R74 ;  /* 0x0000004a4b4a723e */ /* 0x000fe400000000ff */
[C---:B------:R-:W-:Y:S02]  /*64b0*/  IADD3 R2, R0.reuse, 0x40, RZ ;  /* 0x0000004000027810 */ /* 0x040fe40007ffe0ff */
[----:B------:R-:W-:Y:S02]  /*64c0*/  @P0 IADD3 R2, R0, -0x40, RZ ;  /* 0xffffffc000020810 */ /* 0x000fe40007ffe0ff */
[----:B------:R-:W-:-:S02]  /*64d0*/  F2FP.PACK_AB R76, R77, R76 ;  /* 0x0000004c4d4c723e */ /* 0x000fc400000000ff */
[----:B------:R-:W-:Y:S02]  /*64e0*/  F2FP.PACK_AB R78, R79, R78 ;  /* 0x0000004e4f4e723e */ /* 0x000fe400000000ff */
[----:B------:R-:W-:Y:S02]  /*64f0*/  F2FP.PACK_AB R26, R26, R84 ;  /* 0x000000541a1a723e */ /* 0x000fe400000000ff */
[----:B------:R-:W-:Y:S02]  /*6500*/  F2FP.PACK_AB R25, R25, R86 ;  /* 0x000000561919723e */ /* 0x000fe400000000ff */
[----:B------:R-:W-:Y:S02]  /*6510*/  F2FP.PACK_AB R22, R22, R96 ;  /* 0x000000601616723e */ /* 0x000fe400000000ff */
[----:B------:R-:W-:Y:S02]  /*6520*/  F2FP.PACK_AB R21, R21, R98 ;  /* 0x000000621515723e */ /* 0x000fe400000000ff */
        /* <DEDUP_REMOVED lines=30> */
[----:B------:R-:W-:-:S03]  /*6710*/  PLOP3.LUT P1, PT, PT, PT, UP1, 0x80, 0x0 ;  /* 0x000000000000781c */ /* 0x000fc60003f2f018 */
        /* <DEDUP_REMOVED lines=34> */
[----:B------:R2:W-:Y:S04]  /*6940*/  STS [R0+0x5080], R8 ;  /* 0x0050800800007388 */ /* 0x0005e80000000800 */
[----:B------:R3:W-:Y:S04]  /*6950*/  STS [R0+0x5480], R7 ;  /* 0x0054800700007388 */ /* 0x0007e80000000800 */
[----:B------:R-:W-:Y:S04]  /*6960*/  STS [R2+0x5080], R4 ;  /* 0x0050800402007388 */ /* 0x000fe80000000800 */
[----:B------:R4:W-:Y:S01]  /*6970*/  STS [R2+0x5480], R3 ;  /* 0x0054800302007388 */ /* 0x0009e20000000800 */
[----:B-1----:R-:W-:-:S02]  /*6980*/  IMAD.U32 R9, RZ, RZ, UR5 ;  /* 0x00000005ff097e24 */ /* 0x002fc4000f8e00ff */
[----:B--2---:R-:W-:Y:S01]  /*6990*/  IMAD.U32 R8, RZ, RZ, UR4 ;  /* 0x00000004ff087e24 */ /* 0x004fe2000f8e00ff */
[----:B------:R-:W-:Y:S06]  /*69a0*/  BAR.SYNC.DEFER_BLOCKING 0x1, 0x100 ;  /* 0x0044000000007b1d */ /* 0x000fec0000010000 */
[----:B------:R-:W-:Y:S02]  /*69b0*/  ULDC.64 UR4, c[0x0][0x360] ;  /* 0x0000d80000047ab9 */ /* 0x000fe40000000a00 */
[----:B------:R-:W-:Y:S01]  /*69c0*/  UISETP.NE.U32.AND UP0, UPT, URZ, UR4, UPT ;  /* 0x000000043f00728c */ /* 0x000fe2000bf05070 */
[----:B---3--:R-:W2:Y:S03]  /*69d0*/  @P1 LDG.E R0, [R8.64] ;  /* 0x0000001408001981 */ /* 0x008ea6000c1e1900 */
[----:B------:R-:W-:Y:S01]  /*69e0*/  UISETP.NE.AND.EX UP0, UPT, URZ, UR5, UPT, UP0 ;  /* 0x000000053f00728c */ /* 0x000fe2000bf05300 */
[----:B------:R-:W-:-:S02]  /*69f0*/  IMAD.MOV.U32 R7, RZ, RZ, c[0x0][0x2f0] ;  /* 0x0000bc00ff077624 */ /* 0x000fc400078e00ff */
[----:B------:R-:W-:-:S03]  /*6a00*/  ULDC.64 UR4, c[0x0][0x360] ;  /* 0x0000d80000047ab9 */ /* 0x000fc60000000a00 */
[----:B------:R-:W-:-:S05]  /*6a10*/  PLOP3.LUT P0, PT, PT, PT, UP0, 0x80, 0x0 ;  /* 0x000000000000781c */ /* 0x000fca0003f0f008 */
[----:B------:R-:W-:-:S06]  /*6a20*/  @UP0 UIMAD.WIDE UR4, UR16, UR6, UR4 ;  /* 0x00000006100402a5 */ /* 0x000fcc000f8e0204 */
[----:B----4-:R-:W-:Y:S02]  /*6a30*/  IMAD.U32 R2, RZ, RZ, UR4 ;  /* 0x00000004ff027e24 */ /* 0x010fe4000f8e00ff */
[----:B------:R-:W-:-:S05]  /*6a40*/  IMAD.U32 R3, RZ, RZ, UR5 ;  /* 0x00000005ff037e24 */ /* 0x000fca000f8e00ff */
[----:B------:R1:W5:Y:S01]  /*6a50*/  @P0 LDG.E R7, [R2.64] ;  /* 0x0000001402070981 */ /* 0x000362000c1e1900 */
[----:B------:R-:W-:Y:S02]  /*6a60*/  UMOV UR10, URZ ;  /* 0x0000003f000a7c82 */ /* 0x000fe40008000000 */
[----:B------:R-:W-:Y:S01]  /*6a70*/  UMOV UR11, URZ ;  /* 0x0000003f000b7c82 */ /* 0x000fe20008000000 */
[----:B--2---:R-:W2:Y:S02]  /*6a80*/  @P1 R2UR UR5, R0 ;  /* 0x00000000000513c2 */ /* 0x004ea400000e0000 */
[----:B--2---:R-:W-:Y:S02]  /*6a90*/  @UP1 USHF.R.S32.HI UR4, URZ, 0x1f, UR5 ;  /* 0x0000001f3f041899 */ /* 0x004fe40008011405 */
[----:B------:R-:W-:-:S05]  /*6aa0*/  @UP1 UMOV UR10, UR5 ;  /* 0x00000005000a1c82 */ /* 0x000fca0008000000 */
[----:B------:R-:W-:Y:S01]  /*6ab0*/  @UP1 UMOV UR11, UR4 ;  /* 0x00000004000b1c82 */ /* 0x000fe20008000000 */
[----:B------:R-:W-:Y:S05]  /*6ac0*/  @P0 BRA `(.L_x_554) ;  /* 0x0000004000000947 */ /* 0x000fea0003800000 */
[----:B-1----:R-:W-:Y:S05]  /*6ad0*/  @!P1 BRA `(.L_x_554) ;  /* 0x0000003000009947 */ /* 0x002fea0003800000 */
[----:B------:R-:W2:Y:S04]  /*6ae0*/  LDG.E R0, [R8.64] ;  /* 0x0000001408007981 */ /* 0x000ea8000c1e1900 */
[----:B------:R-:W2:Y:S02]  /*6af0*/  LDG.E R2, [R8.64+0x4] ;  /* 0x0000041408027981 */ /* 0x000ea4000c1e1900 */
[----:B--2--5:R-:W-:Y:S02]  /*6b00*/  IADD3 R7, -R0, R2, RZ ;  /* 0x0000000200077210 */ /* 0x024fe40007ffe1ff */
.L_x_554:
[----:B-1----:R-:W-:Y:S01]  /*6b10*/  LEA.HI R0, R28, R29, RZ, 0x3 ;  /* 0x0000001d1c007211 */ /* 0x002fe200078f18ff */
[----:B------:R-:W-:Y:S01]  /*6b20*/  USHF.R.S32.HI UR6, URZ, 0x1f, UR17 ;  /* 0x0000001f3f067899 */ /* 0x000fe20008011411 */
[----:B------:R-:W-:Y:S01]  /*6b30*/  IMAD.U32 R4, RZ, RZ, UR17 ;  /* 0x00000011ff047e24 */ /* 0x000fe2000f8e00ff */
[----:B------:R-:W-:Y:S01]  /*6b40*/  ULDC.64 UR4, c[0x0][0x338] ;  /* 0x0000ce0000047ab9 */ /* 0x000fe20000000a00 */
[----:B------:R-:W-:Y:S01]  /*6b50*/  LOP3.LUT R2, R0, 0x1ffffff8, RZ, 0xc0, !PT ;  /* 0x1ffffff800027812 */ /* 0x000fe200078ec0ff */
[----:B------:R-:W-:Y:S01]  /*6b60*/  UIMAD UR4, UR6, UR4, URZ ;  /* 0x00000004060472a4 */ /* 0x000fe2000f8e023f */
[----:B------:R-:W-:Y:S01]  /*6b70*/  SHF.R.S32.HI R14, RZ, 0x3, R0 ;  /* 0x00000003ff0e7819 */ /* 0x000fe20000011400 */
[----:B------:R-:W-:Y:S01]  /*6b80*/  USHF.R.S32.HI UR7, URZ, 0x1f, UR16 ;  /* 0x0000001f3f077899 */ /* 0x000fe20008011410 */
[----:B-----5:R-:W-:Y:S01]  /*6b90*/  IADD3 R7, R7, -UR9, RZ ;  /* 0x8000000907077c10 */ /* 0x020fe2000fffe0ff */
[----:B------:R-:W-:Y:S01]  /*6ba0*/  IMAD.IADD R2, R29, 0x1, -R2 ;  /* 0x000000011d027824 */ /* 0x000fe200078e0a02 */
[----:B------:R-:W-:Y:S01]  /*6bb0*/  UIMAD UR5, UR17, UR5, UR4 ;  /* 0x00000005110572a4 */ /* 0x000fe2000f8e0204 */
[----:B------:R-:W-:Y:S01]  /*6bc0*/  IMAD.SHL.U32 R0, R14, 0x40, RZ ;  /* 0x000000400e007824 */ /* 0x000fe200078e00ff */
[----:B------:R-:W-:Y:S01]  /*6bd0*/  IMNMX R15, R7, 0x40, PT ;  /* 0x00000040070f7817 */ /* 0x000fe20003800200 */
[----:B------:R-:W-:Y:S01]  /*6be0*/  IMAD.SHL.U32 R2, R2, 0x8, RZ ;  /* 0x0000000802027824 */ /* 0x000fe200078e00ff */
[----:B------:R-:W-:Y:S01]  /*6bf0*/  USEL UR16, UR16, URZ, !UP1 ;  /* 0x0000003f10107287 */ /* 0x000fe2000c800000 */
[----:B------:R-:W-:Y:S01]  /*6c00*/  IADD3 R6, P0, R14, UR10, RZ ;  /* 0x0000000a0e067c10 */ /* 0x000fe2000ff1e0ff */
[----:B------:R-:W-:Y:S01]  /*6c10*/  USEL UR7, UR7, URZ, !UP1 ;  /* 0x0000003f07077287 */ /* 0x000fe2000c800000 */
[----:B------:R-:W-:Y:S01]  /*6c20*/  LOP3.LUT R0, R0, 0x1c0, RZ, 0xc0, !PT ;  /* 0x000001c000007812 */ /* 0x000fe200078ec0ff */
[----:B------:R-:W-:Y:S01]  /*6c30*/  IMAD.U32 R8, RZ, RZ, UR18 ;  /* 0x00000012ff087e24 */ /* 0x000fe2000f8e00ff */
[----:B------:R-:W-:Y:S01]  /*6c40*/  ISETP.GE.AND P4, PT, R14, R15, PT ;  /* 0x0000000f0e00720c */ /* 0x000fe20003f86270 */
[----:B------:R-:W-:Y:S01]  /*6c50*/  IMAD.U32 R29, RZ, RZ, UR16 ;  /* 0x00000010ff1d7e24 */ /* 0x000fe2000f8e00ff */
[----:B------:R-:W-:Y:S01]  /*6c60*/  LOP3.LUT R3, R0, 0x38, R2, 0xf8, !PT ;  /* 0x0000003800037812 */ /* 0x000fe200078ef802 */
[----:B------:R-:W-:Y:S01]  /*6c70*/  BSSY B0, `(.L_x_555) ;  /* 0x000002b000007945 */ /* 0x000fe20003800000 */
[----:B------:R-:W-:-:S02]  /*6c80*/  SHF.R.U32.HI R0, RZ, 0x3, R0 ;  /* 0x00000003ff007819 */ /* 0x000fc40000011600 */
[----:B------:R-:W-:Y:S02]  /*6c90*/  LEA.HI.X.SX32 R7, R14, UR11, 0x1, P0 ;  /* 0x0000000b0e077c11 */ /* 0x000fe400080f0eff */
[----:B------:R-:W-:Y:S02]  /*6ca0*/  LOP3.LUT R0, R3, R0, RZ, 0x3c, !PT ;  /* 0x0000000003007212 */ /* 0x000fe400078e3cff */
[----:B------:R-:W-:Y:S02]  /*6cb0*/  SHF.R.S32.HI R3, RZ, 0x1f, R2 ;  /* 0x0000001fff037819 */ /* 0x000fe40000011402 */
[----:B------:R-:W-:Y:S01]  /*6cc0*/  IADD3 R28, R2, 0x40, RZ ;  /* 0x00000040021c7810 */ /* 0x000fe20007ffe0ff */
[----:B------:R-:W-:Y:S02]  /*6cd0*/  IMAD R0, R27, 0x200, R0 ;  /* 0x000002001b007824 */ /* 0x000fe400078e0200 */
[----:B------:R-:W-:-:S04]  /*6ce0*/  IMAD.WIDE.U32 R4, R4, c[0x0][0x338], R2 ;  /* 0x0000ce0004047a25 */ /* 0x000fc800078e0002 */
[----:B------:R-:W-:Y:S01]  /*6cf0*/  IMAD.SHL.U32 R0, R0, 0x2, RZ ;  /* 0x0000000200007824 */ /* 0x000fe200078e00ff */
[----:B------:R-:W-:Y:S01]  /*6d00*/  IADD3 R5, R5, UR5, RZ ;  /* 0x0000000505057c10 */ /* 0x000fe2000fffe0ff */
[----:B------:R-:W-:Y:S02]  /*6d10*/  ULDC.64 UR4, c[0x0][0x340] ;  /* 0x0000d00000047ab9 */ /* 0x000fe40000000a00 */
[----:B------:R-:W-:Y:S01]  /*6d20*/  UIMAD UR4, UR7, UR4, URZ ;  /* 0x00000004070472a4 */ /* 0x000fe2000f8e023f */
[----:B------:R1:W2:Y:S01]  /*6d30*/  LDS.128 R40, [R0+0x7080] ;  /* 0x0070800000287984 */ /* 0x0002a20000000c00 */
[----:B------:R-:W-:Y:S02]  /*6d40*/  IMAD.WIDE.U32 R12, R29, c[0x0][0x340], R4 ;  /* 0x0000d0001d0c7a25 */ /* 0x000fe400078e0004 */
[----:B------:R-:W-:Y:S01]  /*6d50*/  UIMAD UR4, UR16, UR5, UR4 ;  /* 0x00000005100472a4 */ /* 0x000fe2000f8e0204 */
[----:B------:R1:W3:Y:S01]  /*6d60*/  LDS.128 R36, [R0+0x9080] ;  /* 0x0090800000247984 */ /* 0x0002e20000000c00 */
[----:B------:R-:W-:-:S03]  /*6d70*/  IMAD.WIDE R4, R8, 0x40, R6 ;  /* 0x0000004008047825 */ /* 0x000fc600078e0206 */
[----:B------:R1:W4:Y:S01]  /*6d80*/  LDS.128 R32, [R0+0xb080] ;  /* 0x00b0800000207984 */ /* 0x0003220000000c00 */
[----:B------:R-:W-:-:S03]  /*6d90*/  IADD3 R9, R13, UR4, RZ ;  /* 0x000000040d097c10 */ /* 0x000fc6000fffe0ff */
        /* <DEDUP_REMOVED lines=24> */
.L_x_556:
[----:B------:R-:W-:Y:S05]  /*6f20*/  BSYNC B0 ;  /* 0x0000000000007941 */ /* 0x000fea0003800000 */
.L_x_555:
        /* <DEDUP_REMOVED lines=21> */
.L_x_558:
[----:B------:R-:W-:Y:S05]  /*7080*/  BSYNC B0 ;  /* 0x0000000000007941 */ /* 0x000fea0003800000 */
.L_x_557:
[----:B------:R-:W-:Y:S01]  /*7090*/  ULDC.64 UR4, c[0x0][0x308] ;  /* 0x0000c20000047ab9 */ /* 0x000fe20000000a00 */
[----:B-1----:R-:W-:Y:S01]  /*70a0*/  MOV R0, UR17 ;  /* 0x0000001100007c02 */ /* 0x002fe20008000f00 */
[----:B------:R-:W-:Y:S01]  /*70b0*/  UIMAD UR4, UR6, UR4, URZ ;  /* 0x00000004060472a4 */ /* 0x000fe2000f8e023f */
[----:B------:R-:W-:Y:S03]  /*70c0*/  BSSY B0, `(.L_x_559) ;  /* 0x0000018000007945 */ /* 0x000fe60003800000 */
        /* <DEDUP_REMOVED lines=23> */
.L_x_560:
[----:B------:R-:W-:Y:S05]  /*7240*/  BSYNC B0 ;  /* 0x0000000000007941 */ /* 0x000fea0003800000 */
.L_x_559:
        /* <DEDUP_REMOVED lines=19> */
.L_x_553:
[----:B------:R-:W-:Y:S02]  /*7380*/  ULDC.64 UR4, c[0x0][0x358] ;  /* 0x0000d60000047ab9 */ /* 0x000fe40000000a00 */
[----:B------:R-:W-:-:S02]  /*7390*/  UISETP.NE.U32.AND UP1, UPT, URZ, UR4, UPT ;  /* 0x000000043f00728c */ /* 0x000fc4000bf25070 */
[----:B------:R-:W-:Y:S02]  /*73a0*/  UMOV UR6, 0x4 ;  /* 0x0000000400067882 */ /* 0x000fe40000000000 */
[----:B------:R-:W-:-:S03]  /*73b0*/  UISETP.NE.AND.EX UP1, UPT, URZ, UR5, UPT, UP1 ;  /* 0x000000053f00728c */ /* 0x000fc6000bf25310 */
[----:B------:R-:W-:Y:S02]  /*73c0*/  ULDC.64 UR4, c[0x0][0x358] ;  /* 0x0000d60000047ab9 */ /* 0x000fe40000000a00 */
[----:B------:R-:W-:Y:S01]  /*73d0*/  UIMAD.WIDE UR4, UR16, UR6, UR4 ;  /* 0x00000006100472a5 */ /* 0x000fe2000f8e0204 */
[----:B------:R-:W-:-:S05]  /*73e0*/  PLOP3.LUT P1, PT, PT, PT, UP1, 0x80, 0x0 ;  /* 0x000000000000781c */ /* 0x000fca0003f2f018 */
[----:B------:R-:W-:Y:S01]  /*73f0*/  IMAD.U32 R4, RZ, RZ, UR4 ;  /* 0x00000004ff047e24 */ /* 0x000fe2000f8e00ff */
[----:B-----5:R-:W-:Y:S01]  /*7400*/  MOV R5, UR5 ;  /* 0x0000000500057c02 */ /* 0x020fe20008000f00 */
[----:B------:R-:W-:-:S06]  /*7410*/  ULDC.64 UR4, c[0x0][0x360] ;  /* 0x0000d80000047ab9 */ /* 0x000fcc0000000a00 */
[----:B------:R-:W2:Y:S01]  /*7420*/  @P1 LDG.E R0, [R4.64] ;  /* 0x0000001404001981 */ /* 0x000ea2000c1e1900 */
[----:B------:R-:W-:Y:S01]  /*7430*/  UISETP.NE.U32.AND UP0, UPT, URZ, UR4, UPT ;  /* 0x000000043f00728c */ /* 0x000fe2000bf05070 */
[----:B------:R-:W-:-:S03]  /*7440*/  IMAD.MOV.U32 R6, RZ, RZ, c[0x0][0x2f0] ;  /* 0x0000bc00ff067624 */ /* 0x000fc600078e00ff */
[----:B------:R-:W-:-:S03]  /*7450*/  UISETP.NE.AND.EX UP0, UPT, URZ, UR5, UPT, UP0 ;  /* 0x000000053f00728c */ /* 0x000fc6000bf05300 */
[----:B------:R-:W-:-:S03]  /*7460*/  ULDC.64 UR4, c[0x0][0x360] ;  /* 0x0000d80000047ab9 */ /* 0x000fc60000000a00 */
[----:B------:R-:W-:-:S05]  /*7470*/  PLOP3.LUT P0, PT, PT, PT, UP0, 0x80, 0x0 ;  /* 0x000000000000781c */ /* 0x000fca0003f0f008 */
[----:B------:R-:W-:-:S06]  /*7480*/  @UP0 UIMAD.WIDE UR4, UR16, UR6, UR4 ;  /* 0x00000006100402a5 */ /* 0x000fcc000f8e0204 */
[----:B------:R-:W-:Y:S01]  /*7490*/  MOV R2, UR4 ;  /* 0x0000000400027c02 */ /* 0x000fe20008000f00 */
        /* <DEDUP_REMOVED lines=13> */
.L_x_561:
[----:B-1----:R-:W1:Y:S01]  /*7570*/  S2R R2, SR_TID.X ;  /* 0x0000000000027919 */ /* 0x002e620000002100 */
[----:B------:R-:W-:Y:S01]  /*7580*/  USHF.R.S32.HI UR6, URZ, 0x1f, UR17 ;  /* 0x0000001f3f067899 */ /* 0x000fe20008011411 */
[----:B-----5:R-:W-:Y:S01]  /*7590*/  IADD3 R14, R6, -UR9, RZ ;  /* 0x80000009060e7c10 */ /* 0x020fe2000fffe0ff */
[----:B------:R-:W-:Y:S01]  /*75a0*/  ULDC.64 UR4, c[0x0][0x308] ;  /* 0x0000c20000047ab9 */ /* 0x000fe20000000a00 */
[----:B------:R-:W-:Y:S01]  /*75b0*/  IMAD.U32 R6, RZ, RZ, UR18 ;  /* 0x00000012ff067e24 */ /* 0x000fe2000f8e00ff */
[----:B------:R-:W-:Y:S01]  /*75c0*/  UIMAD UR4, UR6, UR4, URZ ;  /* 0x00000004060472a4 */ /* 0x000fe2000f8e023f */
[----:B------:R-:W-:Y:S01]  /*75d0*/  BSSY B0, `(.L_x_562) ;  /* 0x0000029000007945 */ /* 0x000fe20003800000 */
[----:B------:R-:W-:-:S02]  /*75e0*/  USHF.R.S32.HI UR7, URZ, 0x1f, UR16 ;  /* 0x0000001f3f077899 */ /* 0x000fc40008011410 */
[----:B------:R-:W-:Y:S02]  /*75f0*/  UIMAD UR5, UR17, UR5, UR4 ;  /* 0x00000005110572a4 */ /* 0x000fe4000f8e0204 */
[----:B------:R-:W-:Y:S02]  /*7600*/  USEL UR16, UR16, URZ, !UP1 ;  /* 0x0000003f10107287 */ /* 0x000fe4000c800000 */
[----:B------:R-:W-:-:S04]  /*7610*/  USEL UR7, UR7, URZ, !UP1 ;  /* 0x0000003f07077287 */ /* 0x000fc8000c800000 */
[----:B------:R-:W-:Y:S01]  /*7620*/  IMAD.U32 R17, RZ, RZ, UR16 ;  /* 0x00000010ff117e24 */ /* 0x000fe2000f8e00ff */
[----:B-1----:R-:W-:-:S04]  /*7630*/  SHF.R.S32.HI R4, RZ, 0x1f, R2 ;  /* 0x0000001fff047819 */ /* 0x002fc80000011402 */
[----:B------:R-:W-:-:S04]  /*7640*/  LEA.HI R4, R4, R2, RZ, 0x3 ;  /* 0x0000000204047211 */ /* 0x000fc800078f18ff */
[----:B------:R-:W-:-:S05]  /*7650*/  LOP3.LUT R0, R4, 0x1ffffff8, RZ, 0xc0, !PT ;  /* 0x1ffffff804007812 */ /* 0x000fca00078ec0ff */
[----:B------:R-:W-:Y:S02]  /*7660*/  IMAD.IADD R0, R2, 0x1, -R0 ;  /* 0x0000000102007824 */ /* 0x000fe400078e0a00 */
[----:B------:R-:W-:Y:S02]  /*7670*/  IMAD.U32 R2, RZ, RZ, UR17 ;  /* 0x00000011ff027e24 */ /* 0x000fe4000f8e00ff */
[----:B------:R-:W-:Y:S01]  /*7680*/  IMAD.SHL.U32 R12, R0, 0x8, RZ ;  /* 0x00000008000c7824 */ /* 0x000fe200078e00ff */
[----:B------:R-:W-:-:S04]  /*7690*/  SHF.R.S32.HI R0, RZ, 0x3, R4 ;  /* 0x00000003ff007819 */ /* 0x000fc80000011404 */
[--C-:B------:R-:W-:Y:S02]  /*76a0*/  SHF.R.S32.HI R13, RZ, 0x1f, R12.reuse ;  /* 0x0000001fff0d7819 */ /* 0x100fe4000001140c */
[C---:B------:R-:W-:Y:S02]  /*76b0*/  ISETP.GE.AND P4, PT, R0.reuse, R14, PT ;  /* 0x0000000e0000720c */ /* 0x040fe40003f86270 */
[----:B------:R-:W-:Y:S01]  /*76c0*/  IADD3 R4, P0, R0, UR10, RZ ;  /* 0x0000000a00047c10 */ /* 0x000fe2000ff1e0ff */
[----:B------:R-:W-:Y:S01]  /*76d0*/  IMAD.WIDE.U32 R2, R2, c[0x0][0x308], R12 ;  /* 0x0000c20002027a25 */ /* 0x000fe200078e000c */
[----:B------:R-:W-:Y:S02]  /*76e0*/  IADD3 R15, R12, 0x40, RZ ;  /* 0x000000400c0f7810 */ /* 0x000fe40007ffe0ff */
[----:B------:R-:W-:Y:S02]  /*76f0*/  LEA.HI.X.SX32 R5, R0, UR11, 0x1, P0 ;  /* 0x0000000b00057c11 */ /* 0x000fe400080f0eff */
[----:B------:R-:W-:Y:S01]  /*7700*/  IADD3 R3, R3, UR5, RZ ;  /* 0x0000000503037c10 */ /* 0x000fe2000fffe0ff */
[----:B------:R-:W-:Y:S01]  /*7710*/  ULDC.64 UR4, c[0x0][0x310] ;  /* 0x0000c40000047ab9 */ /* 0x000fe20000000a00 */
[----:B------:R-:W-:Y:S01]  /*7720*/  IADD3 R16, R12, 0x80, RZ ;  /* 0x000000800c107810 */ /* 0x000fe20007ffe0ff */
[----:B------:R-:W-:Y:S01]  /*7730*/  UIMAD UR4, UR7, UR4, URZ ;  /* 0x00000004070472a4 */ /* 0x000fe2000f8e023f */
[----:B------:R-:W-:-:S03]  /*7740*/  IMAD.WIDE R6, R6, 0x40, R4 ;  /* 0x0000004006067825 */ /* 0x000fc600078e0204 */
[----:B------:R-:W-:Y:S01]  /*7750*/  UIMAD UR4, UR16, UR5, UR4 ;  /* 0x00000005100472a4 */ /* 0x000fe2000f8e0204 */
        /* <DEDUP_REMOVED lines=16> */
.L_x_563:
[----:B------:R-:W-:Y:S05]  /*7860*/  BSYNC B0 ;  /* 0x0000000000007941 */ /* 0x000fea0003800000 */
.L_x_562:
        /* <DEDUP_REMOVED lines=19> */
.L_x_565:
[----:B------:R-:W-:Y:S05]  /*79a0*/  BSYNC B0 ;  /* 0x0000000000007941 */ /* 0x000fea0003800000 */
.L_x_564:
        /* <DEDUP_REMOVED lines=26> */
.L_x_567:
[----:B------:R-:W-:Y:S05]  /*7b50*/  BSYNC B0 ;  /* 0x0000000000007941 */ /* 0x000fea0003800000 */
.L_x_566:
        /* <DEDUP_REMOVED lines=18> */
.L_x_568:
        /* <DEDUP_REMOVED lines=16> */
.L_x_1396:


//--------------------- .text._ZN7cutlass13device_kernelIN5flash19enable_sm80_to_sm89INS1_16FlashAttnBwdSm80INS1_25CollectiveMainloopBwdSm80ILi1ELi1EN4cute5tupleIJNS5_1CILi64EEES8_NS7_ILi192EEEEEENS_6half_tEfNS_4arch4Sm80ELb1ELb0ELb1ELb1ELb1ELb0ELb0ELb0ELi2ELi2ELi2ELi2ELb1EEENS1_21CollectiveEpilogueBwdISA_SB_SD_Li256ELb1ELb0ELi4EEENS1_25SingleTileBwdLPTSchedulerILb1ELi64ELb1EEEEEEEEEvNT_6ParamsE --------------------------
	.section	.text._ZN7cutlass13device_kernelIN5flash19enable_sm80_to_sm89INS1_16FlashAttnBwdSm80INS1_25CollectiveMainloopBwdSm80ILi1ELi1EN4cute5tupleIJNS5_1CILi64EEES8_NS7_ILi192EEEEEENS_6half_tEfNS_4arch4Sm80ELb1ELb0ELb1ELb1ELb1ELb0ELb0ELb0ELi2ELi2ELi2ELi2ELb1EEENS1_21CollectiveEpilogueBwdISA_SB_SD_Li256ELb1ELb0ELi4EEENS1_25SingleTileBwdLPTSchedulerILb1ELi64ELb1EEEEEEEEEvNT_6ParamsE,"ax",@progbits
	.sectioninfo	@"SHI_REGISTERS=255"
	.align	128
.text._ZN7cutlass13device_kernelIN5flash19enable_sm80_to_sm89INS1_16FlashAttnBwdSm80INS1_25CollectiveMainloopBwdSm80ILi1ELi1EN4cute5tupleIJNS5_1CILi64EEES8_NS7_ILi192EEEEEENS_6half_tEfNS_4arch4Sm80ELb1ELb0ELb1ELb1ELb1ELb0ELb0ELb0ELi2ELi2ELi2ELi2ELb1EEENS1_21CollectiveEpilogueBwdISA_SB_SD_Li256ELb1ELb0ELi4EEENS1_25SingleTileBwdLPTSchedulerILb1ELi64ELb1EEEEEEEEEvNT_6ParamsE:
        .type           _ZN7cutlass13device_kernelIN5flash19enable_sm80_to_sm89INS1_16FlashAttnBwdSm80INS1_25CollectiveMainloopBwdSm80ILi1ELi1EN4cute5tupleIJNS5_1CILi64EEES8_NS7_ILi192EEEEEENS_6half_tEfNS_4arch4Sm80ELb1ELb0ELb1ELb1ELb1ELb0ELb0ELb0ELi2ELi2ELi2ELi2ELb1EEENS1_21CollectiveEpilogueBwdISA_SB_SD_Li256ELb1ELb0ELi4EEENS1_25SingleTileBwdLPTSchedulerILb1ELi64ELb1EEEEEEEEEvNT_6ParamsE,@function
        .size           _ZN7cutlass13device_kernelIN5flash19enable_sm80_to_sm89INS1_16FlashAttnBwdSm80INS1_25CollectiveMainloopBwdSm80ILi1ELi1EN4cute5tupleIJNS5_1CILi64EEES8_NS7_ILi192EEEEEENS_6half_tEfNS_4arch4Sm80ELb1ELb0ELb1ELb1ELb1ELb0ELb0ELb0ELi2ELi2ELi2ELi2ELb1EEENS1_21CollectiveEpilogueBwdISA_SB_SD_Li256ELb1ELb0ELi4EEENS1_25SingleTileBwdLPTSchedulerILb1ELi64ELb1EEEEEEEEEvNT_6ParamsE,(.L_x_1397 - _ZN7cutlass13device_kernelIN5flash19enable_sm80_to_sm89INS1_16FlashAttnBwdSm80INS1_25CollectiveMainloopBwdSm80ILi1ELi1EN4cute5tupleIJNS5_1CILi64EEES8_NS7_ILi192EEEEEENS_6half_tEfNS_4arch4Sm80ELb1ELb0ELb1ELb1ELb1ELb0ELb0ELb0ELi2ELi2ELi2ELi2ELb1EEENS1_21CollectiveEpilogueBwdISA_SB_SD_Li256ELb1ELb0ELi4EEENS1_25SingleTileBwdLPTSchedulerILb1ELi64ELb1EEEEEEEEEvNT_6ParamsE)
        .other          _ZN7cutlass13device_kernelIN5flash19enable_sm80_to_sm89INS1_16FlashAttnBwdSm80INS1_25CollectiveMainloopBwdSm80ILi1ELi1EN4cute5tupleIJNS5_1CILi64EEES8_NS7_ILi192EEEEEENS_6half_tEfNS_4arch4Sm80ELb1ELb0ELb1ELb1ELb1ELb0ELb0ELb0ELi2ELi2ELi2ELi2ELb1EEENS1_21CollectiveEpilogueBwdISA_SB_SD_Li256ELb1ELb0ELi4EEENS1_25SingleTileBwdLPTSchedulerILb1ELi64ELb1EEEEEEEEEvNT_6ParamsE,@"STO_CUDA_ENTRY STV_DEFAULT"
_ZN7cutlass13device_kernelIN5flash19enable_sm80_to_sm89INS1_16FlashAttnBwdSm80INS1_25CollectiveMainloopBwdSm80ILi1ELi1EN4cute5tupleIJNS5_1CILi64EEES8_NS7_ILi192EEEEEENS_6half_tEfNS_4arch4Sm80ELb1ELb0ELb1ELb1ELb1ELb0ELb0ELb0ELi2ELi2ELi2ELi2ELb1EEENS1_21CollectiveEpilogueBwdISA_SB_SD_Li256ELb1ELb0ELi4EEENS1_25SingleTileBwdLPTSchedulerILb1ELi64ELb1EEEEEEEEEvNT_6ParamsE:
[----:B------:R-:W-:Y:S02]  /*0000*/  MOV R1, c[0x0][0x28] ;  /* 0x00000a0000017a02 */ /* 0x000fe40000000f00 */
[----:B------:R-:W1:Y:S01]  /*0010*/  S2R R33, SR_TID.X ;  /* 0x0000000000217919 */ /* 0x000e620000002100 */
[----:B------:R-:W2:Y:S01]  /*0020*/  S2UR UR4, SR_CTAID.X ;  /* 0x00000000000479c3 */ /* 0x000ea20000002500 */
[----:B------:R-:W-:Y:S01]  /*0030*/  ULDC.64 UR18, c[0x0][0x118] ;  /* 0x0000460000127ab9 */ /* 0x000fe20000000a00 */
        /* <DEDUP_REMOVED lines=26> */
.L_x_570:
[----:B------:R-:W-:Y:S02]  /*01e0*/  ULDC UR7, c[0x0][0x3ac] ;  /* 0x0000eb0000077ab9 */ /* 0x000fe40000000800 */
[----:B------:R-:W-:Y:S02]  /*01f0*/  UISETP.NE.AND UP0, UPT, UR7, 0x1, UPT ;  /* 0x000000010700788c */ /* 0x000fe4000bf05270 */
[----:B------:R-:W-:Y:S02]  /*0200*/  ULDC.64 UR4, c[0x0][0x3b0] ;  /* 0x0000ec0000047ab9 */ /* 0x000fe40000000a00 */
[----:B------:R-:W-:Y:S02]  /*0210*/  UIMAD.WIDE.U32 UR10, UR6, UR4, URZ ;  /* 0x00000004060a72a5 */ /* 0x000fe4000f8e003f */
[----:B------:R-:W-:-:S05]  /*0220*/  UMOV UR9, UR6 ;  /* 0x0000000600097c82 */ /* 0x000fca0008000000 */
[----:B------:R-:W-:-:S04]  /*0230*/  @UP0 USHF.R.U32.HI UR9, URZ, UR5, UR11 ;  /* 0x000000053f090299 */ /* 0x000fc8000801160b */
[----:B------:R-:W-:-:S04]  /*0240*/  UIMAD UR7, UR9, UR7, URZ ;  /* 0x00000007090772a4 */ /* 0x000fc8000f8e023f */
.L_x_571:
        /* <DEDUP_REMOVED lines=12> */
[----:B------:R-:W-:-:S06]  /*0310*/  UIMAD UR4, UR4, UR6, UR5 ;  /* 0x00000006040472a4 */ /* 0x000fcc000f8e0205 */
[----:B------:R-:W-:Y:S01]  /*0320*/  IMAD.U32 R243, RZ, RZ, UR4 ;  /* 0x00000004fff37e24 */ /* 0x000fe2000f8e00ff */
        /* <DEDUP_REMOVED lines=9> */
.L_x_572:
        /* <DEDUP_REMOVED lines=14> */
.L_x_574:
[----:B------:R-:W-:Y:S02]  /*04a0*/  ULDC UR5, c[0x0][0x3d4] ;  /* 0x0000f50000057ab9 */ /* 0x000fe40000000800 */
.L_x_573:
[----:B------:R-:W-:Y:S02]  /*04b0*/  UIADD3 UR5, UR5, 0x3f, URZ ;  /* 0x0000003f05057890 */ /* 0x000fe4000fffe03f */
[----:B------:R-:W-:-:S02]  /*04c0*/  ULOP3.LUT UR16, URZ, UR9, URZ, 0x33, !UPT ;  /* 0x000000093f107292 */ /* 0x000fc4000f8e333f */
[----:B------:R-:W-:-:S04]  /*04d0*/  USHF.R.S32.HI UR4, URZ, 0x1f, UR5 ;  /* 0x0000001f3f047899 */ /* 0x000fc80008011405 */
[----:B------:R-:W-:-:S04]  /*04e0*/  ULEA.HI UR4, UR4, UR5, URZ, 0x6 ;  /* 0x0000000504047291 */ /* 0x000fc8000f8f303f */
[----:B------:R-:W-:-:S04]  /*04f0*/  USHF.R.S32.HI UR4, URZ, 0x6, UR4 ;  /* 0x000000063f047899 */ /* 0x000fc80008011404 */
[----:B------:R-:W-:Y:S02]  /*0500*/  UISETP.GT.AND UP0, UPT, UR4, UR9, UPT ;  /* 0x000000090400728c */ /* 0x000fe4000bf04270 */
[----:B------:R-:W-:Y:S02]  /*0510*/  UIADD3 UR16, UR4, UR16, URZ ;  /* 0x0000001004107290 */ /* 0x000fe4000fffe03f */
[----:B------:R-:W-:Y:S01]  /*0520*/  USEL UR15, UR15, 0xffffffff, UP0 ;  /* 0xffffffff0f0f7887 */ /* 0x000fe20008000000 */
[----:B------:R-:W-:Y:S05]  /*0530*/  BRA `(.L_x_575) ;  /* 0x000004a000007947 */ /* 0x000fea0003800000 */
.L_x_569:
[----:B------:R-:W-:Y:S02]  /*0540*/  ULDC.64 UR6, c[0x0][0x3b8] ;  /* 0x0000ee0000067ab9 */ /* 0x000fe40000000a00 */
[----:B------:R-:W-:Y:S02]  /*0550*/  UISETP.NE.AND UP0, UPT, UR6, 0x1, UPT ;  /* 0x000000010600788c */ /* 0x000fe4000bf05270 */
[----:B------:R-:W-:Y:S02]  /*0560*/  UIMAD.WIDE.U32 UR10, UR4, UR7, URZ ;  /* 0x00000007040a72a5 */ /* 0x000fe4000f8e003f */
[----:B------:R-:W-:-:S02]  /*0570*/  ULDC UR5, c[0x0][0x3c0] ;  /* 0x0000f00000057ab9 */ /* 0x000fc40000000800 */
        /* <DEDUP_REMOVED lines=17> */
.L_x_576:
[----:B------:R-:W-:Y:S02]  /*0690*/  ULDC UR7, c[0x0][0x3ac] ;  /* 0x0000eb0000077ab9 */ /* 0x000fe40000000800 */
[----:B------:R-:W-:Y:S02]  /*06a0*/  UISETP.NE.AND UP0, UPT, UR7, 0x1, UPT ;  /* 0x000000010700788c */ /* 0x000fe4000bf05270 */
[----:B------:R-:W-:Y:S02]  /*06b0*/  ULDC.64 UR4, c[0x0][0x3b0] ;  /* 0x0000ec0000047ab9 */ /* 0x000fe40000000a00 */
[----:B------:R-:W-:Y:S02]  /*06c0*/  UIMAD.WIDE.U32 UR10, UR6, UR4, URZ ;  /* 0x00000004060a72a5 */ /* 0x000fe4000f8e003f */
[----:B------:R-:W-:-:S05]  /*06d0*/  UMOV UR9, UR6 ;  /* 0x0000000600097c82 */ /* 0x000fca0008000000 */
[----:B------:R-:W-:-:S04]  /*06e0*/  @UP0 USHF.R.U32.HI UR9, URZ, UR5, UR11 ;  /* 0x000000053f090299 */ /* 0x000fc8000801160b */
[----:B------:R-:W-:-:S04]  /*06f0*/  UIMAD UR7, UR9, UR7, URZ ;  /* 0x00000007090772a4 */ /* 0x000fc8000f8e023f */
.L_x_577:
        /* <DEDUP_REMOVED lines=23> */
.L_x_578:
        /* <DEDUP_REMOVED lines=14> */
.L_x_580:
[----:B------:R-:W-:Y:S02]  /*0950*/  ULDC UR5, c[0x0][0x3d4] ;  /* 0x0000f50000057ab9 */ /* 0x000fe40000000800 */
.L_x_579:
[----:B------:R-:W-:Y:S02]  /*0960*/  UIADD3 UR5, UR5, 0x3f, URZ ;  /* 0x0000003f05057890 */ /* 0x000fe4000fffe03f */
[----:B------:R-:W-:-:S02]  /*0970*/  ULOP3.LUT UR16, URZ, UR9, URZ, 0x33, !UPT ;  /* 0x000000093f107292 */ /* 0x000fc4000f8e333f */
[----:B------:R-:W-:-:S04]  /*0980*/  USHF.R.S32.HI UR4, URZ, 0x1f, UR5 ;  /* 0x0000001f3f047899 */ /* 0x000fc80008011405 */
[----:B------:R-:W-:-:S04]  /*0990*/  ULEA.HI UR4, UR4, UR5, URZ, 0x6 ;  /* 0x0000000504047291 */ /* 0x000fc8000f8f303f */
[----:B------:R-:W-:-:S04]  /*09a0*/  USHF.R.S32.HI UR4, URZ, 0x6, UR4 ;  /* 0x000000063f047899 */ /* 0x000fc80008011404 */
[----:B------:R-:W-:Y:S02]  /*09b0*/  UISETP.GT.AND UP0, UPT, UR4, UR9, UPT ;  /* 0x000000090400728c */ /* 0x000fe4000bf04270 */
[----:B------:R-:W-:Y:S02]  /*09c0*/  UIADD3 UR16, UR4, UR16, URZ ;  /* 0x0000001004107290 */ /* 0x000fe4000fffe03f */
[----:B------:R-:W-:-:S06]  /*09d0*/  USEL UR15, UR15, 0xffffffff, UP0 ;  /* 0xffffffff0f0f7887 */ /* 0x000fcc0008000000 */
.L_x_575:
        /* <DEDUP_REMOVED lines=49> */
.L_x_581:
        /* <DEDUP_REMOVED lines=10> */
.L_x_582:
[----:B------:R-:W-:Y:S05]  /*0d90*/  @!P1 BRA `(.L_x_583) ;  /* 0x0000005000009947 */ /* 0x000fea0003800000 */
[----:B------:R1:W2:Y:S04]  /*0da0*/  LDG.E R0, [R2.64] ;  /* 0x0000001202007981 */ /* 0x0002a8000c1e1900 */
[----:B-1----:R-:W3:Y:S01]  /*0db0*/  LDG.E R2, [R2.64+0x4] ;  /* 0x0000041202027981 */ /* 0x002ee2000c1e1900 */
[----:B--2---:R-:W1:Y:S08]  /*0dc0*/  R2UR UR13, R0 ;  /* 0x00000000000d73c2 */ /* 0x004e7000000e0000 */
[----:B---3--:R-:W1:Y:S02]  /*0dd0*/  R2UR UR4, R2 ;  /* 0x00000000020473c2 */ /* 0x008e6400000e0000 */
[----:B-1----:R-:W-:-:S06]  /*0de0*/  UIADD3 UR13, -UR13, UR4, URZ ;  /* 0x000000040d0d7290 */ /* 0x002fcc000fffe13f */
.L_x_583:
        /* <DEDUP_REMOVED lines=11> */
[----:B------:R-:W-:Y:S01]  /*0ea0*/  IMAD.MOV.U32 R8, RZ, RZ, RZ ;  /* 0x000000ffff087224 */ /* 0x000fe200078e00ff */
[----:B------:R-:W-:Y:S01]  /*0eb0*/  USHF.R.S32.HI UR17, URZ, 0x1f, UR4 ;  /* 0x0000001f3f117899 */ /* 0x000fe20008011404 */
[----:B------:R-:W-:Y:S01]  /*0ec0*/  IMAD.MOV.U32 R120, RZ, RZ, RZ ;  /* 0x000000ffff787224 */ /* 0x000fe200078e00ff */
[----:B------:R-:W-:Y:S01]  /*0ed0*/  CS2R R118, SRZ ;  /* 0x0000000000767805 */ /* 0x000fe2000001ff00 */
[----:B------:R-:W-:Y:S01]  /*0ee0*/  CS2R R10, SRZ ;  /* 0x00000000000a7805 */ /* 0x000fe2000001ff00 */
        /* <DEDUP_REMOVED lines=61> */
[----:B------:R-:W-:Y:S01]  /*12c0*/  IMAD.MOV.U32 R8, RZ, RZ, R243 ;  /* 0x000000ffff087224 */ /* 0x000fe200078e00f3 */
[----:B------:R-:W-:Y:S01]  /*12d0*/  USHF.R.S32.HI UR11, URZ, 0x1f, UR15 ;  /* 0x0000001f3f0b7899 */ /* 0x000fe2000801140f */
[----:B------:R-:W-:Y:S01]  /*12e0*/  IMAD.MOV.U32 R20, RZ, RZ, c[0x0][0x1d8] ;  /* 0x00007600ff147624 */ /* 0x000fe200078e00ff */
[----:B------:R-:W-:Y:S01]  /*12f0*/  ISETP.NE.AND P0, PT, R0, 0x1, PT ;  /* 0x000000010000780c */ /* 0x000fe20003f05270 */
[----:B------:R-:W-:Y:S01]  /*1300*/  USEL UR12, UR15, URZ, !UP1 ;  /* 0x0000003f0f0c7287 */ /* 0x000fe2000c800000 */
[CC--:B------:R-:W-:Y:S01]  /*1310*/  LEA.HI R28, R14.reuse, R33.reuse, RZ, 0x3 ;  /* 0x000000210e1c7211 */ /* 0x0c0fe200078f18ff */
[----:B------:R-:W-:Y:S01]  /*1320*/  USEL UR7, UR11, URZ, !UP1 ;  /* 0x0000003f0b077287 */ /* 0x000fe2000c800000 */
[----:B------:R-:W-:Y:S01]  /*1330*/  LEA.HI R32, R14, R33, RZ, 0x5 ;  /* 0x000000210e207211 */ /* 0x000fe200078f28ff */
[----:B------:R-:W-:Y:S01]  /*1340*/  ULDC.64 UR4, c[0x0][0x1e8] ;  /* 0x00007a0000047ab9 */ /* 0x000fe20000000a00 */
[----:B------:R-:W-:Y:S01]  /*1350*/  SHF.R.S32.HI R242, RZ, 0x3, R28 ;  /* 0x00000003fff27819 */ /* 0x000fe2000001141c */
[----:B------:R-:W-:Y:S01]  /*1360*/  UIMAD UR4, UR7, UR4, URZ ;  /* 0x00000004070472a4 */ /* 0x000fe2000f8e023f */
[----:B------:R-:W-:Y:S01]  /*1370*/  LOP3.LUT R3, R28, 0xfffffff8, RZ, 0xc0, !PT ;  /* 0xfffffff81c037812 */ /* 0x000fe200078ec0ff */
[----:B------:R-:W-:Y:S01]  /*1380*/  IMAD.U32 R15, RZ, RZ, UR12 ;  /* 0x0000000cff0f7e24 */ /* 0x000fe2000f8e00ff */
[----:B------:R-:W-:Y:S01]  /*1390*/  SHF.R.S32.HI R4, RZ, 0x5, R32 ;  /* 0x00000005ff047819 */ /* 0x000fe20000011420 */
[----:B------:R-:W-:Y:S01]  /*13a0*/  UIMAD UR4, UR12, UR5, UR4 ;  /* 0x000000050c0472a4 */ /* 0x000fe2000f8e0204 */
[----:B-----5:R-:W-:Y:S01]  /*13b0*/  IADD3 R19, P1, R242, R5, RZ ;  /* 0x00000005f2137210 */ /* 0x020fe20007f3e0ff */
[----:B------:R-:W-:Y:S01]  /*13c0*/  @P0 IMAD.HI.U32 R0, R243, c[0x0][0x24c], RZ ;  /* 0x00009300f3000a27 */ /* 0x000fe200078e00ff */
[----:B------:R-:W-:Y:S01]  /*13d0*/  LEA.HI R2, R32, R4, RZ, 0x1 ;  /* 0x0000000420027211 */ /* 0x000fe200078f08ff */
[----:B------:R-:W-:Y:S01]  /*13e0*/  UIADD3 UR8, -UR9, UR13, URZ ;  /* 0x0000000d09087290 */ /* 0x000fe2000fffe13f */
[----:B------:R-:W-:Y:S01]  /*13f0*/  LEA.HI R31, R14, R33, RZ, 0x4 ;  /* 0x000000210e1f7211 */ /* 0x000fe200078f20ff */
[----:B------:R-:W-:Y:S01]  /*1400*/  IMAD.IADD R16, R33, 0x1, -R3 ;  /* 0x0000000121107824 */ /* 0x000fe200078e0a03 */
[----:B------:R-:W-:Y:S01]  /*1410*/  @P0 SHF.R.U32.HI R8, RZ, c[0x0][0x250], R0 ;  /* 0x00009400ff080a19 */ /* 0x000fe20000011600 */
[----:B------:R-:W-:Y:S01]  /*1420*/  USEL UR11, UR11, URZ, !UP2 ;  /* 0x0000003f0b0b7287 */ /* 0x000fe2000d000000 */
[----:B------:R-:W-:Y:S01]  /*1430*/  SHF.R.S32.HI R0, RZ, 0x1f, R242 ;  /* 0x0000001fff007819 */ /* 0x000fe200000114f2 */
[----:B------:R-:W-:Y:S01]  /*1440*/  IMAD.SHL.U32 R12, R16, 0x8, RZ ;  /* 0x00000008100c7824 */ /* 0x000fe200078e00ff */
[----:B------:R-:W-:Y:S01]  /*1450*/  IADD3 R6, P0, R242, R9, RZ ;  /* 0x00000009f2067210 */ /* 0x000fe20007f1e0ff */
[----:B------:R-:W-:Y:S01]  /*1460*/  USHF.R.S32.HI UR21, URZ, 0x1f, UR17 ;  /* 0x0000001f3f157899 */ /* 0x000fe20008011411 */
[-C--:B------:R-:W-:Y:S01]  /*1470*/  LEA.HI.X.SX32 R21, R5, R0.reuse, 0x1, P1 ;  /* 0x0000000005157211 */ /* 0x080fe200008f0eff */
[----:B------:R-:W-:Y:S01]  /*1480*/  IMAD.MOV.U32 R220, RZ, RZ, 0x20 ;  /* 0x00000020ffdc7424 */ /* 0x000fe200078e00ff */
[----:B------:R-:W-:Y:S01]  /*1490*/  LEA.HI.X.SX32 R7, R9, R0, 0x1, P0 ;  /* 0x0000000009077211 */ /* 0x000fe200000f0eff */
[----:B------:R-:W-:Y:S01]  /*14a0*/  IMAD.MOV.U32 R222, RZ, RZ, 0x40 ;  /* 0x00000040ffde7424 */ /* 0x000fe200078e00ff */
[----:B------:R-:W-:Y:S01]  /*14b0*/  LOP3.LUT R0, R2, 0xfffffffe, RZ, 0xc0, !PT ;  /* 0xfffffffe02007812 */ /* 0x000fe200078ec0ff */
[----:B------:R-:W-:Y:S01]  /*14c0*/  USHF.L.U32 UR20, UR17, 0x6, URZ ;  /* 0x0000000611147899 */ /* 0x000fe2000800063f */
[----:B------:R-:W-:Y:S01]  /*14d0*/  SHF.R.S32.HI R5, RZ, 0x1f, R8 ;  /* 0x0000001fff057819 */ /* 0x000fe20000011408 */
[----:B------:R-:W-:Y:S01]  /*14e0*/  CS2R R130, SRZ ;  /* 0x0000000000827805 */ /* 0x000fe2000001ff00 */
[----:B------:R-:W-:Y:S01]  /*14f0*/  SHF.R.S32.HI R9, RZ, 0x4, R31 ;  /* 0x00000004ff097819 */ /* 0x000fe2000001141f */
[----:B------:R-:W-:Y:S01]  /*1500*/  IMAD.IADD R27, R4, 0x1, -R0 ;  /* 0x00000001041b7824 */ /* 0x000fe200078e0a00 */
[----:B------:R-:W-:Y:S01]  /*1510*/  SHF.R.S32.HI R13, RZ, 0x1f, R12 ;  /* 0x0000001fff0d7819 */ /* 0x000fe2000001140c */
[C---:B------:R-:W-:Y:S01]  /*1520*/  IMAD R0, R5.reuse, c[0x0][0x1e0], RZ ;  /* 0x0000780005007a24 */ /* 0x040fe200078e02ff */
[----:B------:R-:W-:Y:S01]  /*1530*/  LEA.HI R23, R14, R33, RZ, 0x2 ;  /* 0x000000210e177211 */ /* 0x000fe200078f10ff */
[----:B------:R-:W-:Y:S01]  /*1540*/  IMAD R5, R5, c[0x0][0x1b0], RZ ;  /* 0x00006c0005057a24 */ /* 0x000fe200078e02ff */
[----:B------:R-:W-:Y:S01]  /*1550*/  LEA.HI R4, R31, R9, RZ, 0x1 ;  /* 0x000000091f047211 */ /* 0x000fe200078f08ff */
[C---:B------:R-:W-:Y:S01]  /*1560*/  IMAD R0, R8.reuse, c[0x0][0x1e4], R0 ;  /* 0x0000790008007a24 */ /* 0x040fe200078e0200 */
[----:B------:R-:W-:Y:S01]  /*1570*/  SHF.R.S32.HI R11, RZ, 0x2, R23 ;  /* 0x00000002ff0b7819 */ /* 0x000fe20000011417 */
[----:B------:R-:W-:Y:S01]  /*1580*/  IMAD.WIDE.U32 R2, R8, c[0x0][0x1e0], R12 ;  /* 0x0000780008027a25 */ /* 0x000fe200078e000c */
[----:B------:R-:W-:Y:S01]  /*1590*/  SHF.R.S32.HI R10, RZ, 0x1f, R23 ;  /* 0x0000001fff0a7819 */ /* 0x000fe20000011417 */
[----:B------:R-:W-:Y:S01]  /*15a0*/  CS2R R128, SRZ ;  /* 0x0000000000807805 */ /* 0x000fe2000001ff00 */
[----:B------:R-:W-:Y:S01]  /*15b0*/  LOP3.LUT R4, R4, 0xfffffffe, RZ, 0xc0, !PT ;  /* 0xfffffffe04047812 */ /* 0x000fe200078ec0ff */
[----:B------:R-:W-:Y:S01]  /*15c0*/  IMAD.IADD R3, R3, 0x1, R0 ;  /* 0x0000000103037824 */ /* 0x000fe200078e0200 */
[----:B------:R-:W-:Y:S01]  /*15d0*/  LEA.HI R0, R10, R11, RZ, 0x3 ;  /* 0x0000000b0a007211 */ /* 0x000fe200078f18ff */
[----:B------:R-:W-:Y:S01]  /*15e0*/  IMAD.U32 R26, RZ, RZ, UR20 ;  /* 0x00000014ff1a7e24 */ /* 0x000fe2000f8e00ff */
[----:B------:R-:W-:Y:S01]  /*15f0*/  IADD3 R29, R12, 0x40, RZ ;  /* 0x000000400c1d7810 */ /* 0x000fe20007ffe0ff */
[----:B------:R-:W-:Y:S01]  /*1600*/  IMAD.IADD R22, R9, 0x1, -R4 ;  /* 0x0000000109167824 */ /* 0x000fe200078e0a04 */
[----:B------:R-:W-:Y:S01]  /*1610*/  LOP3.LUT R4, R0, 0xfffffff8, RZ, 0xc0, !PT ;  /* 0xfffffff800047812 */ /* 0x000fe200078ec0ff */
[----:B------:R-:W-:Y:S01]  /*1620*/  IMAD.U32 R0, RZ, RZ, UR16 ;  /* 0x00000010ff007e24 */ /* 0x000fe2000f8e00ff */
[----:B------:R-:W-:Y:S01]  /*1630*/  LEA.HI R9, R14, R33, RZ, 0x6 ;  /* 0x000000210e097211 */ /* 0x000fe200078f30ff */
[----:B------:R-:W-:Y:S01]  /*1640*/  IMAD.WIDE.U32 R2, R15, c[0x0][0x1e8], R2 ;  /* 0x00007a000f027a25 */ /* 0x000fe200078e0002 */
[----:B------:R-:W-:Y:S01]  /*1650*/  IADD3 R30, R12, 0x80, RZ ;  /* 0x000000800c1e7810 */ /* 0x000fe20007ffe0ff */
[----:B------:R-:W-:Y:S01]  /*1660*/  CS2R R126, SRZ ;  /* 0x00000000007e7805 */ /* 0x000fe2000001ff00 */
[----:B------:R-:W-:Y:S01]  /*1670*/  SHF.R.S32.HI R18, RZ, 0x6, R9 ;  /* 0x00000006ff127819 */ /* 0x000fe20000011409 */
[----:B------:R-:W-:Y:S01]  /*1680*/  IMAD.IADD R17, R11, 0x1, -R4 ;  /* 0x000000010b117824 */ /* 0x000fe200078e0a04 */
[----:B------:R-:W-:Y:S01]  /*1690*/  IADD3 R3, R3, UR4, RZ ;  /* 0x0000000403037c10 */ /* 0x000fe2000fffe0ff */
[----:B------:R-:W-:Y:S01]  /*16a0*/  IMAD.SHL.U32 R4, R242, 0x40, RZ ;  /* 0x00000040f2047824 */ /* 0x000fe200078e00ff */
[----:B------:R-:W-:Y:S01]  /*16b0*/  ISETP.GE.AND P6, PT, R12, c[0x0][0x1cc], PT ;  /* 0x000073000c007a0c */ /* 0x000fe20003fc6270 */
[----:B------:R-:W-:Y:S01]  /*16c0*/  IMAD.WIDE R6, R0, 0x40, R6 ;  /* 0x0000004000067825 */ /* 0x000fe200078e0206 */
[----:B------:R-:W-:Y:S01]  /*16d0*/  IADD3 R0, -R242, UR8, RZ ;  /* 0x00000008f2007c10 */ /* 0x000fe2000fffe1ff */
[----:B------:R-:W-:Y:S01]  /*16e0*/  ULDC.64 UR4, c[0x0][0x1b8] ;  /* 0x00006e0000047ab9 */ /* 0x000fe20000000a00 */
[----:B------:R-:W-:Y:S01]  /*16f0*/  LOP3.LUT R4, R4, 0x1c0, RZ, 0xc0, !PT ;  /* 0x000001c004047812 */ /* 0x000fe200078ec0ff */
[----:B------:R-:W-:Y:S01]  /*1700*/  IMAD R11, R8, c[0x0][0x1b4], R5 ;  /* 0x00006d00080b7a24 */ /* 0x000fe200078e0205 */
[----:B------:R-:W-:Y:S01]  /*1710*/  ISETP.GE.AND P1, PT, R29, c[0x0][0x1cc], PT ;  /* 0x000073001d007a0c */ /* 0x000fe20003f26270 */
[----:B------:R-:W-:Y:S01]  /*1720*/  IMAD.SHL.U32 R24, R18, 0x200, RZ ;  /* 0x0000020012187824 */ /* 0x000fe200078e00ff */
[--C-:B------:R-:W-:Y:S01]  /*1730*/  LOP3.LUT R14, R4, 0x38, R12.reuse, 0xf8, !PT ;  /* 0x00000038040e7812 */ /* 0x100fe200078ef80c */
[----:B------:R-:W-:Y:S01]  /*1740*/  IMAD.WIDE.U32 R8, R8, c[0x0][0x1b0], R12 ;  /* 0x00006c0008087a25 */ /* 0x000fe200078e000c */
[----:B------:R-:W-:Y:S01]  /*1750*/  SHF.R.U32.HI R228, RZ, 0x3, R4 ;  /* 0x00000003ffe47819 */ /* 0x000fe20000011604 */
[----:B------:R-:W-:Y:S01]  /*1760*/  UIMAD UR4, UR7, UR4, URZ ;  /* 0x00000004070472a4 */ /* 0x000fe2000f8e023f */
[----:B------:R-:W-:Y:S01]  /*1770*/  ISETP.GE.AND P0, PT, R30, c[0x0][0x1cc], PT ;  /* 0x000073001e007a0c */ /* 0x000fe20003f06270 */
[----:B------:R-:W-:Y:S01]  /*1780*/  IMAD R4, R7, c[0x0][0x1d8], RZ ;  /* 0x0000760007047a24 */ /* 0x000fe200078e02ff */
[C---:B------:R-:W-:Y:S01]  /*1790*/  ISETP.LT.OR P5, PT, R0.reuse, 0x1, P6 ;  /* 0x000000010000780c */ /* 0x040fe200037a1670 */
[----:B------:R-:W-:Y:S01]  /*17a0*/  UIMAD UR4, UR12, UR5, UR4 ;  /* 0x000000050c0472a4 */ /* 0x000fe2000f8e0204 */
[----:B------:R-:W-:Y:S01]  /*17b0*/  ISETP.LT.OR P4, PT, R0, 0x1, P1 ;  /* 0x000000010000780c */ /* 0x000fe20000f81670 */
[----:B------:R-:W-:Y:S01]  /*17c0*/  IMAD R10, R6, c[0x0][0x1dc], R4 ;  /* 0x00007700060a7a24 */ /* 0x000fe200078e0204 */
[----:B------:R-:W-:Y:S01]  /*17d0*/  ISETP.LT.OR P3, PT, R0, 0x1, P0 ;  /* 0x000000010000780c */ /* 0x000fe20000761670 */
[----:B------:R-:W-:Y:S01]  /*17e0*/  IMAD.WIDE.U32 R4, R6, c[0x0][0x1d8], R2 ;  /* 0x0000760006047a25 */ /* 0x000fe200078e0002 */
[----:B------:R-:W-:Y:S01]  /*17f0*/  LOP3.LUT R228, R24, R14, R228, 0xf6, !PT ;  /* 0x0000000e18e47212 */ /* 0x000fe200078ef6e4 */
[----:B------:R-:W-:Y:S01]  /*1800*/  USEL UR12, UR15, URZ, !UP2 ;  /* 0x0000003f0f0c7287 */ /* 0x000fe2000d000000 */
[----:B------:R-:W-:Y:S01]  /*1810*/  ISETP.LT.OR P1, PT, R0, 0x21, P1 ;  /* 0x000000210000780c */ /* 0x000fe20000f21670 */
[----:B------:R-:W-:Y:S01]  /*1820*/  IMAD.IADD R10, R5, 0x1, R10 ;  /* 0x00000001050a7824 */ /* 0x000fe200078e020a */
[----:B------:R-:W-:Y:S01]  /*1830*/  LEA R2, P2, R4, c[0x0][0x1c0], 0x1 ;  /* 0x0000700004027a11 */ /* 0x000fe200078408ff */
[----:B------:R-:W-:Y:S01]  /*1840*/  IMAD.IADD R5, R9, 0x1, R11 ;  /* 0x0000000109057824 */ /* 0x000fe200078e020b */
[----:B------:R-:W-:Y:S01]  /*1850*/  ISETP.LT.OR P0, PT, R0, 0x21, P0 ;  /* 0x000000210000780c */ /* 0x000fe20000701670 */
[----:B------:R-:W-:Y:S01]  /*1860*/  IMAD.MOV.U32 R9, RZ, RZ, c[0x0][0x1dc] ;  /* 0x00007700ff097624 */ /* 0x000fe200078e00ff */
[----:B------:R-:W-:Y:S01]  /*1870*/  LEA.HI.X R3, R4, c[0x0][0x1c4], R10, 0x1, P2 ;  /* 0x0000710004037a11 */ /* 0x000fe200010f0c0a */
[----:B------:R-:W-:Y:S01]  /*1880*/  IMAD.SHL.U32 R228, R228, 0x2, RZ ;  /* 0x00000002e4e47824 */ /* 0x000fe200078e00ff */
[C---:B------:R-:W-:Y:S01]  /*1890*/  LEA R10, P2, R20.reuse, R2, 0x6 ;  /* 0x00000002140a7211 */ /* 0x040fe200078430ff */
[----:B------:R-:W-:Y:S01]  /*18a0*/  IMAD.MOV.U32 R4, RZ, RZ, R8 ;  /* 0x000000ffff047224 */ /* 0x000fe200078e0008 */
[----:B------:R-:W-:Y:S01]  /*18b0*/  SHF.R.S32.HI R25, RZ, 0x1f, R243 ;  /* 0x0000001fff197819 */ /* 0x000fe200000114f3 */
[----:B------:R-:W-:Y:S01]  /*18c0*/  CS2R R124, SRZ ;  /* 0x00000000007c7805 */ /* 0x000fe2000001ff00 */
[----:B------:R-:W-:Y:S01]  /*18d0*/  LEA.HI.X R11, R20, R3, R9, 0x6, P2 ;  /* 0x00000003140b7211 */ /* 0x000fe200010f3409 */
[----:B------:R-:W-:Y:S01]  /*18e0*/  @!PT LDS RZ, [RZ] ;  /* 0x00000000fffff984 */ /* 0x000fe20000000800 */
[----:B------:R-:W-:Y:S01]  /*18f0*/  @!PT LDS RZ, [RZ] ;  /* 0x00000000fffff984 */ /* 0x000fe20000000800 */
[----:B------:R-:W-:Y:S01]  /*1900*/  @!PT LDS RZ, [RZ] ;  /* 0x00000000fffff984 */ /* 0x000fe20000000800 */
[----:B------:R1:W-:Y:S01]  /*1910*/  LDGSTS.E.BYPASS.LTC128B.128 [R228+0x6080], [R2.64], !P5 ;  /* 0x0608000002e47fae */ /* 0x0003e2000e901d52 */
[----:B------:R-:W-:Y:S01]  /*1920*/  ISETP.LT.OR P2, PT, R0, 0x21, P6 ;  /* 0x000000210000780c */ /* 0x000fe20003741670 */
[----:B------:R-:W-:Y:S01]  /*1930*/  IMAD.WIDE.U32 R4, R15, c[0x0][0x1b8], R4 ;  /* 0x00006e000f047a25 */ /* 0x000fe200078e0004 */
[----:B------:R-:W-:Y:S01]  /*1940*/  ISETP.GE.AND P6, PT, R12, c[0x0][0x19c], PT ;  /* 0x000067000c007a0c */ /* 0x000fe20003fc6270 */
[----:B------:R1:W-:Y:S01]  /*1950*/  LDGSTS.E.BYPASS.LTC128B.128 [R228+0x8080], [R2.64+0x80], !P4 ;  /* 0x0808008002e47fae */ /* 0x0003e2000e101d52 */
[----:B------:R-:W-:Y:S01]  /*1960*/  ISETP.GE.AND P5, PT, R29, c[0x0][0x19c], PT ;  /* 0x000067001d007a0c */ /* 0x000fe20003fa6270 */
[----:B------:R-:W-:Y:S01]  /*1970*/  IMAD.U32 R20, RZ, RZ, UR12 ;  /* 0x0000000cff147e24 */ /* 0x000fe2000f8e00ff */
[----:B------:R-:W-:Y:S01]  /*1980*/  ISETP.GE.AND P4, PT, R30, c[0x0][0x19c], PT ;  /* 0x000067001e007a0c */ /* 0x000fe20003f86270 */
[----:B------:R1:W-:Y:S01]  /*1990*/  LDGSTS.E.BYPASS.LTC128B.128 [R228+0xa080], [R2.64+0x100], !P3 ;  /* 0x0a08010002e47fae */ /* 0x0003e2000d901d52 */
[C---:B------:R-:W-:Y:S01]  /*19a0*/  ISETP.LT.OR P3, PT, R0.reuse, 0x1, P6 ;  /* 0x000000010000780c */ /* 0x040fe20003761670 */
[----:B------:R-:W-:Y:S01]  /*19b0*/  CS2R R122, SRZ ;  /* 0x00000000007a7805 */ /* 0x000fe2000001ff00 */
[C---:B------:R-:W-:Y:S01]  /*19c0*/  ISETP.LT.OR P6, PT, R0.reuse, 0x21, P6 ;  /* 0x000000210000780c */ /* 0x040fe200037c1670 */
[----:B------:R-:W-:Y:S01]  /*19d0*/  CS2R R120, SRZ ;  /* 0x0000000000787805 */ /* 0x000fe2000001ff00 */
[----:B------:R-:W-:Y:S01]  /*19e0*/  SHF.R.S32.HI R15, RZ, 0x1f, R33 ;  /* 0x0000001fff0f7819 */ /* 0x000fe20000011421 */
[----:B------:R2:W-:Y:S01]  /*19f0*/  LDGSTS.E.BYPASS.LTC128B.128 [R228+0x7080], [R10.64], !P2 ;  /* 0x070800000ae47fae */ /* 0x0005e2000d101d52 */
[C---:B------:R-:W-:Y:S01]  /*1a00*/  ISETP.LT.OR P2, PT, R0.reuse, 0x1, P5 ;  /* 0x000000010000780c */ /* 0x040fe20002f41670 */
[----:B------:R-:W-:Y:S01]  /*1a10*/  CS2R R118, SRZ ;  /* 0x0000000000767805 */ /* 0x000fe2000001ff00 */
[C---:B------:R-:W-:Y:S01]  /*1a20*/  ISETP.LT.OR P5, PT, R0.reuse, 0x21, P5 ;  /* 0x000000210000780c */ /* 0x040fe20002fa1670 */
[----:B------:R2:W-:Y:S01]  /*1a30*/  LDGSTS.E.BYPASS.LTC128B.128 [R228+0x9080], [R10.64+0x80], !P1 ;  /* 0x090800800ae47fae */ /* 0x0005e2000c901d52 */
[C---:B------:R-:W-:Y:S01]  /*1a40*/  ISETP.LT.OR P1, PT, R0.reuse, 0x1, P4 ;  /* 0x000000010000780c */ /* 0x040fe20002721670 */
[----:B------:R-:W-:Y:S01]  /*1a50*/  CS2R R116, SRZ ;  /* 0x0000000000747805 */ /* 0x000fe2000001ff00 */
[----:B------:R-:W-:Y:S01]  /*1a60*/  ISETP.LT.OR P4, PT, R0, 0x21, P4 ;  /* 0x000000210000780c */ /* 0x000fe20002781670 */
[----:B------:R-:W-:Y:S01]  /*1a70*/  IMAD R0, R7, c[0x0][0x1a8], RZ ;  /* 0x00006a0007007a24 */ /* 0x000fe200078e02ff */
[----:B------:R2:W-:Y:S01]  /*1a80*/  LDGSTS.E.BYPASS.LTC128B.128 [R228+0xb080], [R10.64+0x100], !P0 ;  /* 0x0b0801000ae47fae */ /* 0x0005e2000c101d52 */
[----:B------:R-:W-:Y:S01]  /*1a90*/  CS2R R114, SRZ ;  /* 0x0000000000727805 */ /* 0x000fe2000001ff00 */
[----:B------:R-:W-:Y:S01]  /*1aa0*/  CS2R R112, SRZ ;  /* 0x0000000000707805 */ /* 0x000fe2000001ff00 */
[C---:B------:R-:W-:Y:S01]  /*1ab0*/  IMAD R0, R6.reuse, c[0x0][0x1ac], R0 ;  /* 0x00006b0006007a24 */ /* 0x040fe200078e0200 */
[----:B------:R-:W0:Y:S01]  /*1ac0*/  LDGDEPBAR ;  /* 0x00000000000079af */ /* 0x000e220000000000 */
[----:B------:R-:W-:Y:S01]  /*1ad0*/  CS2R R110, SRZ ;  /* 0x00000000006e7805 */ /* 0x000fe2000001ff00 */
[----:B------:R-:W-:Y:S01]  /*1ae0*/  CS2R R108, SRZ ;  /* 0x00000000006c7805 */ /* 0x000fe2000001ff00 */
[----:B------:R-:W-:Y:S01]  /*1af0*/  CS2R R106, SRZ ;  /* 0x00000000006a7805 */ /* 0x000fe2000001ff00 */
[----:B------:R-:W-:Y:S01]  /*1b00*/  CS2R R104, SRZ ;  /* 0x0000000000687805 */ /* 0x000fe2000001ff00 */
[----:B------:R-:W-:Y:S01]  /*1b10*/  CS2R R102, SRZ ;  /* 0x0000000000667805 */ /* 0x000fe2000001ff00 */
[----:B------:R-:W-:Y:S01]  /*1b20*/  CS2R R100, SRZ ;  /* 0x0000000000647805 */ /* 0x000fe2000001ff00 */
[----:B------:R-:W-:Y:S01]  /*1b30*/  CS2R R98, SRZ ;  /* 0x0000000000627805 */ /* 0x000fe2000001ff00 */
[----:B-1----:R-:W-:Y:S01]  /*1b40*/  IMAD R2, R21, c[0x0][0x178], RZ ;  /* 0x00005e0015027a24 */ /* 0x002fe200078e02ff */
        /* <DEDUP_REMOVED lines=10> */
[----:B------:R-:W-:Y:S01]  /*1bf0*/  IADD3 R3, R5, UR4, RZ ;  /* 0x0000000405037c10 */ /* 0x000fe2000fffe0ff */
[----:B------:R-:W-:Y:S01]  /*1c00*/  IMAD.MOV.U32 R8, RZ, RZ, R2 ;  /* 0x000000ffff087224 */ /* 0x000fe200078e0002 */
[----:B------:R-:W-:Y:S01]  /*1c10*/  ULDC.64 UR4, c[0x0][0x188] ;  /* 0x0000620000047ab9 */ /* 0x000fe20000000a00 */
[----:B------:R-:W-:Y:S01]  /*1c20*/  IMAD.MOV.U32 R2, RZ, RZ, R4 ;  /* 0x000000ffff027224 */ /* 0x000fe200078e0004 */
[----:B------:R-:W-:Y:S01]  /*1c30*/  UIMAD UR4, UR11, UR4, URZ ;  /* 0x000000040b0472a4 */ /* 0x000fe2000f8e023f */
[----:B------:R-:W-:Y:S01]  /*1c40*/  CS2R R82, SRZ ;  /* 0x0000000000527805 */ /* 0x000fe2000001ff00 */
[----:B------:R-:W-:Y:S01]  /*1c50*/  CS2R R80, SRZ ;  /* 0x0000000000507805 */ /* 0x000fe2000001ff00 */
[----:B------:R-:W-:Y:S01]  /*1c60*/  IMAD.WIDE.U32 R4, R6, c[0x0][0x1a8], R2 ;  /* 0x00006a0006047a25 */ /* 0x000fe200078e0002 */
[----:B------:R-:W-:Y:S01]  /*1c70*/  UIMAD UR7, UR12, UR5, UR4 ;  /* 0x000000050c0772a4 */ /* 0x000fe2000f8e0204 */
[----:B------:R-:W-:Y:S01]  /*1c80*/  CS2R R78, SRZ ;  /* 0x00000000004e7805 */ /* 0x000fe2000001ff00 */
[----:B------:R-:W-:Y:S01]  /*1c90*/  CS2R R76, SRZ ;  /* 0x00000000004c7805 */ /* 0x000fe2000001ff00 */
[----:B------:R-:W-:Y:S01]  /*1ca0*/  IMAD R3, R25, c[0x0][0x180], RZ ;  /* 0x0000600019037a24 */ /* 0x000fe200078e02ff */
[C---:B------:R-:W-:Y:S01]  /*1cb0*/  LEA R2, P0, R4.reuse, c[0x0][0x190], 0x1 ;  /* 0x0000640004027a11 */ /* 0x040fe200078008ff */
[----:B------:R-:W-:Y:S01]  /*1cc0*/  IMAD.IADD R0, R5, 0x1, R0 ;  /* 0x0000000105007824 */ /* 0x000fe200078e0200 */
[----:B------:R-:W-:Y:S01]  /*1cd0*/  ULDC.64 UR4, c[0x0][0x178] ;  /* 0x00005e0000047ab9 */ /* 0x000fe20000000a00 */
[C---:B------:R-:W-:Y:S01]  /*1ce0*/  IMAD R5, R243.reuse, c[0x0][0x184], R3 ;  /* 0x00006100f3057a24 */ /* 0x040fe200078e0203 */
[----:B------:R-:W-:Y:S01]  /*1cf0*/  UIMAD.WIDE.U32 UR22, UR17, UR4, URZ ;  /* 0x00000004111672a5 */ /* 0x000fe2000f8e003f */
[----:B------:R-:W-:Y:S01]  /*1d00*/  IMAD.WIDE.U32 R6, R243, c[0x0][0x180], R8 ;  /* 0x00006000f3067a25 */ /* 0x000fe200078e0008 */
[----:B------:R-:W-:Y:S01]  /*1d10*/  LEA.HI.X R3, R4, c[0x0][0x194], R0, 0x1, P0 ;  /* 0x0000650004037a11 */ /* 0x000fe200000f0c00 */
[----:B------:R-:W-:Y:S01]  /*1d20*/  UIMAD UR4, UR21, UR4, URZ ;  /* 0x00000004150472a4 */ /* 0x000fe2000f8e023f */
[----:B------:R-:W-:Y:S01]  /*1d30*/  CS2R R74, SRZ ;  /* 0x00000000004a7805 */ /* 0x000fe2000001ff00 */
[----:B------:R-:W-:Y:S01]  /*1d40*/  IMAD.MOV.U32 R0, RZ, RZ, c[0x0][0x1a8] ;  /* 0x00006a00ff007624 */ /* 0x000fe200078e00ff */
[----:B------:R-:W-:Y:S01]  /*1d50*/  CS2R R72, SRZ ;  /* 0x0000000000487805 */ /* 0x000fe2000001ff00 */
[----:B------:R-:W-:Y:S01]  /*1d60*/  IMAD.IADD R5, R7, 0x1, R5 ;  /* 0x0000000107057824 */ /* 0x000fe200078e0205 */
[----:B------:R1:W-:Y:S01]  /*1d70*/  LDGSTS.E.BYPASS.LTC128B.128 [R228+0x80], [R2.64], !P3 ;  /* 0x0008000002e47fae */ /* 0x0003e2000d901d52 */
[----:B------:R-:W-:Y:S01]  /*1d80*/  IMAD.MOV.U32 R7, RZ, RZ, c[0x0][0x1ac] ;  /* 0x00006b00ff077624 */ /* 0x000fe200078e00ff */
[C---:B------:R-:W-:Y:S01]  /*1d90*/  LEA R8, P0, R0.reuse, R2, 0x6 ;  /* 0x0000000200087211 */ /* 0x040fe200078030ff */
[----:B------:R-:W-:Y:S01]  /*1da0*/  UIMAD UR4, UR17, UR5, UR4 ;  /* 0x00000005110472a4 */ /* 0x000fe2000f8e0204 */
[----:B------:R1:W-:Y:S01]  /*1db0*/  LDGSTS.E.BYPASS.LTC128B.128 [R228+0x2080], [R2.64+0x80], !P2 ;  /* 0x0208008002e47fae */ /* 0x0003e2000d101d52 */
[----:B------:R-:W-:Y:S01]  /*1dc0*/  IMAD.MOV.U32 R4, RZ, RZ, R6 ;  /* 0x000000ffff047224 */ /* 0x000fe200078e0006 */
[----:B------:R-:W-:Y:S01]  /*1dd0*/  LEA.HI.X R9, R0, R3, R7, 0x6, P0 ;  /* 0x0000000300097211 */ /* 0x000fe200000f3407 */
[----:B------:R-:W-:Y:S01]  /*1de0*/  IMAD.SHL.U32 R0, R17, 0x40, RZ ;  /* 0x0000004011007824 */ /* 0x000fe200078e00ff */
[----:B------:R1:W-:Y:S01]  /*1df0*/  LDGSTS.E.BYPASS.LTC128B.128 [R228+0x4080], [R2.64+0x100], !P1 ;  /* 0x0408010002e47fae */ /* 0x0003e2000c901d52 */
[----:B------:R-:W-:Y:S01]  /*1e00*/  IMAD.SHL.U32 R6, R18, 0x8, RZ ;  /* 0x0000000812067824 */ /* 0x000fe200078e00ff */
[----:B------:R-:W-:Y:S01]  /*1e10*/  UIADD3 UR4, UR23, UR4, URZ ;  /* 0x0000000417047290 */ /* 0x000fe2000fffe03f */
[----:B------:R-:W-:Y:S01]  /*1e20*/  IMAD.WIDE.U32 R240, R20, c[0x0][0x188], R4 ;  /* 0x0000620014f07a25 */ /* 0x000fe200078e0004 */
[----:B------:R3:W-:Y:S01]  /*1e30*/  LDGSTS.E.BYPASS.LTC128B.128 [R228+0x1080], [R8.64], !P6 ;  /* 0x0108000008e47fae */ /* 0x0007e2000f101d52 */
[----:B------:R-:W-:Y:S01]  /*1e40*/  LOP3.LUT R0, R0, 0x1c0, RZ, 0xc0, !PT ;  /* 0x000001c000007812 */ /* 0x000fe200078ec0ff */
[----:B------:R-:W-:Y:S01]  /*1e50*/  UIMAD UR5, UR6, 0xc0, URZ ;  /* 0x000000c0060578a4 */ /* 0x000fe2000f8e023f */
[----:B------:R-:W-:Y:S01]  /*1e60*/  IMAD.SHL.U32 R5, R16, 0x40, RZ ;  /* 0x0000004010057824 */ /* 0x000fe200078e00ff */
[----:B------:R3:W-:Y:S01]  /*1e70*/  LDGSTS.E.BYPASS.LTC128B.128 [R228+0x3080], [R8.64+0x80], !P5 ;  /* 0x0308008008e47fae */ /* 0x0007e2000e901d52 */
[----:B------:R-:W-:Y:S01]  /*1e80*/  LOP3.LUT R7, R23, 0x3ffffffc, RZ, 0xc0, !PT ;  /* 0x3ffffffc17077812 */ /* 0x000fe200078ec0ff */
[----:B------:R-:W-:Y:S01]  /*1e90*/  CS2R R70, SRZ ;  /* 0x0000000000467805 */ /* 0x000fe2000001ff00 */
[----:B------:R-:W-:Y:S01]  /*1ea0*/  LOP3.LUT R23, R6, 0x18, RZ, 0xc0, !PT ;  /* 0x0000001806177812 */ /* 0x000fe200078ec0ff */
[----:B------:R3:W-:Y:S01]  /*1eb0*/  LDGSTS.E.BYPASS.LTC128B.128 [R228+0x5080], [R8.64+0x100], !P4 ;  /* 0x0508010008e47fae */ /* 0x0007e2000e101d52 */
[----:B------:R-:W-:Y:S01]  /*1ec0*/  SHF.R.U32.HI R4, RZ, 0x3, R0 ;  /* 0x00000003ff047819 */ /* 0x000fe20000011600 */
[----:B------:R-:W-:Y:S01]  /*1ed0*/  CS2R R68, SRZ ;  /* 0x0000000000447805 */ /* 0x000fe2000001ff00 */
[C---:B------:R-:W-:Y:S01]  /*1ee0*/  LOP3.LUT P2, RZ, R16.reuse, 0x4, RZ, 0xc0, !PT ;  /* 0x0000000410ff7812 */ /* 0x040fe2000784c0ff */
[----:B------:R-:W0:Y:S01]  /*1ef0*/  LDGDEPBAR ;  /* 0x00000000000079af */ /* 0x000e220000000000 */
[----:B------:R-:W-:Y:S01]  /*1f00*/  IADD3 R235, R241, UR7, RZ ;  /* 0x00000007f1eb7c10 */ /* 0x000fe2000fffe0ff */
[----:B------:R-:W-:Y:S01]  /*1f10*/  CS2R R66, SRZ ;  /* 0x0000000000427805 */ /* 0x000fe2000001ff00 */
[----:B------:R-:W-:Y:S01]  /*1f20*/  LOP3.LUT P1, RZ, R16, 0x2, RZ, 0xc0, !PT ;  /* 0x0000000210ff7812 */ /* 0x000fe2000782c0ff */
[----:B------:R-:W-:Y:S01]  /*1f30*/  CS2R R64, SRZ ;  /* 0x0000000000407805 */ /* 0x000fe2000001ff00 */
[----:B------:R-:W-:Y:S01]  /*1f40*/  LOP3.LUT R16, R5, 0x1c0, RZ, 0xc0, !PT ;  /* 0x000001c005107812 */ /* 0x000fe200078ec0ff */
[----:B------:R-:W-:Y:S01]  /*1f50*/  IMAD R5, R22, 0x800, R24 ;  /* 0x0000080016057824 */ /* 0x000fe200078e0218 */
[----:B------:R-:W-:Y:S01]  /*1f60*/  LOP3.LUT R4, R4, R0, R23, 0x1e, !PT ;  /* 0x0000000004047212 */ /* 0x000fe200078e1e17 */
[----:B------:R-:W-:Y:S01]  /*1f70*/  IMAD.IADD R0, R33, 0x1, -R7 ;  /* 0x0000000121007824 */ /* 0x000fe200078e0a07 */
[----:B------:R-:W-:Y:S01]  /*1f80*/  SHF.R.U32.HI R223, RZ, 0x3, R16 ;  /* 0x00000003ffdf7819 */ /* 0x000fe20000011610 */
[----:B------:R-:W-:Y:S01]  /*1f90*/  IMAD.SHL.U32 R24, R27, 0x400, RZ ;  /* 0x000004001b187824 */ /* 0x000fe200078e00ff */
[----:B------:R-:W-:Y:S01]  /*1fa0*/  LOP3.LUT P3, RZ, R17, 0x4, RZ, 0xc0, !PT ;  /* 0x0000000411ff7812 */ /* 0x000fe2000786c0ff */
[----:B-1----:R-:W-:Y:S01]  /*1fb0*/  IMAD.U32 R2, RZ, RZ, UR22 ;  /* 0x00000016ff027e24 */ /* 0x002fe2000f8e00ff */
[----:B------:R-:W-:Y:S01]  /*1fc0*/  ISETP.GE.AND P6, PT, R29, c[0x0][0x16c], PT ;  /* 0x00005b001d007a0c */ /* 0x000fe20003fc6270 */
[----:B------:R-:W-:Y:S01]  /*1fd0*/  IMAD.U32 R3, RZ, RZ, UR23 ;  /* 0x00000017ff037e24 */ /* 0x000fe2000f8e00ff */
[----:B------:R-:W-:Y:S01]  /*1fe0*/  ISETP.GE.AND P5, PT, R30, c[0x0][0x16c], PT ;  /* 0x00005b001e007a0c */ /* 0x000fe20003fa6270 */
[----:B------:R-:W-:Y:S01]  /*1ff0*/  IMAD.U32 R3, RZ, RZ, UR4 ;  /* 0x00000004ff037e24 */ /* 0x000fe2000f8e00ff */
[----:B------:R-:W-:Y:S01]  /*2000*/  LEA R6, P0, R2, R240, 0x6 ;  /* 0x000000f002067211 */ /* 0x000fe200078030ff */
[----:B------:R-:W-:Y:S01]  /*2010*/  IMAD R0, R0, 0x2, R24 ;  /* 0x0000000200007824 */ /* 0x000fe200078e0218 */
[----:B------:R-:W-:Y:S01]  /*2020*/  SEL R7, RZ, 0x2, P6 ;  /* 0x00000002ff077807 */ /* 0x000fe20003000000 */
[----:B------:R-:W-:Y:S01]  /*2030*/  USHF.R.S32.HI UR4, URZ, 0x1f, UR6 ;  /* 0x0000001f3f047899 */ /* 0x000fe20008011406 */
[----:B--2---:R-:W-:Y:S01]  /*2040*/  LEA.HI.X R11, R2, R235, R3, 0x6, P0 ;  /* 0x000000eb020b7211 */ /* 0x004fe200000f3403 */
[----:B------:R-:W-:Y:S01]  /*2050*/  IMAD.IADD R4, R0, 0x1, R4 ;  /* 0x0000000100047824 */ /* 0x000fe200078e0204 */
[----:B------:R-:W-:Y:S01]  /*2060*/  LOP3.LUT R2, R16, 0x8, R28, 0xf8, !PT ;  /* 0x0000000810027812 */ /* 0x000fe200078ef81c */
[----:B------:R-:W-:-:S04]  /*2070*/  DEPBAR.LE SB0, 0x1 ;  /* 0x000080400000791a */ /* 0x000fc80000000000 */
[----:B------:R-:W-:Y:S01]  /*2080*/  ISETP.GE.AND P0, PT, R12, c[0x0][0x16c], PT ;  /* 0x00005b000c007a0c */ /* 0x000fe20003f06270 */
[----:B------:R-:W-:Y:S01]  /*2090*/  IMAD.SHL.U32 R230, R4, 0x2, RZ ;  /* 0x0000000204e67824 */ /* 0x000fe200078e00ff */
[----:B------:R-:W-:Y:S01]  /*20a0*/  LOP3.LUT R2, R2, R223, RZ, 0x3c, !PT ;  /* 0x000000df02027212 */ /* 0x000fe200078e3cff */
[----:B------:R-:W-:Y:S01]  /*20b0*/  IMAD R17, R25, c[0x0][0x210], RZ ;  /* 0x0000840019117a24 */ /* 0x000fe200078e02ff */
[----:B------:R-:W-:Y:S01]  /*20c0*/  SEL R234, RZ, 0x1, P0 ;  /* 0x00000001ffea7807 */ /* 0x000fe20000000000 */
[----:B------:R-:W-:Y:S01]  /*20d0*/  UMOV UR22, 0x5 ;  /* 0x0000000500167882 */ /* 0x000fe20000000000 */
[C---:B------:R-:W-:Y:S01]  /*20e0*/  LEA R10, P0, R6.reuse, c[0x0][0x160], 0x1 ;  /* 0x00005800060a7a11 */ /* 0x040fe200078008ff */
[----:B------:R-:W-:Y:S01]  /*20f0*/  IMAD.IADD R2, R5, 0x1, R2 ;  /* 0x0000000105027824 */ /* 0x000fe200078e0202 */
[----:B------:R-:W-:Y:S01]  /*2100*/  SEL R3, RZ, 0x4, P5 ;  /* 0x00000004ff037807 */ /* 0x000fe20002800000 */
[----:B------:R-:W-:Y:S01]  /*2110*/  IMAD.MOV.U32 R5, RZ, RZ, c[0x0][0x178] ;  /* 0x00005e00ff057624 */ /* 0x000fe200078e00ff */
[----:B------:R-:W-:Y:S01]  /*2120*/  LEA.HI.X R11, R6, c[0x0][0x164], R11, 0x1, P0 ;  /* 0x00005900060b7a11 */ /* 0x000fe200000f0c0b */
[----:B------:R-:W-:Y:S01]  /*2130*/  IMAD.MOV.U32 R6, RZ, RZ, c[0x0][0x17c] ;  /* 0x00005f00ff067624 */ /* 0x000fe200078e00ff */
[----:B------:R-:W-:Y:S01]  /*2140*/  IADD3 R0, R3, R7, R234 ;  /* 0x0000000703007210 */ /* 0x000fe20007ffe0ea */
[----:B------:R-:W-:Y:S01]  /*2150*/  IMAD.SHL.U32 R224, R2, 0x2, RZ ;  /* 0x0000000202e07824 */ /* 0x000fe200078e00ff */
[----:B------:R-:W-:Y:S01]  /*2160*/  BAR.SYNC.DEFER_BLOCKING 0x0 ;  /* 0x0000000000007b1d */ /* 0x000fe20000010000 */
[C---:B------:R-:W-:Y:S01]  /*2170*/  IADD3 R3, R230.reuse, 0x12280, RZ ;  /* 0x00012280e6037810 */ /* 0x040fe20007ffe0ff */
[----:B------:R-:W-:Y:S01]  /*2180*/  CS2R R62, SRZ ;  /* 0x00000000003e7805 */ /* 0x000fe2000001ff00 */
[----:B------:R-:W-:Y:S01]  /*2190*/  LEA R4, P0, R5, R10, 0x6 ;  /* 0x0000000a05047211 */ /* 0x000fe200078030ff */
[----:B------:R-:W-:Y:S01]  /*21a0*/  CS2R R60, SRZ ;  /* 0x00000000003c7805 */ /* 0x000fe2000001ff00 */
[----:B------:R-:W-:Y:S01]  /*21b0*/  IADD3 R231, R230, 0x122c0, RZ ;  /* 0x000122c0e6e77810 */ /* 0x000fe20007ffe0ff */
[----:B------:R-:W-:Y:S01]  /*21c0*/  CS2R R58, SRZ ;  /* 0x00000000003a7805 */ /* 0x000fe2000001ff00 */
[----:B------:R-:W-:Y:S01]  /*21d0*/  @P3 IADD3 R231, R3, -0x40, RZ ;  /* 0xffffffc003e73810 */ /* 0x000fe20007ffe0ff */
[----:B------:R-:W-:Y:S01]  /*21e0*/  IMAD R3, R21, c[0x0][0x208], RZ ;  /* 0x0000820015037a24 */ /* 0x000fe200078e02ff */
[----:B------:R-:W-:Y:S01]  /*21f0*/  LEA.HI.X R5, R5, R11, R6, 0x6, P0 ;  /* 0x0000000b05057211 */ /* 0x000fe200000f3406 */
[----:B------:R-:W-:Y:S01]  /*2200*/  IMAD.WIDE.U32 R6, R19, c[0x0][0x208], R12 ;  /* 0x0000820013067a25 */ /* 0x000fe200078e000c */
[C---:B------:R-:W-:Y:S01]  /*2210*/  LOP3.LUT P0, RZ, R0.reuse, 0x1, RZ, 0xc0, !PT ;  /* 0x0000000100ff7812 */ /* 0x040fe2000780c0ff */
[----:B------:R-:W-:Y:S01]  /*2220*/  CS2R R56, SRZ ;  /* 0x0000000000387805 */ /* 0x000fe2000001ff00 */
[C---:B------:R-:W-:Y:S01]  /*2230*/  LOP3.LUT P3, RZ, R0.reuse, 0x2, RZ, 0xc0, !PT ;  /* 0x0000000200ff7812 */ /* 0x040fe2000786c0ff */
[----:B------:R-:W-:Y:S01]  /*2240*/  IMAD.SHL.U32 R13, R33, 0x4, RZ ;  /* 0x00000004210d7824 */ /* 0x000fe200078e00ff */
[----:B------:R-:W-:Y:S01]  /*2250*/  LOP3.LUT P4, RZ, R0, 0x4, RZ, 0xc0, !PT ;  /* 0x0000000400ff7812 */ /* 0x000fe2000788c0ff */
[----:B---3--:R-:W-:Y:S01]  /*2260*/  IMAD R9, R19, c[0x0][0x20c], R3 ;  /* 0x0000830013097a24 */ /* 0x008fe200078e0203 */
[----:B------:R-:W-:Y:S01]  /*2270*/  SEL R0, R220, 0xffffffe0, !P1 ;  /* 0xffffffe0dc007807 */ /* 0x000fe20004800000 */
[----:B------:R-:W-:Y:S01]  /*2280*/  CS2R R54, SRZ ;  /* 0x0000000000367805 */ /* 0x000fe2000001ff00 */
[----:B------:R-:W-:Y:S01]  /*2290*/  SEL R222, R222, 0xffffffc0, !P2 ;  /* 0xffffffc0dede7807 */ /* 0x000fe20005000000 */
[----:B------:R-:W-:Y:S01]  /*22a0*/  IMAD.IADD R7, R7, 0x1, R9 ;  /* 0x0000000107077824 */ /* 0x000fe200078e0209 */
[----:B------:R-:W-:Y:S01]  /*22b0*/  IADD3 R2, -R242, UR14, -R26 ;  /* 0x0000000ef2027c10 */ /* 0x000fe2000fffe91a */
[C---:B------:R-:W-:Y:S01]  /*22c0*/  IMAD.IADD R225, R224.reuse, 0x1, R0 ;  /* 0x00000001e0e17824 */ /* 0x040fe200078e0200 */
[----:B------:R-:W-:Y:S01]  /*22d0*/  SHF.R.S32.HI R3, RZ, 0x1f, R18 ;  /* 0x0000001fff037819 */ /* 0x000fe20000011412 */
[----:B------:R-:W-:Y:S01]  /*22e0*/  IMAD.IADD R227, R224, 0x1, R222 ;  /* 0x00000001e0e37824 */ /* 0x000fe200078e02de */
[----:B------:R1:W2:Y:S01]  /*22f0*/  LDSM.16.M88.4 R148, [R224+0x6080] ;  /* 0x00608000e094783b */ /* 0x0002a20000000200 */
[----:B------:R-:W-:Y:S01]  /*2300*/  IMAD.IADD R226, R222, 0x1, R225 ;  /* 0x00000001dee27824 */ /* 0x000fe200078e02e1 */
[C---:B------:R-:W-:Y:S01]  /*2310*/  ISETP.LT.OR P2, PT, R2.reuse, 0x1, !P0 ;  /* 0x000000010200780c */ /* 0x040fe20004741670 */
[----:B------:R-:W-:Y:S01]  /*2320*/  IMAD.U32 R0, RZ, RZ, UR5 ;  /* 0x00000005ff007e24 */ /* 0x000fe2000f8e00ff */
[----:B------:R1:W3:Y:S01]  /*2330*/  LDSM.16.M88.4 R152, [R225+0x6080] ;  /* 0x00608000e198783b */ /* 0x0002e20000000200 */
[C---:B------:R-:W-:Y:S01]  /*2340*/  ISETP.LT.OR P1, PT, R2.reuse, 0x1, !P3 ;  /* 0x000000010200780c */ /* 0x040fe20005f21670 */
[----:B------:R-:W-:Y:S01]  /*2350*/  IMAD.WIDE.U32 R6, R243, c[0x0][0x210], R6 ;  /* 0x00008400f3067a25 */ /* 0x000fe200078e0006 */
[----:B------:R-:W-:Y:S01]  /*2360*/  LEA.HI R3, R3, R18, RZ, 0x2 ;  /* 0x0000001203037211 */ /* 0x000fe200078f10ff */
[----:B------:R1:W4:Y:S01]  /*2370*/  LDSM.16.M88.4 R156, [R227+0x6080] ;  /* 0x00608000e39c783b */ /* 0x0003220000000200 */
[C---:B------:R-:W-:Y:S01]  /*2380*/  ISETP.LT.OR P0, PT, R2.reuse, 0x21, !P0 ;  /* 0x000000210200780c */ /* 0x040fe20004701670 */
[----:B------:R-:W-:Y:S01]  /*2390*/  CS2R R52, SRZ ;  /* 0x0000000000347805 */ /* 0x000fe2000001ff00 */
[C---:B------:R-:W-:Y:S01]  /*23a0*/  ISETP.LT.OR P3, PT, R2.reuse, 0x21, !P3 ;  /* 0x000000210200780c */ /* 0x040fe20005f61670 */
[----:B------:R1:W1:Y:S01]  /*23b0*/  LDSM.16.M88.4 R168, [R224+0x8080] ;  /* 0x00808000e0a8783b */ /* 0x0002620000000200 */
[----:B------:R-:W-:Y:S01]  /*23c0*/  SEL R21, RZ, 0xffffffff, P6 ;  /* 0xffffffffff157807 */ /* 0x000fe20003000000 */
        /* <DEDUP_REMOVED lines=22> */
[----:B------:R-:W-:Y:S01]  /*2530*/  ISETP.LT.OR P4, PT, R2, 0x21, !P4 ;  /* 0x000000210200780c */ /* 0x000fe20006781670 */
[----:B------:R1:W-:Y:S01]  /*2540*/  LDGSTS.E.BYPASS.LTC128B.128 [R228+0x8080], [R10.64+0x80], !P1 ;  /* 0x080800800ae47fae */ /* 0x0003e2000c901d52 */
[----:B------:R-:W-:-:S04]  /*2550*/  IADD3 R14, P1, R33, UR5, RZ ;  /* 0x00000005210e7c10 */ /* 0x000fc8000ff3e0ff */
[----:B------:R-:W-:Y:S02]  /*2560*/  LEA.HI.X.SX32 R15, R0, R15, 0x1, P1 ;  /* 0x0000000f000f7211 */ /* 0x000fe400008f0eff */
[C---:B------:R-:W-:Y:S02]  /*2570*/  ISETP.GE.AND P1, PT, R12.reuse, c[0x0][0x1fc], PT ;  /* 0x00007f000c007a0c */ /* 0x040fe40003f26270 */
[----:B------:R-:W-:Y:S01]  /*2580*/  LOP3.LUT R0, R3, 0x1ffffffc, RZ, 0xc0, !PT ;  /* 0x1ffffffc03007812 */ /* 0x000fe200078ec0ff */
[----:B------:R1:W-:Y:S01]  /*2590*/  LDGSTS.E.BYPASS.LTC128B.128 [R228+0xa080], [R10.64+0x100], !P2 ;  /* 0x0a0801000ae47fae */ /* 0x0003e2000d101d52 */
[----:B------:R-:W-:Y:S01]  /*25a0*/  IADD3 R8, P2, R13, UR6, RZ ;  /* 0x000000060d087c10 */ /* 0x000fe2000ff5e0ff */
[----:B------:R-:W-:Y:S01]  /*25b0*/  ULDC.64 UR6, c[0x0][0x208] ;  /* 0x0000820000067ab9 */ /* 0x000fe20000000a00 */
[----:B------:R-:W-:Y:S01]  /*25c0*/  IMAD R3, R25, c[0x0][0x270], RZ ;  /* 0x00009c0019037a24 */ /* 0x000fe200078e02ff */
[----:B------:R1:W-:Y:S01]  /*25d0*/  LDGSTS.E.BYPASS.LTC128B.128 [R228+0x7080], [R4.64], !P0 ;  /* 0x0708000004e47fae */ /* 0x0003e2000c101d52 */
[----:B------:R-:W-:Y:S01]  /*25e0*/  LEA.HI.X.SX32 R9, R13, UR4, 0x1, P2 ;  /* 0x000000040d097c11 */ /* 0x000fe200090f0eff */
[----:B------:R-:W-:Y:S01]  /*25f0*/  ULDC.64 UR4, c[0x0][0x218] ;  /* 0x0000860000047ab9 */ /* 0x000fe20000000a00 */
[----:B------:R-:W-:Y:S01]  /*2600*/  ISETP.GE.AND P2, PT, R12, c[0x0][0x1fc], PT ;  /* 0x00007f000c007a0c */ /* 0x000fe20003f46270 */
[----:B------:R-:W-:Y:S01]  /*2610*/  UIMAD UR4, UR11, UR4, URZ ;  /* 0x000000040b0472a4 */ /* 0x000fe2000f8e023f */
[----:B------:R-:W-:Y:S01]  /*2620*/  IMAD.WIDE.U32 R12, R243, c[0x0][0x238], R14 ;  /* 0x00008e00f30c7a25 */ /* 0x000fe200078e000e */
[----:B------:R1:W-:Y:S01]  /*2630*/  LDGSTS.E.BYPASS.LTC128B.128 [R228+0x9080], [R4.64+0x80], !P3 ;  /* 0x0908008004e47fae */ /* 0x0003e2000d901d52 */
[----:B------:R-:W-:Y:S01]  /*2640*/  ISETP.GT.AND P3, PT, R33, 0xf, PT ;  /* 0x0000000f2100780c */ /* 0x000fe20003f64270 */
[----:B------:R-:W-:Y:S01]  /*2650*/  UIMAD UR5, UR12, UR5, UR4 ;  /* 0x000000050c0572a4 */ /* 0x000fe2000f8e0204 */
[----:B------:R-:W-:Y:S01]  /*2660*/  IMAD R14, R243, c[0x0][0x214], R17 ;  /* 0x00008500f30e7a24 */ /* 0x000fe200078e0211 */
[----:B------:R2:W-:Y:S01]  /*2670*/  LDGSTS.E.BYPASS.LTC128B.128 [R228+0xb080], [R4.64+0x100], !P4 ;  /* 0x0b08010004e47fae */ /* 0x0005e2000e101d52 */
[----:B------:R-:W-:Y:S01]  /*2680*/  IMAD.IADD R19, R18, 0x1, -R0 ;  /* 0x0000000112137824 */ /* 0x000fe200078e0a00 */
[----:B------:R-:W-:Y:S01]  /*2690*/  UMOV UR4, 0x6 ;  /* 0x0000000600047882 */ /* 0x000fe20000000000 */
[----:B------:R-:W-:Y:S01]  /*26a0*/  IMAD.IADD R7, R7, 0x1, R14 ;  /* 0x0000000107077824 */ /* 0x000fe200078e020e */
[----:B------:R-:W-:Y:S01]  /*26b0*/  USHF.L.U64.HI UR7, UR6, UR4, UR7 ;  /* 0x0000000406077299 */ /* 0x000fe20008010207 */
[----:B------:R-:W-:Y:S01]  /*26c0*/  IMAD R0, R25, c[0x0][0x238], RZ ;  /* 0x00008e0019007a24 */ /* 0x000fe200078e02ff */
[----:B------:R-:W-:Y:S01]  /*26d0*/  USHF.L.U32 UR4, UR6, 0x6, URZ ;  /* 0x0000000606047899 */ /* 0x000fe2000800063f */
[----:B------:R-:W-:Y:S01]  /*26e0*/  IMAD.WIDE.U32 R238, R20, c[0x0][0x218], R6 ;  /* 0x0000860014ee7a25 */ /* 0x000fe200078e0006 */
[----:B------:R-:W-:Y:S01]  /*26f0*/  UIMAD UR23, UR7, UR17, URZ ;  /* 0x00000011071772a4 */ /* 0x000fe2000f8e023f */
[----:B------:R-:W-:Y:S01]  /*2700*/  LOP3.LUT R14, R31, 0xfffffff0, RZ, 0xc0, !PT ;  /* 0xfffffff01f0e7812 */ /* 0x000fe200078ec0ff */
[----:B------:R-:W-:Y:S01]  /*2710*/  USHF.L.U32 UR7, UR6, 0x5, URZ ;  /* 0x0000000506077899 */ /* 0x000fe2000800063f */
[----:B------:R-:W-:Y:S01]  /*2720*/  IMAD R0, R243, c[0x0][0x23c], R0 ;  /* 0x00008f00f3007a24 */ /* 0x000fe200078e0200 */
[----:B------:R-:W-:Y:S01]  /*2730*/  IADD3 R237, R239, UR5, RZ ;  /* 0x00000005efed7c10 */ /* 0x000fe2000fffe0ff */
[----:B------:R-:W-:Y:S01]  /*2740*/  IMAD.U32 R6, RZ, RZ, UR4 ;  /* 0x00000004ff067e24 */ /* 0x000fe2000f8e00ff */
[----:B------:R-:W-:Y:S01]  /*2750*/  UIMAD UR23, UR21, UR4, UR23 ;  /* 0x00000004151772a4 */ /* 0x000fe2000f8e0217 */
[----:B------:R-:W-:Y:S01]  /*2760*/  IMAD.IADD R13, R13, 0x1, R0 ;  /* 0x000000010d0d7824 */ /* 0x000fe200078e0200 */
[----:B------:R-:W-:Y:S01]  /*2770*/  SEL R233, RZ, 0x1, P1 ;  /* 0x00000001ffe97807 */ /* 0x000fe20000800000 */
[----:B------:R-:W-:Y:S01]  /*2780*/  IMAD R0, R25, c[0x0][0x288], RZ ;  /* 0x0000a20019007a24 */ /* 0x000fe200078e02ff */
[----:B------:R-:W-:Y:S01]  /*2790*/  ULDC.64 UR4, c[0x0][0x278] ;  /* 0x00009e0000047ab9 */ /* 0x000fe20000000a00 */
[----:B------:R-:W-:Y:S01]  /*27a0*/  IMAD.MOV.U32 R236, RZ, RZ, R238 ;  /* 0x000000ffffec7224 */ /* 0x000fe200078e00ee */
[----:B------:R-:W-:Y:S01]  /*27b0*/  ULDC UR21, c[0x0][0x20c] ;  /* 0x0000830000157ab9 */ /* 0x000fe20000000800 */
[C---:B------:R-:W-:Y:S01]  /*27c0*/  IMAD R3, R243.reuse, c[0x0][0x274], R3 ;  /* 0x00009d00f3037a24 */ /* 0x040fe200078e0203 */
[----:B------:R-:W-:Y:S01]  /*27d0*/  UIMAD UR4, UR11, UR4, URZ ;  /* 0x000000040b0472a4 */ /* 0x000fe2000f8e023f */
[C---:B-1----:R-:W-:Y:S01]  /*27e0*/  IMAD.WIDE.U32 R10, R243.reuse, c[0x0][0x270], R8 ;  /* 0x00009c00f30a7a25 */ /* 0x042fe200078e0008 */
[----:B------:R-:W-:Y:S01]  /*27f0*/  USHF.L.U64.HI UR6, UR6, UR22, UR21 ;  /* 0x0000001606067299 */ /* 0x000fe20008010215 */
[----:B------:R-:W-:Y:S01]  /*2800*/  ISETP.GE.AND P1, PT, R30, c[0x0][0x1fc], PT ;  /* 0x00007f001e007a0c */ /* 0x000fe20003f26270 */
[----:B------:R-:W-:Y:S01]  /*2810*/  UIMAD UR4, UR12, UR5, UR4 ;  /* 0x000000050c0472a4 */ /* 0x000fe2000f8e0204 */
[C---:B------:R-:W-:Y:S01]  /*2820*/  IMAD R0, R243.reuse, c[0x0][0x28c], R0 ;  /* 0x0000a300f3007a24 */ /* 0x040fe200078e0200 */
[----:B------:R-:W-:Y:S01]  /*2830*/  USHF.R.S32.HI UR21, URZ, 0x1f, UR20 ;  /* 0x0000001f3f157899 */ /* 0x000fe20008011414 */
[----:B------:R-:W-:-:S04]  /*2840*/  IMAD.WIDE.U32 R8, R243, c[0x0][0x288], R8 ;  /* 0x0000a200f3087a25 */ /* 0x000fc800078e0008 */
[----:B------:R-:W-:-:S04]  /*2850*/  IMAD.WIDE.U32 R6, R6, UR17, R236 ;  /* 0x0000001106067c25 */ /* 0x000fc8000f8e00ec */
[----:B------:R-:W-:Y:S01]  /*2860*/  IMAD.IADD R11, R11, 0x1, R3 ;  /* 0x000000010b0b7824 */ /* 0x000fe200078e0203 */
[----:B------:R-:W-:Y:S01]  /*2870*/  LEA R2, P0, R6, c[0x0][0x1f0], 0x1 ;  /* 0x00007c0006027a11 */ /* 0x000fe200078008ff */
[----:B------:R-:W-:Y:S01]  /*2880*/  IMAD.IADD R9, R9, 0x1, R0 ;  /* 0x0000000109097824 */ /* 0x000fe200078e0200 */
[----:B------:R-:W-:Y:S01]  /*2890*/  IADD3 R0, R7, UR23, RZ ;  /* 0x0000001707007c10 */ /* 0x000fe2000fffe0ff */
[----:B--2---:R-:W-:Y:S01]  /*28a0*/  IMAD.U32 R4, RZ, RZ, UR7 ;  /* 0x00000007ff047e24 */ /* 0x004fe2000f8e00ff */
[----:B------:R-:W-:Y:S01]  /*28b0*/  LOP3.LUT R7, R32, 0xffffffe0, RZ, 0xc0, !PT ;  /* 0xffffffe020077812 */ /* 0x000fe200078ec0ff */
[----:B------:R-:W-:Y:S01]  /*28c0*/  IMAD.WIDE.U32 R246, R20, c[0x0][0x278], R10 ;  /* 0x00009e0014f67a25 */ /* 0x000fe200078e000a */
[----:B------:R-:W-:Y:S02]  /*28d0*/  LEA.HI.X R3, R6, c[0x0][0x1f4], R0, 0x1, P0 ;  /* 0x00007d0006037a11 */ /* 0x000fe400000f0c00 */
[----:B------:R-:W-:Y:S01]  /*28e0*/  LEA R4, P4, R4, R2, 0x1 ;  /* 0x0000000204047211 */ /* 0x000fe200078808ff */
[----:B------:R-:W-:Y:S01]  /*28f0*/  IMAD.U32 R6, RZ, RZ, UR7 ;  /* 0x00000007ff067e24 */ /* 0x000fe2000f8e00ff */
[----:B------:R-:W-:Y:S01]  /*2900*/  IADD3 R252, R247, UR4, RZ ;  /* 0x00000004f7fc7c10 */ /* 0x000fe2000fffe0ff */
[----:B------:R-:W-:Y:S01]  /*2910*/  IMAD.U32 R5, RZ, RZ, UR6 ;  /* 0x00000006ff057e24 */ /* 0x000fe2000f8e00ff */
[----:B------:R-:W-:Y:S01]  /*2920*/  @!P3 IADD3 R0, P0, R246, UR20, RZ ;  /* 0x00000014f600bc10 */ /* 0x000fe2000ff1e0ff */
[----:B------:R-:W-:Y:S01]  /*2930*/  ULDC.64 UR4, c[0x0][0x290] ;  /* 0x0000a40000047ab9 */ /* 0x000fe20000000a00 */
[----:B------:R-:W-:Y:S01]  /*2940*/  IMAD.WIDE.U32 R244, R20, c[0x0][0x290], R8 ;  /* 0x0000a40014f47a25 */ /* 0x000fe200078e0008 */
[----:B------:R-:W-:Y:S01]  /*2950*/  UIMAD UR4, UR11, UR4, URZ ;  /* 0x000000040b0472a4 */ /* 0x000fe2000f8e023f */
[----:B------:R-:W-:-:S02]  /*2960*/  LEA.HI.X R5, R6, R3, R5, 0x1, P4 ;  /* 0x0000000306057211 */ /* 0x000fc400020f0c05 */
[----:B------:R-:W-:Y:S01]  /*2970*/  @!P3 IADD3.X R6, R252, UR21, RZ, P0, !PT ;  /* 0x00000015fc06bc10 */ /* 0x000fe200087fe4ff */
[----:B------:R-:W-:Y:S01]  /*2980*/  UIMAD UR4, UR12, UR5, UR4 ;  /* 0x000000050c0472a4 */ /* 0x000fe2000f8e0204 */
[----:B------:R-:W-:Y:S01]  /*2990*/  @!P3 LEA R10, P6, R0, c[0x0][0x258], 0x2 ;  /* 0x00009600000aba11 */ /* 0x000fe200078c10ff */
[----:B------:R-:W-:Y:S01]  /*29a0*/  IMAD.WIDE.U32 R250, R20, c[0x0][0x240], R12 ;  /* 0x0000900014fa7a25 */ /* 0x000fe200078e000c */
[----:B------:R-:W-:Y:S02]  /*29b0*/  ISETP.GE.AND P4, PT, R29, c[0x0][0x1fc], PT ;  /* 0x00007f001d007a0c */ /* 0x000fe40003f86270 */
[----:B------:R-:W-:Y:S01]  /*29c0*/  @!P3 LEA.HI.X R11, R0, c[0x0][0x25c], R6, 0x2, P6 ;  /* 0x00009700000bba11 */ /* 0x000fe200030f1406 */
[C---:B------:R-:W-:Y:S01]  /*29d0*/  IMAD.IADD R6, R33.reuse, 0x1, -R7 ;  /* 0x0000000121067824 */ /* 0x040fe200078e0a07 */
[----:B------:R-:W-:Y:S01]  /*29e0*/  IADD3 R0, -R26, UR14, -R242 ;  /* 0x0000000e1a007c10 */ /* 0x000fe2000fffe9f2 */
[----:B------:R-:W-:Y:S01]  /*29f0*/  IMAD.IADD R7, R33, 0x1, -R14 ;  /* 0x0000000121077824 */ /* 0x000fe200078e0a0e */
[----:B------:R-:W-:Y:S01]  /*2a00*/  ISETP.GE.AND P0, PT, R29, c[0x0][0x1fc], PT ;  /* 0x00007f001d007a0c */ /* 0x000fe20003f06270 */
[----:B------:R-:W-:Y:S01]  /*2a10*/  @!P3 IMAD.SHL.U32 R14, R33, 0x10, RZ ;  /* 0x00000010210eb824 */ /* 0x000fe200078e00ff */
[----:B------:R-:W-:Y:S01]  /*2a20*/  ISETP.LT.OR P6, PT, R0, 0x1, P2 ;  /* 0x000000010000780c */ /* 0x000fe200017c1670 */
[----:B------:R-:W-:Y:S01]  /*2a30*/  IMAD.SHL.U32 R17, R22, 0x20, RZ ;  /* 0x0000002016117824 */ /* 0x000fe200078e00ff */
[----:B------:R-:W-:Y:S01]  /*2a40*/  SEL R18, RZ, 0xffffffff, P4 ;  /* 0xffffffffff127807 */ /* 0x000fe20002000000 */
[----:B------:R-:W-:Y:S01]  /*2a50*/  IMAD.SHL.U32 R8, R21, 0x2, RZ ;  /* 0x0000000215087824 */ /* 0x000fe200078e00ff */
[----:B------:R-:W-:Y:S01]  /*2a60*/  ISETP.LT.OR P4, PT, R0, 0x1, P0 ;  /* 0x000000010000780c */ /* 0x000fe20000781670 */
[----:B------:R1:W-:Y:S01]  /*2a70*/  @!P3 LDGSTS.E.BYPASS.LTC128B.128 [R14+0x12080], [R10.64] ;  /* 0x120800000a0ebfae */ /* 0x0003e2000b901d52 */
[----:B------:R-:W-:-:S02]  /*2a80*/  SHF.R.S32.HI R15, RZ, 0x1f, R7 ;  /* 0x0000001fff0f7819 */ /* 0x000fc40000011407 */
[----:B------:R-:W-:Y:S01]  /*2a90*/  SHF.R.S32.HI R229, RZ, 0x1f, R6 ;  /* 0x0000001fffe57819 */ /* 0x000fe20000011406 */
[----:B------:R-:W0:Y:S01]  /*2aa0*/  LDGDEPBAR ;  /* 0x00000000000079af */ /* 0x000e220000000000 */
[----:B------:R-:W-:Y:S02]  /*2ab0*/  ISETP.LT.OR P2, PT, R0, 0x21, P2 ;  /* 0x000000210000780c */ /* 0x000fe40001741670 */
[----:B------:R-:W-:Y:S01]  /*2ac0*/  LEA.HI R229, R229, R6, RZ, 0x2 ;  /* 0x00000006e5e57211 */ /* 0x000fe200078f10ff */
[----:B------:R2:W-:Y:S01]  /*2ad0*/  LDGSTS.E.BYPASS.LTC128B.128 [R228+0xc080], [R2.64], !P6 ;  /* 0x0c08000002e47fae */ /* 0x0005e2000f101d52 */
[----:B------:R-:W-:Y:S02]  /*2ae0*/  ISETP.GE.AND P6, PT, R30, c[0x0][0x1fc], PT ;  /* 0x00007f001e007a0c */ /* 0x000fe40003fc6270 */
[C---:B------:R-:W-:Y:S01]  /*2af0*/  ISETP.LT.OR P0, PT, R0.reuse, 0x21, P0 ;  /* 0x000000210000780c */ /* 0x040fe20000701670 */
[----:B------:R2:W-:Y:S01]  /*2b00*/  LDGSTS.E.BYPASS.LTC128B.128 [R228+0xe080], [R2.64+0x80], !P4 ;  /* 0x0e08008002e47fae */ /* 0x0005e2000e101d52 */
[----:B------:R-:W-:-:S02]  /*2b10*/  ISETP.LT.OR P4, PT, R0, 0x1, P6 ;  /* 0x000000010000780c */ /* 0x000fc40003781670 */
[----:B------:R-:W-:Y:S02]  /*2b20*/  ISETP.LT.OR P6, PT, R0, 0x21, P6 ;  /* 0x000000210000780c */ /* 0x000fe400037c1670 */
[----:B------:R-:W-:Y:S02]  /*2b30*/  SEL R12, RZ, 0x4, P1 ;  /* 0x00000004ff0c7807 */ /* 0x000fe40000800000 */
[----:B------:R-:W-:Y:S02]  /*2b40*/  ISETP.GE.AND P1, PT, R33, 0x10, PT ;  /* 0x000000102100780c */ /* 0x000fe40003f26270 */
[----:B------:R-:W-:Y:S01]  /*2b50*/  IADD3 R249, R245, UR4, RZ ;  /* 0x00000004f5f97c10 */ /* 0x000fe2000fffe0ff */
[----:B------:R-:W-:Y:S01]  /*2b60*/  ULDC.64 UR4, c[0x0][0x240] ;  /* 0x0000900000047ab9 */ /* 0x000fe20000000a00 */
[----:B------:R-:W-:Y:S01]  /*2b70*/  LOP3.LUT R17, R23, 0x20, R17, 0xf8, !PT ;  /* 0x0000002017117812 */ /* 0x000fe200078ef811 */
[----:B------:R-:W-:Y:S01]  /*2b80*/  UIMAD UR4, UR11, UR4, URZ ;  /* 0x000000040b0472a4 */ /* 0x000fe2000f8e023f */
[----:B------:R-:W-:Y:S01]  /*2b90*/  LOP3.LUT R234, R8, 0x2, R234, 0xe2, !PT ;  /* 0x0000000208ea7812 */ /* 0x000fe200078ee2ea */
[----:B------:R2:W-:Y:S01]  /*2ba0*/  LDGSTS.E.BYPASS.LTC128B.128 [R228+0x10080], [R2.64+0x100], !P4 ;  /* 0x1008010002e47fae */ /* 0x0005e2000e101d52 */
[----:B-1----:R-:W-:Y:S01]  /*2bb0*/  IMAD.SHL.U32 R10, R27, 0x10, RZ ;  /* 0x000000101b0a7824 */ /* 0x002fe200078e00ff */
[----:B------:R-:W-:Y:S01]  /*2bc0*/  LEA.HI R11, R15, R7, RZ, 0x3 ;  /* 0x000000070f0b7211 */ /* 0x000fe200078f18ff */
[----:B------:R-:W-:Y:S01]  /*2bd0*/  UIMAD UR4, UR12, UR5, UR4 ;  /* 0x000000050c0472a4 */ /* 0x000fe2000f8e0204 */
[----:B------:R-:W-:Y:S01]  /*2be0*/  LOP3.LUT R14, R229, 0x7ffffffc, RZ, 0xc0, !PT ;  /* 0x7ffffffce50e7812 */ /* 0x000fe200078ec0ff */
[----:B------:R1:W-:Y:S01]  /*2bf0*/  LDGSTS.E.BYPASS.LTC128B.128 [R228+0xd080], [R4.64], !P2 ;  /* 0x0d08000004e47fae */ /* 0x0003e2000d101d52 */
[C---:B------:R-:W-:Y:S01]  /*2c00*/  LOP3.LUT R15, R11.reuse, 0xfffffff8, RZ, 0xc0, !PT ;  /* 0xfffffff80b0f7812 */ /* 0x040fe200078ec0ff */
[----:B------:R-:W-:Y:S01]  /*2c10*/  IMAD.SHL.U32 R8, R11, 0x40, RZ ;  /* 0x000000400b087824 */ /* 0x000fe200078e00ff */
[----:B------:R-:W-:Y:S01]  /*2c20*/  LOP3.LUT R16, R16, 0x10, R10, 0xf8, !PT ;  /* 0x0000001010107812 */ /* 0x000fe200078ef80a */
[----:B------:R-:W-:Y:S01]  /*2c30*/  IMAD.IADD R6, R6, 0x1, -R14 ;  /* 0x0000000106067824 */ /* 0x000fe200078e0a0e */
[----:B------:R1:W-:Y:S01]  /*2c40*/  LDGSTS.E.BYPASS.LTC128B.128 [R228+0xf080], [R4.64+0x80], !P0 ;  /* 0x0f08008004e47fae */ /* 0x0003e2000c101d52 */
[----:B------:R-:W-:Y:S01]  /*2c50*/  IMAD.IADD R7, R7, 0x1, -R15 ;  /* 0x0000000107077824 */ /* 0x000fe200078e0a0f */
[----:B------:R-:W-:Y:S01]  /*2c60*/  LOP3.LUT R0, R16, 0x8, R28, 0xf8, !PT ;  /* 0x0000000810007812 */ /* 0x000fe200078ef81c */
[----:B------:R-:W-:Y:S01]  /*2c70*/  IMAD R19, R19, 0x4, R6 ;  /* 0x0000000413137824 */ /* 0x000fe200078e0206 */
[----:B------:R-:W-:Y:S01]  /*2c80*/  LEA.HI.SX32 R229, R229, R10, 0x1e ;  /* 0x0000000ae5e57211 */ /* 0x000fe200078ff2ff */
[----:B------:R-:W-:Y:S01]  /*2c90*/  IMAD.SHL.U32 R6, R18, 0x2, RZ ;  /* 0x0000000212067824 */ /* 0x000fe200078e00ff */
[----:B------:R-:W-:Y:S01]  /*2ca0*/  LOP3.LUT R223, R0, R223, RZ, 0x3c, !PT ;  /* 0x000000df00df7212 */ /* 0x000fe200078e3cff */
[C---:B------:R-:W-:Y:S01]  /*2cb0*/  IMAD.SHL.U32 R0, R7.reuse, 0x40, RZ ;  /* 0x0000004007007824 */ /* 0x040fe200078e00ff */
[C---:B------:R-:W-:Y:S01]  /*2cc0*/  LOP3.LUT P4, RZ, R7.reuse, 0x4, RZ, 0xc0, !PT ;  /* 0x0000000407ff7812 */ /* 0x040fe2000788c0ff */
[----:B------:R1:W-:Y:S01]  /*2cd0*/  LDGSTS.E.BYPASS.LTC128B.128 [R228+0x11080], [R4.64+0x100], !P6 ;  /* 0x1108010004e47fae */ /* 0x0003e2000f101d52 */
[----:B------:R-:W-:Y:S01]  /*2ce0*/  LOP3.LUT P2, RZ, R7, 0x2, RZ, 0xc0, !PT ;  /* 0x0000000207ff7812 */ /* 0x000fe2000784c0ff */
[----:B------:R-:W-:Y:S01]  /*2cf0*/  IMAD R223, R22, 0x200, R223 ;  /* 0x0000020016df7824 */ /* 0x000fe200078e02df */
[----:B------:R-:W-:Y:S01]  /*2d00*/  LOP3.LUT R0, R0, 0x1c0, RZ, 0xc0, !PT ;  /* 0x000001c000007812 */ /* 0x000fe200078ec0ff */
[----:B------:R-:W-:Y:S01]  /*2d10*/  IMAD.SHL.U32 R248, R19, 0x2, RZ ;  /* 0x0000000213f87824 */ /* 0x000fe200078e00ff */
[----:B------:R-:W-:Y:S01]  /*2d20*/  LOP3.LUT R233, R6, 0x2, R233, 0xe2, !PT ;  /* 0x0000000206e97812 */ /* 0x000fe200078ee2e9 */
[C---:B------:R-:W-:Y:S01]  /*2d30*/  IMAD R222, R223.reuse, 0x2, R222 ;  /* 0x00000002dfde7824 */ /* 0x040fe200078e02de */
[----:B------:R-:W-:Y:S01]  /*2d40*/  LOP3.LUT R8, R8, 0xfffffe00, RZ, 0xc0, !PT ;  /* 0xfffffe0008087812 */ /* 0x000fe200078ec0ff */
[----:B--2---:R-:W-:Y:S01]  /*2d50*/  IMAD.SHL.U32 R3, R22, 0x8, RZ ;  /* 0x0000000816037824 */ /* 0x004fe200078e00ff */
[----:B------:R-:W-:Y:S01]  /*2d60*/  IADD3 R2, P0, R244, UR20, RZ ;  /* 0x00000014f4027c10 */ /* 0x000fe2000ff1e0ff */
[----:B------:R-:W-:Y:S01]  /*2d70*/  IMAD.SHL.U32 R223, R223, 0x2, RZ ;  /* 0x00000002dfdf7824 */ /* 0x000fe200078e00ff */
[----:B------:R-:W-:-:S02]  /*2d80*/  SEL R220, R220, 0xffffffe0, !P4 ;  /* 0xffffffe0dcdc7807 */ /* 0x000fc40006000000 */
[----:B------:R-:W-:Y:S02]  /*2d90*/  LOP3.LUT R7, R0, 0x8, R3, 0xf8, !PT ;  /* 0x0000000800077812 */ /* 0x000fe400078ef803 */
[--C-:B------:R-:W-:Y:S02]  /*2da0*/  SHF.R.U32.HI R3, RZ, 0x3, R0.reuse ;  /* 0x00000003ff037819 */ /* 0x100fe40000011600 */
[----:B------:R-:W-:Y:S02]  /*2db0*/  IADD3.X R10, R249, UR21, RZ, P0, !PT ;  /* 0x00000015f90a7c10 */ /* 0x000fe400087fe4ff */
[C---:B------:R-:W-:Y:S02]  /*2dc0*/  LEA R6, P0, R2.reuse, c[0x0][0x280], 0x2 ;  /* 0x0000a00002067a11 */ /* 0x040fe400078010ff */
[----:B------:R-:W-:Y:S02]  /*2dd0*/  LOP3.LUT R9, R7, R3, RZ, 0x3c, !PT ;  /* 0x0000000307097212 */ /* 0x000fe400078e3cff */
[----:B------:R-:W-:Y:S01]  /*2de0*/  LOP3.LUT R0, R3, R17, R0, 0x1e, !PT ;  /* 0x0000001103007212 */ /* 0x000fe200078e1e00 */
[----:B------:R-:W-:Y:S01]  /*2df0*/  @!P1 IMAD.SHL.U32 R3, R33, 0x10, RZ ;  /* 0x0000001021039824 */ /* 0x000fe200078e00ff */
[----:B------:R-:W-:-:S02]  /*2e00*/  LEA.HI.X R7, R2, c[0x0][0x284], R10, 0x2, P0 ;  /* 0x0000a10002077a11 */ /* 0x000fc400000f140a */
[----:B-1----:R-:W-:Y:S02]  /*2e10*/  IADD3 R4, R251, UR4, RZ ;  /* 0x00000004fb047c10 */ /* 0x002fe4000fffe0ff */
[-C--:B------:R-:W-:Y:S01]  /*2e20*/  IADD3 R2, R9, R8.reuse, R24 ;  /* 0x0000000809027210 */ /* 0x080fe20007ffe018 */
[----:B------:R1:W-:Y:S01]  /*2e30*/  @!P1 LDGSTS.E.BYPASS.LTC128B.128 [R3+0x12180], [R6.64] ;  /* 0x1218000006039fae */ /* 0x0003e2000b901d52 */
[----:B------:R-:W-:Y:S01]  /*2e40*/  LOP3.LUT R0, R0, R8, RZ, 0xfc, !PT ;  /* 0x0000000800007212 */ /* 0x000fe200078efcff */
[----:B------:R-:W-:Y:S01]  /*2e50*/  IMAD.MOV.U32 R8, RZ, RZ, 0x10 ;  /* 0x00000010ff087424 */ /* 0x000fe200078e00ff */
[----:B------:R-:W-:Y:S01]  /*2e60*/  LOP3.LUT R233, R233, R12, RZ, 0xfc, !PT ;  /* 0x0000000ce9e97212 */ /* 0x000fe200078efcff */
[----:B------:R-:W0:Y:S01]  /*2e70*/  LDGDEPBAR ;  /* 0x00000000000079af */ /* 0x000e220000000000 */
[----:B------:R-:W-:Y:S01]  /*2e80*/  IMAD.SHL.U32 R2, R2, 0x2, RZ ;  /* 0x0000000202027824 */ /* 0x000fe200078e00ff */
[----:B------:R-:W-:Y:S01]  /*2e90*/  IADD3 R232, -R248, UR8, RZ ;  /* 0x00000008f8e87c10 */ /* 0x000fe2000fffe1ff */
[----:B------:R-:W-:Y:S01]  /*2ea0*/  IMAD.SHL.U32 R0, R0, 0x2, RZ ;  /* 0x0000000200007824 */ /* 0x000fe200078e00ff */
[----:B------:R2:W-:Y:S01]  /*2eb0*/  STL [R1], R4 ;  /* 0x0000000401007387 */ /* 0x0005e20000100800 */
[----:B------:R-:W-:Y:S01]  /*2ec0*/  IMAD R221, R220, 0x2, R2 ;  /* 0x00000002dcdd7824 */ /* 0x000fe200078e0202 */
[----:B-1----:R-:W-:-:S05]  /*2ed0*/  SEL R3, R8, 0xfffffff0, !P2 ;  /* 0xfffffff008037807 */ /* 0x002fca0005000000 */
[----:B------:R-:W-:-:S04]  /*2ee0*/  IMAD R3, R3, 0x2, R2 ;  /* 0x0000000203037824 */ /* 0x000fc800078e0202 */
[----:B--234-:R-:W-:Y:S02]  /*2ef0*/  IMAD R220, R220, 0x2, R3 ;  /* 0x00000002dcdc7824 */ /* 0x01cfe400078e0203 */
.L_x_587:
        /* <DEDUP_REMOVED lines=503> */
.L_x_585:
        /* <DEDUP_REMOVED lines=118> */
.L_x_586:
        /* <DEDUP_REMOVED lines=28> */
[----:B------:R-:W2:Y:S07]  /*5790*/  LDL R217, [R1] ;  /* 0x0000000001d97983 */ /* 0x000eae0000100800 */
        /* <DEDUP_REMOVED lines=26> */
[C---:B------:R-:W-:Y:S07]  /*5940*/  HMMA.16816.F32 R24, R208.reuse, R160, R24 ;  /* 0x000000a0d018723c */ /* 0x040fee0000001818 */
[----:B------:R-:W-:Y:S01]  /*5950*/  IADD3 R161, P0, R250, UR17, RZ ;  /* 0x00000011faa17c10 */ /* 0x000fe2000ff1e0ff */
[-C--:B------:R-:W-:Y:S08]  /*5960*/  HMMA.16816.F32 R28, R208, R162.reuse, R28 ;  /* 0x000000a2d01c723c */ /* 0x080ff0000000181c */
[C---:B------:R-:W-:Y:S07]  /*5970*/  HMMA.16816.F32 R32, R200.reuse, R162, R32 ;  /* 0x000000a2c820723c */ /* 0x040fee0000001820 */
[----:B------:R-:W-:Y:S01]  /*5980*/  IMAD.U32 R162, RZ, RZ, UR17 ;  /* 0x00000011ffa27e24 */ /* 0x000fe2000f8e00ff */
[-C--:B-----5:R-:W-:Y:S01]  /*5990*/  HMMA.16816.F32 R132, R200, R212.reuse, R132 ;  /* 0x000000d4c884723c */ /* 0x0a0fe20000001884 */
[----:B------:R-:W-:Y:S07]  /*59a0*/  UMOV UR17, UR8 ;  /* 0x0000000800117c82 */ /* 0x000fee0008000000 */
[C---:B------:R-:W-:Y:S08]  /*59b0*/  HMMA.16816.F32 R136, R208.reuse, R212, R136 ;  /* 0x000000d4d088723c */ /* 0x040ff00000001888 */
[-C--:B------:R-:W-:Y:S08]  /*59c0*/  HMMA.16816.F32 R140, R208, R214.reuse, R140 ;  /* 0x000000d6d08c723c */ /* 0x080ff0000000188c */
[----:B------:R-:W-:Y:S04]  /*59d0*/  HMMA.16816.F32 R144, R200, R214, R144 ;  /* 0x000000d6c890723c */ /* 0x000fe80000001890 */
[----:B--2---:R-:W-:Y:S02]  /*59e0*/  LEA.HI.X.SX32 R162, R162, R217, 0x1, P0 ;  /* 0x000000d9a2a27211 */ /* 0x004fe400000f0eff */
[C---:B------:R-:W-:Y:S06]  /*59f0*/  LEA R160, P0, R161.reuse, c[0x0][0x220], 0x2 ;  /* 0x00008800a1a07a11 */ /* 0x040fec00078010ff */
        /* <DEDUP_REMOVED lines=100> */
.L_x_584:
        /* <DEDUP_REMOVED lines=159> */
.L_x_589:
[----:B-1----:R-:W-:Y:S01]  /*6a30*/  LEA.HI R0, R28, R29, RZ, 0x3 ;  /* 0x0000001d1c007211 */ /* 0x002fe200078f18ff */
[----:B------:R-:W-:Y:S01]  /*6a40*/  USHF.R.S32.HI UR6, URZ, 0x1f, UR15 ;  /* 0x0000001f3f067899 */ /* 0x000fe2000801140f */
[----:B-----5:R-:W-:Y:S01]  /*6a50*/  IADD3 R7, R7, -UR9, RZ ;  /* 0x8000000907077c10 */ /* 0x020fe2000fffe0ff */
[----:B------:R-:W-:Y:S01]  /*6a60*/  USEL UR15, UR15, URZ, !UP1 ;  /* 0x0000003f0f0f7287 */ /* 0x000fe2000c800000 */
[----:B------:R-:W-:Y:S01]  /*6a70*/  LOP3.LUT R2, R0, 0x1ffffff8, RZ, 0xc0, !PT ;  /* 0x1ffffff800027812 */ /* 0x000fe200078ec0ff */
[----:B------:R-:W-:Y:S01]  /*6a80*/  USEL UR6, UR6, URZ, !UP1 ;  /* 0x0000003f06067287 */ /* 0x000fe2000c800000 */
[----:B------:R-:W-:Y:S01]  /*6a90*/  SHF.R.S32.HI R14, RZ, 0x3, R0 ;  /* 0x00000003ff0e7819 */ /* 0x000fe20000011400 */
[----:B------:R-:W-:Y:S01]  /*6aa0*/  ULDC.64 UR4, c[0x0][0x340] ;  /* 0x0000d00000047ab9 */ /* 0x000fe20000000a00 */
[----:B------:R-:W-:Y:S01]  /*6ab0*/  IMNMX R15, R7, 0x40, PT ;  /* 0x00000040070f7817 */ /* 0x000fe20003800200 */
[----:B------:R-:W-:Y:S01]  /*6ac0*/  IMAD.IADD R2, R29, 0x1, -R2 ;  /* 0x000000011d027824 */ /* 0x000fe200078e0a02 */
[----:B------:R-:W-:Y:S01]  /*6ad0*/  SHF.R.S32.HI R29, RZ, 0x1f, R243 ;  /* 0x0000001fff1d7819 */ /* 0x000fe200000114f3 */
[C---:B------:R-:W-:Y:S01]  /*6ae0*/  IMAD.SHL.U32 R0, R14.reuse, 0x40, RZ ;  /* 0x000000400e007824 */ /* 0x040fe200078e00ff */
[----:B------:R-:W-:Y:S01]  /*6af0*/  ISETP.GE.AND P4, PT, R14, R15, PT ;  /* 0x0000000f0e00720c */ /* 0x000fe20003f86270 */
[----:B------:R-:W-:Y:S01]  /*6b00*/  IMAD.SHL.U32 R2, R2, 0x8, RZ ;  /* 0x0000000802027824 */ /* 0x000fe200078e00ff */
[----:B------:R-:W-:Y:S01]  /*6b10*/  UIMAD UR4, UR6, UR4, URZ ;  /* 0x00000004060472a4 */ /* 0x000fe2000f8e023f */
[----:B------:R-:W-:Y:S01]  /*6b20*/  IMAD R4, R29, c[0x0][0x338], RZ ;  /* 0x0000ce001d047a24 */ /* 0x000fe200078e02ff */
[----:B------:R-:W-:Y:S01]  /*6b30*/  LOP3.LUT R0, R0, 0x1c0, RZ, 0xc0, !PT ;  /* 0x000001c000007812 */ /* 0x000fe200078ec0ff */
[----:B------:R-:W-:Y:S01]  /*6b40*/  IMAD.U32 R30, RZ, RZ, UR15 ;  /* 0x0000000fff1e7e24 */ /* 0x000fe2000f8e00ff */
[----:B------:R-:W-:Y:S01]  /*6b50*/  UIMAD UR4, UR15, UR5, UR4 ;  /* 0x000000050f0472a4 */ /* 0x000fe2000f8e0204 */
[----:B------:R-:W-:Y:S01]  /*6b60*/  IMAD R6, R243, c[0x0][0x33c], R4 ;  /* 0x0000cf00f3067a24 */ /* 0x000fe200078e0204 */
[----:B------:R-:W-:Y:S01]  /*6b70*/  LOP3.LUT R3, R0, 0x38, R2, 0xf8, !PT ;  /* 0x0000003800037812 */ /* 0x000fe200078ef802 */
[----:B------:R-:W-:Y:S01]  /*6b80*/  IMAD.U32 R8, RZ, RZ, UR16 ;  /* 0x00000010ff087e24 */ /* 0x000fe2000f8e00ff */
[----:B------:R-:W-:Y:S01]  /*6b90*/  SHF.R.U32.HI R0, RZ, 0x3, R0 ;  /* 0x00000003ff007819 */ /* 0x000fe20000011600 */
[----:B------:R-:W-:Y:S01]  /*6ba0*/  BSSY B0, `(.L_x_590) ;  /* 0x0000028000007945 */ /* 0x000fe20003800000 */
[----:B------:R-:W-:-:S02]  /*6bb0*/  IADD3 R28, R2, 0x40, RZ ;  /* 0x00000040021c7810 */ /* 0x000fc40007ffe0ff */
[----:B------:R-:W-:Y:S02]  /*6bc0*/  LOP3.LUT R0, R3, R0, RZ, 0x3c, !PT ;  /* 0x0000000003007212 */ /* 0x000fe400078e3cff */
[----:B------:R-:W-:-:S03]  /*6bd0*/  SHF.R.S32.HI R3, RZ, 0x1f, R2 ;  /* 0x0000001fff037819 */ /* 0x000fc60000011402 */
[----:B------:R-:W-:Y:S02]  /*6be0*/  IMAD R0, R27, 0x200, R0 ;  /* 0x000002001b007824 */ /* 0x000fe400078e0200 */
[----:B------:R-:W-:-:S04]  /*6bf0*/  IMAD.WIDE.U32 R4, R243, c[0x0][0x338], R2 ;  /* 0x0000ce00f3047a25 */ /* 0x000fc800078e0002 */
[----:B------:R-:W-:Y:S02]  /*6c00*/  IMAD.SHL.U32 R0, R0, 0x2, RZ ;  /* 0x0000000200007824 */ /* 0x000fe400078e00ff */
[----:B------:R-:W-:Y:S01]  /*6c10*/  IMAD.IADD R5, R5, 0x1, R6 ;  /* 0x0000000105057824 */ /* 0x000fe200078e0206 */
[----:B------:R-:W-:Y:S02]  /*6c20*/  IADD3 R6, P0, R14, UR10, RZ ;  /* 0x0000000a0e067c10 */ /* 0x000fe4000ff1e0ff */
[----:B------:R1:W2:Y:S01]  /*6c30*/  LDS.128 R40, [R0+0x7080] ;  /* 0x0070800000287984 */ /* 0x0002a20000000c00 */
[----:B------:R-:W-:Y:S01]  /*6c40*/  IMAD.WIDE.U32 R12, R30, c[0x0][0x340], R4 ;  /* 0x0000d0001e0c7a25 */ /* 0x000fe200078e0004 */
[----:B------:R-:W-:Y:S02]  /*6c50*/  LEA.HI.X.SX32 R7, R14, UR11, 0x1, P0 ;  /* 0x0000000b0e077c11 */ /* 0x000fe400080f0eff */
[----:B------:R1:W3:Y:S02]  /*6c60*/  LDS.128 R36, [R0+0x9080] ;  /* 0x0090800000247984 */ /* 0x0002e40000000c00 */
[----:B------:R-:W-:Y:S01]  /*6c70*/  IADD3 R9, R13, UR4, RZ ;  /* 0x000000040d097c10 */ /* 0x000fe2000fffe0ff */
[----:B------:R-:W-:Y:S01]  /*6c80*/  IMAD.WIDE R4, R8, 0x40, R6 ;  /* 0x0000004008047825 */ /* 0x000fe200078e0206 */
        /* <DEDUP_REMOVED lines=25> */
.L_x_591:
[----:B------:R-:W-:Y:S05]  /*6e20*/  BSYNC B0 ;  /* 0x0000000000007941 */ /* 0x000fea0003800000 */
.L_x_590:
        /* <DEDUP_REMOVED lines=21> */
.L_x_593:
[----:B------:R-:W-:Y:S05]  /*6f80*/  BSYNC B0 ;  /* 0x0000000000007941 */ /* 0x000fea0003800000 */
.L_x_592:
[----:B-1----:R-:W-:Y:S01]  /*6f90*/  IMAD R0, R29, c[0x0][0x308], RZ ;  /* 0x0000c2001d007a24 */ /* 0x002fe200078e02ff */
[----:B------:R-:W-:Y:S01]  /*6fa0*/  ULDC.64 UR4, c[0x0][0x310] ;  /* 0x0000c40000047ab9 */ /* 0x000fe20000000a00 */
[C---:B------:R-:W-:Y:S01]  /*6fb0*/  IMAD.WIDE.U32 R6, R243.reuse, c[0x0][0x308], R2 ;  /* 0x0000c200f3067a25 */ /* 0x040fe200078e0002 */
[----:B------:R-:W-:Y:S01]  /*6fc0*/  UIMAD UR4, UR6, UR4, URZ ;  /* 0x00000004060472a4 */ /* 0x000fe2000f8e023f */
[----:B------:R-:W-:Y:S02]  /*6fd0*/  BSSY B0, `(.L_x_594) ;  /* 0x0000015000007945 */ /* 0x000fe40003800000 */
[----:B------:R-:W-:Y:S01]  /*6fe0*/  IMAD R0, R243, c[0x0][0x30c], R0 ;  /* 0x0000c300f3007a24 */ /* 0x000fe200078e0200 */
[----:B------:R-:W-:-:S04]  /*6ff0*/  UIMAD UR4, UR15, UR5, UR4 ;  /* 0x000000050f0472a4 */ /* 0x000fc8000f8e0204 */
[----:B------:R-:W-:-:S05]  /*7000*/  IADD3 R7, R7, R0, RZ ;  /* 0x0000000007077210 */ /* 0x000fca0007ffe0ff */
        /* <DEDUP_REMOVED lines=17> */
.L_x_595:
[----:B------:R-:W-:Y:S05]  /*7120*/  BSYNC B0 ;  /* 0x0000000000007941 */ /* 0x000fea0003800000 */
.L_x_594:
        /* <DEDUP_REMOVED lines=19> */
.L_x_588:
        /* <DEDUP_REMOVED lines=31> */
.L_x_596:
[----:B-1----:R-:W1:Y:S01]  /*7450*/  S2R R2, SR_TID.X ;  /* 0x0000000000027919 */ /* 0x002e620000002100 */
[----:B------:R-:W-:Y:S01]  /*7460*/  SHF.R.S32.HI R18, RZ, 0x1f, R243 ;  /* 0x0000001fff127819 */ /* 0x000fe200000114f3 */
[----:B------:R-:W-:Y:S01]  /*7470*/  USHF.R.S32.HI UR6, URZ, 0x1f, UR15 ;  /* 0x0000001f3f067899 */ /* 0x000fe2000801140f */
[----:B-----5:R-:W-:Y:S01]  /*7480*/  IADD3 R14, R6, -UR9, RZ ;  /* 0x80000009060e7c10 */ /* 0x020fe2000fffe0ff */
[----:B------:R-:W-:Y:S01]  /*7490*/  USEL UR15, UR15, URZ, !UP1 ;  /* 0x0000003f0f0f7287 */ /* 0x000fe2000c800000 */
[----:B------:R-:W-:Y:S01]  /*74a0*/  IMAD.U32 R6, RZ, RZ, UR16 ;  /* 0x00000010ff067e24 */ /* 0x000fe2000f8e00ff */
[----:B------:R-:W-:Y:S01]  /*74b0*/  USEL UR6, UR6, URZ, !UP1 ;  /* 0x0000003f06067287 */ /* 0x000fe2000c800000 */
[----:B------:R-:W-:Y:S01]  /*74c0*/  BSSY B0, `(.L_x_597) ;  /* 0x0000026000007945 */ /* 0x000fe20003800000 */
[----:B------:R-:W-:-:S02]  /*74d0*/  ULDC.64 UR4, c[0x0][0x310] ;  /* 0x0000c40000047ab9 */ /* 0x000fc40000000a00 */
[----:B------:R-:W-:Y:S01]  /*74e0*/  UIMAD UR4, UR6, UR4, URZ ;  /* 0x00000004060472a4 */ /* 0x000fe2000f8e023f */
[----:B------:R-:W-:-:S03]  /*74f0*/  IMAD.U32 R17, RZ, RZ, UR15 ;  /* 0x0000000fff117e24 */ /* 0x000fc6000f8e00ff */
[----:B------:R-:W-:Y:S01]  /*7500*/  UIMAD UR4, UR15, UR5, UR4 ;  /* 0x000000050f0472a4 */ /* 0x000fe2000f8e0204 */
[----:B-1----:R-:W-:-:S04]  /*7510*/  SHF.R.S32.HI R4, RZ, 0x1f, R2 ;  /* 0x0000001fff047819 */ /* 0x002fc80000011402 */
[----:B------:R-:W-:-:S04]  /*7520*/  LEA.HI R4, R4, R2, RZ, 0x3 ;  /* 0x0000000204047211 */ /* 0x000fc800078f18ff */
[----:B------:R-:W-:-:S05]  /*7530*/  LOP3.LUT R0, R4, 0x1ffffff8, RZ, 0xc0, !PT ;  /* 0x1ffffff804007812 */ /* 0x000fca00078ec0ff */
[----:B------:R-:W-:-:S04]  /*7540*/  IMAD.IADD R0, R2, 0x1, -R0 ;  /* 0x0000000102007824 */ /* 0x000fc800078e0a00 */
[----:B------:R-:W-:Y:S02]  /*7550*/  IMAD.SHL.U32 R12, R0, 0x8, RZ ;  /* 0x00000008000c7824 */ /* 0x000fe400078e00ff */
[----:B------:R-:W-:-:S03]  /*7560*/  IMAD R0, R18, c[0x0][0x308], RZ ;  /* 0x0000c20012007a24 */ /* 0x000fc600078e02ff */
[----:B------:R-:W-:Y:S01]  /*7570*/  SHF.R.S32.HI R13, RZ, 0x1f, R12 ;  /* 0x0000001fff0d7819 */ /* 0x000fe2000001140c */
[C---:B------:R-:W-:Y:S01]  /*7580*/  IMAD R0, R243.reuse, c[0x0][0x30c], R0 ;  /* 0x0000c300f3007a24 */ /* 0x040fe200078e0200 */
[C---:B------:R-:W-:Y:S02]  /*7590*/  IADD3 R15, R12.reuse, 0x40, RZ ;  /* 0x000000400c0f7810 */ /* 0x040fe40007ffe0ff */
[----:B------:R-:W-:Y:S01]  /*75a0*/  IADD3 R16, R12, 0x80, RZ ;  /* 0x000000800c107810 */ /* 0x000fe20007ffe0ff */
[----:B------:R-:W-:-:S04]  /*75b0*/  IMAD.WIDE.U32 R2, R243, c[0x0][0x308], R12 ;  /* 0x0000c200f3027a25 */ /* 0x000fc800078e000c */
[----:B------:R-:W-:Y:S01]  /*75c0*/  IMAD.IADD R3, R3, 0x1, R0 ;  /* 0x0000000103037824 */ /* 0x000fe200078e0200 */
[----:B------:R-:W-:-:S03]  /*75d0*/  SHF.R.S32.HI R0, RZ, 0x3, R4 ;  /* 0x00000003ff007819 */ /* 0x000fc60000011404 */
[----:B------:R-:W-:Y:S01]  /*75e0*/  IMAD.WIDE.U32 R10, R17, c[0x0][0x310], R2 ;  /* 0x0000c400110a7a25 */ /* 0x000fe200078e0002 */
[C---:B------:R-:W-:Y:S02]  /*75f0*/  ISETP.GE.AND P4, PT, R0.reuse, R14, PT ;  /* 0x0000000e0000720c */ /* 0x040fe40003f86270 */
[C---:B------:R-:W-:Y:S02]  /*7600*/  IADD3 R4, P0, R0.reuse, UR10, RZ ;  /* 0x0000000a00047c10 */ /* 0x040fe4000ff1e0ff */
[----:B------:R-:W-:Y:S02]  /*7610*/  IADD3 R3, R11, UR4, RZ ;  /* 0x000000040b037c10 */ /* 0x000fe4000fffe0ff */
[----:B------:R-:W-:-:S05]  /*7620*/  LEA.HI.X.SX32 R5, R0, UR11, 0x1, P0 ;  /* 0x0000000b00057c11 */ /* 0x000fca00080f0eff */
[----:B------:R-:W-:Y:S02]  /*7630*/  IMAD.WIDE R6, R6, 0x40, R4 ;  /* 0x0000004006067825 */ /* 0x000fe400078e0204 */
        /* <DEDUP_REMOVED lines=14> */
.L_x_598:
[----:B------:R-:W-:Y:S05]  /*7720*/  BSYNC B0 ;  /* 0x0000000000007941 */ /* 0x000fea0003800000 */
.L_x_597:
        /* <DEDUP_REMOVED lines=19> */
.L_x_600:
[----:B------:R-:W-:Y:S05]  /*7860*/  BSYNC B0 ;  /* 0x0000000000007941 */ /* 0x000fea0003800000 */
.L_x_599:
[----:B------:R-:W-:Y:S01]  /*7870*/  IMAD R0, R18, c[0x0][0x338], RZ ;  /* 0x0000ce0012007a24 */ /* 0x000fe200078e02ff */
[----:B------:R-:W-:Y:S01]  /*7880*/  ULDC.64 UR4, c[0x0][0x340] ;  /* 0x0000d00000047ab9 */ /* 0x000fe20000000a00 */
[C---:B-1----:R-:W-:Y:S01]  /*7890*/  IMAD.WIDE.U32 R2, R243.reuse, c[0x0][0x338], R12 ;  /* 0x0000ce00f3027a25 */ /* 0x042fe200078e000c */
        /* <DEDUP_REMOVED lines=21> */
.L_x_602:
[----:B------:R-:W-:Y:S05]  /*79f0*/  BSYNC B0 ;  /* 0x0000000000007941 */ /* 0x000fea0003800000 */
.L_x_601:
        /* <DEDUP_REMOVED lines=18> */
.L_x_603:
        /* <DEDUP_REMOVED lines=14> */
.L_x_1397:


//--------------------- .text._ZN7cutlass13device_kernelIN5flash19enable_sm80_to_sm89INS1_16FlashAttnBwdSm80INS1_25CollectiveMainloopBwdSm80ILi1ELi1EN4cute5tupleIJNS5_1CILi64EEES8_NS7_ILi192EEEEEENS_6half_tEfNS_4arch4Sm80ELb1ELb0ELb1ELb1ELb0ELb0ELb0ELb0ELi2ELi2ELi2ELi2ELb1EEENS1_24CollectiveEpilogueBwdGQAISA_fSD_Li256ELb1ELb0EEENS1_25SingleTileBwdLPTSchedulerILb1ELi64ELb0EEEEEEEEEvNT_6ParamsE --------------------------
	.section	.text._ZN7cutlass13device_kernelIN5flash19enable_sm80_to_sm89INS1_16FlashAttnBwdSm80INS1_25CollectiveMainloopBwdSm80ILi1ELi1EN4cute5tupleIJNS5_1CILi64EEES8_NS7_ILi192EEEEEENS_6half_tEfNS_4arch4Sm80ELb1ELb0ELb1ELb1ELb0ELb0ELb0ELb0ELi2ELi2ELi2ELi2ELb1EEENS1_24CollectiveEpilogueBwdGQAISA_fSD_Li256ELb1ELb0EEENS1_25SingleTileBwdLPTSchedulerILb1ELi64ELb0EEEEEEEEEvNT_6ParamsE,"ax",@progbits
	.sectioninfo	@"SHI_REGISTERS=255"
	.align	128
.text._ZN7cutlass13device_kernelIN5flash19enable_sm80_to_sm89INS1_16FlashAttnBwdSm80INS1_25CollectiveMainloopBwdSm80ILi1ELi1EN4cute5tupleIJNS5_1CILi64EEES8_NS7_ILi192EEEEEENS_6half_tEfNS_4arch4Sm80ELb1ELb0ELb1ELb1ELb0ELb0ELb0ELb0ELi2ELi2ELi2ELi2ELb1EEENS1_24CollectiveEpilogueBwdGQAISA_fSD_Li256ELb1ELb0EEENS1_25SingleTileBwdLPTSchedulerILb1ELi64ELb0EEEEEEEEEvNT_6ParamsE:
        .type           _ZN7cutlass13device_kernelIN5flash19enable_sm80_to_sm89INS1_16FlashAttnBwdSm80INS1_25CollectiveMainloopBwdSm80ILi1ELi1EN4cute5tupleIJNS5_1CILi64EEES8_NS7_ILi192EEEEEENS_6half_tEfNS_4arch4Sm80ELb1ELb0ELb1ELb1ELb0ELb0ELb0ELb0ELi2ELi2ELi2ELi2ELb1EEENS1_24CollectiveEpilogueBwdGQAISA_fSD_Li256ELb1ELb0EEENS1_25SingleTileBwdLPTSchedulerILb1ELi64ELb0EEEEEEEEEvNT_6ParamsE,@function
        .size           _ZN7cutlass13device_kernelIN5flash19enable_sm80_to_sm89INS1_16FlashAttnBwdSm80INS1_25CollectiveMainloopBwdSm80ILi1ELi1EN4cute5tupleIJNS5_1CILi64EEES8_NS7_ILi192EEEEEENS_6half_tEfNS_4arch4Sm80ELb1ELb0ELb1ELb1ELb0ELb0ELb0ELb0ELi2ELi2ELi2ELi2ELb1EEENS1_24CollectiveEpilogueBwdGQAISA_fSD_Li256ELb1ELb0EEENS1_25SingleTileBwdLPTSchedulerILb1ELi64ELb0EEEEEEEEEvNT_6ParamsE,(.L_x_1398 - _ZN7cutlass13device_kernelIN5flash19enable_sm80_to_sm89INS1_16FlashAttnBwdSm80INS1_25CollectiveMainloopBwdSm80ILi1ELi1EN4cute5tupleIJNS5_1CILi64EEES8_NS7_ILi192EEEEEENS_6half_tEfNS_4arch4Sm80ELb1ELb0ELb1ELb1ELb0ELb0ELb0ELb0ELi2ELi2ELi2ELi2ELb1EEENS1_24CollectiveEpilogueBwdGQAISA_fSD_Li256ELb1ELb0EEENS1_25SingleTileBwdLPTSchedulerILb1ELi64ELb0EEEEEEEEEvNT_6ParamsE)
        .other          _ZN7cutlass13device_kernelIN5flash19enable_sm80_to_sm89INS1_16FlashAttnBwdSm80INS1_25CollectiveMainloopBwdSm80ILi1ELi1EN4cute5tupleIJNS5_1CILi64EEES8_NS7_ILi192EEEEEENS_6half_tEfNS_4arch4Sm80ELb1ELb0ELb1ELb1ELb0ELb0ELb0ELb0ELi2ELi2ELi2ELi2ELb1EEENS1_24CollectiveEpilogueBwdGQAISA_fSD_Li256ELb1ELb0EEENS1_25SingleTileBwdLPTSchedulerILb1ELi64ELb0EEEEEEEEEvNT_6ParamsE,@"STO_CUDA_ENTRY STV_DEFAULT"
_ZN7cutlass13device_kernelIN5flash19enable_sm80_to_sm89INS1_16FlashAttnBwdSm80INS1_25CollectiveMainloopBwdSm80ILi1ELi1EN4cute5tupleIJNS5_1CILi64EEES8_NS7_ILi192EEEEEENS_6half_tEfNS_4arch4Sm80ELb1ELb0ELb1ELb1ELb0ELb0ELb0ELb0ELi2ELi2ELi2ELi2ELb1EEENS1_24CollectiveEpilogueBwdGQAISA_fSD_Li256ELb1ELb0EEENS1_25SingleTileBwdLPTSchedulerILb1ELi64ELb0EEEEEEEEEvNT_6ParamsE:
        /* <DEDUP_REMOVED lines=31> */
.L_x_605:
        /* <DEDUP_REMOVED lines=8> */
.L_x_606:
        /* <DEDUP_REMOVED lines=8> */
[----:B------:R-:W-:Y:S02]  /*02f0*/  UMOV UR7, UR5 ;  /* 0x0000000500077c82 */ /* 0x000fe40008000000 */
        /* <DEDUP_REMOVED lines=12> */
.L_x_607:
        /* <DEDUP_REMOVED lines=14> */
.L_x_609:
[----:B------:R-:W-:Y:S02]  /*04a0*/  ULDC UR5, c[0x0][0x3dc] ;  /* 0x0000f70000057ab9 */ /* 0x000fe40000000800 */
.L_x_608:
[----:B------:R-:W-:-:S04]  /*04b0*/  UIADD3 UR5, UR5, 0x3f, URZ ;  /* 0x0000003f05057890 */ /* 0x000fc8000fffe03f */
[----:B------:R-:W-:-:S04]  /*04c0*/  USHF.R.S32.HI UR4, URZ, 0x1f, UR5 ;  /* 0x0000001f3f047899 */ /* 0x000fc80008011405 */
[----:B------:R-:W-:-:S04]  /*04d0*/  ULEA.HI UR4, UR4, UR5, URZ, 0x6 ;  /* 0x0000000504047291 */ /* 0x000fc8000f8f303f */
[----:B------:R-:W-:-:S04]  /*04e0*/  USHF.R.S32.HI UR4, URZ, 0x6, UR4 ;  /* 0x000000063f047899 */ /* 0x000fc80008011404 */
[----:B------:R-:W-:-:S04]  /*04f0*/  UISETP.GE.AND UP0, UPT, UR13, UR4, UPT ;  /* 0x000000040d00728c */ /* 0x000fc8000bf06270 */
[----:B------:R-:W-:-:S06]  /*0500*/  USEL UR7, UR7, 0xffffffff, !UP0 ;  /* 0xffffffff07077887 */ /* 0x000fcc000c000000 */
[----:B------:R-:W-:-:S05]  /*0510*/  MOV R0, UR7 ;  /* 0x0000000700007c02 */ /* 0x000fca0008000f00 */
[----:B------:R1:W-:Y:S01]  /*0520*/  STL [R1], R0 ;  /* 0x0000000001007387 */ /* 0x0003e20000100800 */
[----:B------:R-:W-:Y:S05]  /*0530*/  BRA `(.L_x_610) ;  /* 0x000004a000007947 */ /* 0x000fea0003800000 */
.L_x_604:
        /* <DEDUP_REMOVED lines=22> */
.L_x_611:
        /* <DEDUP_REMOVED lines=8> */
.L_x_612:
        /* <DEDUP_REMOVED lines=21> */
.L_x_613:
        /* <DEDUP_REMOVED lines=14> */
.L_x_615:
[----:B------:R-:W-:Y:S02]  /*0950*/  ULDC UR5, c[0x0][0x3dc] ;  /* 0x0000f70000057ab9 */ /* 0x000fe40000000800 */
.L_x_614:
[----:B------:R-:W-:-:S04]  /*0960*/  UIADD3 UR5, UR5, 0x3f, URZ ;  /* 0x0000003f05057890 */ /* 0x000fc8000fffe03f */
[----:B------:R-:W-:-:S04]  /*0970*/  USHF.R.S32.HI UR4, URZ, 0x1f, UR5 ;  /* 0x0000001f3f047899 */ /* 0x000fc80008011405 */
[----:B------:R-:W-:-:S04]  /*0980*/  ULEA.HI UR4, UR4, UR5, URZ, 0x6 ;  /* 0x0000000504047291 */ /* 0x000fc8000f8f303f */
[----:B------:R-:W-:-:S04]  /*0990*/  USHF.R.S32.HI UR4, URZ, 0x6, UR4 ;  /* 0x000000063f047899 */ /* 0x000fc80008011404 */
[----:B------:R-:W-:-:S04]  /*09a0*/  UISETP.GE.AND UP0, UPT, UR13, UR4, UPT ;  /* 0x000000040d00728c */ /* 0x000fc8000bf06270 */
[----:B------:R-:W-:-:S06]  /*09b0*/  USEL UR7, UR7, 0xffffffff, !UP0 ;  /* 0xffffffff07077887 */ /* 0x000fcc000c000000 */
[----:B------:R-:W-:-:S05]  /*09c0*/  MOV R0, UR7 ;  /* 0x0000000700007c02 */ /* 0x000fca0008000f00 */
[----:B------:R1:W-:Y:S02]  /*09d0*/  STL [R1], R0 ;  /* 0x0000000001007387 */ /* 0x0003e40000100800 */
.L_x_610:
[----:B------:R-:W2:Y:S02]  /*09e0*/  LDL R23, [R1] ;  /* 0x0000000001177983 */ /* 0x000ea40000100800 */
[----:B--2---:R-:W-:-:S13]  /*09f0*/  ISETP.GE.AND P0, PT, R23, RZ, PT ;  /* 0x000000ff1700720c */ /* 0x004fda0003f06270 */
[----:B------:R-:W-:Y:S05]  /*0a00*/  @!P0 EXIT ;  /* 0x000000000000894d */ /* 0x000fea0003800000 */
[----:B------:R-:W-:Y:S01]  /*0a10*/  ISETP.NE.U32.AND P1, PT, RZ, c[0x0][0x2d8], PT ;  /* 0x0000b600ff007a0c */ /* 0x000fe20003f25070 */
[----:B------:R-:W-:Y:S01]  /*0a20*/  IMAD.MOV.U32 R13, RZ, RZ, 0x4 ;  /* 0x00000004ff0d7424 */ /* 0x000fe200078e00ff */
[----:B------:R-:W-:Y:S02]  /*0a30*/  ISETP.NE.U32.AND P3, PT, RZ, c[0x0][0x2c8], PT ;  /* 0x0000b200ff007a0c */ /* 0x000fe40003f65070 */
[----:B------:R-:W-:Y:S01]  /*0a40*/  ISETP.NE.AND.EX P1, PT, RZ, c[0x0][0x2dc], PT, P1 ;  /* 0x0000b700ff007a0c */ /* 0x000fe20003f25310 */
[----:B------:R-:W-:Y:S01]  /*0a50*/  IMAD.WIDE R4, R23, R13, c[0x0][0x2c8] ;  /* 0x0000b20017047625 */ /* 0x000fe200078e020d */
[----:B------:R-:W-:Y:S02]  /*0a60*/  ISETP.NE.AND.EX P3, PT, RZ, c[0x0][0x2cc], PT, P3 ;  /* 0x0000b300ff007a0c */ /* 0x000fe40003f65330 */
[----:B------:R-:W-:-:S04]  /*0a70*/  ISETP.NE.U32.AND P0, PT, RZ, c[0x0][0x2d0], PT ;  /* 0x0000b400ff007a0c */ /* 0x000fc80003f05070 */
[----:B------:R-:W-:-:S05]  /*0a80*/  ISETP.NE.AND.EX P0, PT, RZ, c[0x0][0x2d4], PT, P0 ;  /* 0x0000b500ff007a0c */ /* 0x000fca0003f05300 */
[CC--:B------:R-:W-:Y:S02]  /*0a90*/  @P1 IMAD.WIDE R2, R23.reuse, R13.reuse, c[0x0][0x2d8] ;  /* 0x0000b60017021625 */ /* 0x0c0fe400078e020d */
[----:B-1----:R-:W2:Y:S04]  /*0aa0*/  @P3 LDG.E R0, [R4.64] ;  /* 0x0000000e04003981 */ /* 0x002ea8000c1e1900 */
[----:B------:R1:W3:Y:S04]  /*0ab0*/  @P1 LDG.E R8, [R2.64] ;  /* 0x0000000e02081981 */ /* 0x0002e8000c1e1900 */
[----:B------:R-:W4:Y:S01]  /*0ac0*/  @P3 LDG.E R7, [R4.64] ;  /* 0x0000000e04073981 */ /* 0x000f22000c1e1900 */
[----:B-1----:R-:W-:-:S05]  /*0ad0*/  IMAD.WIDE R2, R23, R13, c[0x0][0x2d0] ;  /* 0x0000b40017027625 */ /* 0x002fca00078e020d */
[----:B------:R-:W5:Y:S01]  /*0ae0*/  @P0 LDG.E R6, [R2.64] ;  /* 0x0000000e02060981 */ /* 0x000f62000c1e1900 */
[----:B------:R-:W-:Y:S01]  /*0af0*/  ULDC UR11, c[0x0][0x168] ;  /* 0x00005a00000b7ab9 */ /* 0x000fe20000000800 */
[----:B------:R-:W-:Y:S01]  /*0b00*/  CS2R R10, SRZ ;  /* 0x00000000000a7805 */ /* 0x000fe2000001ff00 */
[----:B------:R-:W-:Y:S01]  /*0b10*/  ULDC UR10, c[0x0][0x198] ;  /* 0x00006600000a7ab9 */ /* 0x000fe20000000800 */
[----:B------:R-:W-:Y:S02]  /*0b20*/  IMAD.MOV.U32 R12, RZ, RZ, RZ ;  /* 0x000000ffff0c7224 */ /* 0x000fe400078e00ff */
        /* <DEDUP_REMOVED lines=17> */
.L_x_616:
[----:B------:R-:W-:-:S04]  /*0c40*/  ISETP.NE.U32.AND P1, PT, RZ, c[0x0][0x2e0], PT ;  /* 0x0000b800ff007a0c */ /* 0x000fc80003f25070 */
[----:B------:R-:W-:-:S13]  /*0c50*/  ISETP.NE.AND.EX P1, PT, RZ, c[0x0][0x2e4], PT, P1 ;  /* 0x0000b900ff007a0c */ /* 0x000fda0003f25310 */
[----:B------:R-:W-:Y:S05]  /*0c60*/  @!P1 BRA `(.L_x_617) ;  /* 0x0000004000009947 */ /* 0x000fea0003800000 */
[----:B------:R-:W-:-:S05]  /*0c70*/  IMAD.WIDE R2, R23, R13, c[0x0][0x2e0] ;  /* 0x0000b80017027625 */ /* 0x000fca00078e020d */
[----:B------:R-:W2:Y:S02]  /*0c80*/  LDG.E R0, [R2.64] ;  /* 0x0000000e02007981 */ /* 0x000ea4000c1e1900 */
[----:B--2---:R1:W2:Y:S02]  /*0c90*/  R2UR UR10, R0 ;  /* 0x00000000000a73c2 */ /* 0x0042a400000e0000 */
[----:B-12---:R-:W-:Y:S05]  /*0ca0*/  BRA `(.L_x_618) ;  /* 0x0000006000007947 */ /* 0x006fea0003800000 */
.L_x_617:
[----:B------:R-:W-:Y:S05]  /*0cb0*/  @!P0 BRA `(.L_x_618) ;  /* 0x0000005000008947 */ /* 0x000fea0003800000 */
[----:B------:R1:W2:Y:S04]  /*0cc0*/  LDG.E R0, [R2.64] ;  /* 0x0000000e02007981 */ /* 0x0002a8000c1e1900 */
[----:B-1----:R-:W3:Y:S01]  /*0cd0*/  LDG.E R2, [R2.64+0x4] ;  /* 0x0000040e02027981 */ /* 0x002ee2000c1e1900 */
[----:B--2---:R-:W1:Y:S08]  /*0ce0*/  R2UR UR10, R0 ;  /* 0x00000000000a73c2 */ /* 0x004e7000000e0000 */
[----:B---3--:R-:W1:Y:S02]  /*0cf0*/  R2UR UR4, R2 ;  /* 0x00000000020473c2 */ /* 0x008e6400000e0000 */
[----:B-1----:R-:W-:-:S06]  /*0d00*/  UIADD3 UR10, -UR10, UR4, URZ ;  /* 0x000000040a0a7290 */ /* 0x002fcc000fffe13f */
.L_x_618:
        /* <DEDUP_REMOVED lines=67> */
[----:B------:R-:W-:Y:S01]  /*1140*/  IMAD R0, R12, 0xc0, RZ ;  /* 0x000000c00c007824 */ /* 0x000fe200078e02ff */
[--C-:B------:R-:W-:Y:S01]  /*1150*/  SHF.R.S32.HI R13, RZ, 0x1f, R132.reuse ;  /* 0x0000001fff0d7819 */ /* 0x100fe20000011484 */
[----:B------:R-:W-:Y:S01]  /*1160*/  ULDC.64 UR4, c[0x0][0x248] ;  /* 0x0000920000047ab9 */ /* 0x000fe20000000a00 */
[----:B------:R-:W-:Y:S01]  /*1170*/  IADD3 R24, P1, R3, R12, RZ ;  /* 0x0000000c03187210 */ /* 0x000fe20007f3e0ff */
[----:B------:R-:W-:Y:S01]  /*1180*/  UISETP.NE.AND UP0, UPT, UR4, 0x1, UPT ;  /* 0x000000010400788c */ /* 0x000fe2000bf05270 */
[----:B------:R-:W-:Y:S01]  /*1190*/  LEA.HI R33, R13, R132, RZ, 0x3 ;  /* 0x000000840d217211 */ /* 0x000fe200078f18ff */
[----:B------:R-:W-:Y:S01]  /*11a0*/  UIMAD.WIDE.U32 UR20, UR12, UR5, URZ ;  /* 0x000000050c1472a5 */ /* 0x000fe2000f8e003f */
[----:B------:R-:W-:Y:S01]  /*11b0*/  LEA.HI.X.SX32 R25, R3, R2, 0x1, P1 ;  /* 0x0000000203197211 */ /* 0x000fe200008f0eff */
[----:B------:R-:W-:Y:S01]  /*11c0*/  ULDC UR4, c[0x0][0x250] ;  /* 0x0000940000047ab9 */ /* 0x000fe20000000800 */
[----:B------:R-:W-:Y:S01]  /*11d0*/  SHF.R.S32.HI R2, RZ, 0x1f, R132 ;  /* 0x0000001fff027819 */ /* 0x000fe20000011484 */
[----:B------:R-:W-:Y:S01]  /*11e0*/  UMOV UR18, UR12 ;  /* 0x0000000c00127c82 */ /* 0x000fe20008000000 */
[CC--:B------:R-:W-:Y:S01]  /*11f0*/  IADD3 R28, P1, R0.reuse, R132.reuse, RZ ;  /* 0x00000084001c7210 */ /* 0x0c0fe20007f3e0ff */
[----:B------:R-:W-:Y:S01]  /*1200*/  ULDC.64 UR6, c[0x0][0x1e0] ;  /* 0x0000780000067ab9 */ /* 0x000fe20000000a00 */
[C---:B------:R-:W-:Y:S01]  /*1210*/  LEA.HI R36, R13.reuse, R132, RZ, 0x5 ;  /* 0x000000840d247211 */ /* 0x040fe200078f28ff */
[----:B------:R-:W-:Y:S01]  /*1220*/  USHF.R.S32.HI UR19, URZ, 0x1f, UR17 ;  /* 0x0000001f3f137899 */ /* 0x000fe20008011411 */
[----:B------:R-:W-:Y:S01]  /*1230*/  LEA.HI.X.SX32 R29, R0, R2, 0x1, P1 ;  /* 0x00000002001d7211 */ /* 0x000fe200008f0eff */
[----:B------:R-:W-:Y:S01]  /*1240*/  @UP0 UMOV UR5, UR21 ;  /* 0x0000001500050c82 */ /* 0x000fe20008000000 */
[----:B------:R-:W-:Y:S01]  /*1250*/  SHF.R.S32.HI R242, RZ, 0x3, R33 ;  /* 0x00000003fff27819 */ /* 0x000fe20000011421 */
[----:B------:R-:W-:Y:S01]  /*1260*/  @UP0 USHF.R.U32.HI UR18, URZ, UR4, UR5 ;  /* 0x000000043f120299 */ /* 0x000fe20008011605 */
[----:B------:R-:W-:Y:S01]  /*1270*/  SHF.R.S32.HI R2, RZ, 0x5, R36 ;  /* 0x00000005ff027819 */ /* 0x000fe20000011424 */
[----:B------:R-:W-:Y:S01]  /*1280*/  IMAD.MOV.U32 R220, RZ, RZ, 0x20 ;  /* 0x00000020ffdc7424 */ /* 0x000fe200078e00ff */
[----:B------:R-:W-:Y:S01]  /*1290*/  LEA.HI R35, R13, R132, RZ, 0x4 ;  /* 0x000000840d237211 */ /* 0x000fe200078f20ff */
[----:B------:R-:W-:Y:S01]  /*12a0*/  USHF.R.S32.HI UR16, URZ, 0x1f, UR18 ;  /* 0x0000001f3f107899 */ /* 0x000fe20008011412 */
[----:B------:R-:W-:Y:S01]  /*12b0*/  SHF.R.S32.HI R5, RZ, 0x1f, R242 ;  /* 0x0000001fff057819 */ /* 0x000fe200000114f2 */
[----:B------:R-:W-:Y:S01]  /*12c0*/  IMAD.U32 R14, RZ, RZ, UR18 ;  /* 0x00000012ff0e7e24 */ /* 0x000fe2000f8e00ff */
[----:B------:R-:W-:Y:S01]  /*12d0*/  IADD3 R3, P2, R242, R8, RZ ;  /* 0x00000008f2037210 */ /* 0x000fe20007f5e0ff */
[----:B------:R-:W-:Y:S01]  /*12e0*/  UIMAD UR6, UR16, UR6, URZ ;  /* 0x00000006100672a4 */ /* 0x000fe2000f8e023f */
[----:B------:R-:W-:Y:S01]  /*12f0*/  LEA.HI R0, R36, R2, RZ, 0x1 ;  /* 0x0000000224007211 */ /* 0x000fe200078f08ff */
[----:B------:R-:W-:Y:S01]  /*1300*/  ULDC.64 UR4, c[0x0][0x1b0] ;  /* 0x00006c0000047ab9 */ /* 0x000fe20000000a00 */
[----:B------:R-:W-:Y:S01]  /*1310*/  SHF.R.S32.HI R8, RZ, 0x4, R35 ;  /* 0x00000004ff087819 */ /* 0x000fe20000011423 */
[----:B------:R-:W-:Y:S01]  /*1320*/  IMAD.X R7, R5, 0x1, R9, P2 ;  /* 0x0000000105077824 */ /* 0x000fe200010e0609 */
[----:B------:R-:W-:Y:S01]  /*1330*/  LEA.HI R22, R13, R132, RZ, 0x2 ;  /* 0x000000840d167211 */ /* 0x000fe200078f10ff */
[----:B------:R-:W-:Y:S01]  /*1340*/  UIMAD UR6, UR18, UR7, UR6 ;  /* 0x00000007120672a4 */ /* 0x000fe2000f8e0206 */
[----:B------:R-:W-:Y:S01]  /*1350*/  LOP3.LUT R0, R0, 0xfffffffe, RZ, 0xc0, !PT ;  /* 0xfffffffe00007812 */ /* 0x000fe200078ec0ff */
[----:B------:R-:W-:Y:S01]  /*1360*/  UIMAD UR4, UR16, UR4, URZ ;  /* 0x00000004100472a4 */ /* 0x000fe2000f8e023f */
[----:B------:R-:W-:Y:S01]  /*1370*/  LEA.HI R9, R35, R8, RZ, 0x1 ;  /* 0x0000000823097211 */ /* 0x000fe200078f08ff */
[----:B------:R-:W-:Y:S01]  /*1380*/  USHF.R.S32.HI UR16, URZ, 0x1f, UR12 ;  /* 0x0000001f3f107899 */ /* 0x000fe2000801140c */
[----:B------:R-:W-:Y:S01]  /*1390*/  SHF.R.S32.HI R18, RZ, 0x2, R22 ;  /* 0x00000002ff127819 */ /* 0x000fe20000011416 */
[----:B------:R-:W-:Y:S01]  /*13a0*/  IMAD.IADD R229, R2, 0x1, -R0 ;  /* 0x0000000102e57824 */ /* 0x000fe200078e0a00 */
[----:B------:R-:W-:Y:S01]  /*13b0*/  SHF.R.S32.HI R6, RZ, 0x1f, R22 ;  /* 0x0000001fff067819 */ /* 0x000fe20000011416 */
[----:B------:R-:W-:Y:S01]  /*13c0*/  UIMAD UR4, UR18, UR5, UR4 ;  /* 0x00000005120472a4 */ /* 0x000fe2000f8e0204 */
[----:B------:R-:W-:Y:S01]  /*13d0*/  LOP3.LUT R2, R9, 0xfffffffe, RZ, 0xc0, !PT ;  /* 0xfffffffe09027812 */ /* 0x000fe200078ec0ff */
[----:B------:R-:W-:Y:S01]  /*13e0*/  IMAD.SHL.U32 R32, R229, 0x400, RZ ;  /* 0x00000400e5207824 */ /* 0x000fe200078e00ff */
[----:B------:R-:W-:Y:S01]  /*13f0*/  LEA.HI R0, R6, R18, RZ, 0x3 ;  /* 0x0000001206007211 */ /* 0x000fe200078f18ff */
[C---:B------:R-:W-:Y:S01]  /*1400*/  IMAD.SHL.U32 R6, R242.reuse, 0x40, RZ ;  /* 0x00000040f2067824 */ /* 0x040fe200078e00ff */
[----:B------:R-:W-:Y:S01]  /*1410*/  IADD3 R4, P1, R242, R10, RZ ;  /* 0x0000000af2047210 */ /* 0x000fe20007f3e0ff */
[----:B------:R-:W-:Y:S01]  /*1420*/  IMAD.IADD R26, R8, 0x1, -R2 ;  /* 0x00000001081a7824 */ /* 0x000fe200078e0a02 */
[----:B------:R-:W-:Y:S01]  /*1430*/  LOP3.LUT R0, R0, 0xfffffff8, RZ, 0xc0, !PT ;  /* 0xfffffff800007812 */ /* 0x000fe200078ec0ff */
[----:B------:R-:W-:Y:S01]  /*1440*/  IMAD.U32 R2, RZ, RZ, UR13 ;  /* 0x0000000dff027e24 */ /* 0x000fe2000f8e00ff */
[----:B------:R-:W-:Y:S01]  /*1450*/  LOP3.LUT R8, R33, 0xfffffff8, RZ, 0xc0, !PT ;  /* 0xfffffff821087812 */ /* 0x000fe200078ec0ff */
[----:B------:R-:W-:Y:S01]  /*1460*/  IMAD.X R5, R5, 0x1, R11, P1 ;  /* 0x0000000105057824 */ /* 0x000fe200008e060b */
[----:B------:R-:W-:Y:S01]  /*1470*/  SHF.R.S32.HI R19, RZ, 0x1f, R23 ;  /* 0x0000001fff137819 */ /* 0x000fe20000011417 */
[----:B------:R-:W-:Y:S01]  /*1480*/  IMAD.IADD R18, R18, 0x1, -R0 ;  /* 0x0000000112127824 */ /* 0x000fe200078e0a00 */
[----:B------:R-:W-:Y:S01]  /*1490*/  LEA.HI R0, R13, R132, RZ, 0x6 ;  /* 0x000000840d007211 */ /* 0x000fe200078f30ff */
[----:B------:R-:W-:Y:S01]  /*14a0*/  IMAD.IADD R20, R132, 0x1, -R8 ;  /* 0x0000000184147824 */ /* 0x000fe200078e0a08 */
[----:B------:R-:W-:Y:S01]  /*14b0*/  UIADD3 UR18, -UR8, UR10, URZ ;  /* 0x0000000a08127290 */ /* 0x000fe2000fffe13f */
[----:B------:R-:W-:Y:S01]  /*14c0*/  IMAD.WIDE R12, R2, 0x40, R4 ;  /* 0x00000040020c7825 */ /* 0x000fe200078e0204 */
[----:B------:R-:W-:Y:S01]  /*14d0*/  SHF.R.S32.HI R21, RZ, 0x6, R0 ;  /* 0x00000006ff157819 */ /* 0x000fe20000011400 */
[----:B------:R-:W-:Y:S01]  /*14e0*/  CS2R R130, SRZ ;  /* 0x0000000000827805 */ /* 0x000fe2000001ff00 */
[----:B------:R-:W-:Y:S01]  /*14f0*/  LOP3.LUT R0, R6, 0x1c0, RZ, 0xc0, !PT ;  /* 0x000001c006007812 */ /* 0x000fe200078ec0ff */
[----:B------:R-:W-:Y:S01]  /*1500*/  IMAD.SHL.U32 R16, R20, 0x8, RZ ;  /* 0x0000000814107824 */ /* 0x000fe200078e00ff */
[----:B------:R-:W-:Y:S01]  /*1510*/  LOP3.LUT P2, RZ, R18, 0x4, RZ, 0xc0, !PT ;  /* 0x0000000412ff7812 */ /* 0x000fe2000784c0ff */
[----:B------:R-:W-:Y:S01]  /*1520*/  IMAD.SHL.U32 R34, R21, 0x200, RZ ;  /* 0x0000020015227824 */ /* 0x000fe200078e00ff */
[----:B------:R-:W-:Y:S01]  /*1530*/  CS2R R128, SRZ ;  /* 0x0000000000807805 */ /* 0x000fe2000001ff00 */
[----:B------:R-:W-:Y:S01]  /*1540*/  IMAD R2, R7, c[0x0][0x178], RZ ;  /* 0x00005e0007027a24 */ /* 0x000fe200078e02ff */
[----:B------:R-:W-:Y:S01]  /*1550*/  LOP3.LUT R6, R0, 0x38, R16, 0xf8, !PT ;  /* 0x0000003800067812 */ /* 0x000fe200078ef810 */
[----:B------:R-:W-:Y:S01]  /*1560*/  IMAD.MOV.U32 R222, RZ, RZ, 0x40 ;  /* 0x00000040ffde7424 */ /* 0x000fe200078e00ff */
[----:B------:R-:W-:Y:S01]  /*1570*/  SHF.R.U32.HI R0, RZ, 0x3, R0 ;  /* 0x00000003ff007819 */ /* 0x000fe20000011600 */
[----:B------:R-:W-:Y:S01]  /*1580*/  IMAD R8, R3, c[0x0][0x17c], R2 ;  /* 0x00005f0003087a24 */ /* 0x000fe200078e0202 */
[----:B------:R-:W-:Y:S01]  /*1590*/  SHF.R.S32.HI R17, RZ, 0x1f, R16 ;  /* 0x0000001fff117819 */ /* 0x000fe20000011410 */
[----:B------:R-:W-:Y:S01]  /*15a0*/  IMAD.SHL.U32 R229, R229, 0x10, RZ ;  /* 0x00000010e5e57824 */ /* 0x000fe200078e00ff */
[----:B------:R-:W-:Y:S01]  /*15b0*/  LOP3.LUT R228, R34, R6, R0, 0xf6, !PT ;  /* 0x0000000622e47212 */ /* 0x000fe200078ef600 */
[----:B------:R-:W-:Y:S01]  /*15c0*/  IMAD R0, R7, c[0x0][0x208], RZ ;  /* 0x0000820007007a24 */ /* 0x000fe200078e02ff */
[C---:B------:R-:W-:Y:S01]  /*15d0*/  IADD3 R30, R16.reuse, 0x40, RZ ;  /* 0x00000040101e7810 */ /* 0x040fe20007ffe0ff */
[C---:B------:R-:W-:Y:S01]  /*15e0*/  IMAD.WIDE.U32 R4, R3.reuse, c[0x0][0x178], R16 ;  /* 0x00005e0003047a25 */ /* 0x040fe200078e0010 */
[C---:B------:R-:W-:Y:S01]  /*15f0*/  IADD3 R27, R16.reuse, 0x80, RZ ;  /* 0x00000080101b7810 */ /* 0x040fe20007ffe0ff */
[----:B------:R-:W-:Y:S01]  /*1600*/  CS2R R126, SRZ ;  /* 0x00000000007e7805 */ /* 0x000fe2000001ff00 */
[----:B------:R-:W-:Y:S01]  /*1610*/  ISETP.GE.AND P6, PT, R16, c[0x0][0x1cc], PT ;  /* 0x0000730010007a0c */ /* 0x000fe20003fc6270 */
[----:B------:R-:W-:Y:S01]  /*1620*/  IMAD R6, R3, c[0x0][0x20c], R0 ;  /* 0x0000830003067a24 */ /* 0x000fe200078e0200 */
[----:B------:R-:W-:Y:S01]  /*1630*/  ISETP.GE.AND P5, PT, R30, c[0x0][0x1cc], PT ;  /* 0x000073001e007a0c */ /* 0x000fe20003fa6270 */
[----:B------:R-:W-:Y:S01]  /*1640*/  IMAD.SHL.U32 R0, R18, 0x40, RZ ;  /* 0x0000004012007824 */ /* 0x000fe200078e00ff */
[----:B------:R-:W-:Y:S01]  /*1650*/  CS2R R124, SRZ ;  /* 0x00000000007c7805 */ /* 0x000fe2000001ff00 */
[----:B------:R-:W-:Y:S01]  /*1660*/  IMAD.IADD R9, R5, 0x1, R8 ;  /* 0x0000000105097824 */ /* 0x000fe200078e0208 */
[----:B------:R-:W-:Y:S01]  /*1670*/  CS2R R122, SRZ ;  /* 0x00000000007a7805 */ /* 0x000fe2000001ff00 */
[----:B------:R-:W-:Y:S01]  /*1680*/  IMAD.WIDE.U32 R10, R14, c[0x0][0x1e0], R16 ;  /* 0x000078000e0a7a25 */ /* 0x000fe200078e0010 */
[----:B------:R-:W-:Y:S01]  /*1690*/  LOP3.LUT R0, R0, 0x1c0, RZ, 0xc0, !PT ;  /* 0x000001c000007812 */ /* 0x000fe200078ec0ff */
[----:B------:R-:W-:Y:S01]  /*16a0*/  CS2R R120, SRZ ;  /* 0x0000000000787805 */ /* 0x000fe2000001ff00 */
[----:B------:R-:W-:Y:S01]  /*16b0*/  CS2R R118, SRZ ;  /* 0x0000000000767805 */ /* 0x000fe2000001ff00 */
[----:B------:R-:W-:Y:S01]  /*16c0*/  IMAD.MOV.U32 R8, RZ, RZ, R4 ;  /* 0x000000ffff087224 */ /* 0x000fe200078e0004 */
[----:B------:R-:W-:Y:S01]  /*16d0*/  IADD3 R5, R11, UR6, RZ ;  /* 0x000000060b057c10 */ /* 0x000fe2000fffe0ff */
[----:B------:R-:W-:Y:S01]  /*16e0*/  IMAD.SHL.U32 R4, R21, 0x8, RZ ;  /* 0x0000000815047824 */ /* 0x000fe200078e00ff */
[----:B------:R-:W-:Y:S01]  /*16f0*/  SHF.R.U32.HI R11, RZ, 0x3, R0 ;  /* 0x00000003ff0b7819 */ /* 0x000fe20000011600 */
[--C-:B------:R-:W-:Y:S01]  /*1700*/  IMAD.WIDE.U32 R2, R3, c[0x0][0x208], R16.reuse ;  /* 0x0000820003027a25 */ /* 0x100fe200078e0010 */
[----:B------:R-:W-:Y:S01]  /*1710*/  CS2R R116, SRZ ;  /* 0x0000000000747805 */ /* 0x000fe2000001ff00 */
[----:B------:R-:W-:Y:S01]  /*1720*/  CS2R R114, SRZ ;  /* 0x0000000000727805 */ /* 0x000fe2000001ff00 */
[----:B------:R-:W-:Y:S01]  /*1730*/  LOP3.LUT R31, R4, 0x18, RZ, 0xc0, !PT ;  /* 0x00000018041f7812 */ /* 0x000fe200078ec0ff */
[----:B------:R-:W-:Y:S01]  /*1740*/  IMAD.WIDE.U32 R14, R14, c[0x0][0x1b0], R16 ;  /* 0x00006c000e0e7a25 */ /* 0x000fe200078e0010 */
[----:B------:R-:W-:Y:S01]  /*1750*/  CS2R R112, SRZ ;  /* 0x0000000000707805 */ /* 0x000fe2000001ff00 */
[----:B------:R-:W-:Y:S01]  /*1760*/  CS2R R110, SRZ ;  /* 0x00000000006e7805 */ /* 0x000fe2000001ff00 */
[----:B------:R-:W-:Y:S01]  /*1770*/  LOP3.LUT R17, R11, R0, R31, 0x1e, !PT ;  /* 0x000000000b117212 */ /* 0x000fe200078e1e1f */
[----:B------:R-:W-:Y:S01]  /*1780*/  IMAD.U32 R0, RZ, RZ, UR12 ;  /* 0x0000000cff007e24 */ /* 0x000fe2000f8e00ff */
[----:B------:R-:W-:Y:S01]  /*1790*/  CS2R R108, SRZ ;  /* 0x00000000006c7805 */ /* 0x000fe2000001ff00 */
[----:B------:R-:W-:Y:S01]  /*17a0*/  IMAD.IADD R7, R3, 0x1, R6 ;  /* 0x0000000103077824 */ /* 0x000fe200078e0206 */
[----:B------:R-:W-:Y:S01]  /*17b0*/  IADD3 R3, R15, UR4, RZ ;  /* 0x000000040f037c10 */ /* 0x000fe2000fffe0ff */
[----:B------:R-:W-:Y:S01]  /*17c0*/  IMAD.MOV.U32 R6, RZ, RZ, R2 ;  /* 0x000000ffff067224 */ /* 0x000fe200078e0002 */
[----:B------:R-:W-:Y:S01]  /*17d0*/  ULDC.64 UR4, c[0x0][0x180] ;  /* 0x0000600000047ab9 */ /* 0x000fe20000000a00 */
[----:B------:R-:W-:Y:S01]  /*17e0*/  IMAD.MOV.U32 R4, RZ, RZ, R10 ;  /* 0x000000ffff047224 */ /* 0x000fe200078e000a */
[----:B------:R-:W-:Y:S01]  /*17f0*/  UIMAD UR4, UR16, UR4, URZ ;  /* 0x00000004100472a4 */ /* 0x000fe2000f8e023f */
[----:B------:R-:W-:Y:S01]  /*1800*/  IMAD.MOV.U32 R2, RZ, RZ, R14 ;  /* 0x000000ffff027224 */ /* 0x000fe200078e000e */
[----:B------:R-:W-:Y:S01]  /*1810*/  LOP3.LUT R14, R22, 0x3ffffffc, RZ, 0xc0, !PT ;  /* 0x3ffffffc160e7812 */ /* 0x000fe200078ec0ff */
[----:B------:R-:W-:Y:S01]  /*1820*/  IMAD.U32 R10, RZ, RZ, UR12 ;  /* 0x0000000cff0a7e24 */ /* 0x000fe2000f8e00ff */
[----:B------:R-:W-:Y:S01]  /*1830*/  UIMAD UR4, UR12, UR5, UR4 ;  /* 0x000000050c0472a4 */ /* 0x000fe2000f8e0204 */
[----:B------:R-:W-:Y:S01]  /*1840*/  IMAD.WIDE.U32 R8, R0, c[0x0][0x180], R8 ;  /* 0x0000600000087a25 */ /* 0x000fe200078e0008 */
[C---:B------:R-:W-:Y:S01]  /*1850*/  SEL R0, R19.reuse, RZ, !P0 ;  /* 0x000000ff13007207 */ /* 0x040fe20004000000 */
[----:B------:R-:W-:Y:S01]  /*1860*/  CS2R R106, SRZ ;  /* 0x00000000006a7805 */ /* 0x000fe2000001ff00 */
[----:B------:R-:W-:Y:S01]  /*1870*/  SEL R19, R19, RZ, !P3 ;  /* 0x000000ff13137207 */ /* 0x000fe20005800000 */
[----:B------:R-:W-:Y:S01]  /*1880*/  IMAD.WIDE.U32 R10, R10, c[0x0][0x210], R6 ;  /* 0x000084000a0a7a25 */ /* 0x000fe200078e0006 */
[----:B------:R-:W-:Y:S01]  /*1890*/  SEL R6, R23, RZ, !P0 ;  /* 0x000000ff17067207 */ /* 0x000fe20004000000 */
[----:B------:R-:W-:Y:S01]  /*18a0*/  CS2R R104, SRZ ;  /* 0x0000000000687805 */ /* 0x000fe2000001ff00 */
[----:B------:R-:W-:Y:S01]  /*18b0*/  IADD3 R15, R9, UR4, RZ ;  /* 0x00000004090f7c10 */ /* 0x000fe2000fffe0ff */
[----:B------:R-:W-:Y:S01]  /*18c0*/  IMAD.IADD R14, R132, 0x1, -R14 ;  /* 0x00000001840e7824 */ /* 0x000fe200078e0a0e */
[----:B------:R-:W-:Y:S01]  /*18d0*/  ULDC.64 UR4, c[0x0][0x210] ;  /* 0x0000840000047ab9 */ /* 0x000fe20000000a00 */
[C---:B------:R-:W-:Y:S01]  /*18e0*/  IMAD R7, R0.reuse, c[0x0][0x1e8], RZ ;  /* 0x00007a0000077a24 */ /* 0x040fe200078e02ff */
[----:B------:R-:W-:Y:S01]  /*18f0*/  UIMAD UR4, UR16, UR4, URZ ;  /* 0x00000004100472a4 */ /* 0x000fe2000f8e023f */
[----:B------:R-:W-:Y:S01]  /*1900*/  IMAD R0, R0, c[0x0][0x1b8], RZ ;  /* 0x00006e0000007a24 */ /* 0x000fe200078e02ff */
[----:B------:R-:W-:Y:S01]  /*1910*/  SEL R23, R23, RZ, !P3 ;  /* 0x000000ff17177207 */ /* 0x000fe20005800000 */
[----:B------:R-:W-:Y:S01]  /*1920*/  IMAD R14, R14, 0x2, R32 ;  /* 0x000000020e0e7824 */ /* 0x000fe200078e0220 */
[----:B------:R-:W-:Y:S01]  /*1930*/  UIMAD UR4, UR12, UR5, UR4 ;  /* 0x000000050c0472a4 */ /* 0x000fe2000f8e0204 */
[C---:B------:R-:W-:Y:S01]  /*1940*/  IMAD R7, R6.reuse, c[0x0][0x1ec], R7 ;  /* 0x00007b0006077a24 */ /* 0x040fe200078e0207 */
[----:B------:R-:W-:Y:S01]  /*1950*/  ISETP.GE.AND P3, PT, R27, c[0x0][0x1cc], PT ;  /* 0x000073001b007a0c */ /* 0x000fe20003f66270 */
        /* <DEDUP_REMOVED lines=12> */
[----:B------:R-:W-:Y:S01]  /*1a20*/  IMAD.IADD R5, R5, 0x1, R7 ;  /* 0x0000000105057824 */ /* 0x000fe200078e0207 */
[----:B------:R-:W-:Y:S01]  /*1a30*/  CS2R R86, SRZ ;  /* 0x0000000000567805 */ /* 0x000fe2000001ff00 */
[----:B------:R-:W-:Y:S01]  /*1a40*/  IMAD R6, R13, c[0x0][0x1d8], RZ ;  /* 0x000076000d067a24 */ /* 0x000fe200078e02ff */
[----:B------:R-:W-:Y:S01]  /*1a50*/  CS2R R84, SRZ ;  /* 0x0000000000547805 */ /* 0x000fe2000001ff00 */
[----:B------:R-:W-:Y:S01]  /*1a60*/  IMAD.IADD R3, R3, 0x1, R0 ;  /* 0x0000000103037824 */ /* 0x000fe200078e0200 */
[----:B------:R-:W-:Y:S01]  /*1a70*/  CS2R R82, SRZ ;  /* 0x0000000000527805 */ /* 0x000fe2000001ff00 */
[----:B------:R-:W-:Y:S01]  /*1a80*/  IMAD.MOV.U32 R14, RZ, RZ, R8 ;  /* 0x000000ffff0e7224 */ /* 0x000fe200078e0008 */
[----:B------:R-:W-:Y:S01]  /*1a90*/  CS2R R80, SRZ ;  /* 0x0000000000507805 */ /* 0x000fe2000001ff00 */
[----:B------:R-:W-:Y:S01]  /*1aa0*/  IMAD R0, R13, c[0x0][0x1a8], RZ ;  /* 0x00006a000d007a24 */ /* 0x000fe200078e02ff */
[----:B------:R-:W-:Y:S01]  /*1ab0*/  IADD3 R13, R11, UR4, RZ ;  /* 0x000000040b0d7c10 */ /* 0x000fe2000fffe0ff */
[----:B------:R-:W-:Y:S01]  /*1ac0*/  IMAD.SHL.U32 R230, R9, 0x2, RZ ;  /* 0x0000000209e67824 */ /* 0x000fe200078e00ff */
[----:B------:R-:W-:Y:S01]  /*1ad0*/  ULDC.64 UR4, c[0x0][0x178] ;  /* 0x00005e0000047ab9 */ /* 0x000fe20000000a00 */
[C---:B------:R-:W-:Y:S01]  /*1ae0*/  IMAD R7, R12.reuse, c[0x0][0x1dc], R6 ;  /* 0x000077000c077a24 */ /* 0x040fe200078e0206 */
[----:B------:R-:W-:Y:S01]  /*1af0*/  UIMAD UR6, UR19, UR4, URZ ;  /* 0x00000004130672a4 */ /* 0x000fe2000f8e023f */
[----:B------:R-:W-:Y:S01]  /*1b00*/  IMAD.WIDE.U32 R8, R12, c[0x0][0x1d8], R4 ;  /* 0x000076000c087a25 */ /* 0x000fe200078e0004 */
[----:B------:R-:W-:Y:S01]  /*1b10*/  IADD3 R231, R230, 0x122c0, RZ ;  /* 0x000122c0e6e77810 */ /* 0x000fe20007ffe0ff */
[----:B------:R-:W-:Y:S01]  /*1b20*/  UIMAD.WIDE.U32 UR20, UR17, UR4, URZ ;  /* 0x00000004111472a5 */ /* 0x000fe2000f8e003f */
[----:B------:R-:W-:Y:S01]  /*1b30*/  CS2R R78, SRZ ;  /* 0x00000000004e7805 */ /* 0x000fe2000001ff00 */
[C---:B------:R-:W-:Y:S01]  /*1b40*/  IMAD R6, R12.reuse, c[0x0][0x1ac], R0 ;  /* 0x00006b000c067a24 */ /* 0x040fe200078e0200 */
[----:B------:R-:W-:Y:S01]  /*1b50*/  UIMAD UR5, UR17, UR5, UR6 ;  /* 0x00000005110572a4 */ /* 0x000fe2000f8e0206 */
[----:B------:R-:W-:Y:S01]  /*1b60*/  IMAD.WIDE.U32 R4, R12, c[0x0][0x1a8], R2 ;  /* 0x00006a000c047a25 */ /* 0x000fe200078e0002 */
[----:B------:R-:W-:Y:S01]  /*1b70*/  IADD3 R3, R230, 0x12280, RZ ;  /* 0x00012280e6037810 */ /* 0x000fe20007ffe0ff */
[----:B------:R-:W-:Y:S01]  /*1b80*/  ULDC.64 UR6, c[0x0][0x208] ;  /* 0x0000820000067ab9 */ /* 0x000fe20000000a00 */
[----:B------:R-:W-:Y:S01]  /*1b90*/  LEA R2, P1, R8, c[0x0][0x1c0], 0x1 ;  /* 0x0000700008027a11 */ /* 0x000fe200078208ff */
[----:B------:R-:W-:Y:S01]  /*1ba0*/  IMAD.IADD R0, R9, 0x1, R7 ;  /* 0x0000000109007824 */ /* 0x000fe200078e0207 */
[----:B------:R-:W-:Y:S01]  /*1bb0*/  @P2 IADD3 R231, R3, -0x40, RZ ;  /* 0xffffffc003e72810 */ /* 0x000fe20007ffe0ff */
[----:B------:R-:W-:Y:S01]  /*1bc0*/  IMAD.IADD R5, R5, 0x1, R6 ;  /* 0x0000000105057824 */ /* 0x000fe200078e0206 */
[----:B------:R-:W-:Y:S01]  /*1bd0*/  LEA R6, P0, R4, c[0x0][0x190], 0x1 ;  /* 0x0000640004067a11 */ /* 0x000fe200078008ff */
[----:B------:R-:W-:Y:S01]  /*1be0*/  IMAD.MOV.U32 R12, RZ, RZ, R10 ;  /* 0x000000ffff0c7224 */ /* 0x000fe200078e000a */
[----:B------:R-:W-:Y:S01]  /*1bf0*/  LEA.HI.X R3, R8, c[0x0][0x1c4], R0, 0x1, P1 ;  /* 0x0000710008037a11 */ /* 0x000fe200008f0c00 */
[----:B------:R-:W-:Y:S01]  /*1c00*/  IMAD.MOV.U32 R0, RZ, RZ, c[0x0][0x1d8] ;  /* 0x00007600ff007624 */ /* 0x000fe200078e00ff */
[----:B------:R-:W-:Y:S01]  /*1c10*/  LEA.HI.X R7, R4, c[0x0][0x194], R5, 0x1, P0 ;  /* 0x0000650004077a11 */ /* 0x000fe200000f0c05 */
[----:B------:R-:W-:Y:S01]  /*1c20*/  IMAD.MOV.U32 R5, RZ, RZ, c[0x0][0x1dc] ;  /* 0x00007700ff057624 */ /* 0x000fe200078e00ff */
[----:B------:R-:W-:Y:S01]  /*1c30*/  UIADD3 UR5, UR21, UR5, URZ ;  /* 0x0000000515057290 */ /* 0x000fe2000fffe03f */
[----:B------:R-:W-:Y:S01]  /*1c40*/  IMAD.MOV.U32 R8, RZ, RZ, c[0x0][0x1a8] ;  /* 0x00006a00ff087624 */ /* 0x000fe200078e00ff */
[C---:B------:R-:W-:Y:S01]  /*1c50*/  LEA R4, P0, R0.reuse, R2, 0x6 ;  /* 0x0000000200047211 */ /* 0x040fe200078030ff */
[----:B------:R-:W-:Y:S01]  /*1c60*/  IMAD R17, R19, c[0x0][0x188], RZ ;  /* 0x0000620013117a24 */ /* 0x000fe200078e02ff */
[----:B------:R-:W-:Y:S01]  /*1c70*/  USHF.L.U32 UR4, UR6, 0x6, URZ ;  /* 0x0000000606047899 */ /* 0x000fe2000800063f */
[C---:B------:R-:W-:Y:S01]  /*1c80*/  IMAD.WIDE.U32 R240, R23.reuse, c[0x0][0x188], R14 ;  /* 0x0000620017f07a25 */ /* 0x040fe200078e000e */
[----:B------:R-:W-:Y:S01]  /*1c90*/  LEA.HI.X R5, R0, R3, R5, 0x6, P0 ;  /* 0x0000000300057211 */ /* 0x000fe200000f3405 */
[----:B------:R-:W-:Y:S01]  /*1ca0*/  CS2R R76, SRZ ;  /* 0x00000000004c7805 */ /* 0x000fe2000001ff00 */
[C---:B------:R-:W-:Y:S01]  /*1cb0*/  LEA R10, P0, R8.reuse, R6, 0x6 ;  /* 0x00000006080a7211 */ /* 0x040fe200078030ff */
[----:B------:R-:W-:Y:S01]  /*1cc0*/  IMAD.MOV.U32 R0, RZ, RZ, c[0x0][0x1ac] ;  /* 0x00006b00ff007624 */ /* 0x000fe200078e00ff */
[----:B------:R-:W-:Y:S01]  /*1cd0*/  CS2R R74, SRZ ;  /* 0x00000000004a7805 */ /* 0x000fe2000001ff00 */
[----:B------:R-:W-:Y:S01]  /*1ce0*/  IMAD R18, R23, c[0x0][0x18c], R17 ;  /* 0x0000630017127a24 */ /* 0x000fe200078e0211 */
[----:B------:R-:W-:Y:S01]  /*1cf0*/  CS2R R72, SRZ ;  /* 0x0000000000487805 */ /* 0x000fe2000001ff00 */
[----:B------:R-:W-:Y:S01]  /*1d00*/  IMAD.U32 R9, RZ, RZ, UR21 ;  /* 0x00000015ff097e24 */ /* 0x000fe2000f8e00ff */
[----:B------:R-:W-:Y:S01]  /*1d10*/  LEA.HI.X R11, R8, R7, R0, 0x6, P0 ;  /* 0x00000007080b7211 */ /* 0x000fe200000f3400 */
[----:B------:R-:W-:Y:S01]  /*1d20*/  IMAD R0, R19, c[0x0][0x218], RZ ;  /* 0x0000860013007a24 */ /* 0x000fe200078e02ff */
[----:B------:R-:W-:Y:S01]  /*1d30*/  CS2R R70, SRZ ;  /* 0x0000000000467805 */ /* 0x000fe2000001ff00 */
[----:B------:R-:W-:Y:S01]  /*1d40*/  IMAD.U32 R8, RZ, RZ, UR20 ;  /* 0x00000014ff087e24 */ /* 0x000fe2000f8e00ff */
[----:B------:R-:W-:Y:S01]  /*1d50*/  CS2R R68, SRZ ;  /* 0x0000000000447805 */ /* 0x000fe2000001ff00 */
[C---:B------:R-:W-:Y:S01]  /*1d60*/  IMAD R17, R23.reuse, c[0x0][0x21c], R0 ;  /* 0x0000870017117a24 */ /* 0x040fe200078e0200 */
[----:B------:R-:W-:Y:S01]  /*1d70*/  IADD3 R0, -R242, UR18, RZ ;  /* 0x00000012f2007c10 */ /* 0x000fe2000fffe1ff */
[----:B------:R-:W-:Y:S01]  /*1d80*/  IMAD.U32 R9, RZ, RZ, UR5 ;  /* 0x00000005ff097e24 */ /* 0x000fe2000f8e00ff */
[----:B------:R-:W-:Y:S01]  /*1d90*/  UMOV UR5, 0x6 ;  /* 0x0000000600057882 */ /* 0x000fe20000000000 */
[----:B------:R-:W-:Y:S01]  /*1da0*/  IMAD.WIDE.U32 R238, R23, c[0x0][0x218], R12 ;  /* 0x0000860017ee7a25 */ /* 0x000fe200078e000c */
[----:B------:R-:W-:Y:S01]  /*1db0*/  LEA R12, P1, R8, R240, 0x6 ;  /* 0x000000f0080c7211 */ /* 0x000fe200078230ff */
[----:B------:R-:W-:Y:S01]  /*1dc0*/  USHF.L.U64.HI UR5, UR6, UR5, UR7 ;  /* 0x0000000506057299 */ /* 0x000fe20008010207 */
[C---:B------:R-:W-:Y:S01]  /*1dd0*/  ISETP.LT.OR P4, PT, R0.reuse, 0x1, P6 ;  /* 0x000000010000780c */ /* 0x040fe20003781670 */
[----:B------:R-:W-:Y:S01]  /*1de0*/  IMAD.IADD R235, R241, 0x1, R18 ;  /* 0x00000001f1eb7824 */ /* 0x000fe200078e0212 */
[----:B------:R-:W-:Y:S01]  /*1df0*/  ISETP.LT.OR P2, PT, R0, 0x1, P5 ;  /* 0x000000010000780c */ /* 0x000fe20002f41670 */
[----:B------:R-:W-:Y:S01]  /*1e00*/  IMAD.SHL.U32 R228, R228, 0x2, RZ ;  /* 0x00000002e4e47824 */ /* 0x000fe200078e00ff */
[----:B------:R-:W-:Y:S01]  /*1e10*/  ISETP.LT.OR P0, PT, R0, 0x1, P3 ;  /* 0x000000010000780c */ /* 0x000fe20001f01670 */
[----:B------:R-:W-:Y:S01]  /*1e20*/  UIMAD UR5, UR5, UR17, URZ ;  /* 0x00000011050572a4 */ /* 0x000fe2000f8e023f */
[----:B------:R-:W-:Y:S01]  /*1e30*/  LEA.HI.X R13, R8, R235, R9, 0x6, P1 ;  /* 0x000000eb080d7211 */ /* 0x000fe200008f3409 */
[----:B------:R-:W-:Y:S01]  /*1e40*/  IMAD.U32 R22, RZ, RZ, UR4 ;  /* 0x00000004ff167e24 */ /* 0x000fe2000f8e00ff */
[C---:B------:R-:W-:Y:S01]  /*1e50*/  ISETP.LT.OR P1, PT, R0.reuse, 0x21, P6 ;  /* 0x000000210000780c */ /* 0x040fe20003721670 */
[----:B------:R-:W-:Y:S01]  /*1e60*/  IMAD.IADD R237, R239, 0x1, R17 ;  /* 0x00000001efed7824 */ /* 0x000fe200078e0211 */
[C---:B------:R-:W-:Y:S01]  /*1e70*/  ISETP.LT.OR P5, PT, R0.reuse, 0x21, P5 ;  /* 0x000000210000780c */ /* 0x040fe20002fa1670 */
[----:B------:R-:W-:Y:S01]  /*1e80*/  IMAD.MOV.U32 R236, RZ, RZ, R238 ;  /* 0x000000ffffec7224 */ /* 0x000fe200078e00ee */
[----:B------:R-:W-:Y:S01]  /*1e90*/  ISETP.LT.OR P3, PT, R0, 0x21, P3 ;  /* 0x000000210000780c */ /* 0x000fe20001f61670 */
[----:B------:R-:W-:Y:S01]  /*1ea0*/  @!PT LDS RZ, [RZ] ;  /* 0x00000000fffff984 */ /* 0x000fe20000000800 */
[----:B------:R-:W-:Y:S01]  /*1eb0*/  @!PT LDS RZ, [RZ] ;  /* 0x00000000fffff984 */ /* 0x000fe20000000800 */
[----:B------:R-:W-:Y:S01]  /*1ec0*/  @!PT LDS RZ, [RZ] ;  /* 0x00000000fffff984 */ /* 0x000fe20000000800 */
[----:B------:R1:W-:Y:S01]  /*1ed0*/  LDGSTS.E.BYPASS.LTC128B.128 [R228+0x6080], [R2.64], !P4 ;  /* 0x0608000002e47fae */ /* 0x0003e2000e101d4e */
[----:B------:R-:W-:Y:S01]  /*1ee0*/  ISETP.GE.AND P4, PT, R30, c[0x0][0x19c], PT ;  /* 0x000067001e007a0c */ /* 0x000fe20003f86270 */
[----:B------:R-:W-:Y:S01]  /*1ef0*/  UIMAD UR5, UR19, UR4, UR5 ;  /* 0x00000004130572a4 */ /* 0x000fe2000f8e0205 */
[----:B------:R-:W-:Y:S01]  /*1f00*/  IMAD.WIDE.U32 R8, R22, UR17, R236 ;  /* 0x0000001116087c25 */ /* 0x000fe2000f8e00ec */
[----:B------:R1:W-:Y:S01]  /*1f10*/  LDGSTS.E.BYPASS.LTC128B.128 [R228+0x8080], [R2.64+0x80], !P2 ;  /* 0x0808008002e47fae */ /* 0x0003e2000d101d4e */
[----:B------:R-:W-:Y:S01]  /*1f20*/  LOP3.LUT P6, RZ, R20, 0x4, RZ, 0xc0, !PT ;  /* 0x0000000414ff7812 */ /* 0x000fe200078cc0ff */
[----:B------:R-:W-:Y:S01]  /*1f30*/  USHF.L.U32 UR19, UR17, 0x6, URZ ;  /* 0x0000000611137899 */ /* 0x000fe2000800063f */
[----:B------:R-:W-:Y:S01]  /*1f40*/  CS2R R66, SRZ ;  /* 0x0000000000427805 */ /* 0x000fe2000001ff00 */
[----:B------:R1:W-:Y:S01]  /*1f50*/  LDGSTS.E.BYPASS.LTC128B.128 [R228+0xa080], [R2.64+0x100], !P0 ;  /* 0x0a08010002e47fae */ /* 0x0003e2000c101d4e */
[----:B------:R-:W-:Y:S01]  /*1f60*/  ISETP.GE.AND P0, PT, R16, c[0x0][0x19c], PT ;  /* 0x0000670010007a0c */ /* 0x000fe20003f06270 */
[----:B------:R-:W-:Y:S01]  /*1f70*/  ULDC UR7, c[0x0][0x20c] ;  /* 0x0000830000077ab9 */ /* 0x000fe20000000800 */
[----:B------:R-:W-:Y:S01]  /*1f80*/  SEL R222, R222, 0xffffffc0, !P6 ;  /* 0xffffffc0dede7807 */ /* 0x000fe20007000000 */
[----:B------:R2:W-:Y:S01]  /*1f90*/  LDGSTS.E.BYPASS.LTC128B.128 [R228+0x7080], [R4.64], !P1 ;  /* 0x0708000004e47fae */ /* 0x0005e2000c901d4e */
[C---:B------:R-:W-:Y:S01]  /*1fa0*/  ISETP.LT.OR P2, PT, R0.reuse, 0x1, P0 ;  /* 0x000000010000780c */ /* 0x040fe20000741670 */
[----:B------:R-:W-:Y:S01]  /*1fb0*/  CS2R R64, SRZ ;  /* 0x0000000000407805 */ /* 0x000fe2000001ff00 */
[C---:B------:R-:W-:Y:S01]  /*1fc0*/  ISETP.LT.OR P1, PT, R0.reuse, 0x1, P4 ;  /* 0x000000010000780c */ /* 0x040fe20002721670 */
[----:B------:R2:W-:Y:S01]  /*1fd0*/  LDGSTS.E.BYPASS.LTC128B.128 [R228+0x9080], [R4.64+0x80], !P5 ;  /* 0x0908008004e47fae */ /* 0x0005e2000e901d4e */
[C---:B------:R-:W-:Y:S01]  /*1fe0*/  ISETP.LT.OR P0, PT, R0.reuse, 0x21, P0 ;  /* 0x000000210000780c */ /* 0x040fe20000701670 */
[----:B------:R-:W-:Y:S01]  /*1ff0*/  CS2R R62, SRZ ;  /* 0x00000000003e7805 */ /* 0x000fe2000001ff00 */
[C---:B------:R-:W-:Y:S01]  /*2000*/  ISETP.LT.OR P4, PT, R0.reuse, 0x21, P4 ;  /* 0x000000210000780c */ /* 0x040fe20002781670 */
[----:B------:R2:W-:Y:S01]  /*2010*/  LDGSTS.E.BYPASS.LTC128B.128 [R228+0xb080], [R4.64+0x100], !P3 ;  /* 0x0b08010004e47fae */ /* 0x0005e2000d901d4e */
[C---:B------:R-:W-:Y:S01]  /*2020*/  ISETP.GE.AND P3, PT, R27.reuse, c[0x0][0x19c], PT ;  /* 0x000067001b007a0c */ /* 0x040fe20003f66270 */
[----:B------:R-:W-:Y:S01]  /*2030*/  CS2R R60, SRZ ;  /* 0x00000000003c7805 */ /* 0x000fe2000001ff00 */
[----:B------:R-:W-:Y:S01]  /*2040*/  CS2R R58, SRZ ;  /* 0x00000000003a7805 */ /* 0x000fe2000001ff00 */
[----:B------:R-:W0:Y:S01]  /*2050*/  LDGDEPBAR ;  /* 0x00000000000079af */ /* 0x000e220000000000 */
[C---:B------:R-:W-:Y:S01]  /*2060*/  ISETP.LT.OR P5, PT, R0.reuse, 0x1, P3 ;  /* 0x000000010000780c */ /* 0x040fe20001fa1670 */
[----:B------:R-:W-:Y:S01]  /*2070*/  CS2R R56, SRZ ;  /* 0x0000000000387805 */ /* 0x000fe2000001ff00 */
[----:B------:R-:W-:Y:S01]  /*2080*/  ISETP.LT.OR P3, PT, R0, 0x21, P3 ;  /* 0x000000210000780c */ /* 0x000fe20001f61670 */
[----:B------:R3:W-:Y:S01]  /*2090*/  LDGSTS.E.BYPASS.LTC128B.128 [R228+0x80], [R6.64], !P2 ;  /* 0x0008000006e47fae */ /* 0x0007e2000d101d4e */
[----:B------:R-:W-:Y:S01]  /*20a0*/  LOP3.LUT P2, RZ, R20, 0x2, RZ, 0xc0, !PT ;  /* 0x0000000214ff7812 */ /* 0x000fe2000784c0ff */
[----:B------:R-:W-:Y:S01]  /*20b0*/  CS2R R54, SRZ ;  /* 0x0000000000367805 */ /* 0x000fe2000001ff00 */
[----:B------:R-:W-:Y:S01]  /*20c0*/  CS2R R52, SRZ ;  /* 0x0000000000347805 */ /* 0x000fe2000001ff00 */
[----:B------:R3:W-:Y:S01]  /*20d0*/  LDGSTS.E.BYPASS.LTC128B.128 [R228+0x2080], [R6.64+0x80], !P1 ;  /* 0x0208008006e47fae */ /* 0x0007e2000c901d4e */
[----:B------:R-:W-:Y:S01]  /*20e0*/  LEA R14, P1, R8, c[0x0][0x1f0], 0x1 ;  /* 0x00007c00080e7a11 */ /* 0x000fe200078208ff */
[----:B------:R-:W-:Y:S01]  /*20f0*/  CS2R R50, SRZ ;  /* 0x0000000000327805 */ /* 0x000fe2000001ff00 */
[----:B-1----:R-:W-:Y:S01]  /*2100*/  IMAD.SHL.U32 R2, R20, 0x40, RZ ;  /* 0x0000004014027824 */ /* 0x002fe200078e00ff */
[----:B------:R-:W-:Y:S01]  /*2110*/  CS2R R48, SRZ ;  /* 0x0000000000307805 */ /* 0x000fe2000001ff00 */
[----:B------:R-:W-:Y:S01]  /*2120*/  IMAD R3, R26, 0x800, R34 ;  /* 0x000008001a037824 */ /* 0x000fe200078e0222 */
[----:B------:R3:W-:Y:S01]  /*2130*/  LDGSTS.E.BYPASS.LTC128B.128 [R228+0x4080], [R6.64+0x100], !P5 ;  /* 0x0408010006e47fae */ /* 0x0007e2000e901d4e */
[----:B------:R-:W-:Y:S01]  /*2140*/  ISETP.GE.AND P5, PT, R27, c[0x0][0x16c], PT ;  /* 0x00005b001b007a0c */ /* 0x000fe20003fa6270 */
[----:B------:R-:W-:Y:S01]  /*2150*/  IMAD.U32 R20, RZ, RZ, UR19 ;  /* 0x00000013ff147e24 */ /* 0x000fe2000f8e00ff */
[----:B------:R-:W-:Y:S01]  /*2160*/  LOP3.LUT R17, R2, 0x1c0, RZ, 0xc0, !PT ;  /* 0x000001c002117812 */ /* 0x000fe200078ec0ff */
[----:B------:R1:W-:Y:S01]  /*2170*/  LDGSTS.E.BYPASS.LTC128B.128 [R228+0x1080], [R10.64], !P0 ;  /* 0x010800000ae47fae */ /* 0x0003e2000c101d4e */
[----:B------:R-:W-:Y:S01]  /*2180*/  IADD3 R2, R9, UR5, RZ ;  /* 0x0000000509027c10 */ /* 0x000fe2000fffe0ff */
[----:B------:R-:W-:Y:S01]  /*2190*/  ULDC.64 UR4, c[0x0][0x270] ;  /* 0x00009c0000047ab9 */ /* 0x000fe20000000a00 */
[----:B------:R-:W-:Y:S01]  /*21a0*/  SHF.R.U32.HI R223, RZ, 0x3, R17 ;  /* 0x00000003ffdf7819 */ /* 0x000fe20000011611 */
[----:B------:R1:W-:Y:S01]  /*21b0*/  LDGSTS.E.BYPASS.LTC128B.128 [R228+0x3080], [R10.64+0x80], !P4 ;  /* 0x030800800ae47fae */ /* 0x0003e2000e101d4e */
[----:B--2---:R-:W-:Y:S01]  /*21c0*/  LOP3.LUT R4, R17, 0x8, R33, 0xf8, !PT ;  /* 0x0000000811047812 */ /* 0x004fe200078ef821 */
[----:B------:R-:W-:Y:S01]  /*21d0*/  UIMAD UR4, UR16, UR4, URZ ;  /* 0x00000004100472a4 */ /* 0x000fe2000f8e023f */
[----:B------:R-:W-:Y:S01]  /*21e0*/  LEA.HI.X R15, R8, c[0x0][0x1f4], R2, 0x1, P1 ;  /* 0x00007d00080f7a11 */ /* 0x000fe200008f0c02 */
[----:B------:R1:W-:Y:S01]  /*21f0*/  LDGSTS.E.BYPASS.LTC128B.128 [R228+0x5080], [R10.64+0x100], !P3 ;  /* 0x050801000ae47fae */ /* 0x0003e2000d901d4e */
[----:B------:R-:W-:Y:S01]  /*2200*/  LOP3.LUT R2, R4, R223, RZ, 0x3c, !PT ;  /* 0x000000df04027212 */ /* 0x000fe200078e3cff */
[----:B------:R-:W-:Y:S01]  /*2210*/  IMAD.MOV.U32 R8, RZ, RZ, c[0x0][0x17c] ;  /* 0x00005f00ff087624 */ /* 0x000fe200078e00ff */
[----:B------:R-:W-:Y:S01]  /*2220*/  LEA R4, P1, R12, c[0x0][0x160], 0x1 ;  /* 0x000058000c047a11 */ /* 0x000fe200078208ff */
[----:B------:R-:W0:Y:S01]  /*2230*/  LDGDEPBAR ;  /* 0x00000000000079af */ /* 0x000e220000000000 */
[----:B------:R-:W-:Y:S01]  /*2240*/  ISETP.GE.AND P0, PT, R30, c[0x0][0x16c], PT ;  /* 0x00005b001e007a0c */ /* 0x000fe20003f06270 */
[----:B------:R-:W-:Y:S01]  /*2250*/  IMAD.IADD R2, R3, 0x1, R2 ;  /* 0x0000000103027824 */ /* 0x000fe200078e0202 */
[----:B------:R-:W-:Y:S01]  /*2260*/  LEA.HI.X R5, R12, c[0x0][0x164], R13, 0x1, P1 ;  /* 0x000059000c057a11 */ /* 0x000fe200008f0c0d */
[----:B------:R-:W-:Y:S01]  /*2270*/  UIMAD UR20, UR12, UR5, UR4 ;  /* 0x000000050c1472a4 */ /* 0x000fe2000f8e0204 */
[----:B------:R-:W-:Y:S01]  /*2280*/  ISETP.GE.AND P1, PT, R16, c[0x0][0x16c], PT ;  /* 0x00005b0010007a0c */ /* 0x000fe20003f26270 */
[----:B------:R-:W-:Y:S01]  /*2290*/  IMAD.SHL.U32 R224, R2, 0x2, RZ ;  /* 0x0000000202e07824 */ /* 0x000fe200078e00ff */
[----:B------:R-:W-:Y:S01]  /*22a0*/  SEL R3, RZ, 0x2, P0 ;  /* 0x00000002ff037807 */ /* 0x000fe20000000000 */
[----:B------:R-:W-:Y:S01]  /*22b0*/  ULDC.64 UR4, c[0x0][0x288] ;  /* 0x0000a20000047ab9 */ /* 0x000fe20000000a00 */
[----:B------:R-:W-:Y:S01]  /*22c0*/  SEL R18, RZ, 0x1, P1 ;  /* 0x00000001ff127807 */ /* 0x000fe20000800000 */
[----:B------:R-:W-:Y:S01]  /*22d0*/  IMAD.IADD R227, R224, 0x1, R222 ;  /* 0x00000001e0e37824 */ /* 0x000fe200078e02de */
[----:B------:R-:W-:Y:S01]  /*22e0*/  SEL R0, RZ, 0x4, P5 ;  /* 0x00000004ff007807 */ /* 0x000fe20002800000 */
[----:B---3--:R-:W-:Y:S01]  /*22f0*/  IMAD.MOV.U32 R7, RZ, RZ, c[0x0][0x178] ;  /* 0x00005e00ff077624 */ /* 0x008fe200078e00ff */
[----:B------:R-:W-:Y:S01]  /*2300*/  IADD3 R2, -R242, UR11, -R20 ;  /* 0x0000000bf2027c10 */ /* 0x000fe2000fffe914 */
[----:B------:R-:W-:Y:S01]  /*2310*/  UIMAD UR4, UR16, UR4, URZ ;  /* 0x00000004100472a4 */ /* 0x000fe2000f8e023f */
[----:B------:R-:W-:Y:S01]  /*2320*/  IADD3 R0, R0, R3, R18 ;  /* 0x0000000300007210 */ /* 0x000fe20007ffe012 */
[----:B------:R-:W-:Y:S01]  /*2330*/  IMAD.U32 R12, RZ, RZ, UR12 ;  /* 0x0000000cff0c7e24 */ /* 0x000fe2000f8e00ff */
[C---:B------:R-:W-:Y:S01]  /*2340*/  LEA R6, P1, R7.reuse, R4, 0x6 ;  /* 0x0000000407067211 */ /* 0x040fe200078230ff */
[----:B------:R-:W-:Y:S01]  /*2350*/  UIMAD UR5, UR12, UR5, UR4 ;  /* 0x000000050c0572a4 */ /* 0x000fe2000f8e0204 */
[----:B------:R-:W-:Y:S01]  /*2360*/  LOP3.LUT P4, RZ, R0, 0x1, RZ, 0xc0, !PT ;  /* 0x0000000100ff7812 */ /* 0x000fe2000788c0ff */
[----:B------:R-:W-:Y:S01]  /*2370*/  IMAD.WIDE.U32 R12, R12, c[0x0][0x238], R28 ;  /* 0x00008e000c0c7a25 */ /* 0x000fe200078e001c */
[----:B------:R-:W-:Y:S01]  /*2380*/  LEA.HI.X R7, R7, R5, R8, 0x6, P1 ;  /* 0x0000000507077211 */ /* 0x000fe200008f3408 */
[----:B------:R-:W-:Y:S01]  /*2390*/  UMOV UR4, 0x5 ;  /* 0x0000000500047882 */ /* 0x000fe20000000000 */
[----:B------:R-:W-:Y:S01]  /*23a0*/  LOP3.LUT P3, RZ, R0, 0x2, RZ, 0xc0, !PT ;  /* 0x0000000200ff7812 */ /* 0x000fe2000786c0ff */
[----:B------:R-:W-:-:S04]  /*23b0*/  DEPBAR.LE SB0, 0x1 ;  /* 0x000080400000791a */ /* 0x000fc80000000000 */
[----:B------:R-:W-:Y:S01]  /*23c0*/  BAR.SYNC.DEFER_BLOCKING 0x0 ;  /* 0x0000000000007b1d */ /* 0x000fe20000010000 */
[----:B------:R-:W-:Y:S01]  /*23d0*/  LOP3.LUT P1, RZ, R0, 0x4, RZ, 0xc0, !PT ;  /* 0x0000000400ff7812 */ /* 0x000fe2000782c0ff */
[----:B------:R-:W-:Y:S01]  /*23e0*/  IMAD.U32 R8, RZ, RZ, UR12 ;  /* 0x0000000cff087e24 */ /* 0x000fe2000f8e00ff */
[----:B------:R-:W-:Y:S01]  /*23f0*/  SEL R0, R220, 0xffffffe0, !P2 ;  /* 0xffffffe0dc007807 */ /* 0x000fe20005000000 */
[----:B-1----:R-:W-:Y:S01]  /*2400*/  IMAD.U32 R10, RZ, RZ, UR12 ;  /* 0x0000000cff0a7e24 */ /* 0x002fe2000f8e00ff */
[----:B------:R-:W-:Y:S01]  /*2410*/  ISETP.LT.OR P2, PT, R2, 0x1, !P4 ;  /* 0x000000010200780c */ /* 0x000fe20006741670 */
[----:B------:R-:W-:Y:S01]  /*2420*/  IMAD.WIDE.U32 R8, R8, c[0x0][0x270], R24 ;  /* 0x00009c0008087a25 */ /* 0x000fe200078e0018 */
[C---:B------:R-:W-:Y:S01]  /*2430*/  ISETP.LT.OR P6, PT, R2.reuse, 0x1, !P3 ;  /* 0x000000010200780c */ /* 0x040fe20005fc1670 */
[----:B------:R-:W-:Y:S01]  /*2440*/  USHF.L.U64.HI UR7, UR6, UR4, UR7 ;  /* 0x0000000406077299 */ /* 0x000fe20008010207 */
[----:B------:R-:W-:Y:S01]  /*2450*/  ISETP.LT.OR P4, PT, R2, 0x21, !P4 ;  /* 0x000000210200780c */ /* 0x000fe20006781670 */
[----:B------:R-:W-:Y:S01]  /*2460*/  IMAD.IADD R225, R224, 0x1, R0 ;  /* 0x00000001e0e17824 */ /* 0x000fe200078e0200 */
[----:B------:R-:W-:Y:S01]  /*2470*/  ISETP.LT.OR P3, PT, R2, 0x21, !P3 ;  /* 0x000000210200780c */ /* 0x000fe20005f61670 */
[----:B------:R-:W-:Y:S01]  /*2480*/  IMAD.WIDE.U32 R10, R10, c[0x0][0x288], R24 ;  /* 0x0000a2000a0a7a25 */ /* 0x000fe200078e0018 */
[----:B------:R-:W-:Y:S01]  /*2490*/  USHF.L.U32 UR6, UR6, 0x5, URZ ;  /* 0x0000000506067899 */ /* 0x000fe2000800063f */
[----:B------:R-:W-:Y:S01]  /*24a0*/  IADD3 R3, R9, UR20, RZ ;  /* 0x0000001409037c10 */ /* 0x000fe2000fffe0ff */
[----:B------:R-:W-:Y:S01]  /*24b0*/  CS2R R46, SRZ ;  /* 0x00000000002e7805 */ /* 0x000fe2000001ff00 */
[----:B------:R-:W-:Y:S01]  /*24c0*/  IMAD.IADD R226, R222, 0x1, R225 ;  /* 0x00000001dee27824 */ /* 0x000fe200078e02e1 */
[----:B------:R-:W-:Y:S01]  /*24d0*/  IADD3 R9, R11, UR5, RZ ;  /* 0x000000050b097c10 */ /* 0x000fe2000fffe0ff */
[----:B------:R-:W-:Y:S01]  /*24e0*/  ULDC.64 UR4, c[0x0][0x238] ;  /* 0x00008e0000047ab9 */ /* 0x000fe20000000a00 */
[----:B------:R-:W-:Y:S01]  /*24f0*/  IMAD R0, R19, c[0x0][0x278], RZ ;  /* 0x00009e0013007a24 */ /* 0x000fe200078e02ff */
[----:B------:R-:W-:Y:S01]  /*2500*/  UIMAD UR4, UR16, UR4, URZ ;  /* 0x00000004100472a4 */ /* 0x000fe2000f8e023f */
[----:B------:R-:W-:Y:S01]  /*2510*/  LOP3.LUT R17, R17, 0x10, R229, 0xf8, !PT ;  /* 0x0000001011117812 */ /* 0x000fe200078ef8e5 */
[----:B------:R-:W-:Y:S01]  /*2520*/  CS2R R44, SRZ ;  /* 0x00000000002c7805 */ /* 0x000fe2000001ff00 */
[----:B------:R-:W-:Y:S01]  /*2530*/  IMAD R0, R23, c[0x0][0x27c], R0 ;  /* 0x00009f0017007a24 */ /* 0x000fe200078e0200 */
[----:B------:R1:W2:Y:S01]  /*2540*/  LDSM.16.M88.4 R148, [R224+0x6080] ;  /* 0x00608000e094783b */ /* 0x0002a20000000200 */
[----:B------:R-:W-:Y:S01]  /*2550*/  UIMAD UR5, UR12, UR5, UR4 ;  /* 0x000000050c0572a4 */ /* 0x000fe2000f8e0204 */
[----:B------:R-:W-:Y:S01]  /*2560*/  SEL R234, RZ, 0xffffffff, P0 ;  /* 0xffffffffffea7807 */ /* 0x000fe20000000000 */
[----:B------:R-:W-:Y:S01]  /*2570*/  USHF.R.S32.HI UR4, URZ, 0x1f, UR19 ;  /* 0x0000001f3f047899 */ /* 0x000fe20008011413 */
[----:B------:R1:W3:Y:S01]  /*2580*/  LDSM.16.M88.4 R152, [R225+0x6080] ;  /* 0x00608000e198783b */ /* 0x0002e20000000200 */
[----:B------:R-:W-:Y:S01]  /*2590*/  ISETP.GE.AND P0, PT, R30, c[0x0][0x1fc], PT ;  /* 0x00007f001e007a0c */ /* 0x000fe20003f06270 */
[----:B------:R-:W-:Y:S01]  /*25a0*/  CS2R R42, SRZ ;  /* 0x00000000002a7805 */ /* 0x000fe2000001ff00 */
[----:B------:R-:W-:Y:S01]  /*25b0*/  IMAD.SHL.U32 R234, R234, 0x2, RZ ;  /* 0x00000002eaea7824 */ /* 0x000fe200078e00ff */
[----:B------:R1:W4:Y:S01]  /*25c0*/  LDSM.16.M88.4 R156, [R227+0x6080] ;  /* 0x00608000e39c783b */ /* 0x0003220000000200 */
[----:B------:R-:W-:Y:S01]  /*25d0*/  CS2R R40, SRZ ;  /* 0x0000000000287805 */ /* 0x000fe2000001ff00 */
[----:B------:R-:W-:-:S02]  /*25e0*/  CS2R R38, SRZ ;  /* 0x0000000000267805 */ /* 0x000fc4000001ff00 */
[----:B------:R1:W1:Y:S01]  /*25f0*/  LDSM.16.M88.4 R168, [R224+0x8080] ;  /* 0x00808000e0a8783b */ /* 0x0002620000000200 */
[----:B------:R-:W-:-:S03]  /*2600*/  LOP3.LUT R234, R234, 0x2, R18, 0xe2, !PT ;  /* 0x00000002eaea7812 */ /* 0x000fc600078ee212 */
        /* <DEDUP_REMOVED lines=16> */
[----:B------:R-:W-:Y:S01]  /*2710*/  IMAD.MOV.U32 R2, RZ, RZ, R8 ;  /* 0x000000ffff027224 */ /* 0x000fe200078e0008 */
[C---:B------:R-:W-:Y:S01]  /*2720*/  ISETP.GE.AND P6, PT, R16.reuse, c[0x0][0x1fc], PT ;  /* 0x00007f0010007a0c */ /* 0x040fe20003fc6270 */
[----:B------:R-:W-:Y:S02]  /*2730*/  IMAD.MOV.U32 R8, RZ, RZ, R10 ;  /* 0x000000ffff087224 */ /* 0x000fe400078e000a */
[----:B------:R-:W-:Y:S01]  /*2740*/  IMAD.U32 R10, RZ, RZ, UR6 ;  /* 0x00000006ff0a7e24 */ /* 0x000fe2000f8e00ff */
[----:B------:R-:W-:Y:S01]  /*2750*/  SEL R22, RZ, 0x1, P6 ;  /* 0x00000001ff167807 */ /* 0x000fe20003000000 */
[----:B------:R-:W-:Y:S01]  /*2760*/  IMAD.WIDE.U32 R246, R23, c[0x0][0x278], R2 ;  /* 0x00009e0017f67a25 */ /* 0x000fe200078e0002 */
[----:B------:R-:W-:Y:S02]  /*2770*/  IADD3 R3, R13, UR5, RZ ;  /* 0x000000050d037c10 */ /* 0x000fe4000fffe0ff */
[----:B------:R5:W-:Y:S01]  /*2780*/  LDGSTS.E.BYPASS.LTC128B.128 [R228+0xa080], [R4.64+0x100], !P2 ;  /* 0x0a08010004e47fae */ /* 0x000be2000d101d4e */
[----:B------:R-:W-:Y:S01]  /*2790*/  IMAD.IADD R249, R247, 0x1, R0 ;  /* 0x00000001f7f97824 */ /* 0x000fe200078e0200 */
[----:B------:R-:W-:Y:S01]  /*27a0*/  ISETP.GE.AND P2, PT, R16, c[0x0][0x1fc], PT ;  /* 0x00007f0010007a0c */ /* 0x000fe20003f46270 */
[----:B------:R-:W-:Y:S01]  /*27b0*/  IMAD.MOV.U32 R2, RZ, RZ, R12 ;  /* 0x000000ffff027224 */ /* 0x000fe200078e000c */
[----:B------:R1:W-:Y:S01]  /*27c0*/  LDGSTS.E.BYPASS.LTC128B.128 [R228+0x7080], [R6.64], !P4 ;  /* 0x0708000006e47fae */ /* 0x0003e2000e101d4e */
[----:B------:R-:W-:Y:S01]  /*27d0*/  ISETP.GE.AND P6, PT, R27, c[0x0][0x1fc], PT ;  /* 0x00007f001b007a0c */ /* 0x000fe20003fc6270 */
[----:B------:R-:W-:-:S02]  /*27e0*/  IMAD.WIDE.U32 R244, R23, c[0x0][0x290], R8 ;  /* 0x0000a40017f47a25 */ /* 0x000fc400078e0008 */
[----:B------:R1:W-:Y:S01]  /*27f0*/  LDGSTS.E.BYPASS.LTC128B.128 [R228+0x9080], [R6.64+0x80], !P3 ;  /* 0x0908008006e47fae */ /* 0x0003e2000d901d4e */
[----:B------:R-:W-:Y:S01]  /*2800*/  ISETP.GT.AND P3, PT, R132, 0xf, PT ;  /* 0x0000000f8400780c */ /* 0x000fe20003f64270 */
[----:B------:R-:W-:Y:S02]  /*2810*/  IMAD.WIDE.U32 R250, R23, c[0x0][0x240], R2 ;  /* 0x0000900017fa7a25 */ /* 0x000fe400078e0002 */
[----:B------:R1:W-:Y:S02]  /*2820*/  LDGSTS.E.BYPASS.LTC128B.128 [R228+0xb080], [R6.64+0x100], !P1 ;  /* 0x0b08010006e47fae */ /* 0x0003e4000c901d4e */
[----:B------:R-:W-:-:S05]  /*2830*/  IMAD.SHL.U32 R9, R26, 0x20, RZ ;  /* 0x000000201a097824 */ /* 0x000fca00078e00ff */
[----:B------:R-:W-:-:S03]  /*2840*/  LOP3.LUT R12, R31, 0x20, R9, 0xf8, !PT ;  /* 0x000000201f0c7812 */ /* 0x000fc600078ef809 */
[----:B------:R-:W-:Y:S01]  /*2850*/  @!P3 IADD3 R0, P4, R246, UR19, RZ ;  /* 0x00000013f600bc10 */ /* 0x000fe2000ff9e0ff */
[----:B------:R-:W-:Y:S01]  /*2860*/  @!P3 IMAD.SHL.U32 R16, R132, 0x10, RZ ;  /* 0x000000108410b824 */ /* 0x000fe200078e00ff */
[----:B-----5:R-:W-:-:S04]  /*2870*/  SHF.R.S32.HI R4, RZ, 0x1f, R21 ;  /* 0x0000001fff047819 */ /* 0x020fc80000011415 */
[----:B------:R-:W-:-:S04]  /*2880*/  LEA.HI R4, R4, R21, RZ, 0x2 ;  /* 0x0000001504047211 */ /* 0x000fc800078f10ff */
[----:B------:R-:W-:Y:S02]  /*2890*/  LOP3.LUT R5, R4, 0x1ffffffc, RZ, 0xc0, !PT ;  /* 0x1ffffffc04057812 */ /* 0x000fe400078ec0ff */
[----:B------:R-:W-:Y:S01]  /*28a0*/  LEA R4, P1, R10, R14, 0x1 ;  /* 0x0000000e0a047211 */ /* 0x000fe200078208ff */
[----:B-1----:R-:W-:Y:S02]  /*28b0*/  IMAD.U32 R7, RZ, RZ, UR6 ;  /* 0x00000006ff077e24 */ /* 0x002fe4000f8e00ff */
[----:B------:R-:W-:Y:S02]  /*28c0*/  IMAD.U32 R6, RZ, RZ, UR7 ;  /* 0x00000007ff067e24 */ /* 0x000fe4000f8e00ff */
[----:B------:R-:W-:-:S03]  /*28d0*/  IMAD.IADD R21, R21, 0x1, -R5 ;  /* 0x0000000115157824 */ /* 0x000fc600078e0a05 */
[----:B------:R-:W-:Y:S02]  /*28e0*/  LEA.HI.X R5, R7, R15, R6, 0x1, P1 ;  /* 0x0000000f07057211 */ /* 0x000fe400008f0c06 */
[----:B------:R-:W-:Y:S02]  /*28f0*/  @!P3 IADD3.X R6, R249, UR4, RZ, P4, !PT ;  /* 0x00000004f906bc10 */ /* 0x000fe4000a7fe4ff */
[----:B------:R-:W-:Y:S02]  /*2900*/  @!P3 LEA R10, P4, R0, c[0x0][0x258], 0x2 ;  /* 0x00009600000aba11 */ /* 0x000fe400078810ff */
[----:B------:R-:W-:Y:S02]  /*2910*/  ISETP.GE.AND P1, PT, R30, c[0x0][0x1fc], PT ;  /* 0x00007f001e007a0c */ /* 0x000fe40003f26270 */
[----:B------:R-:W-:Y:S01]  /*2920*/  @!P3 LEA.HI.X R11, R0, c[0x0][0x25c], R6, 0x2, P4 ;  /* 0x00009700000bba11 */ /* 0x000fe200020f1406 */
[C---:B------:R-:W-:Y:S01]  /*2930*/  IMAD R0, R19.reuse, c[0x0][0x290], RZ ;  /* 0x0000a40013007a24 */ /* 0x040fe200078e02ff */
[----:B------:R-:W-:Y:S01]  /*2940*/  LOP3.LUT R6, R36, 0xffffffe0, RZ, 0xc0, !PT ;  /* 0xffffffe024067812 */ /* 0x000fe200078ec0ff */
[----:B------:R-:W-:Y:S01]  /*2950*/  IMAD R19, R19, c[0x0][0x240], RZ ;  /* 0x0000900013137a24 */ /* 0x000fe200078e02ff */
[----:B------:R-:W-:Y:S01]  /*2960*/  SEL R233, RZ, 0xffffffff, P1 ;  /* 0xffffffffffe97807 */ /* 0x000fe20000800000 */
[----:B------:R-:W-:Y:S01]  /*2970*/  IMAD R13, R23, c[0x0][0x294], R0 ;  /* 0x0000a500170d7a24 */ /* 0x000fe200078e0200 */
[----:B------:R-:W-:Y:S01]  /*2980*/  LOP3.LUT R7, R35, 0xfffffff0, RZ, 0xc0, !PT ;  /* 0xfffffff023077812 */ /* 0x000fe200078ec0ff */
[C---:B------:R-:W-:Y:S01]  /*2990*/  IMAD.IADD R6, R132.reuse, 0x1, -R6 ;  /* 0x0000000184067824 */ /* 0x040fe200078e0a06 */
[----:B------:R-:W-:Y:S01]  /*29a0*/  ISETP.GE.AND P4, PT, R27, c[0x0][0x1fc], PT ;  /* 0x00007f001b007a0c */ /* 0x000fe20003f86270 */
[----:B------:R1:W-:Y:S01]  /*29b0*/  @!P3 LDGSTS.E.BYPASS.LTC128B.128 [R16+0x12080], [R10.64] ;  /* 0x120800000a10bfae */ /* 0x0003e2000b901d4e */
[----:B------:R-:W-:Y:S01]  /*29c0*/  IMAD.SHL.U32 R233, R233, 0x2, RZ ;  /* 0x00000002e9e97824 */ /* 0x000fe200078e00ff */
[----:B------:R-:W-:Y:S01]  /*29d0*/  CS2R R36, SRZ ;  /* 0x0000000000247805 */ /* 0x000fe2000001ff00 */
[----:B------:R-:W-:Y:S01]  /*29e0*/  SHF.R.S32.HI R0, RZ, 0x1f, R6 ;  /* 0x0000001fff007819 */ /* 0x000fe20000011406 */
[----:B------:R-:W-:Y:S01]  /*29f0*/  IMAD.IADD R7, R132, 0x1, -R7 ;  /* 0x0000000184077824 */ /* 0x000fe200078e0a07 */
[----:B------:R-:W0:Y:S01]  /*2a00*/  LDGDEPBAR ;  /* 0x00000000000079af */ /* 0x000e220000000000 */
[----:B------:R-:W-:Y:S01]  /*2a10*/  LOP3.LUT R233, R233, 0x2, R22, 0xe2, !PT ;  /* 0x00000002e9e97812 */ /* 0x000fe200078ee216 */
[----:B------:R-:W-:Y:S01]  /*2a20*/  IMAD.IADD R248, R245, 0x1, R13 ;  /* 0x00000001f5f87824 */ /* 0x000fe200078e020d */
[----:B------:R-:W-:Y:S01]  /*2a30*/  LEA.HI R2, R0, R6, RZ, 0x2 ;  /* 0x0000000600027211 */ /* 0x000fe200078f10ff */
[----:B------:R-:W-:Y:S01]  /*2a40*/  IMAD R19, R23, c[0x0][0x244], R19 ;  /* 0x0000910017137a24 */ /* 0x000fe200078e0213 */
[----:B------:R-:W-:-:S02]  /*2a50*/  IADD3 R0, -R20, UR11, -R242 ;  /* 0x0000000b14007c10 */ /* 0x000fc4000fffe9f2 */
[----:B------:R-:W-:Y:S01]  /*2a60*/  LEA.HI.SX32 R229, R2, R229, 0x1e ;  /* 0x000000e502e57211 */ /* 0x000fe200078ff2ff */
[----:B------:R-:W-:Y:S01]  /*2a70*/  IMAD.IADD R252, R251, 0x1, R19 ;  /* 0x00000001fbfc7824 */ /* 0x000fe200078e0213 */
[----:B------:R-:W-:Y:S02]  /*2a80*/  ISETP.LT.OR P1, PT, R0, 0x1, P2 ;  /* 0x000000010000780c */ /* 0x000fe40001721670 */
[----:B------:R-:W-:Y:S02]  /*2a90*/  LOP3.LUT R2, R2, 0x7ffffffc, RZ, 0xc0, !PT ;  /* 0x7ffffffc02027812 */ /* 0x000fe400078ec0ff */
[----:B------:R-:W-:Y:S02]  /*2aa0*/  SHF.R.S32.HI R3, RZ, 0x1f, R7 ;  /* 0x0000001fff037819 */ /* 0x000fe40000011407 */
[----:B------:R-:W-:Y:S01]  /*2ab0*/  ISETP.LT.OR P2, PT, R0, 0x21, P2 ;  /* 0x000000210000780c */ /* 0x000fe20001741670 */
[----:B------:R-:W-:Y:S01]  /*2ac0*/  IMAD.IADD R2, R6, 0x1, -R2 ;  /* 0x0000000106027824 */ /* 0x000fe200078e0a02 */
[----:B------:R-:W-:-:S02]  /*2ad0*/  SEL R6, RZ, 0x4, P4 ;  /* 0x00000004ff067807 */ /* 0x000fc40002000000 */
[C---:B------:R-:W-:Y:S01]  /*2ae0*/  ISETP.LT.OR P4, PT, R0.reuse, 0x1, P0 ;  /* 0x000000010000780c */ /* 0x040fe20000781670 */
[----:B------:R-:W-:Y:S01]  /*2af0*/  IMAD R21, R21, 0x4, R2 ;  /* 0x0000000415157824 */ /* 0x000fe200078e0202 */
[----:B------:R-:W-:Y:S01]  /*2b00*/  LEA.HI R3, R3, R7, RZ, 0x3 ;  /* 0x0000000703037211 */ /* 0x000fe200078f18ff */
[----:B------:R1:W-:Y:S01]  /*2b10*/  LDGSTS.E.BYPASS.LTC128B.128 [R228+0xc080], [R14.64], !P1 ;  /* 0x0c0800000ee47fae */ /* 0x0003e2000c901d4e */
[C---:B------:R-:W-:Y:S01]  /*2b20*/  ISETP.LT.OR P1, PT, R0.reuse, 0x1, P6 ;  /* 0x000000010000780c */ /* 0x040fe20003721670 */
[----:B------:R-:W-:Y:S01]  /*2b30*/  IMAD.SHL.U32 R243, R21, 0x2, RZ ;  /* 0x0000000215f37824 */ /* 0x000fe200078e00ff */
[----:B------:R-:W-:Y:S02]  /*2b40*/  LOP3.LUT R8, R3, 0xfffffff8, RZ, 0xc0, !PT ;  /* 0xfffffff803087812 */ /* 0x000fe400078ec0ff */
[C---:B------:R-:W-:Y:S02]  /*2b50*/  ISETP.LT.OR P0, PT, R0.reuse, 0x21, P0 ;  /* 0x000000210000780c */ /* 0x040fe40000701670 */
[----:B------:R-:W-:Y:S01]  /*2b60*/  ISETP.LT.OR P6, PT, R0, 0x21, P6 ;  /* 0x000000210000780c */ /* 0x000fe200037c1670 */
[----:B------:R-:W-:Y:S01]  /*2b70*/  IMAD.IADD R7, R7, 0x1, -R8 ;  /* 0x0000000107077824 */ /* 0x000fe200078e0a08 */
[----:B------:R-:W-:Y:S01]  /*2b80*/  LOP3.LUT R0, R17, 0x8, R33, 0xf8, !PT ;  /* 0x0000000811007812 */ /* 0x000fe200078ef821 */
[----:B------:R1:W-:Y:S01]  /*2b90*/  LDGSTS.E.BYPASS.LTC128B.128 [R228+0xe080], [R14.64+0x80], !P4 ;  /* 0x0e0800800ee47fae */ /* 0x0003e2000e101d4e */
[----:B------:R-:W-:Y:S01]  /*2ba0*/  LOP3.LUT R233, R233, R6, RZ, 0xfc, !PT ;  /* 0x00000006e9e97212 */ /* 0x000fe200078efcff */
[----:B------:R-:W-:Y:S01]  /*2bb0*/  IMAD.SHL.U32 R6, R26, 0x8, RZ ;  /* 0x000000081a067824 */ /* 0x000fe200078e00ff */
[----:B------:R-:W-:Y:S01]  /*2bc0*/  LOP3.LUT R223, R0, R223, RZ, 0x3c, !PT ;  /* 0x000000df00df7212 */ /* 0x000fe200078e3cff */
[----:B------:R1:W-:Y:S01]  /*2bd0*/  LDGSTS.E.BYPASS.LTC128B.128 [R228+0x10080], [R14.64+0x100], !P1 ;  /* 0x100801000ee47fae */ /* 0x0003e2000c901d4e */
[----:B------:R-:W-:Y:S01]  /*2be0*/  IMAD.SHL.U32 R0, R7, 0x40, RZ ;  /* 0x0000004007007824 */ /* 0x000fe200078e00ff */
[----:B------:R-:W-:Y:S01]  /*2bf0*/  ISETP.GE.AND P1, PT, R132, 0x10, PT ;  /* 0x000000108400780c */ /* 0x000fe20003f26270 */
[----:B------:R-:W-:Y:S01]  /*2c00*/  IMAD.SHL.U32 R8, R3, 0x40, RZ ;  /* 0x0000004003087824 */ /* 0x000fe200078e00ff */
[----:B------:R1:W-:Y:S01]  /*2c10*/  LDGSTS.E.BYPASS.LTC128B.128 [R228+0xd080], [R4.64], !P2 ;  /* 0x0d08000004e47fae */ /* 0x0003e2000d101d4e */
[----:B------:R-:W-:Y:S01]  /*2c20*/  LOP3.LUT P4, RZ, R7, 0x4, RZ, 0xc0, !PT ;  /* 0x0000000407ff7812 */ /* 0x000fe2000788c0ff */
[----:B------:R-:W-:Y:S01]  /*2c30*/  IMAD R223, R26, 0x200, R223 ;  /* 0x000002001adf7824 */ /* 0x000fe200078e02df */
[----:B------:R-:W-:Y:S01]  /*2c40*/  LOP3.LUT R0, R0, 0x1c0, RZ, 0xc0, !PT ;  /* 0x000001c000007812 */ /* 0x000fe200078ec0ff */
[----:B------:R1:W-:Y:S01]  /*2c50*/  LDGSTS.E.BYPASS.LTC128B.128 [R228+0xf080], [R4.64+0x80], !P0 ;  /* 0x0f08008004e47fae */ /* 0x0003e2000c101d4e */
[----:B------:R-:W-:Y:S01]  /*2c60*/  IADD3 R2, P0, R244, UR19, RZ ;  /* 0x00000013f4027c10 */ /* 0x000fe2000ff1e0ff */
[----:B------:R-:W-:Y:S01]  /*2c70*/  IMAD R222, R223, 0x2, R222 ;  /* 0x00000002dfde7824 */ /* 0x000fe200078e02de */
[----:B------:R-:W-:Y:S01]  /*2c80*/  LOP3.LUT P2, RZ, R7, 0x2, RZ, 0xc0, !PT ;  /* 0x0000000207ff7812 */ /* 0x000fe2000784c0ff */
[----:B------:R1:W-:Y:S01]  /*2c90*/  LDGSTS.E.BYPASS.LTC128B.128 [R228+0x11080], [R4.64+0x100], !P6 ;  /* 0x1108010004e47fae */ /* 0x0003e2000f101d4e */
[----:B------:R-:W-:Y:S01]  /*2ca0*/  LOP3.LUT R9, R0, 0x8, R6, 0xf8, !PT ;  /* 0x0000000800097812 */ /* 0x000fe200078ef806 */
[----:B------:R-:W-:Y:S01]  /*2cb0*/  IMAD.SHL.U32 R223, R223, 0x2, RZ ;  /* 0x00000002dfdf7824 */ /* 0x000fe200078e00ff */
[----:B------:R-:W-:-:S02]  /*2cc0*/  SHF.R.U32.HI R3, RZ, 0x3, R0 ;  /* 0x00000003ff037819 */ /* 0x000fc40000011600 */
[----:B------:R-:W-:Y:S02]  /*2cd0*/  IADD3.X R7, R248, UR4, RZ, P0, !PT ;  /* 0x00000004f8077c10 */ /* 0x000fe400087fe4ff */
[----:B------:R-:W-:Y:S02]  /*2ce0*/  LEA R6, P0, R2, c[0x0][0x280], 0x2 ;  /* 0x0000a00002067a11 */ /* 0x000fe400078010ff */
[----:B------:R-:W-:Y:S02]  /*2cf0*/  LOP3.LUT R9, R9, R3, RZ, 0x3c, !PT ;  /* 0x0000000309097212 */ /* 0x000fe400078e3cff */
[----:B------:R-:W-:Y:S01]  /*2d00*/  LOP3.LUT R0, R3, R12, R0, 0x1e, !PT ;  /* 0x0000000c03007212 */ /* 0x000fe200078e1e00 */
[----:B------:R-:W-:Y:S01]  /*2d10*/  @!P1 IMAD.SHL.U32 R3, R132, 0x10, RZ ;  /* 0x0000001084039824 */ /* 0x000fe200078e00ff */
[----:B------:R-:W-:Y:S02]  /*2d20*/  LEA.HI.X R7, R2, c[0x0][0x284], R7, 0x2, P0 ;  /* 0x0000a10002077a11 */ /* 0x000fe400000f1407 */
[----:B------:R-:W-:-:S02]  /*2d30*/  LOP3.LUT R8, R8, 0xfffffe00, RZ, 0xc0, !PT ;  /* 0xfffffe0008087812 */ /* 0x000fc400078ec0ff */
[----:B------:R-:W-:Y:S01]  /*2d40*/  SEL R220, R220, 0xffffffe0, !P4 ;  /* 0xffffffe0dcdc7807 */ /* 0x000fe20006000000 */
[----:B------:R5:W-:Y:S01]  /*2d50*/  @!P1 LDGSTS.E.BYPASS.LTC128B.128 [R3+0x12180], [R6.64] ;  /* 0x1218000006039fae */ /* 0x000be2000b901d4e */
[-C--:B------:R-:W-:Y:S02]  /*2d60*/  IADD3 R2, R9, R8.reuse, R32 ;  /* 0x0000000809027210 */ /* 0x080fe40007ffe020 */
[----:B------:R-:W-:Y:S01]  /*2d70*/  LOP3.LUT R0, R0, R8, RZ, 0xfc, !PT ;  /* 0x0000000800007212 */ /* 0x000fe200078efcff */
[----:B------:R-:W0:Y:S01]  /*2d80*/  LDGDEPBAR ;  /* 0x00000000000079af */ /* 0x000e220000000000 */
[----:B------:R-:W-:Y:S01]  /*2d90*/  IMAD.MOV.U32 R8, RZ, RZ, 0x10 ;  /* 0x00000010ff087424 */ /* 0x000fe200078e00ff */
[----:B------:R-:W-:Y:S01]  /*2da0*/  IADD3 R232, -R243, UR18, RZ ;  /* 0x00000012f3e87c10 */ /* 0x000fe2000fffe1ff */
[----:B------:R-:W-:Y:S02]  /*2db0*/  IMAD.SHL.U32 R2, R2, 0x2, RZ ;  /* 0x0000000202027824 */ /* 0x000fe400078e00ff */
[----:B------:R-:W-:-:S02]  /*2dc0*/  IMAD.SHL.U32 R0, R0, 0x2, RZ ;  /* 0x0000000200007824 */ /* 0x000fc400078e00ff */
[----:B------:R-:W-:Y:S01]  /*2dd0*/  IMAD R221, R220, 0x2, R2 ;  /* 0x00000002dcdd7824 */ /* 0x000fe200078e0202 */
[----:B-----5:R-:W-:-:S05]  /*2de0*/  SEL R3, R8, 0xfffffff0, !P2 ;  /* 0xfffffff008037807 */ /* 0x020fca0005000000 */
[----:B------:R-:W-:-:S04]  /*2df0*/  IMAD R3, R3, 0x2, R2 ;  /* 0x0000000203037824 */ /* 0x000fc800078e0202 */
[----:B-1234-:R-:W-:Y:S02]  /*2e00*/  IMAD R220, R220, 0x2, R3 ;  /* 0x00000002dcdc7824 */ /* 0x01efe400078e0203 */
.L_x_622:
        /* <DEDUP_REMOVED lines=503> */
.L_x_620:
        /* <DEDUP_REMOVED lines=118> */
.L_x_621:
        /* <DEDUP_REMOVED lines=166> */
.L_x_619:
[----:B------:R-:W-:Y:S05]  /*5f40*/  @P2 EXIT ;  /* 0x000000000000294d */ /* 0x000fea0003800000 */
[----:B-1----:R-:W2:Y:S01]  /*5f50*/  LDL.LU R7, [R1] ;  /* 0x0000000001077983 */ /* 0x002ea20000300800 */
[----:B------:R-:W-:Y:S01]  /*5f60*/  ISETP.NE.U32.AND P2, PT, RZ, c[0x0][0x360], PT ;  /* 0x0000d800ff007a0c */ /* 0x000fe20003f45070 */
[----:B------:R-:W-:-:S03]  /*5f70*/  ULDC.64 UR4, c[0x0][0x338] ;  /* 0x0000ce0000047ab9 */ /* 0x000fc60000000a00 */
[----:B------:R-:W-:-:S13]  /*5f80*/  ISETP.NE.AND.EX P2, PT, RZ, c[0x0][0x364], PT, P2 ;  /* 0x0000d900ff007a0c */ /* 0x000fda0003f45320 */
[----:B------:R-:W-:-:S04]  /*5f90*/  @P2 IMAD.MOV.U32 R2, RZ, RZ, 0x4 ;  /* 0x00000004ff022424 */ /* 0x000fc800078e00ff */
[----:B--2---:R-:W-:-:S05]  /*5fa0*/  @P2 IMAD.WIDE R2, R7, R2, c[0x0][0x360] ;  /* 0x0000d80007022625 */ /* 0x004fca00078e0202 */
[----:B------:R-:W2:Y:S01]  /*5fb0*/  @P2 LDG.E R0, [R2.64] ;  /* 0x0000000e02002981 */ /* 0x000ea2000c1e1900 */
[----:B------:R-:W-:Y:S01]  /*5fc0*/  UISETP.NE.AND UP0, UPT, UR4, 0x1, UPT ;  /* 0x000000010400788c */ /* 0x000fe2000bf05270 */
[----:B------:R-:W-:Y:S01]  /*5fd0*/  SHF.R.S32.HI R6, RZ, 0x1f, R7 ;  /* 0x0000001fff067819 */ /* 0x000fe20000011407 */
[----:B------:R-:W-:Y:S01]  /*5fe0*/  UIMAD.WIDE.U32 UR6, UR12, UR5, URZ ;  /* 0x000000050c0672a5 */ /* 0x000fe2000f8e003f */
[----:B------:R-:W1:Y:S01]  /*5ff0*/  S2R R4, SR_TID.X ;  /* 0x0000000000047919 */ /* 0x000e620000002100 */
[----:B------:R-:W-:Y:S02]  /*6000*/  ULDC UR4, c[0x0][0x340] ;  /* 0x0000d00000047ab9 */ /* 0x000fe40000000800 */
[----:B------:R-:W-:-:S04]  /*6010*/  UIMAD UR13, UR13, 0x3000, URZ ;  /* 0x000030000d0d78a4 */ /* 0x000fc8000f8e023f */
[----:B------:R-:W-:Y:S02]  /*6020*/  USHF.R.S32.HI UR6, URZ, 0x1f, UR13 ;  /* 0x0000001f3f067899 */ /* 0x000fe4000801140d */
[----:B------:R-:W-:Y:S02]  /*6030*/  @UP0 UMOV UR5, UR7 ;  /* 0x0000000700050c82 */ /* 0x000fe40008000000 */
[----:B------:R-:W-:-:S03]  /*6040*/  @UP0 USHF.R.U32.HI UR12, URZ, UR4, UR5 ;  /* 0x000000043f0c0299 */ /* 0x000fc60008011605 */
[----:B------:R-:W-:Y:S02]  /*6050*/  ULDC.64 UR4, c[0x0][0x328] ;  /* 0x0000ca0000047ab9 */ /* 0x000fe40000000a00 */
[----:B------:R-:W-:-:S04]  /*6060*/  USHF.R.S32.HI UR7, URZ, 0x1f, UR12 ;  /* 0x0000001f3f077899 */ /* 0x000fc8000801140c */
[----:B------:R-:W-:-:S04]  /*6070*/  UIMAD UR4, UR7, UR4, URZ ;  /* 0x00000004070472a4 */ /* 0x000fc8000f8e023f */
[----:B------:R-:W-:-:S03]  /*6080*/  UIMAD UR8, UR12, UR5, UR4 ;  /* 0x000000050c0872a4 */ /* 0x000fc6000f8e0204 */
[----:B------:R-:W-:Y:S02]  /*6090*/  ULDC.64 UR4, c[0x0][0x300] ;  /* 0x0000c00000047ab9 */ /* 0x000fe40000000a00 */
[----:B------:R-:W-:-:S04]  /*60a0*/  UIMAD UR4, UR7, UR4, URZ ;  /* 0x00000004070472a4 */ /* 0x000fc8000f8e023f */
[----:B------:R-:W-:Y:S01]  /*60b0*/  UIMAD UR4, UR12, UR5, UR4 ;  /* 0x000000050c0472a4 */ /* 0x000fe2000f8e0204 */
[----:B------:R-:W-:Y:S01]  /*60c0*/  BAR.SYNC.DEFER_BLOCKING 0x1, 0x100 ;  /* 0x0044000000007b1d */ /* 0x000fe20000010000 */
[----:B--2---:R-:W-:-:S05]  /*60d0*/  @P2 IMAD R0, R7, 0x40, R0 ;  /* 0x0000004007002824 */ /* 0x004fca00078e0200 */
[----:B------:R-:W-:-:S04]  /*60e0*/  @P2 SHF.R.S32.HI R2, RZ, 0x1f, R0 ;  /* 0x0000001fff022819 */ /* 0x000fc80000011400 */
[----:B------:R-:W-:Y:S02]  /*60f0*/  @P2 LEA.HI R2, R2, R0, RZ, 0x6 ;  /* 0x0000000002022211 */ /* 0x000fe400078f30ff */
[----:B-1----:R-:W-:Y:S02]  /*6100*/  SHF.R.S32.HI R0, RZ, 0x1f, R4 ;  /* 0x0000001fff007819 */ /* 0x002fe40000011404 */
[----:B------:R-:W-:-:S05]  /*6110*/  @P2 SHF.R.S32.HI R2, RZ, 0x6, R2 ;  /* 0x00000006ff022819 */ /* 0x000fca0000011402 */
[----:B------:R-:W-:-:S05]  /*6120*/  @P2 IMAD R2, R2, 0x3000, RZ ;  /* 0x0000300002022824 */ /* 0x000fca00078e02ff */
[----:B------:R-:W-:Y:S02]  /*6130*/  @P2 SHF.R.S32.HI R3, RZ, 0x1f, R2 ;  /* 0x0000001fff032819 */ /* 0x000fe40000011402 */
[----:B------:R-:W-:-:S06]  /*6140*/  @!P2 CS2R R2, SRZ ;  /* 0x000000000002a805 */ /* 0x000fcc000001ff00 */
[----:B------:R-:W-:Y:S01]  /*6150*/  IADD3 R2, P1, P0, R2, UR13, R4 ;  /* 0x0000000d02027c10 */ /* 0x000fe2000f83e004 */
[----:B------:R-:W-:-:S03]  /*6160*/  IMAD.U32 R4, RZ, RZ, UR12 ;  /* 0x0000000cff047e24 */ /* 0x000fc6000f8e00ff */
[----:B------:R-:W-:Y:S01]  /*6170*/  IADD3.X R3, R3, UR6, R0, P1, P0 ;  /* 0x0000000603037c10 */ /* 0x000fe20008fe0400 */
[----:B------:R-:W-:-:S04]  /*6180*/  IMAD.U32 R0, RZ, RZ, UR12 ;  /* 0x0000000cff007e24 */ /* 0x000fc8000f8e00ff */
[----:B------:R-:W-:-:S04]  /*6190*/  IMAD.WIDE.U32 R4, R4, c[0x0][0x328], R2 ;  /* 0x0000ca0004047a25 */ /* 0x000fc800078e0002 */
[----:B------:R-:W-:Y:S01]  /*61a0*/  IMAD.WIDE.U32 R2, R0, c[0x0][0x300], R2 ;  /* 0x0000c00000027a25 */ /* 0x000fe200078e0002 */
[----:B------:R-:W-:Y:S02]  /*61b0*/  SEL R0, R6, RZ, !P2 ;  /* 0x000000ff06007207 */ /* 0x000fe40005000000 */
[----:B------:R-:W-:Y:S02]  /*61c0*/  IADD3 R5, R5, UR8, RZ ;  /* 0x0000000805057c10 */ /* 0x000fe4000fffe0ff */
[----:B------:R-:W-:Y:S01]  /*61d0*/  SEL R6, R7, RZ, !P2 ;  /* 0x000000ff07067207 */ /* 0x000fe20005000000 */
[C---:B------:R-:W-:Y:S01]  /*61e0*/  IMAD R10, R0.reuse, c[0x0][0x330], RZ ;  /* 0x0000cc00000a7a24 */ /* 0x040fe200078e02ff */
[----:B------:R-:W-:Y:S01]  /*61f0*/  IADD3 R3, R3, UR4, RZ ;  /* 0x0000000403037c10 */ /* 0x000fe2000fffe0ff */
[----:B------:R-:W-:Y:S02]  /*6200*/  IMAD R0, R0, c[0x0][0x308], RZ ;  /* 0x0000c20000007a24 */ /* 0x000fe400078e02ff */
[----:B------:R-:W-:-:S02]  /*6210*/  IMAD R10, R6, c[0x0][0x334], R10 ;  /* 0x0000cd00060a7a24 */ /* 0x000fc400078e020a */
[----:B------:R-:W-:-:S04]  /*6220*/  IMAD.WIDE.U32 R8, R6, c[0x0][0x330], R4 ;  /* 0x0000cc0006087a25 */ /* 0x000fc800078e0004 */
[----:B------:R-:W-:Y:S01]  /*6230*/  IMAD R0, R6, c[0x0][0x30c], R0 ;  /* 0x0000c30006007a24 */ /* 0x000fe200078e0200 */
[----:B------:R-:W-:Y:S01]  /*6240*/  LEA R4, P1, R8, c[0x0][0x310], 0x2 ;  /* 0x0000c40008047a11 */ /* 0x000fe200078210ff */
[----:B------:R-:W-:-:S04]  /*6250*/  IMAD.WIDE.U32 R6, R6, c[0x0][0x308], R2 ;  /* 0x0000c20006067a25 */ /* 0x000fc800078e0002 */
[----:B------:R-:W-:Y:S01]  /*6260*/  IMAD.IADD R3, R9, 0x1, R10 ;  /* 0x0000000109037824 */ /* 0x000fe200078e020a */
[----:B------:R-:W-:Y:S01]  /*6270*/  LEA R2, P0, R6, c[0x0][0x2e8], 0x2 ;  /* 0x0000ba0006027a11 */ /* 0x000fe200078010ff */
[----:B------:R-:W-:-:S03]  /*6280*/  IMAD.IADD R0, R7, 0x1, R0 ;  /* 0x0000000107007824 */ /* 0x000fc600078e0200 */
        /* <DEDUP_REMOVED lines=99> */
.L_x_623:
        /* <DEDUP_REMOVED lines=12> */
.L_x_1398:


//--------------------- .text._ZN7cutlass13device_kernelIN5flash19enable_sm80_to_sm89INS1_16FlashAttnBwdSm80INS1_25CollectiveMainloopBwdSm80ILi1ELi1EN4cute5tupleIJNS5_1CILi64EEES8_NS7_ILi192EEEEEENS_6half_tEfNS_4arch4Sm80ELb1ELb0ELb1ELb1ELb1ELb0ELb0ELb0ELi2ELi2ELi2ELi2ELb1EEENS1_24CollectiveEpilogueBwdGQAISA_fSD_Li256ELb1ELb1EEENS1_25SingleTileBwdLPTSchedulerILb1ELi64ELb1EEEEEEEEEvNT_6ParamsE --------------------------
	.section	.text._ZN7cutlass13device_kernelIN5flash19enable_sm80_to_sm89INS1_16FlashAttnBwdSm80INS1_25CollectiveMainloopBwdSm80ILi1ELi1EN4cute5tupleIJNS5_1CILi64EEES8_NS7_ILi192EEEEEENS_6half_tEfNS_4arch4Sm80ELb1ELb0ELb1ELb1ELb1ELb0ELb0ELb0ELi2ELi2ELi2ELi2ELb1EEENS1_24CollectiveEpilogueBwdGQAISA_fSD_Li256ELb1ELb1EEENS1_25SingleTileBwdLPTSchedulerILb1ELi64ELb1EEEEEEEEEvNT_6ParamsE,"ax",@progbits
	.sectioninfo	@"SHI_REGISTERS=255"
	.align	128
.text._ZN7cutlass13device_kernelIN5flash19enable_sm80_to_sm89INS1_16FlashAttnBwdSm80INS1_25CollectiveMainloopBwdSm80ILi1ELi1EN4cute5tupleIJNS5_1CILi64EEES8_NS7_ILi192EEEEEENS_6half_tEfNS_4arch4Sm80ELb1ELb0ELb1ELb1ELb1ELb0ELb0ELb0ELi2ELi2ELi2ELi2ELb1EEENS1_24CollectiveEpilogueBwdGQAISA_fSD_Li256ELb1ELb1EEENS1_25SingleTileBwdLPTSchedulerILb1ELi64ELb1EEEEEEEEEvNT_6ParamsE:
        .type           _ZN7cutlass13device_kernelIN5flash19enable_sm80_to_sm89INS1_16FlashAttnBwdSm80INS1_25CollectiveMainloopBwdSm80ILi1ELi1EN4cute5tupleIJNS5_1CILi64EEES8_NS7_ILi192EEEEEENS_6half_tEfNS_4arch4Sm80ELb1ELb0ELb1ELb1ELb1ELb0ELb0ELb0ELi2ELi2ELi2ELi2ELb1EEENS1_24CollectiveEpilogueBwdGQAISA_fSD_Li256ELb1ELb1EEENS1_25SingleTileBwdLPTSchedulerILb1ELi64ELb1EEEEEEEEEvNT_6ParamsE,@function
        .size           _ZN7cutlass13device_kernelIN5flash19enable_sm80_to_sm89INS1_16FlashAttnBwdSm80INS1_25CollectiveMainloopBwdSm80ILi1ELi1EN4cute5tupleIJNS5_1CILi64EEES8_NS7_ILi192EEEEEENS_6half_tEfNS_4arch4Sm80ELb1ELb0ELb1ELb1ELb1ELb0ELb0ELb0ELi2ELi2ELi2ELi2ELb1EEENS1_24CollectiveEpilogueBwdGQAISA_fSD_Li256ELb1ELb1EEENS1_25SingleTileBwdLPTSchedulerILb1ELi64ELb1EEEEEEEEEvNT_6ParamsE,(.L_x_1399 - _ZN7cutlass13device_kernelIN5flash19enable_sm80_to_sm89INS1_16FlashAttnBwdSm80INS1_25CollectiveMainloopBwdSm80ILi1ELi1EN4cute5tupleIJNS5_1CILi64EEES8_NS7_ILi192EEEEEENS_6half_tEfNS_4arch4Sm80ELb1ELb0ELb1ELb1ELb1ELb0ELb0ELb0ELi2ELi2ELi2ELi2ELb1EEENS1_24CollectiveEpilogueBwdGQAISA_fSD_Li256ELb1ELb1EEENS1_25SingleTileBwdLPTSchedulerILb1ELi64ELb1EEEEEEEEEvNT_6ParamsE)
        .other          _ZN7cutlass13device_kernelIN5flash19enable_sm80_to_sm89INS1_16FlashAttnBwdSm80INS1_25CollectiveMainloopBwdSm80ILi1ELi1EN4cute5tupleIJNS5_1CILi64EEES8_NS7_ILi192EEEEEENS_6half_tEfNS_4arch4Sm80ELb1ELb0ELb1ELb1ELb1ELb0ELb0ELb0ELi2ELi2ELi2ELi2ELb1EEENS1_24CollectiveEpilogueBwdGQAISA_fSD_Li256ELb1ELb1EEENS1_25SingleTileBwdLPTSchedulerILb1ELi64ELb1EEEEEEEEEvNT_6ParamsE,@"STO_CUDA_ENTRY STV_DEFAULT"
_ZN7cutlass13device_kernelIN5flash19enable_sm80_to_sm89INS1_16FlashAttnBwdSm80INS1_25CollectiveMainloopBwdSm80ILi1ELi1EN4cute5tupleIJNS5_1CILi64EEES8_NS7_ILi192EEEEEENS_6half_tEfNS_4arch4Sm80ELb1ELb0ELb1ELb1ELb1ELb0ELb0ELb0ELi2ELi2ELi2ELi2ELb1EEENS1_24CollectiveEpilogueBwdGQAISA_fSD_Li256ELb1ELb1EEENS1_25SingleTileBwdLPTSchedulerILb1ELi64ELb1EEEEEEEEEvNT_6ParamsE:
        /* <DEDUP_REMOVED lines=29> */
.L_x_625:
[----:B------:R-:W-:Y:S02]  /*01d0*/  ULDC UR9, c[0x0][0x3b4] ;  /* 0x0000ed0000097ab9 */ /* 0x000fe40000000800 */
[----:B------:R-:W-:Y:S02]  /*01e0*/  UISETP.NE.AND UP0, UPT, UR9, 0x1, UPT ;  /* 0x000000010900788c */ /* 0x000fe4000bf05270 */
[----:B------:R-:W-:Y:S02]  /*01f0*/  ULDC.64 UR4, c[0x0][0x3b8] ;  /* 0x0000ee0000047ab9 */ /* 0x000fe40000000a00 */
[----:B------:R-:W-:Y:S02]  /*0200*/  UIMAD.WIDE.U32 UR10, UR8, UR4, URZ ;  /* 0x00000004080a72a5 */ /* 0x000fe4000f8e003f */
[----:B------:R-:W-:-:S05]  /*0210*/  UMOV UR6, UR8 ;  /* 0x0000000800067c82 */ /* 0x000fca0008000000 */
[----:B------:R-:W-:-:S04]  /*0220*/  @UP0 USHF.R.U32.HI UR6, URZ, UR5, UR11 ;  /* 0x000000053f060299 */ /* 0x000fc8000801160b */
[----:B------:R-:W-:-:S04]  /*0230*/  UIMAD UR9, UR6, UR9, URZ ;  /* 0x00000009060972a4 */ /* 0x000fc8000f8e023f */
.L_x_626:
        /* <DEDUP_REMOVED lines=22> */
.L_x_627:
        /* <DEDUP_REMOVED lines=14> */
.L_x_629:
[----:B------:R-:W-:Y:S02]  /*0480*/  ULDC UR5, c[0x0][0x3dc] ;  /* 0x0000f70000057ab9 */ /* 0x000fe40000000800 */
.L_x_628:
        /* <DEDUP_REMOVED lines=9> */
.L_x_624:
        /* <DEDUP_REMOVED lines=21> */
.L_x_631:
[----:B------:R-:W-:Y:S02]  /*0670*/  ULDC UR9, c[0x0][0x3b4] ;  /* 0x0000ed0000097ab9 */ /* 0x000fe40000000800 */
[----:B------:R-:W-:Y:S02]  /*0680*/  UISETP.NE.AND UP0, UPT, UR9, 0x1, UPT ;  /* 0x000000010900788c */ /* 0x000fe4000bf05270 */
[----:B------:R-:W-:Y:S02]  /*0690*/  ULDC.64 UR4, c[0x0][0x3b8] ;  /* 0x0000ee0000047ab9 */ /* 0x000fe40000000a00 */
[----:B------:R-:W-:Y:S02]  /*06a0*/  UIMAD.WIDE.U32 UR10, UR8, UR4, URZ ;  /* 0x00000004080a72a5 */ /* 0x000fe4000f8e003f */
[----:B------:R-:W-:-:S05]  /*06b0*/  UMOV UR6, UR8 ;  /* 0x0000000800067c82 */ /* 0x000fca0008000000 */
[----:B------:R-:W-:-:S04]  /*06c0*/  @UP0 USHF.R.U32.HI UR6, URZ, UR5, UR11 ;  /* 0x000000053f060299 */ /* 0x000fc8000801160b */
[----:B------:R-:W-:-:S04]  /*06d0*/  UIMAD UR9, UR6, UR9, URZ ;  /* 0x00000009060972a4 */ /* 0x000fc8000f8e023f */
.L_x_632:
        /* <DEDUP_REMOVED lines=22> */
.L_x_633:
        /* <DEDUP_REMOVED lines=14> */
.L_x_635:
[----:B------:R-:W-:Y:S02]  /*0920*/  ULDC UR5, c[0x0][0x3dc] ;  /* 0x0000f70000057ab9 */ /* 0x000fe40000000800 */
.L_x_634:
        /* <DEDUP_REMOVED lines=8> */
.L_x_630:
[----:B------:R-:W-:-:S13]  /*09b0*/  ISETP.LE.AND P0, PT, RZ, UR16, PT ;  /* 0x00000010ff007c0c */ /* 0x000fda000bf03270 */
[----:B------:R-:W-:Y:S05]  /*09c0*/  @!P0 EXIT ;  /* 0x000000000000894d */ /* 0x000fea0003800000 */
[----:B------:R-:W-:Y:S02]  /*09d0*/  ULDC.64 UR4, c[0x0][0x2c8] ;  /* 0x0000b20000047ab9 */ /* 0x000fe40000000a00 */
[----:B------:R-:W-:Y:S02]  /*09e0*/  UISETP.NE.U32.AND UP2, UPT, URZ, UR4, UPT ;  /* 0x000000043f00728c */ /* 0x000fe4000bf45070 */
[----:B------:R-:W-:Y:S02]  /*09f0*/  ULDC.64 UR6, c[0x0][0x2d0] ;  /* 0x0000b40000067ab9 */ /* 0x000fe40000000a00 */
[----:B------:R-:W-:Y:S02]  /*0a00*/  UISETP.NE.AND.EX UP2, UPT, URZ, UR5, UPT, UP2 ;  /* 0x000000053f00728c */ /* 0x000fe4000bf45320 */
[----:B------:R-:W-:Y:S02]  /*0a10*/  UISETP.NE.U32.AND UP1, UPT, URZ, UR6, UPT ;  /* 0x000000063f00728c */ /* 0x000fe4000bf25070 */
[----:B------:R-:W-:-:S02]  /*0a20*/  UMOV UR4, 0x4 ;  /* 0x0000000400047882 */ /* 0x000fc40000000000 */
[----:B------:R-:W-:Y:S01]  /*0a30*/  ULDC.64 UR8, c[0x0][0x2c8] ;  /* 0x0000b20000087ab9 */ /* 0x000fe20000000a00 */
[----:B------:R-:W-:Y:S01]  /*0a40*/  PLOP3.LUT P2, PT, PT, PT, UP2, 0x80, 0x0 ;  /* 0x000000000000781c */ /* 0x000fe20003f4f028 */
[----:B------:R-:W-:Y:S02]  /*0a50*/  UIMAD.WIDE UR8, UR16, UR4, UR8 ;  /* 0x00000004100872a5 */ /* 0x000fe4000f8e0208 */
[----:B------:R-:W-:Y:S02]  /*0a60*/  UISETP.NE.AND.EX UP1, UPT, URZ, UR7, UPT, UP1 ;  /* 0x000000073f00728c */ /* 0x000fe4000bf25310 */
[----:B------:R-:W-:Y:S02]  /*0a70*/  ULDC.64 UR10, c[0x0][0x2d0] ;  /* 0x0000b400000a7ab9 */ /* 0x000fe40000000a00 */
[----:B------:R-:W-:Y:S01]  /*0a80*/  IMAD.U32 R8, RZ, RZ, UR8 ;  /* 0x00000008ff087e24 */ /* 0x000fe2000f8e00ff */
[----:B------:R-:W-:Y:S01]  /*0a90*/  UIMAD.WIDE UR10, UR16, UR4, UR10 ;  /* 0x00000004100a72a5 */ /* 0x000fe2000f8e020a */
[----:B------:R-:W-:Y:S01]  /*0aa0*/  IMAD.U32 R9, RZ, RZ, UR9 ;  /* 0x00000009ff097e24 */ /* 0x000fe2000f8e00ff */
[----:B------:R-:W-:Y:S01]  /*0ab0*/  PLOP3.LUT P1, PT, PT, PT, UP1, 0x80, 0x0 ;  /* 0x000000000000781c */ /* 0x000fe20003f2f018 */
[----:B------:R-:W-:-:S02]  /*0ac0*/  ULDC.64 UR6, c[0x0][0x2d8] ;  /* 0x0000b60000067ab9 */ /* 0x000fc40000000a00 */
[----:B------:R-:W-:Y:S01]  /*0ad0*/  UISETP.NE.U32.AND UP0, UPT, URZ, UR6, UPT ;  /* 0x000000063f00728c */ /* 0x000fe2000bf05070 */
[----:B------:R-:W2:Y:S01]  /*0ae0*/  @P2 LDG.E R0, [R8.64] ;  /* 0x0000001408002981 */ /* 0x000ea2000c1e1900 */
[----:B------:R-:W-:Y:S01]  /*0af0*/  MOV R2, UR10 ;  /* 0x0000000a00027c02 */ /* 0x000fe20008000f00 */
[----:B------:R-:W-:Y:S01]  /*0b00*/  IMAD.U32 R3, RZ, RZ, UR11 ;  /* 0x0000000bff037e24 */ /* 0x000fe2000f8e00ff */
[----:B------:R-:W-:Y:S01]  /*0b10*/  UISETP.NE.AND.EX UP0, UPT, URZ, UR7, UPT, UP0 ;  /* 0x000000073f00728c */ /* 0x000fe2000bf05300 */
[----:B------:R-:W3:Y:S02]  /*0b20*/  @P2 LDG.E R5, [R8.64] ;  /* 0x0000001408052981 */ /* 0x000ee4000c1e1900 */
[----:B------:R-:W-:-:S03]  /*0b30*/  ULDC.64 UR6, c[0x0][0x2d8] ;  /* 0x0000b60000067ab9 */ /* 0x000fc60000000a00 */
[----:B------:R-:W4:Y:S01]  /*0b40*/  @P1 LDG.E R4, [R2.64] ;  /* 0x0000001402041981 */ /* 0x000f22000c1e1900 */
[----:B------:R-:W-:-:S04]  /*0b50*/  PLOP3.LUT P0, PT, PT, PT, UP0, 0x80, 0x0 ;  /* 0x000000000000781c */ /* 0x000fc80003f0f008 */
[----:B------:R-:W-:-:S06]  /*0b60*/  @UP0 UIMAD.WIDE UR6, UR16, UR4, UR6 ;  /* 0x00000004100602a5 */ /* 0x000fcc000f8e0206 */
[----:B------:R-:W-:Y:S01]  /*0b70*/  MOV R6, UR6 ;  /* 0x0000000600067c02 */ /* 0x000fe20008000f00 */
[----:B------:R-:W-:-:S05]  /*0b80*/  IMAD.U32 R7, RZ, RZ, UR7 ;  /* 0x00000007ff077e24 */ /* 0x000fca000f8e00ff */
[----:B------:R-:W5:Y:S01]  /*0b90*/  @P0 LDG.E R6, [R6.64] ;  /* 0x0000001406060981 */ /* 0x000f62000c1e1900 */
[----:B------:R-:W-:Y:S02]  /*0ba0*/  ULDC UR15, c[0x0][0x168] ;  /* 0x00005a00000f7ab9 */ /* 0x000fe40000000800 */
[----:B------:R-:W-:Y:S02]  /*0bb0*/  UMOV UR22, URZ ;  /* 0x0000003f00167c82 */ /* 0x000fe40008000000 */
[----:B------:R-:W-:Y:S02]  /*0bc0*/  UMOV UR26, URZ ;  /* 0x0000003f001a7c82 */ /* 0x000fe40008000000 */
[----:B------:R-:W-:Y:S02]  /*0bd0*/  UMOV UR27, URZ ;  /* 0x0000003f001b7c82 */ /* 0x000fe40008000000 */
[----:B------:R-:W-:Y:S02]  /*0be0*/  UMOV UR24, URZ ;  /* 0x0000003f00187c82 */ /* 0x000fe40008000000 */
[----:B------:R-:W-:-:S02]  /*0bf0*/  UMOV UR25, URZ ;  /* 0x0000003f00197c82 */ /* 0x000fc40008000000 */
[----:B------:R-:W-:Y:S01]  /*0c00*/  ULDC UR14, c[0x0][0x198] ;  /* 0x00006600000e7ab9 */ /* 0x000fe20000000800 */
[----:B--2---:R-:W1:Y:S08]  /*0c10*/  @P2 R2UR UR5, R0 ;  /* 0x00000000000523c2 */ /* 0x004e7000000e0000 */
[----:B---3--:R-:W2:Y:S08]  /*0c20*/  @P2 R2UR UR8, R5 ;  /* 0x00000000050823c2 */ /* 0x008eb000000e0000 */
[----:B----4-:R-:W3:Y:S01]  /*0c30*/  @P1 R2UR UR7, R4 ;  /* 0x00000000040713c2 */ /* 0x010ee200000e0000 */
[----:B-1----:R-:W-:-:S04]  /*0c40*/  @UP2 ULEA UR5, UR16, UR5, 0x6 ;  /* 0x0000000510052291 */ /* 0x002fc8000f8e303f */
[----:B------:R-:W-:-:S04]  /*0c50*/  @UP2 USHF.R.S32.HI UR9, URZ, 0x1f, UR5 ;  /* 0x0000001f3f092899 */ /* 0x000fc80008011405 */
[----:B------:R-:W-:Y:S02]  /*0c60*/  @UP2 ULEA.HI UR9, UR9, UR5, URZ, 0x6 ;  /* 0x0000000509092291 */ /* 0x000fe4000f8f303f */
[----:B--2---:R-:W-:Y:S02]  /*0c70*/  @UP2 USHF.R.S32.HI UR6, URZ, 0x1f, UR8 ;  /* 0x0000001f3f062899 */ /* 0x004fe40008011408 */
[----:B---3--:R-:W-:Y:S01]  /*0c80*/  @UP1 USHF.R.S32.HI UR5, URZ, 0x1f, UR7 ;  /* 0x0000001f3f051899 */ /* 0x008fe20008011407 */
[----:B-----5:R1:W2:Y:S01]  /*0c90*/  @P0 R2UR UR15, R6 ;  /* 0x00000000060f03c2 */ /* 0x0202a200000e0000 */
[----:B------:R-:W-:Y:S02]  /*0ca0*/  @UP2 ULOP3.LUT UR22, UR9, 0xffffffc0, URZ, 0xc0, !UPT ;  /* 0xffffffc009162892 */ /* 0x000fe4000f8ec03f */
[----:B------:R-:W-:Y:S02]  /*0cb0*/  @UP2 UMOV UR24, UR8 ;  /* 0x0000000800182c82 */ /* 0x000fe40008000000 */
[----:B------:R-:W-:-:S02]  /*0cc0*/  @UP2 UMOV UR25, UR6 ;  /* 0x0000000600192c82 */ /* 0x000fc40008000000 */
[----:B------:R-:W-:Y:S02]  /*0cd0*/  @UP1 UMOV UR26, UR7 ;  /* 0x00000007001a1c82 */ /* 0x000fe40008000000 */
[----:B------:R-:W-:Y:S01]  /*0ce0*/  @UP1 UMOV UR27, UR5 ;  /* 0x00000005001b1c82 */ /* 0x000fe20008000000 */
[----:B-12---:R-:W-:Y:S05]  /*0cf0*/  @P0 BRA `(.L_x_636) ;  /* 0x0000006000000947 */ /* 0x006fea0003800000 */
[----:B------:R-:W-:Y:S05]  /*0d00*/  @!P2 BRA `(.L_x_636) ;  /* 0x000000500000a947 */ /* 0x000fea0003800000 */
[----:B------:R-:W2:Y:S04]  /*0d10*/  LDG.E R4, [R8.64] ;  /* 0x0000001408047981 */ /* 0x000ea8000c1e1900 */
[----:B------:R-:W3:Y:S01]  /*0d20*/  LDG.E R0, [R8.64+0x4] ;  /* 0x0000041408007981 */ /* 0x000ee2000c1e1900 */
[----:B--2---:R-:W1:Y:S08]  /*0d30*/  R2UR UR15, R4 ;  /* 0x00000000040f73c2 */ /* 0x004e7000000e0000 */
[----:B---3--:R-:W1:Y:S02]  /*0d40*/  R2UR UR5, R0 ;  /* 0x00000000000573c2 */ /* 0x008e6400000e0000 */
[----:B-1----:R-:W-:-:S06]  /*0d50*/  UIADD3 UR15, -UR15, UR5, URZ ;  /* 0x000000050f0f7290 */ /* 0x002fcc000fffe13f */
.L_x_636:
        /* <DEDUP_REMOVED lines=10> */
.L_x_637:
[----:B------:R-:W-:Y:S05]  /*0e00*/  @!P1 BRA `(.L_x_638) ;  /* 0x0000005000009947 */ /* 0x000fea0003800000 */
[----:B------:R1:W2:Y:S04]  /*0e10*/  LDG.E R0, [R2.64] ;  /* 0x0000001402007981 */ /* 0x0002a8000c1e1900 */
[----:B-1----:R-:W3:Y:S01]  /*0e20*/  LDG.E R2, [R2.64+0x4] ;  /* 0x0000041402027981 */ /* 0x002ee2000c1e1900 */
[----:B--2---:R-:W1:Y:S08]  /*0e30*/  R2UR UR14, R0 ;  /* 0x00000000000e73c2 */ /* 0x004e7000000e0000 */
[----:B---3--:R-:W1:Y:S02]  /*0e40*/  R2UR UR4, R2 ;  /* 0x00000000020473c2 */ /* 0x008e6400000e0000 */
[----:B-1----:R-:W-:-:S06]  /*0e50*/  UIADD3 UR14, -UR14, UR4, URZ ;  /* 0x000000040e0e7290 */ /* 0x002fcc000fffe13f */
.L_x_638:
        /* <DEDUP_REMOVED lines=73> */
[----:B------:R-:W-:Y:S01]  /*12f0*/  IADD3 R24, P0, R33, UR6, RZ ;  /* 0x0000000621187c10 */ /* 0x000fe2000ff1e0ff */
[----:B------:R-:W-:Y:S01]  /*1300*/  UIMAD.WIDE.U32 UR6, UR18, UR5, URZ ;  /* 0x00000005120672a5 */ /* 0x000fe2000f8e003f */
[----:B------:R-:W-:Y:S01]  /*1310*/  SHF.R.S32.HI R3, RZ, 0x5, R31 ;  /* 0x00000005ff037819 */ /* 0x000fe2000001141f */
[----:B------:R-:W-:Y:S01]  /*1320*/  ULDC UR4, c[0x0][0x250] ;  /* 0x0000940000047ab9 */ /* 0x000fe20000000800 */
[----:B------:R-:W-:Y:S01]  /*1330*/  LEA.HI.X.SX32 R25, R0, R4, 0x1, P0 ;  /* 0x0000000400197211 */ /* 0x000fe200000f0eff */
[----:B------:R-:W-:Y:S01]  /*1340*/  UMOV UR8, UR18 ;  /* 0x0000001200087c82 */ /* 0x000fe20008000000 */
[----:B------:R-:W-:Y:S01]  /*1350*/  LEA.HI R2, R31, R3, RZ, 0x1 ;  /* 0x000000031f027211 */ /* 0x000fe200078f08ff */
[----:B------:R-:W-:Y:S01]  /*1360*/  USHF.R.S32.HI UR19, URZ, 0x1f, UR18 ;  /* 0x0000001f3f137899 */ /* 0x000fe20008011412 */
[----:B------:R-:W-:Y:S01]  /*1370*/  SHF.R.S32.HI R4, RZ, 0x4, R32 ;  /* 0x00000004ff047819 */ /* 0x000fe20000011420 */
[----:B------:R-:W-:Y:S01]  /*1380*/  @UP0 UMOV UR5, UR7 ;  /* 0x0000000700050c82 */ /* 0x000fe20008000000 */
[----:B------:R-:W-:Y:S01]  /*1390*/  LOP3.LUT R2, R2, 0xfffffffe, RZ, 0xc0, !PT ;  /* 0xfffffffe02027812 */ /* 0x000fe200078ec0ff */
[----:B------:R-:W-:Y:S01]  /*13a0*/  @UP0 USHF.R.U32.HI UR8, URZ, UR4, UR5 ;  /* 0x000000043f080299 */ /* 0x000fe20008011605 */
[----:B------:R-:W-:Y:S01]  /*13b0*/  LEA.HI R0, R32, R4, RZ, 0x1 ;  /* 0x0000000420007211 */ /* 0x000fe200078f08ff */
[----:B------:R-:W-:Y:S01]  /*13c0*/  ULDC.64 UR6, c[0x0][0x1e0] ;  /* 0x0000780000067ab9 */ /* 0x000fe20000000a00 */
[-C--:B------:R-:W-:Y:S01]  /*13d0*/  LEA.HI R19, R7, R33.reuse, RZ, 0x2 ;  /* 0x0000002107137211 */ /* 0x080fe200078f10ff */
[----:B------:R-:W-:Y:S01]  /*13e0*/  IMAD.IADD R229, R3, 0x1, -R2 ;  /* 0x0000000103e57824 */ /* 0x000fe200078e0a02 */
[----:B------:R-:W-:Y:S01]  /*13f0*/  LEA.HI R29, R7, R33, RZ, 0x3 ;  /* 0x00000021071d7211 */ /* 0x000fe200078f18ff */
[----:B------:R-:W-:Y:S01]  /*1400*/  USHF.R.S32.HI UR11, URZ, 0x1f, UR8 ;  /* 0x0000001f3f0b7899 */ /* 0x000fe20008011408 */
[----:B------:R-:W-:Y:S01]  /*1410*/  LOP3.LUT R0, R0, 0xfffffffe, RZ, 0xc0, !PT ;  /* 0xfffffffe00007812 */ /* 0x000fe200078ec0ff */
[----:B------:R-:W-:Y:S01]  /*1420*/  IMAD.U32 R14, RZ, RZ, UR8 ;  /* 0x00000008ff0e7e24 */ /* 0x000fe2000f8e00ff */
[--C-:B------:R-:W-:Y:S01]  /*1430*/  SHF.R.S32.HI R5, RZ, 0x2, R19.reuse ;  /* 0x00000002ff057819 */ /* 0x100fe20000011413 */
[----:B------:R-:W-:Y:S01]  /*1440*/  UIMAD UR6, UR11, UR6, URZ ;  /* 0x000000060b0672a4 */ /* 0x000fe2000f8e023f */
[----:B------:R-:W-:Y:S01]  /*1450*/  SHF.R.S32.HI R2, RZ, 0x1f, R19 ;  /* 0x0000001fff027819 */ /* 0x000fe20000011413 */
[----:B------:R-:W-:Y:S01]  /*1460*/  IMAD.IADD R22, R4, 0x1, -R0 ;  /* 0x0000000104167824 */ /* 0x000fe200078e0a00 */
[----:B------:R-:W-:Y:S01]  /*1470*/  SHF.R.S32.HI R242, RZ, 0x3, R29 ;  /* 0x00000003fff27819 */ /* 0x000fe2000001141d */
[----:B------:R-:W-:Y:S01]  /*1480*/  ULDC.64 UR4, c[0x0][0x1b0] ;  /* 0x00006c0000047ab9 */ /* 0x000fe20000000a00 */
[----:B------:R-:W-:Y:S01]  /*1490*/  LEA.HI R0, R2, R5, RZ, 0x3 ;  /* 0x0000000502007211 */ /* 0x000fe200078f18ff */
[----:B------:R-:W-:Y:S01]  /*14a0*/  UIMAD UR4, UR11, UR4, URZ ;  /* 0x000000040b0472a4 */ /* 0x000fe2000f8e023f */
[----:B------:R-:W-:Y:S01]  /*14b0*/  SHF.R.S32.HI R6, RZ, 0x1f, R242 ;  /* 0x0000001fff067819 */ /* 0x000fe200000114f2 */
[----:B------:R-:W-:Y:S01]  /*14c0*/  UIMAD UR12, UR8, UR7, UR6 ;  /* 0x00000007080c72a4 */ /* 0x000fe2000f8e0206 */
[----:B------:R-:W-:Y:S01]  /*14d0*/  IADD3 R2, P0, R242, UR26, RZ ;  /* 0x0000001af2027c10 */ /* 0x000fe2000ff1e0ff */
[----:B------:R-:W-:Y:S01]  /*14e0*/  USHF.R.S32.HI UR11, URZ, 0x1f, UR16 ;  /* 0x0000001f3f0b7899 */ /* 0x000fe20008011410 */
[----:B------:R-:W-:Y:S01]  /*14f0*/  LOP3.LUT R4, R0, 0xfffffff8, RZ, 0xc0, !PT ;  /* 0xfffffff800047812 */ /* 0x000fe200078ec0ff */
[----:B------:R-:W-:Y:S01]  /*1500*/  IMAD.U32 R0, RZ, RZ, UR17 ;  /* 0x00000011ff007e24 */ /* 0x000fe2000f8e00ff */
[----:B------:R-:W-:Y:S01]  /*1510*/  IADD3.X R3, R6, UR27, RZ, P0, !PT ;  /* 0x0000001b06037c10 */ /* 0x000fe200087fe4ff */
[----:B------:R-:W-:Y:S01]  /*1520*/  ULDC.64 UR6, c[0x0][0x180] ;  /* 0x0000600000067ab9 */ /* 0x000fe20000000a00 */
[----:B------:R-:W-:Y:S01]  /*1530*/  IMAD.SHL.U32 R28, R229, 0x400, RZ ;  /* 0x00000400e51c7824 */ /* 0x000fe200078e00ff */
[----:B------:R-:W-:Y:S01]  /*1540*/  UIMAD UR23, UR8, UR5, UR4 ;  /* 0x00000005081772a4 */ /* 0x000fe2000f8e0204 */
[----:B------:R-:W-:Y:S01]  /*1550*/  IMAD.IADD R18, R5, 0x1, -R4 ;  /* 0x0000000105127824 */ /* 0x000fe200078e0a04 */
[----:B------:R-:W-:Y:S01]  /*1560*/  USEL UR8, UR16, URZ, !UP1 ;  /* 0x0000003f10087287 */ /* 0x000fe2000c800000 */
[----:B------:R-:W-:Y:S01]  /*1570*/  IMAD.WIDE R12, R0, 0x40, R2 ;  /* 0x00000040000c7825 */ /* 0x000fe200078e0202 */
[----:B------:R-:W-:Y:S01]  /*1580*/  LOP3.LUT R3, R29, 0xfffffff8, RZ, 0xc0, !PT ;  /* 0xfffffff81d037812 */ /* 0x000fe200078ec0ff */
[----:B------:R-:W-:Y:S01]  /*1590*/  ULDC.64 UR4, c[0x0][0x1e8] ;  /* 0x00007a0000047ab9 */ /* 0x000fe20000000a00 */
[----:B------:R-:W-:Y:S01]  /*15a0*/  LEA.HI R2, R7, R33, RZ, 0x6 ;  /* 0x0000002107027211 */ /* 0x000fe200078f30ff */
[----:B------:R-:W-:Y:S01]  /*15b0*/  IMAD.MOV.U32 R220, RZ, RZ, 0x20 ;  /* 0x00000020ffdc7424 */ /* 0x000fe200078e00ff */
[C---:B------:R-:W-:Y:S01]  /*15c0*/  IADD3 R0, P0, R242.reuse, UR24, RZ ;  /* 0x00000018f2007c10 */ /* 0x040fe2000ff1e0ff */
[----:B------:R-:W-:Y:S01]  /*15d0*/  IMAD.IADD R20, R33, 0x1, -R3 ;  /* 0x0000000121147824 */ /* 0x000fe200078e0a03 */
[----:B------:R-:W-:Y:S01]  /*15e0*/  SHF.R.S32.HI R21, RZ, 0x6, R2 ;  /* 0x00000006ff157819 */ /* 0x000fe20000011402 */
[----:B------:R-:W-:Y:S01]  /*15f0*/  IMAD.SHL.U32 R3, R242, 0x40, RZ ;  /* 0x00000040f2037824 */ /* 0x000fe200078e00ff */
[----:B------:R-:W-:Y:S01]  /*1600*/  IADD3.X R2, R6, UR25, RZ, P0, !PT ;  /* 0x0000001906027c10 */ /* 0x000fe200087fe4ff */
[----:B------:R-:W-:Y:S01]  /*1610*/  IMAD.SHL.U32 R16, R20, 0x8, RZ ;  /* 0x0000000814107824 */ /* 0x000fe200078e00ff */
[----:B------:R-:W-:Y:S01]  /*1620*/  UIMAD UR24, UR19, UR6, URZ ;  /* 0x00000006131872a4 */ /* 0x000fe2000f8e023f */
[----:B------:R-:W-:Y:S01]  /*1630*/  IMAD.SHL.U32 R30, R21, 0x200, RZ ;  /* 0x00000200151e7824 */ /* 0x000fe200078e00ff */
[----:B------:R-:W-:Y:S01]  /*1640*/  LOP3.LUT R3, R3, 0x1c0, RZ, 0xc0, !PT ;  /* 0x000001c003037812 */ /* 0x000fe200078ec0ff */
[C---:B------:R-:W-:Y:S01]  /*1650*/  IMAD R4, R2.reuse, c[0x0][0x178], RZ ;  /* 0x00005e0002047a24 */ /* 0x040fe200078e02ff */
[--C-:B------:R-:W-:Y:S01]  /*1660*/  SHF.R.S32.HI R17, RZ, 0x1f, R16.reuse ;  /* 0x0000001fff117819 */ /* 0x100fe20000011410 */
[----:B------:R-:W-:Y:S01]  /*1670*/  IMAD R2, R2, c[0x0][0x208], RZ ;  /* 0x0000820002027a24 */ /* 0x000fe200078e02ff */
[----:B------:R-:W-:Y:S01]  /*1680*/  LOP3.LUT R7, R3, 0x38, R16, 0xf8, !PT ;  /* 0x0000003803077812 */ /* 0x000fe200078ef810 */
[C---:B------:R-:W-:Y:S01]  /*1690*/  IMAD R8, R0.reuse, c[0x0][0x17c], R4 ;  /* 0x00005f0000087a24 */ /* 0x040fe200078e0204 */
[----:B------:R-:W-:Y:S01]  /*16a0*/  SHF.R.U32.HI R6, RZ, 0x3, R3 ;  /* 0x00000003ff067819 */ /* 0x000fe20000011603 */
[--C-:B------:R-:W-:Y:S01]  /*16b0*/  IMAD.WIDE.U32 R4, R0, c[0x0][0x178], R16.reuse ;  /* 0x00005e0000047a25 */ /* 0x100fe200078e0010 */
[----:B------:R-:W-:Y:S01]  /*16c0*/  USEL UR6, UR11, URZ, !UP1 ;  /* 0x0000003f0b067287 */ /* 0x000fe2000c800000 */
[----:B------:R-:W-:Y:S01]  /*16d0*/  LOP3.LUT P0, RZ, R18, 0x4, RZ, 0xc0, !PT ;  /* 0x0000000412ff7812 */ /* 0x000fe2000780c0ff */
[----:B------:R-:W-:Y:S01]  /*16e0*/  UIMAD UR7, UR18, UR7, UR24 ;  /* 0x00000007120772a4 */ /* 0x000fe2000f8e0218 */
[----:B------:R-:W-:Y:S01]  /*16f0*/  IMAD.WIDE.U32 R10, R14, c[0x0][0x1e0], R16 ;  /* 0x000078000e0a7a25 */ /* 0x000fe200078e0010 */
[----:B------:R-:W-:Y:S01]  /*1700*/  LOP3.LUT R228, R30, R7, R6, 0xf6, !PT ;  /* 0x000000071ee47212 */ /* 0x000fe200078ef606 */
[----:B------:R-:W-:Y:S01]  /*1710*/  UIMAD UR4, UR6, UR4, URZ ;  /* 0x00000004060472a4 */ /* 0x000fe2000f8e023f */
[----:B------:R-:W-:Y:S01]  /*1720*/  ISETP.GE.AND P6, PT, R16, c[0x0][0x1cc], PT ;  /* 0x0000730010007a0c */ /* 0x000fe20003fc6270 */
[----:B------:R-:W-:Y:S01]  /*1730*/  IMAD.IADD R9, R5, 0x1, R8 ;  /* 0x0000000105097824 */ /* 0x000fe200078e0208 */
[----:B------:R-:W-:Y:S01]  /*1740*/  IADD3 R5, R11, UR12, RZ ;  /* 0x0000000c0b057c10 */ /* 0x000fe2000fffe0ff */
[C---:B------:R-:W-:Y:S01]  /*1750*/  IMAD R15, R0.reuse, c[0x0][0x20c], R2 ;  /* 0x00008300000f7a24 */ /* 0x040fe200078e0202 */
[----:B------:R-:W-:Y:S01]  /*1760*/  UIMAD UR12, UR8, UR5, UR4 ;  /* 0x00000005080c72a4 */ /* 0x000fe2000f8e0204 */
[----:B------:R-:W-:Y:S01]  /*1770*/  IMAD.MOV.U32 R8, RZ, RZ, R4 ;  /* 0x000000ffff087224 */ /* 0x000fe200078e0004 */
[----:B------:R-:W-:Y:S01]  /*1780*/  USEL UR11, UR11, URZ, !UP2 ;  /* 0x0000003f0b0b7287 */ /* 0x000fe2000d000000 */
[----:B------:R-:W-:Y:S01]  /*1790*/  IMAD.WIDE.U32 R2, R0, c[0x0][0x208], R16 ;  /* 0x0000820000027a25 */ /* 0x000fe200078e0010 */
[----:B------:R-:W-:Y:S01]  /*17a0*/  ULDC.64 UR4, c[0x0][0x1b8] ;  /* 0x00006e0000047ab9 */ /* 0x000fe20000000a00 */
[----:B------:R-:W-:Y:S01]  /*17b0*/  IADD3 R23, R16, 0x40, RZ ;  /* 0x0000004010177810 */ /* 0x000fe20007ffe0ff */
[----:B------:R-:W-:Y:S01]  /*17c0*/  UIMAD UR4, UR6, UR4, URZ ;  /* 0x00000004060472a4 */ /* 0x000fe2000f8e023f */
[----:B------:R-:W-:Y:S01]  /*17d0*/  IMAD.MOV.U32 R4, RZ, RZ, R10 ;  /* 0x000000ffff047224 */ /* 0x000fe200078e000a */
[----:B------:R-:W-:Y:S01]  /*17e0*/  USHF.R.S32.HI UR24, URZ, 0x1f, UR13 ;  /* 0x0000001f3f187899 */ /* 0x000fe2000801140d */
[----:B------:R-:W-:Y:S01]  /*17f0*/  IMAD.SHL.U32 R0, R18, 0x40, RZ ;  /* 0x0000004012007824 */ /* 0x000fe200078e00ff */
[----:B------:R-:W-:Y:S01]  /*1800*/  IADD3 R26, R16, 0x80, RZ ;  /* 0x00000080101a7810 */ /* 0x000fe20007ffe0ff */
[----:B------:R-:W-:Y:S01]  /*1810*/  IMAD.U32 R10, RZ, RZ, UR18 ;  /* 0x00000012ff0a7e24 */ /* 0x000fe2000f8e00ff */
[----:B------:R-:W-:Y:S01]  /*1820*/  ISETP.GE.AND P5, PT, R23, c[0x0][0x1cc], PT ;  /* 0x0000730017007a0c */ /* 0x000fe20003fa6270 */
[----:B------:R-:W-:Y:S01]  /*1830*/  IMAD.MOV.U32 R6, RZ, RZ, R2 ;  /* 0x000000ffff067224 */ /* 0x000fe200078e0002 */
[----:B------:R-:W-:Y:S01]  /*1840*/  LOP3.LUT R0, R0, 0x1c0, RZ, 0xc0, !PT ;  /* 0x000001c000007812 */ /* 0x000fe200078ec0ff */
[----:B------:R-:W-:Y:S01]  /*1850*/  IMAD.SHL.U32 R2, R21, 0x8, RZ ;  /* 0x0000000815027824 */ /* 0x000fe200078e00ff */
[----:B------:R-:W-:Y:S01]  /*1860*/  ISETP.GE.AND P3, PT, R26, c[0x0][0x1cc], PT ;  /* 0x000073001a007a0c */ /* 0x000fe20003f66270 */
        /* <DEDUP_REMOVED lines=18> */
[----:B------:R-:W-:Y:S01]  /*1990*/  IMAD.WIDE.U32 R4, R0, c[0x0][0x1e8], R4 ;  /* 0x00007a0000047a25 */ /* 0x000fe200078e0004 */
[----:B------:R-:W-:Y:S01]  /*19a0*/  ULDC.64 UR4, c[0x0][0x210] ;  /* 0x0000840000047ab9 */ /* 0x000fe20000000a00 */
[----:B------:R-:W-:Y:S01]  /*19b0*/  CS2R R122, SRZ ;  /* 0x00000000007a7805 */ /* 0x000fe2000001ff00 */
[----:B------:R-:W-:Y:S01]  /*19c0*/  UIMAD UR4, UR19, UR4, URZ ;  /* 0x00000004130472a4 */ /* 0x000fe2000f8e023f */
[----:B------:R-:W-:Y:S01]  /*19d0*/  IMAD.IADD R10, R10, 0x1, R14 ;  /* 0x000000010a0a7824 */ /* 0x000fe200078e020e */
[----:B------:R-:W-:Y:S01]  /*19e0*/  IADD3 R5, R5, UR12, RZ ;  /* 0x0000000c05057c10 */ /* 0x000fe2000fffe0ff */
[----:B------:R-:W-:Y:S01]  /*19f0*/  IMAD.U32 R11, RZ, RZ, UR18 ;  /* 0x00000012ff0b7e24 */ /* 0x000fe2000f8e00ff */
[----:B------:R-:W-:Y:S01]  /*1a00*/  UIMAD UR23, UR18, UR5, UR4 ;  /* 0x00000005121772a4 */ /* 0x000fe2000f8e0204 */
[----:B------:R-:W-:Y:S01]  /*1a10*/  IMAD.WIDE.U32 R2, R0, c[0x0][0x1b8], R2 ;  /* 0x00006e0000027a25 */ /* 0x000fe200078e0002 */
[----:B------:R-:W-:Y:S01]  /*1a20*/  USEL UR12, UR16, URZ, !UP2 ;  /* 0x0000003f100c7287 */ /* 0x000fe2000d000000 */
[----:B------:R-:W-:Y:S01]  /*1a30*/  CS2R R120, SRZ ;  /* 0x0000000000787805 */ /* 0x000fe2000001ff00 */
[----:B------:R-:W-:Y:S01]  /*1a40*/  ULDC.64 UR4, c[0x0][0x188] ;  /* 0x0000620000047ab9 */ /* 0x000fe20000000a00 */
[----:B------:R-:W-:Y:S01]  /*1a50*/  IMAD R0, R13, c[0x0][0x1a8], RZ ;  /* 0x00006a000d007a24 */ /* 0x000fe200078e02ff */
[----:B------:R-:W-:Y:S01]  /*1a60*/  IADD3 R3, R3, UR8, RZ ;  /* 0x0000000803037c10 */ /* 0x000fe2000fffe0ff */
[----:B------:R-:W-:Y:S01]  /*1a70*/  IMAD.SHL.U32 R230, R10, 0x2, RZ ;  /* 0x000000020ae67824 */ /* 0x000fe200078e00ff */
[----:B------:R-:W-:Y:S01]  /*1a80*/  UIMAD UR4, UR11, UR4, URZ ;  /* 0x000000040b0472a4 */ /* 0x000fe2000f8e023f */
[----:B------:R-:W-:Y:S01]  /*1a90*/  IMAD.WIDE.U32 R18, R11, c[0x0][0x210], R6 ;  /* 0x000084000b127a25 */ /* 0x000fe200078e0006 */
[----:B------:R-:W-:Y:S01]  /*1aa0*/  UIADD3 UR8, -UR9, UR14, URZ ;  /* 0x0000000e09087290 */ /* 0x000fe2000fffe13f */
[----:B------:R-:W-:Y:S01]  /*1ab0*/  CS2R R118, SRZ ;  /* 0x0000000000767805 */ /* 0x000fe2000001ff00 */
[----:B------:R-:W-:Y:S01]  /*1ac0*/  IADD3 R231, R230, 0x122c0, RZ ;  /* 0x000122c0e6e77810 */ /* 0x000fe20007ffe0ff */
[----:B------:R-:W-:Y:S01]  /*1ad0*/  IMAD R6, R13, c[0x0][0x1d8], RZ ;  /* 0x000076000d067a24 */ /* 0x000fe200078e02ff */
[----:B------:R-:W-:Y:S01]  /*1ae0*/  UIMAD UR25, UR12, UR5, UR4 ;  /* 0x000000050c1972a4 */ /* 0x000fe2000f8e0204 */
[----:B------:R-:W-:Y:S01]  /*1af0*/  IMAD R11, R12, c[0x0][0x1ac], R0 ;  /* 0x00006b000c0b7a24 */ /* 0x000fe200078e0200 */
[----:B------:R-:W-:Y:S01]  /*1b00*/  IADD3 R0, R230, 0x12280, RZ ;  /* 0x00012280e6007810 */ /* 0x000fe20007ffe0ff */
[----:B------:R-:W-:Y:S01]  /*1b10*/  IMAD.MOV.U32 R14, RZ, RZ, R8 ;  /* 0x000000ffff0e7224 */ /* 0x000fe200078e0008 */
[----:B------:R-:W-:Y:S01]  /*1b20*/  ULDC.64 UR6, c[0x0][0x218] ;  /* 0x0000860000067ab9 */ /* 0x000fe20000000a00 */
[----:B------:R-:W-:Y:S01]  /*1b30*/  IMAD R10, R12, c[0x0][0x1dc], R6 ;  /* 0x000077000c0a7a24 */ /* 0x000fe200078e0206 */
[----:B------:R-:W-:Y:S01]  /*1b40*/  @P0 IADD3 R231, R0, -0x40, RZ ;  /* 0xffffffc000e70810 */ /* 0x000fe20007ffe0ff */
[----:B------:R-:W-:Y:S01]  /*1b50*/  IMAD.WIDE.U32 R8, R12, c[0x0][0x1d8], R4 ;  /* 0x000076000c087a25 */ /* 0x000fe200078e0004 */
[----:B------:R-:W-:Y:S01]  /*1b60*/  ULDC.64 UR4, c[0x0][0x178] ;  /* 0x00005e0000047ab9 */ /* 0x000fe20000000a00 */
[----:B------:R-:W-:Y:S01]  /*1b70*/  CS2R R116, SRZ ;  /* 0x0000000000747805 */ /* 0x000fe2000001ff00 */
[----:B------:R-:W-:Y:S01]  /*1b80*/  UIMAD UR28, UR11, UR6, URZ ;  /* 0x000000060b1c72a4 */ /* 0x000fe2000f8e023f */
[----:B------:R-:W-:Y:S01]  /*1b90*/  IMAD.IADD R0, R9, 0x1, R10 ;  /* 0x0000000109007824 */ /* 0x000fe200078e020a */
[----:B------:R-:W-:Y:S01]  /*1ba0*/  LEA R4, P1, R8, c[0x0][0x1c0], 0x1 ;  /* 0x0000700008047a11 */ /* 0x000fe200078208ff */
[----:B------:R-:W-:Y:S01]  /*1bb0*/  IMAD.WIDE.U32 R6, R12, c[0x0][0x1a8], R2 ;  /* 0x00006a000c067a25 */ /* 0x000fe200078e0002 */
[----:B------:R-:W-:Y:S01]  /*1bc0*/  UIMAD UR6, UR24, UR4, URZ ;  /* 0x00000004180672a4 */ /* 0x000fe2000f8e023f */
[----:B------:R-:W-:Y:S01]  /*1bd0*/  CS2R R114, SRZ ;  /* 0x0000000000727805 */ /* 0x000fe2000001ff00 */
[----:B------:R-:W-:Y:S01]  /*1be0*/  LEA.HI.X R5, R8, c[0x0][0x1c4], R0, 0x1, P1 ;  /* 0x0000710008057a11 */ /* 0x000fe200008f0c00 */
[----:B------:R-:W-:Y:S01]  /*1bf0*/  IMAD.IADD R3, R7, 0x1, R11 ;  /* 0x0000000107037824 */ /* 0x000fe200078e020b */
[C---:B------:R-:W-:Y:S01]  /*1c00*/  LEA R2, P0, R6.reuse, c[0x0][0x190], 0x1 ;  /* 0x0000640006027a11 */ /* 0x040fe200078008ff */
[----:B------:R-:W-:Y:S01]  /*1c10*/  IMAD.MOV.U32 R0, RZ, RZ, c[0x0][0x1a8] ;  /* 0x00006a00ff007624 */ /* 0x000fe200078e00ff */
[----:B------:R-:W-:Y:S01]  /*1c20*/  UIMAD.WIDE.U32 UR26, UR13, UR4, URZ ;  /* 0x000000040d1a72a5 */ /* 0x000fe2000f8e003f */
[----:B------:R-:W-:Y:S01]  /*1c30*/  IMAD.MOV.U32 R8, RZ, RZ, c[0x0][0x1ac] ;  /* 0x00006b00ff087624 */ /* 0x000fe200078e00ff */
[----:B------:R-:W-:Y:S01]  /*1c40*/  LEA.HI.X R3, R6, c[0x0][0x194], R3, 0x1, P0 ;  /* 0x0000650006037a11 */ /* 0x000fe200000f0c03 */
[----:B------:R-:W-:Y:S01]  /*1c50*/  UIMAD UR5, UR13, UR5, UR6 ;  /* 0x000000050d0572a4 */ /* 0x000fe2000f8e0206 */
[C---:B------:R-:W-:Y:S01]  /*1c60*/  LEA R12, P0, R0.reuse, R2, 0x6 ;  /* 0x00000002000c7211 */ /* 0x040fe200078030ff */
[----:B------:R-:W-:Y:S01]  /*1c70*/  IMAD.MOV.U32 R7, RZ, RZ, c[0x0][0x1d8] ;  /* 0x00007600ff077624 */ /* 0x000fe200078e00ff */
[----:B------:R-:W-:Y:S01]  /*1c80*/  UIMAD UR4, UR12, UR7, UR28 ;  /* 0x000000070c0472a4 */ /* 0x000fe2000f8e021c */
[----:B------:R-:W-:Y:S01]  /*1c90*/  IMAD.U32 R17, RZ, RZ, UR12 ;  /* 0x0000000cff117e24 */ /* 0x000fe2000f8e00ff */
[----:B------:R-:W-:Y:S01]  /*1ca0*/  LEA.HI.X R13, R0, R3, R8, 0x6, P0 ;  /* 0x00000003000d7211 */ /* 0x000fe200000f3408 */
[----:B------:R-:W-:Y:S01]  /*1cb0*/  UIADD3 UR5, UR27, UR5, URZ ;  /* 0x000000051b057290 */ /* 0x000fe2000fffe03f */
[----:B------:R-:W-:Y:S01]  /*1cc0*/  IADD3 R0, -R242, UR8, RZ ;  /* 0x00000008f2007c10 */ /* 0x000fe2000fffe1ff */
[----:B------:R-:W-:Y:S01]  /*1cd0*/  IMAD.MOV.U32 R9, RZ, RZ, c[0x0][0x1dc] ;  /* 0x00007700ff097624 */ /* 0x000fe200078e00ff */
[----:B------:R-:W-:Y:S01]  /*1ce0*/  LEA R6, P1, R7, R4, 0x6 ;  /* 0x0000000407067211 */ /* 0x000fe200078230ff */
[----:B------:R-:W-:Y:S01]  /*1cf0*/  IMAD.U32 R10, RZ, RZ, UR26 ;  /* 0x0000001aff0a7e24 */ /* 0x000fe2000f8e00ff */
[C---:B------:R-:W-:Y:S01]  /*1d00*/  ISETP.LT.OR P4, PT, R0.reuse, 0x1, P6 ;  /* 0x000000010000780c */ /* 0x040fe20003781670 */
[----:B------:R-:W-:Y:S01]  /*1d10*/  IMAD.WIDE.U32 R240, R17, c[0x0][0x188], R14 ;  /* 0x0000620011f07a25 */ /* 0x000fe200078e000e */
[----:B------:R-:W-:Y:S01]  /*1d20*/  LEA.HI.X R7, R7, R5, R9, 0x6, P1 ;  /* 0x0000000507077211 */ /* 0x000fe200008f3409 */
[----:B------:R-:W-:Y:S01]  /*1d30*/  ULDC.64 UR6, c[0x0][0x208] ;  /* 0x0000820000067ab9 */ /* 0x000fe20000000a00 */
[----:B------:R-:W-:Y:S01]  /*1d40*/  ISETP.LT.OR P2, PT, R0, 0x1, P5 ;  /* 0x000000010000780c */ /* 0x000fe20002f41670 */
[----:B------:R-:W-:Y:S01]  /*1d50*/  IMAD.U32 R11, RZ, RZ, UR27 ;  /* 0x0000001bff0b7e24 */ /* 0x000fe2000f8e00ff */
[----:B------:R-:W-:Y:S01]  /*1d60*/  IADD3 R235, R241, UR25, RZ ;  /* 0x00000019f1eb7c10 */ /* 0x000fe2000fffe0ff */
[----:B------:R-:W-:Y:S01]  /*1d70*/  IMAD.U32 R11, RZ, RZ, UR5 ;  /* 0x00000005ff0b7e24 */ /* 0x000fe2000f8e00ff */
[----:B------:R-:W-:Y:S01]  /*1d80*/  LEA R14, P1, R10, R240, 0x6 ;  /* 0x000000f00a0e7211 */ /* 0x000fe200078230ff */
[----:B------:R-:W-:Y:S01]  /*1d90*/  IMAD.SHL.U32 R228, R228, 0x2, RZ ;  /* 0x00000002e4e47824 */ /* 0x000fe200078e00ff */
[----:B------:R-:W-:Y:S01]  /*1da0*/  ISETP.LT.OR P0, PT, R0, 0x1, P3 ;  /* 0x000000010000780c */ /* 0x000fe20001f01670 */
[----:B------:R-:W-:Y:S01]  /*1db0*/  IMAD.MOV.U32 R8, RZ, RZ, R18 ;  /* 0x000000ffff087224 */ /* 0x000fe200078e0012 */
[----:B------:R-:W-:Y:S01]  /*1dc0*/  LEA.HI.X R11, R10, R235, R11, 0x6, P1 ;  /* 0x000000eb0a0b7211 */ /* 0x000fe200008f340b */
[----:B------:R-:W-:Y:S01]  /*1dd0*/  UMOV UR5, 0x6 ;  /* 0x0000000600057882 */ /* 0x000fe20000000000 */
[C---:B------:R-:W-:Y:S01]  /*1de0*/  ISETP.LT.OR P1, PT, R0.reuse, 0x21, P6 ;  /* 0x000000210000780c */ /* 0x040fe20003721670 */
[----:B------:R-:W-:Y:S01]  /*1df0*/  @!PT LDS RZ, [RZ] ;  /* 0x00000000fffff984 */ /* 0x000fe20000000800 */
[----:B------:R-:W-:Y:S01]  /*1e00*/  @!PT LDS RZ, [RZ] ;  /* 0x00000000fffff984 */ /* 0x000fe20000000800 */
[----:B------:R-:W-:Y:S01]  /*1e10*/  @!PT LDS RZ, [RZ] ;  /* 0x00000000fffff984 */ /* 0x000fe20000000800 */
[----:B------:R1:W-:Y:S01]  /*1e20*/  LDGSTS.E.BYPASS.LTC128B.128 [R228+0x6080], [R4.64], !P4 ;  /* 0x0608000004e47fae */ /* 0x0003e2000e101d54 */
[C---:B------:R-:W-:Y:S01]  /*1e30*/  ISETP.LT.OR P4, PT, R0.reuse, 0x21, P5 ;  /* 0x000000210000780c */ /* 0x040fe20002f81670 */
[----:B------:R-:W-:Y:S01]  /*1e40*/  USHF.L.U64.HI UR5, UR6, UR5, UR7 ;  /* 0x0000000506057299 */ /* 0x000fe20008010207 */
[----:B------:R-:W-:Y:S01]  /*1e50*/  ISETP.GE.AND P6, PT, R23, c[0x0][0x19c], PT ;  /* 0x0000670017007a0c */ /* 0x000fe20003fc6270 */
[----:B------:R1:W-:Y:S01]  /*1e60*/  LDGSTS.E.BYPASS.LTC128B.128 [R228+0x8080], [R4.64+0x80], !P2 ;  /* 0x0808008004e47fae */ /* 0x0003e2000d101d54 */
[----:B------:R-:W-:Y:S01]  /*1e70*/  ISETP.LT.OR P3, PT, R0, 0x21, P3 ;  /* 0x000000210000780c */ /* 0x000fe20001f61670 */
[----:B------:R-:W-:Y:S01]  /*1e80*/  UIMAD UR5, UR5, UR13, URZ ;  /* 0x0000000d050572a4 */ /* 0x000fe2000f8e023f */
[----:B------:R-:W-:Y:S01]  /*1e90*/  IADD3 R9, R19, UR23, RZ ;  /* 0x0000001713097c10 */ /* 0x000fe2000fffe0ff */
[----:B------:R1:W-:Y:S01]  /*1ea0*/  LDGSTS.E.BYPASS.LTC128B.128 [R228+0xa080], [R4.64+0x100], !P0 ;  /* 0x0a08010004e47fae */ /* 0x0003e2000c101d54 */
[----:B------:R-:W-:Y:S01]  /*1eb0*/  ISETP.GE.AND P0, PT, R16, c[0x0][0x19c], PT ;  /* 0x0000670010007a0c */ /* 0x000fe20003f06270 */
[----:B------:R-:W-:Y:S01]  /*1ec0*/  USHF.L.U32 UR23, UR6, 0x6, URZ ;  /* 0x0000000606177899 */ /* 0x000fe2000800063f */
[----:B------:R-:W-:Y:S01]  /*1ed0*/  IMAD.MOV.U32 R10, RZ, RZ, c[0x0][0x17c] ;  /* 0x00005f00ff0a7624 */ /* 0x000fe200078e00ff */
[----:B------:R2:W-:Y:S01]  /*1ee0*/  LDGSTS.E.BYPASS.LTC128B.128 [R228+0x7080], [R6.64], !P1 ;  /* 0x0708000006e47fae */ /* 0x0005e2000c901d54 */
[C---:B------:R-:W-:Y:S01]  /*1ef0*/  ISETP.LT.OR P2, PT, R0.reuse, 0x1, P0 ;  /* 0x000000010000780c */ /* 0x040fe20000741670 */
[----:B------:R-:W-:Y:S01]  /*1f00*/  IMAD.WIDE.U32 R238, R17, c[0x0][0x218], R8 ;  /* 0x0000860011ee7a25 */ /* 0x000fe200078e0008 */
[----:B------:R-:W-:Y:S01]  /*1f10*/  ISETP.LT.OR P1, PT, R0, 0x1, P6 ;  /* 0x000000010000780c */ /* 0x000fe20003721670 */
[----:B------:R2:W-:Y:S01]  /*1f20*/  LDGSTS.E.BYPASS.LTC128B.128 [R228+0x9080], [R6.64+0x80], !P4 ;  /* 0x0908008006e47fae */ /* 0x0005e2000e101d54 */
[----:B------:R-:W-:Y:S01]  /*1f30*/  ISETP.GE.AND P4, PT, R26, c[0x0][0x19c], PT ;  /* 0x000067001a007a0c */ /* 0x000fe20003f86270 */
[----:B------:R-:W-:Y:S01]  /*1f40*/  IMAD.MOV.U32 R236, RZ, RZ, R238 ;  /* 0x000000ffffec7224 */ /* 0x000fe200078e00ee */
[C---:B------:R-:W-:Y:S01]  /*1f50*/  ISETP.LT.OR P0, PT, R0.reuse, 0x21, P0 ;  /* 0x000000210000780c */ /* 0x040fe20000701670 */
[----:B------:R2:W-:Y:S01]  /*1f60*/  LDGSTS.E.BYPASS.LTC128B.128 [R228+0xb080], [R6.64+0x100], !P3 ;  /* 0x0b08010006e47fae */ /* 0x0005e2000d901d54 */
[C---:B------:R-:W-:Y:S01]  /*1f70*/  ISETP.LT.OR P5, PT, R0.reuse, 0x1, P4 ;  /* 0x000000010000780c */ /* 0x040fe200027a1670 */
[----:B------:R-:W-:Y:S01]  /*1f80*/  UIMAD UR5, UR24, UR23, UR5 ;  /* 0x00000017180572a4 */ /* 0x000fe2000f8e0205 */
[C---:B------:R-:W-:Y:S01]  /*1f90*/  ISETP.LT.OR P6, PT, R0.reuse, 0x21, P6 ;  /* 0x000000210000780c */ /* 0x040fe200037c1670 */
[----:B------:R-:W0:Y:S01]  /*1fa0*/  LDGDEPBAR ;  /* 0x00000000000079af */ /* 0x000e220000000000 */
[----:B------:R-:W-:Y:S01]  /*1fb0*/  ISETP.LT.OR P4, PT, R0, 0x21, P4 ;  /* 0x000000210000780c */ /* 0x000fe20002781670 */
[----:B------:R-:W-:Y:S01]  /*1fc0*/  IMAD R0, R22, 0x800, R30 ;  /* 0x0000080016007824 */ /* 0x000fe200078e021e */
[----:B------:R-:W-:Y:S01]  /*1fd0*/  IADD3 R237, R239, UR4, RZ ;  /* 0x00000004efed7c10 */ /* 0x000fe2000fffe0ff */
[----:B------:R3:W-:Y:S01]  /*1fe0*/  LDGSTS.E.BYPASS.LTC128B.128 [R228+0x80], [R2.64], !P2 ;  /* 0x0008000002e47fae */ /* 0x0007e2000d101d54 */
[C---:B------:R-:W-:Y:S01]  /*1ff0*/  LOP3.LUT P2, RZ, R20.reuse, 0x4, RZ, 0xc0, !PT ;  /* 0x0000000414ff7812 */ /* 0x040fe2000784c0ff */
[----:B------:R-:W-:Y:S01]  /*2000*/  USHF.R.S32.HI UR7, URZ, 0x1f, UR22 ;  /* 0x0000001f3f077899 */ /* 0x000fe20008011416 */
[----:B------:R-:W-:Y:S01]  /*2010*/  IMAD.MOV.U32 R222, RZ, RZ, 0x40 ;  /* 0x00000040ffde7424 */ /* 0x000fe200078e00ff */
[----:B------:R3:W-:Y:S01]  /*2020*/  LDGSTS.E.BYPASS.LTC128B.128 [R228+0x2080], [R2.64+0x80], !P1 ;  /* 0x0208008002e47fae */ /* 0x0007e2000c901d54 */
[----:B------:R-:W-:Y:S01]  /*2030*/  LOP3.LUT P1, RZ, R20, 0x2, RZ, 0xc0, !PT ;  /* 0x0000000214ff7812 */ /* 0x000fe2000782c0ff */
[----:B------:R-:W-:Y:S01]  /*2040*/  UMOV UR24, 0x5 ;  /* 0x0000000500187882 */ /* 0x000fe20000000000 */
[----:B-1----:R-:W-:Y:S01]  /*2050*/  IMAD.U32 R4, RZ, RZ, UR23 ;  /* 0x00000017ff047e24 */ /* 0x002fe2000f8e00ff */
[----:B------:R3:W-:Y:S01]  /*2060*/  LDGSTS.E.BYPASS.LTC128B.128 [R228+0x4080], [R2.64+0x100], !P5 ;  /* 0x0408010002e47fae */ /* 0x0007e2000e901d54 */
[----:B------:R-:W-:Y:S01]  /*2070*/  ISETP.GE.AND P5, PT, R26, c[0x0][0x16c], PT ;  /* 0x00005b001a007a0c */ /* 0x000fe20003fa6270 */
[----:B------:R-:W-:Y:S01]  /*2080*/  ULDC UR23, c[0x0][0x20c] ;  /* 0x0000830000177ab9 */ /* 0x000fe20000000800 */
[----:B------:R-:W-:Y:S01]  /*2090*/  IMAD.WIDE.U32 R4, R4, UR13, R236 ;  /* 0x0000000d04047c25 */ /* 0x000fe2000f8e00ec */
[----:B------:R1:W-:Y:S01]  /*20a0*/  LDGSTS.E.BYPASS.LTC128B.128 [R228+0x1080], [R12.64], !P0 ;  /* 0x010800000ce47fae */ /* 0x0003e2000c101d54 */
[----:B------:R-:W-:Y:S01]  /*20b0*/  ISETP.GE.AND P0, PT, R23, c[0x0][0x16c], PT ;  /* 0x00005b0017007a0c */ /* 0x000fe20003f06270 */
[----:B------:R-:W-:Y:S01]  /*20c0*/  USHF.L.U64.HI UR23, UR6, UR24, UR23 ;  /* 0x0000001806177299 */ /* 0x000fe20008010217 */
[----:B------:R-:W-:Y:S01]  /*20d0*/  SEL R222, R222, 0xffffffc0, !P2 ;  /* 0xffffffc0dede7807 */ /* 0x000fe20005000000 */
[----:B------:R1:W-:Y:S01]  /*20e0*/  LDGSTS.E.BYPASS.LTC128B.128 [R228+0x3080], [R12.64+0x80], !P6 ;  /* 0x030800800ce47fae */ /* 0x0003e2000f101d54 */
[----:B------:R-:W-:Y:S01]  /*20f0*/  IADD3 R5, R5, UR5, RZ ;  /* 0x0000000505057c10 */ /* 0x000fe2000fffe0ff */
[----:B------:R-:W-:Y:S01]  /*2100*/  USHF.L.U32 UR24, UR13, 0x6, URZ ;  /* 0x000000060d187899 */ /* 0x000fe2000800063f */
[----:B--2---:R-:W-:Y:S01]  /*2110*/  IMAD.SHL.U32 R6, R20, 0x40, RZ ;  /* 0x0000004014067824 */ /* 0x004fe200078e00ff */
[----:B------:R1:W-:Y:S01]  /*2120*/  LDGSTS.E.BYPASS.LTC128B.128 [R228+0x5080], [R12.64+0x100], !P4 ;  /* 0x050801000ce47fae */ /* 0x0003e2000e101d54 */
[----:B------:R-:W-:Y:S01]  /*2130*/  LEA R8, P3, R4, c[0x0][0x1f0], 0x1 ;  /* 0x00007c0004087a11 */ /* 0x000fe200078608ff */
[----:B------:R-:W-:Y:S01]  /*2140*/  ULDC.64 UR4, c[0x0][0x270] ;  /* 0x00009c0000047ab9 */ /* 0x000fe20000000a00 */
[----:B------:R-:W-:Y:S01]  /*2150*/  IMAD.U32 R18, RZ, RZ, UR18 ;  /* 0x00000012ff127e24 */ /* 0x000fe2000f8e00ff */
        /* <DEDUP_REMOVED lines=8> */
[----:B------:R-:W-:Y:S01]  /*21e0*/  IMAD.WIDE.U32 R18, R18, c[0x0][0x238], R24 ;  /* 0x00008e0012127a25 */ /* 0x000fe200078e0018 */
[----:B------:R-:W-:Y:S01]  /*21f0*/  SEL R4, RZ, 0x2, P0 ;  /* 0x00000002ff047807 */ /* 0x000fe20000000000 */
[----:B------:R-:W-:Y:S01]  /*2200*/  ULDC.64 UR4, c[0x0][0x288] ;  /* 0x0000a20000047ab9 */ /* 0x000fe20000000a00 */
[----:B---3--:R-:W-:Y:S01]  /*2210*/  LOP3.LUT R2, R15, 0x8, R29, 0xf8, !PT ;  /* 0x000000080f027812 */ /* 0x008fe200078ef81d */
[----:B------:R-:W-:Y:S01]  /*2220*/  UIMAD UR4, UR19, UR4, URZ ;  /* 0x00000004130472a4 */ /* 0x000fe2000f8e023f */
[----:B------:R-:W-:Y:S01]  /*2230*/  SEL R20, RZ, 0x1, P3 ;  /* 0x00000001ff147807 */ /* 0x000fe20001800000 */
[----:B------:R-:W-:Y:S01]  /*2240*/  IMAD.SHL.U32 R229, R229, 0x10, RZ ;  /* 0x00000010e5e57824 */ /* 0x000fe200078e00ff */
        /* <DEDUP_REMOVED lines=125> */
[----:B-----5:R-:W-:-:S03]  /*2a20*/  IMAD.MOV.U32 R6, RZ, RZ, R18 ;  /* 0x000000ffff067224 */ /* 0x020fc600078e0012 */
        /* <DEDUP_REMOVED lines=10> */
[----:B-1----:R-:W-:-:S02]  /*2ad0*/  IMAD.U32 R4, RZ, RZ, UR22 ;  /* 0x00000016ff047e24 */ /* 0x002fc4000f8e00ff */
        /* <DEDUP_REMOVED lines=12> */
[----:B------:R-:W-:Y:S01]  /*2ba0*/  IMAD.IADD R3, R33, 0x1, -R3 ;  /* 0x0000000121037824 */ /* 0x000fe200078e0a03 */
        /* <DEDUP_REMOVED lines=50> */
[----:B-----5:R-:W-:Y:S01]  /*2ed0*/  IMAD.SHL.U32 R8, R13, 0x40, RZ ;  /* 0x000000400d087824 */ /* 0x020fe200078e00ff */
        /* <DEDUP_REMOVED lines=14> */
[----:B-----5:R-:W-:-:S05]  /*2fc0*/  SEL R3, R8, 0xfffffff0, !P2 ;  /* 0xfffffff008037807 */ /* 0x020fca0005000000 */
[----:B------:R-:W-:-:S04]  /*2fd0*/  IMAD R3, R3, 0x2, R2 ;  /* 0x0000000203037824 */ /* 0x000fc800078e0202 */
[----:B-1234-:R-:W-:Y:S02]  /*2fe0*/  IMAD R220, R220, 0x2, R3 ;  /* 0x00000002dcdc7824 */ /* 0x01efe400078e0203 */
.L_x_642:
        /* <DEDUP_REMOVED lines=503> */
.L_x_640:
        /* <DEDUP_REMOVED lines=118> */
.L_x_641:
        /* <DEDUP_REMOVED lines=166> */
.L_x_639:
[----:B------:R-:W-:Y:S05]  /*6120*/  @P1 EXIT ;  /* 0x000000000000194d */ /* 0x000fea0003800000 */
[----:B------:R-:W-:Y:S02]  /*6130*/  ULDC.64 UR4, c[0x0][0x360] ;  /* 0x0000d80000047ab9 */ /* 0x000fe40000000a00 */
[----:B------:R-:W-:Y:S02]  /*6140*/  UISETP.NE.U32.AND UP2, UPT, URZ, UR4, UPT ;  /* 0x000000043f00728c */ /* 0x000fe4000bf45070 */
[----:B------:R-:W-:-:S02]  /*6150*/  ULDC.64 UR6, c[0x0][0x360] ;  /* 0x0000d80000067ab9 */ /* 0x000fc40000000a00 */
[----:B------:R-:W-:Y:S02]  /*6160*/  UISETP.NE.AND.EX UP2, UPT, URZ, UR5, UPT, UP2 ;  /* 0x000000053f00728c */ /* 0x000fe4000bf45320 */
[----:B------:R-:W-:-:S04]  /*6170*/  ULDC.64 UR10, c[0x0][0x338] ;  /* 0x0000ce00000a7ab9 */ /* 0x000fc80000000a00 */
[----:B------:R-:W-:-:S05]  /*6180*/  PLOP3.LUT P0, PT, PT, PT, UP2, 0x80, 0x0 ;  /* 0x000000000000781c */ /* 0x000fca0003f0f028 */
[----:B------:R-:W-:Y:S02]  /*6190*/  @UP2 UMOV UR4, 0x4 ;  /* 0x0000000400042882 */ /* 0x000fe40000000000 */
[----:B------:R-:W-:-:S06]  /*61a0*/  @UP2 UIMAD.WIDE UR4, UR16, UR4, UR6 ;  /* 0x00000004100422a5 */ /* 0x000fcc000f8e0206 */
[----:B------:R-:W-:Y:S02]  /*61b0*/  IMAD.U32 R2, RZ, RZ, UR4 ;  /* 0x00000004ff027e24 */ /* 0x000fe4000f8e00ff */
[----:B------:R-:W-:-:S05]  /*61c0*/  IMAD.U32 R3, RZ, RZ, UR5 ;  /* 0x00000005ff037e24 */ /* 0x000fca000f8e00ff */
[----:B------:R-:W2:Y:S01]  /*61d0*/  @P0 LDG.E R0, [R2.64] ;  /* 0x0000001402000981 */ /* 0x000ea2000c1e1900 */
[----:B------:R-:W-:Y:S01]  /*61e0*/  UISETP.NE.AND UP0, UPT, UR10, 0x1, UPT ;  /* 0x000000010a00788c */ /* 0x000fe2000bf05270 */
[----:B------:R-:W-:Y:S01]  /*61f0*/  BSSY B0, `(.L_x_643) ;  /* 0x000002e000007945 */ /* 0x000fe20003800000 */
[----:B------:R-:W-:Y:S01]  /*6200*/  UIMAD.WIDE.U32 UR8, UR18, UR11, URZ ;  /* 0x0000000b120872a5 */ /* 0x000fe2000f8e003f */
[----:B-1----:R-:W1:Y:S01]  /*6210*/  S2R R4, SR_TID.X ;  /* 0x0000000000047919 */ /* 0x002e620000002100 */
[----:B------:R-:W-:Y:S02]  /*6220*/  ULDC UR4, c[0x0][0x340] ;  /* 0x0000d00000047ab9 */ /* 0x000fe40000000800 */
[----:B------:R-:W-:Y:S02]  /*6230*/  UMOV UR6, UR18 ;  /* 0x0000001200067c82 */ /* 0x000fe40008000000 */
[----:B------:R-:W-:Y:S02]  /*6240*/  ULDC UR13, c[0x0][0x358] ;  /* 0x0000d600000d7ab9 */ /* 0x000fe40000000800 */
[----:B------:R-:W-:-:S02]  /*6250*/  UIMAD UR13, UR17, UR13, URZ ;  /* 0x0000000d110d72a4 */ /* 0x000fc4000f8e023f */
[----:B------:R-:W-:Y:S02]  /*6260*/  @UP0 UMOV UR5, UR9 ;  /* 0x0000000900050c82 */ /* 0x000fe40008000000 */
[----:B------:R-:W-:-:S04]  /*6270*/  @UP0 USHF.R.U32.HI UR6, URZ, UR4, UR5 ;  /* 0x000000043f060299 */ /* 0x000fc80008011605 */
[----:B------:R-:W-:Y:S02]  /*6280*/  UIADD3 UR4, -UR6, URZ, URZ ;  /* 0x0000003f06047290 */ /* 0x000fe4000fffe13f */
[----:B------:R-:W-:Y:S02]  /*6290*/  USHF.R.S32.HI UR9, URZ, 0x1f, UR6 ;  /* 0x0000001f3f097899 */ /* 0x000fe40008011406 */
[----:B------:R-:W-:-:S03]  /*62a0*/  UIMAD UR10, UR4, UR10, UR18 ;  /* 0x0000000a040a72a4 */ /* 0x000fc6000f8e0212 */
[----:B------:R-:W-:Y:S02]  /*62b0*/  ULDC UR4, c[0x0][0x2f4] ;  /* 0x0000bd0000047ab9 */ /* 0x000fe40000000800 */
[----:B------:R-:W-:Y:S01]  /*62c0*/  UIMAD UR13, UR13, UR4, URZ ;  /* 0x000000040d0d72a4 */ /* 0x000fe2000f8e023f */
[----:B------:R-:W-:Y:S01]  /*62d0*/  BAR.SYNC.DEFER_BLOCKING 0x1, 0x100 ;  /* 0x0044000000007b1d */ /* 0x000fe20000010000 */
[----:B------:R-:W-:Y:S01]  /*62e0*/  UIMAD UR11, UR16, UR4, URZ ;  /* 0x00000004100b72a4 */ /* 0x000fe2000f8e023f */
[----:B-1----:R-:W-:Y:S01]  /*62f0*/  ISETP.NE.AND P2, PT, R4, RZ, PT ;  /* 0x000000ff0400720c */ /* 0x002fe20003f45270 */
[----:B------:R-:W-:Y:S02]  /*6300*/  USHF.R.S32.HI UR8, URZ, 0x1f, UR13 ;  /* 0x0000001f3f087899 */ /* 0x000fe4000801140d */
[----:B------:R-:W-:Y:S02]  /*6310*/  USHF.R.S32.HI UR7, URZ, 0x1f, UR11 ;  /* 0x0000001f3f077899 */ /* 0x000fe4000801140b */
[----:B------:R-:W-:-:S02]  /*6320*/  UIADD3 UR13, UP1, UP0, UR13, UR11, UR6 ;  /* 0x0000000b0d0d7290 */ /* 0x000fc4000f83e006 */
[----:B------:R-:W-:Y:S02]  /*6330*/  ULDC.64 UR4, c[0x0][0x350] ;  /* 0x0000d40000047ab9 */ /* 0x000fe40000000a00 */
[----:B------:R-:W-:Y:S02]  /*6340*/  UIADD3.X UR8, UR8, UR7, UR9, UP1, UP0 ;  /* 0x0000000708087290 */ /* 0x000fe40008fe0409 */
[----:B------:R-:W-:Y:S02]  /*6350*/  USHF.L.U32 UR7, UR13, 0x2, URZ ;  /* 0x000000020d077899 */ /* 0x000fe4000800063f */
[----:B------:R-:W-:Y:S02]  /*6360*/  USHF.L.U64.HI UR8, UR13, 0x2, UR8 ;  /* 0x000000020d087899 */ /* 0x000fe40008010208 */
[----:B------:R-:W-:-:S04]  /*6370*/  UIADD3 UR4, UP0, UR7, UR4, URZ ;  /* 0x0000000407047290 */ /* 0x000fc8000ff1e03f */
[----:B------:R-:W-:Y:S02]  /*6380*/  UIADD3.X UR5, UR8, UR5, URZ, UP0, !UPT ;  /* 0x0000000508057290 */ /* 0x000fe400087fe43f */
[----:B------:R-:W-:-:S04]  /*6390*/  MOV R4, UR4 ;  /* 0x0000000400047c02 */ /* 0x000fc80008000f00 */
[----:B------:R-:W-:Y:S01]  /*63a0*/  IMAD.U32 R5, RZ, RZ, UR5 ;  /* 0x00000005ff057e24 */ /* 0x000fe2000f8e00ff */
[----:B--2---:R-:W1:Y:S02]  /*63b0*/  @P0 R2UR UR12, R0 ;  /* 0x00000000000c03c2 */ /* 0x004e6400000e0000 */
[----:B-1----:R-:W-:-:S04]  /*63c0*/  @UP2 ULEA UR12, UR16, UR12, 0x6 ;  /* 0x0000000c100c2291 */ /* 0x002fc8000f8e303f */
[----:B------:R-:W-:-:S04]  /*63d0*/  @UP2 USHF.R.S32.HI UR11, URZ, 0x1f, UR12 ;  /* 0x0000001f3f0b2899 */ /* 0x000fc8000801140c */
[----:B------:R-:W-:Y:S02]  /*63e0*/  @UP2 ULEA.HI UR12, UR11, UR12, URZ, 0x6 ;  /* 0x0000000c0b0c2291 */ /* 0x000fe4000f8f303f */
[----:B------:R-:W-:Y:S02]  /*63f0*/  USHF.R.S32.HI UR11, URZ, 0x1f, UR16 ;  /* 0x0000001f3f0b7899 */ /* 0x000fe40008011410 */
[----:B------:R-:W-:Y:S02]  /*6400*/  @UP2 USHF.R.S32.HI UR12, URZ, 0x6, UR12 ;  /* 0x000000063f0c2899 */ /* 0x000fe4000801140c */
[----:B------:R-:W-:Y:S02]  /*6410*/  USEL UR16, UR16, URZ, !UP2 ;  /* 0x0000003f10107287 */ /* 0x000fe4000d000000 */
[----:B------:R-:W-:Y:S02]  /*6420*/  @UP2 UIMAD UR12, UR12, 0x3000, URZ ;  /* 0x000030000c0c28a4 */ /* 0x000fe4000f8e023f */
[----:B------:R-:W-:-:S02]  /*6430*/  USEL UR11, UR11, URZ, !UP2 ;  /* 0x0000003f0b0b7287 */ /* 0x000fc4000d000000 */
[----:B------:R-:W-:-:S03]  /*6440*/  @UP2 USHF.R.S32.HI UR13, URZ, 0x1f, UR12 ;  /* 0x0000001f3f0d2899 */ /* 0x000fc6000801140c */
[----:B------:R-:W-:-:S04]  /*6450*/  @!UP2 UMOV UR12, URZ ;  /* 0x0000003f000cac82 */ /* 0x000fc80008000000 */
[----:B------:R-:W-:Y:S01]  /*6460*/  @!UP2 UMOV UR13, URZ ;  /* 0x0000003f000dac82 */ /* 0x000fe20008000000 */
[----:B------:R-:W-:Y:S05]  /*6470*/  @P2 BRA `(.L_x_644) ;  /* 0x0000005000002947 */ /* 0x000fea0003800000 */
.L_x_645:
[----:B------:R-:W2:Y:S01]  /*6480*/  LDG.E.STRONG.GPU R0, [R4.64] ;  /* 0x0000001404007981 */ /* 0x000ea2000c1ef900 */
[----:B------:R-:W-:Y:S01]  /*6490*/  YIELD ;  /* 0x0000000000007946 */ /* 0x000fe20003800000 */
[----:B--2---:R-:W-:Y:S01]  /*64a0*/  ISETP.NE.AND P0, PT, R0, UR10, PT ;  /* 0x0000000a00007c0c */ /* 0x004fe2000bf05270 */
[----:B------:R-:W-:-:S12]  /*64b0*/  CCTL.IVALL ;  /* 0x00000000ff00798f */ /* 0x000fd80002000000 */
[----:B------:R-:W-:Y:S05]  /*64c0*/  @P0 BRA `(.L_x_645) ;  /* 0xffffffb000000947 */ /* 0x000fea000383ffff */
.L_x_644:
[----:B------:R-:W-:Y:S05]  /*64d0*/  BSYNC B0 ;  /* 0x0000000000007941 */ /* 0x000fea0003800000 */
.L_x_643:
[----:B------:R-:W-:Y:S01]  /*64e0*/  MOV R11, 0xffffffff ;  /* 0xffffffff000b7802 */ /* 0x000fe20000000f00 */
[----:B------:R-:W-:Y:S05]  /*64f0*/  BRA.CONV ~URZ, `(.L_x_646) ;  /* 0x000000237f007947 */ /* 0x000fea000b800000 */
[----:B------:R-:W-:Y:S02]  /*6500*/  MOV R2, 0x6520 ;  /* 0x0000652000027802 */ /* 0x000fe40000000f00 */
[----:B------:R-:W-:Y:S05]  /*6510*/  CALL.REL.NOINC `($__internal_5_$__cuda_sm70_warpsync) ;  /* 0x00000b6000007944 */ /* 0x000fea0003c00000 */
.L_x_646:
[----:B------:R-:W1:Y:S01]  /*6520*/  S2R R0, SR_TID.X ;  /* 0x0000000000007919 */ /* 0x000e620000002100 */
[----:B------:R-:W-:Y:S01]  /*6530*/  UIMAD UR5, UR17, 0x3000, URZ ;  /* 0x00003000110578a4 */ /* 0x000fe2000f8e023f */
[----:B------:R-:W-:Y:S01]  /*6540*/  IMAD.U32 R10, RZ, RZ, UR16 ;  /* 0x00000010ff0a7e24 */ /* 0x000fe2000f8e00ff */
[----:B------:R-:W-:-:S06]  /*6550*/  NOP ;  /* 0x0000000000007918 */ /* 0x000fcc0000000000 */
[----:B------:R-:W-:Y:S01]  /*6560*/  USHF.R.S32.HI UR4, URZ, 0x1f, UR5 ;  /* 0x0000001f3f047899 */ /* 0x000fe20008011405 */
[----:B------:R-:W-:Y:S01]  /*6570*/  IMAD.U32 R8, RZ, RZ, UR5 ;  /* 0x00000005ff087e24 */ /* 0x000fe2000f8e00ff */
[----:B-1----:R-:W-:-:S04]  /*6580*/  SHF.R.S32.HI R2, RZ, 0x1f, R0 ;  /* 0x0000001fff027819 */ /* 0x002fc80000011400 */
[----:B------:R-:W-:Y:S01]  /*6590*/  IADD3 R8, P1, P0, R8, UR12, R0 ;  /* 0x0000000c08087c10 */ /* 0x000fe2000f83e000 */
[----:B------:R-:W-:Y:S01]  /*65a0*/  IMAD.U32 R0, RZ, RZ, UR4 ;  /* 0x00000004ff007e24 */ /* 0x000fe2000f8e00ff */
[----:B------:R-:W-:Y:S02]  /*65b0*/  ULDC.64 UR4, c[0x0][0x328] ;  /* 0x0000ca0000047ab9 */ /* 0x000fe40000000a00 */
[----:B------:R-:W-:Y:S02]  /*65c0*/  UIMAD UR4, UR9, UR4, URZ ;  /* 0x00000004090472a4 */ /* 0x000fe4000f8e023f */
[----:B------:R-:W-:Y:S01]  /*65d0*/  IADD3.X R9, R0, UR13, R2, P1, P0 ;  /* 0x0000000d00097c10 */ /* 0x000fe20008fe0402 */
[----:B------:R-:W-:Y:S01]  /*65e0*/  IMAD.U32 R2, RZ, RZ, UR6 ;  /* 0x00000006ff027e24 */ /* 0x000fe2000f8e00ff */
[----:B------:R-:W-:-:S03]  /*65f0*/  UIMAD UR14, UR6, UR5, UR4 ;  /* 0x00000005060e72a4 */ /* 0x000fc6000f8e0204 */
        /* <DEDUP_REMOVED lines=59> */
[----:B------:R-:W-:Y:S05]  /*69b0*/  CALL.REL.NOINC `($__internal_5_$__cuda_sm70_warpsync) ;  /* 0x000006c000007944 */ /* 0x000fea0003c00000 */
.L_x_647:
        /* <DEDUP_REMOVED lines=12> */
.L_x_649:
[----:B------:R-:W-:Y:S05]  /*6a80*/  BSYNC B0 ;  /* 0x0000000000007941 */ /* 0x000fea0003800000 */
.L_x_648:
[----:B------:R-:W-:Y:S01]  /*6a90*/  ULDC.64 UR4, c[0x0][0x348] ;  /* 0x0000d20000047ab9 */ /* 0x000fe20000000a00 */
[----:B------:R-:W-:Y:S01]  /*6aa0*/  BSSY B0, `(.L_x_650) ;  /* 0x000000b000007945 */ /* 0x000fe20003800000 */
[----:B------:R-:W-:-:S04]  /*6ab0*/  UIADD3 UR4, UP0, UR7, UR4, URZ ;  /* 0x0000000407047290 */ /* 0x000fc8000ff1e03f */
[----:B------:R-:W-:Y:S02]  /*6ac0*/  UIADD3.X UR5, UR8, UR5, URZ, UP0, !UPT ;  /* 0x0000000508057290 */ /* 0x000fe400087fe43f */
[----:B--2---:R-:W-:-:S04]  /*6ad0*/  MOV R4, UR4 ;  /* 0x0000000400047c02 */ /* 0x004fc80008000f00 */
[----:B------:R-:W-:Y:S01]  /*6ae0*/  MOV R5, UR5 ;  /* 0x0000000500057c02 */ /* 0x000fe20008000f00 */
[----:B------:R-:W-:Y:S05]  /*6af0*/  @P2 BRA `(.L_x_651) ;  /* 0x0000005000002947 */ /* 0x000fea0003800000 */
.L_x_652:
[----:B------:R-:W2:Y:S01]  /*6b00*/  LDG.E.STRONG.GPU R0, [R4.64] ;  /* 0x0000001404007981 */ /* 0x000ea2000c1ef900 */
[----:B------:R-:W-:Y:S01]  /*6b10*/  YIELD ;  /* 0x0000000000007946 */ /* 0x000fe20003800000 */
[----:B--2---:R-:W-:Y:S01]  /*6b20*/  ISETP.NE.AND P0, PT, R0, UR10, PT ;  /* 0x0000000a00007c0c */ /* 0x004fe2000bf05270 */
[----:B------:R-:W-:-:S12]  /*6b30*/  CCTL.IVALL ;  /* 0x00000000ff00798f */ /* 0x000fd80002000000 */
[----:B------:R-:W-:Y:S05]  /*6b40*/  @P0 BRA `(.L_x_652) ;  /* 0xffffffb000000947 */ /* 0x000fea000383ffff */
.L_x_651:
[----:B------:R-:W-:Y:S05]  /*6b50*/  BSYNC B0 ;  /* 0x0000000000007941 */ /* 0x000fea0003800000 */
.L_x_650:
[----:B------:R-:W-:Y:S05]  /*6b60*/  BRA.CONV ~URZ, `(.L_x_653) ;  /* 0x000000237f007947 */ /* 0x000fea000b800000 */
[----:B-1----:R-:W-:Y:S02]  /*6b70*/  MOV R2, 0x6b90 ;  /* 0x00006b9000027802 */ /* 0x002fe40000000f00 */
[----:B------:R-:W-:Y:S05]  /*6b80*/  CALL.REL.NOINC `($__internal_5_$__cuda_sm70_warpsync) ;  /* 0x000004f000007944 */ /* 0x000fea0003c00000 */
.L_x_653:
[----:B------:R-:W-:Y:S01]  /*6b90*/  ULDC.64 UR4, c[0x0][0x300] ;  /* 0x0000c00000047ab9 */ /* 0x000fe20000000a00 */
[----:B-1----:R-:W-:Y:S01]  /*6ba0*/  MOV R2, R8 ;  /* 0x0000000800027202 */ /* 0x002fe20000000f00 */
[----:B------:R-:W-:Y:S01]  /*6bb0*/  UIMAD UR4, UR9, UR4, URZ ;  /* 0x00000004090472a4 */ /* 0x000fe2000f8e023f */
[----:B------:R-:W-:Y:S02]  /*6bc0*/  IMAD.U32 R0, RZ, RZ, UR6 ;  /* 0x00000006ff007e24 */ /* 0x000fe4000f8e00ff */
[----:B------:R-:W-:Y:S01]  /*6bd0*/  IMAD.MOV.U32 R3, RZ, RZ, R9 ;  /* 0x000000ffff037224 */ /* 0x000fe200078e0009 */
        /* <DEDUP_REMOVED lines=62> */
.L_x_654:
        /* <DEDUP_REMOVED lines=12> */
        .weak           $__internal_5_$__cuda_sm70_warpsync
        .type           $__internal_5_$__cuda_sm70_warpsync,@function
        .size           $__internal_5_$__cuda_sm70_warpsync,(.L_x_1399 - $__internal_5_$__cuda_sm70_warpsync)
$__internal_5_$__cuda_sm70_warpsync:
[----:B------:R-:W-:Y:S01]  /*7080*/  MOV R3, 0x0 ;  /* 0x0000000000037802 */ /* 0x000fe20000000f00 */
[----:B------:R-:W-:Y:S04]  /*7090*/  WARPSYNC R11 ;  /* 0x0000000b00007348 */ /* 0x000fe80003800000 */
[----:B------:R-:W-:Y:S05]  /*70a0*/  RET.REL.NODEC R2 `(_ZN7cutlass13device_kernelIN5flash19enable_sm80_to_sm89INS1_16FlashAttnBwdSm80INS1_25CollectiveMainloopBwdSm80ILi1ELi1EN4cute5tupleIJNS5_1CILi64EEES8_NS7_ILi192EEEEEENS_6half_tEfNS_4arch4Sm80ELb1ELb0ELb1ELb1ELb1ELb0ELb0ELb0ELi2ELi2ELi2ELi2ELb1EEENS1_24CollectiveEpilogueBwdGQAISA_fSD_Li256ELb1ELb1EEENS1_25SingleTileBwdLPTSchedulerILb1ELi64ELb1EEEEEEEEEvNT_6ParamsE) ;  /* 0xffff8f5002007950 */ /* 0x000fea0003c3ffff */
.L_x_655:
        /* <DEDUP_REMOVED lines=13> */
.L_x_1399:


//--------------------- .text._ZN7cutlass13device_kernelIN5flash19enable_sm80_to_sm89INS1_16FlashAttnBwdSm80INS1_25CollectiveMainloopBwdSm80ILi2ELi1EN4cute5tupleIJNS5_1CILi64EEENS7_ILi80EEENS7_ILi192EEEEEENS_6half_tEfNS_4arch4Sm80ELb0ELb0ELb1ELb0ELb0ELb0ELb1ELb0ELi2ELi4ELi2ELi2ELb0EEENS1_21CollectiveEpilogueBwdISB_SC_SE_Li256ELb0ELb1ELi4EEENS1_19SingleTileSchedulerILb0ELb0ELb0ELi80EEEEEEEEEvNT_6ParamsE --------------------------
	.section	.text._ZN7cutlass13device_kernelIN5flash19enable_sm80_to_sm89INS1_16FlashAttnBwdSm80INS1_25CollectiveMainloopBwdSm80ILi2ELi1EN4cute5tupleIJNS5_1CILi64EEENS7_ILi80EEENS7_ILi192EEEEEENS_6half_tEfNS_4arch4Sm80ELb0ELb0ELb1ELb0ELb0ELb0ELb1ELb0ELi2ELi4ELi2ELi2ELb0EEENS1_21CollectiveEpilogueBwdISB_SC_SE_Li256ELb0ELb1ELi4EEENS1_19SingleTileSchedulerILb0ELb0ELb0ELi80EEEEEEEEEvNT_6ParamsE,"ax",@progbits
	.sectioninfo	@"SHI_REGISTERS=255"
	.align	128
.text._ZN7cutlass13device_kernelIN5flash19enable_sm80_to_sm89INS1_16FlashAttnBwdSm80INS1_25CollectiveMainloopBwdSm80ILi2ELi1EN4cute5tupleIJNS5_1CILi64EEENS7_ILi80EEENS7_ILi192EEEEEENS_6half_tEfNS_4arch4Sm80ELb0ELb0ELb1ELb0ELb0ELb0ELb1ELb0ELi2ELi4ELi2ELi2ELb0EEENS1_21CollectiveEpilogueBwdISB_SC_SE_Li256ELb0ELb1ELi4EEENS1_19SingleTileSchedulerILb0ELb0ELb0ELi80EEEEEEEEEvNT_6ParamsE:
        .type           _ZN7cutlass13device_kernelIN5flash19enable_sm80_to_sm89INS1_16FlashAttnBwdSm80INS1_25CollectiveMainloopBwdSm80ILi2ELi1EN4cute5tupleIJNS5_1CILi64EEENS7_ILi80EEENS7_ILi192EEEEEENS_6half_tEfNS_4arch4Sm80ELb0ELb0ELb1ELb0ELb0ELb0ELb1ELb0ELi2ELi4ELi2ELi2ELb0EEENS1_21CollectiveEpilogueBwdISB_SC_SE_Li256ELb0ELb1ELi4EEENS1_19SingleTileSchedulerILb0ELb0ELb0ELi80EEEEEEEEEvNT_6ParamsE,@function
        .size           _ZN7cutlass13device_kernelIN5flash19enable_sm80_to_sm89INS1_16FlashAttnBwdSm80INS1_25CollectiveMainloopBwdSm80ILi2ELi1EN4cute5tupleIJNS5_1CILi64EEENS7_ILi80EEENS7_ILi192EEEEEENS_6half_tEfNS_4arch4Sm80ELb0ELb0ELb1ELb0ELb0ELb0ELb1ELb0ELi2ELi4ELi2ELi2ELb0EEENS1_21CollectiveEpilogueBwdISB_SC_SE_Li256ELb0ELb1ELi4EEENS1_19SingleTileSchedulerILb0ELb0ELb0ELi80EEEEEEEEEvNT_6ParamsE,(.L_x_1401 - _ZN7cutlass13device_kernelIN5flash19enable_sm80_to_sm89INS1_16FlashAttnBwdSm80INS1_25CollectiveMainloopBwdSm80ILi2ELi1EN4cute5tupleIJNS5_1CILi64EEENS7_ILi80EEENS7_ILi192EEEEEENS_6half_tEfNS_4arch4Sm80ELb0ELb0ELb1ELb0ELb0ELb0ELb1ELb0ELi2ELi4ELi2ELi2ELb0EEENS1_21CollectiveEpilogueBwdISB_SC_SE_Li256ELb0ELb1ELi4EEENS1_19SingleTileSchedulerILb0ELb0ELb0ELi80EEEEEEEEEvNT_6ParamsE)
        .other          _ZN7cutlass13device_kernelIN5flash19enable_sm80_to_sm89INS1_16FlashAttnBwdSm80INS1_25CollectiveMainloopBwdSm80ILi2ELi1EN4cute5tupleIJNS5_1CILi64EEENS7_ILi80EEENS7_ILi192EEEEEENS_6half_tEfNS_4arch4Sm80ELb0ELb0ELb1ELb0ELb0ELb0ELb1ELb0ELi2ELi4ELi2ELi2ELb0EEENS1_21CollectiveEpilogueBwdISB_SC_SE_Li256ELb0ELb1ELi4EEENS1_19SingleTileSchedulerILb0ELb0ELb0ELi80EEEEEEEEEvNT_6ParamsE,@"STO_CUDA_ENTRY STV_DEFAULT"
_ZN7cutlass13device_kernelIN5flash19enable_sm80_to_sm89INS1_16FlashAttnBwdSm80INS1_25CollectiveMainloopBwdSm80ILi2ELi1EN4cute5tupleIJNS5_1CILi64EEENS7_ILi80EEENS7_ILi192EEEEEENS_6half_tEfNS_4arch4Sm80ELb0ELb0ELb1ELb0ELb0ELb0ELb1ELb0ELi2ELi4ELi2ELi2ELb0EEENS1_21CollectiveEpilogueBwdISB_SC_SE_Li256ELb0ELb1ELi4EEENS1_19SingleTileSchedulerILb0ELb0ELb0ELi80EEEEEEEEEvNT_6ParamsE:
        /* <DEDUP_REMOVED lines=8> */
[----:B------:R-:W-:Y:S01]  /*0080*/  IMAD.U32 R6, RZ, RZ, UR20 ;  /* 0x00000014ff067e24 */ /* 0x000fe2000f8e00ff */
[----:B------:R-:W2:Y:S01]  /*0090*/  S2R R5, SR_CTAID.Y ;  /* 0x0000000000057919 */ /* 0x000ea20000002600 */
[----:B------:R-:W-:Y:S01]  /*00a0*/  ULDC.64 UR4, c[0x0][0x1e8] ;  /* 0x00007a0000047ab9 */ /* 0x000fe20000000a00 */
[----:B------:R-:W-:Y:S01]  /*00b0*/  ISETP.NE.AND P0, PT, R0, 0x1, PT ;  /* 0x000000010000780c */ /* 0x000fe20003f05270 */
[----:B------:R-:W-:Y:S01]  /*00c0*/  UIMAD UR4, UR8, UR4, URZ ;  /* 0x00000004080472a4 */ /* 0x000fe2000f8e023f */
[----:B------:R-:W3:Y:S01]  /*00d0*/  S2R R227, SR_CTAID.X ;  /* 0x0000000000e37919 */ /* 0x000ee20000002500 */
[----:B------:R-:W-:Y:S01]  /*00e0*/  UMOV UR9, 0x5 ;  /* 0x0000000500097882 */ /* 0x000fe20000000000 */
[----:B------:R-:W-:Y:S01]  /*00f0*/  LOP3.LUT R233, R233, 0xfffffffe, RZ, 0xc0, !PT ;  /* 0xfffffffee9e97812 */ /* 0x000fe200078ec0ff */
[----:B------:R-:W-:Y:S01]  /*0100*/  UIMAD UR6, UR20, UR5, UR4 ;  /* 0x00000005140672a4 */ /* 0x000fe2000f8e0204 */
[----:B------:R-:W-:Y:S01]  /*0110*/  IMAD.MOV.U32 R215, RZ, RZ, 0x10 ;  /* 0x00000010ffd77424 */ /* 0x000fe200078e00ff */
[----:B------:R-:W-:Y:S01]  /*0120*/  ULDC.64 UR24, c[0x0][0x118] ;  /* 0x0000460000187ab9 */ /* 0x000fe20000000a00 */
[----:B------:R-:W-:Y:S01]  /*0130*/  IMAD.MOV.U32 R223, RZ, RZ, 0x20 ;  /* 0x00000020ffdf7424 */ /* 0x000fe200078e00ff */
[----:B------:R-:W-:Y:S01]  /*0140*/  ULDC.64 UR4, c[0x0][0x1b8] ;  /* 0x00006e0000047ab9 */ /* 0x000fe20000000a00 */
[----:B------:R-:W-:Y:S01]  /*0150*/  CS2R R170, SRZ ;  /* 0x0000000000aa7805 */ /* 0x000fe2000001ff00 */
[----:B------:R-:W-:Y:S01]  /*0160*/  UIMAD UR4, UR8, UR4, URZ ;  /* 0x00000004080472a4 */ /* 0x000fe2000f8e023f */
[----:B------:R-:W-:Y:S01]  /*0170*/  CS2R R168, SRZ ;  /* 0x0000000000a87805 */ /* 0x000fe2000001ff00 */
[----:B------:R-:W-:Y:S01]  /*0180*/  CS2R R166, SRZ ;  /* 0x0000000000a67805 */ /* 0x000fe2000001ff00 */
[----:B------:R-:W-:Y:S01]  /*0190*/  CS2R R164, SRZ ;  /* 0x0000000000a47805 */ /* 0x000fe2000001ff00 */
[----:B------:R-:W-:Y:S01]  /*01a0*/  UIMAD UR4, UR20, UR5, UR4 ;  /* 0x00000005140472a4 */ /* 0x000fe2000f8e0204 */
[----:B------:R-:W-:Y:S01]  /*01b0*/  CS2R R162, SRZ ;  /* 0x0000000000a27805 */ /* 0x000fe2000001ff00 */
[----:B------:R-:W-:Y:S01]  /*01c0*/  CS2R R160, SRZ ;  /* 0x0000000000a07805 */ /* 0x000fe2000001ff00 */
[----:B-1----:R-:W-:Y:S01]  /*01d0*/  SHF.R.S32.HI R19, RZ, 0x1f, R234 ;  /* 0x0000001fff137819 */ /* 0x002fe200000114ea */
[C---:B------:R-:W-:Y:S01]  /*01e0*/  IMAD.SHL.U32 R238, R234.reuse, 0x4, RZ ;  /* 0x00000004eaee7824 */ /* 0x040fe200078e00ff */
[----:B------:R-:W-:Y:S01]  /*01f0*/  ISETP.GT.AND P2, PT, R234, 0x7f, PT ;  /* 0x0000007fea00780c */ /* 0x000fe20003f44270 */
[----:B------:R-:W-:Y:S01]  /*0200*/  CS2R R150, SRZ ;  /* 0x0000000000967805 */ /* 0x000fe2000001ff00 */
[----:B------:R-:W-:Y:S01]  /*0210*/  LEA.HI R16, R19, R234, RZ, 0x3 ;  /* 0x000000ea13107211 */ /* 0x000fe200078f18ff */
[----:B--2---:R-:W-:Y:S01]  /*0220*/  @P0 IMAD.HI.U32 R0, R5, c[0x0][0x24c], RZ ;  /* 0x0000930005000a27 */ /* 0x004fe200078e00ff */
[----:B------:R-:W-:Y:S01]  /*0230*/  SHF.R.S32.HI R239, RZ, 0x1f, R238 ;  /* 0x0000001fffef7819 */ /* 0x000fe200000114ee */
        /* <DEDUP_REMOVED lines=11> */
[----:B------:R-:W-:Y:S01]  /*02f0*/  IADD3 R4, -R236, c[0x0][0x198], RZ ;  /* 0x00006600ec047a10 */ /* 0x000fe20007ffe1ff */
[C---:B------:R-:W-:Y:S01]  /*0300*/  IMAD R0, R2.reuse, c[0x0][0x1e0], RZ ;  /* 0x0000780002007a24 */ /* 0x040fe200078e02ff */
[----:B------:R-:W-:Y:S01]  /*0310*/  CS2R R158, SRZ ;  /* 0x00000000009e7805 */ /* 0x000fe2000001ff00 */
[----:B------:R-:W-:Y:S01]  /*0320*/  IMAD R2, R2, c[0x0][0x1b0], RZ ;  /* 0x00006c0002027a24 */ /* 0x000fe200078e02ff */
[----:B------:R-:W-:Y:S01]  /*0330*/  SHF.R.S32.HI R251, RZ, 0x1f, R250 ;  /* 0x0000001ffffb7819 */ /* 0x000fe200000114fa */
[C---:B------:R-:W-:Y:S01]  /*0340*/  IMAD R0, R3.reuse, c[0x0][0x1e4], R0 ;  /* 0x0000790003007a24 */ /* 0x040fe200078e0200 */
[C---:B------:R-:W-:Y:S01]  /*0350*/  ISETP.GE.AND P1, PT, R250.reuse, c[0x0][0x1cc], PT ;  /* 0x00007300fa007a0c */ /* 0x040fe20003f26270 */
[C---:B------:R-:W-:Y:S01]  /*0360*/  IMAD R2, R3.reuse, c[0x0][0x1b4], R2 ;  /* 0x00006d0003027a24 */ /* 0x040fe200078e0202 */
[C---:B------:R-:W-:Y:S01]  /*0370*/  IADD3 R231, R250.reuse, 0x40, RZ ;  /* 0x00000040fae77810 */ /* 0x040fe20007ffe0ff */
[--C-:B------:R-:W-:Y:S01]  /*0380*/  IMAD.WIDE.U32 R10, R3, c[0x0][0x1e0], R250.reuse ;  /* 0x00007800030a7a25 */ /* 0x100fe200078e00fa */
[----:B------:R-:W-:Y:S01]  /*0390*/  IADD3 R230, R250, 0x80, RZ ;  /* 0x00000080fae67810 */ /* 0x000fe20007ffe0ff */
[----:B------:R-:W-:Y:S01]  /*03a0*/  CS2R R156, SRZ ;  /* 0x00000000009c7805 */ /* 0x000fe2000001ff00 */
[----:B------:R-:W-:Y:S01]  /*03b0*/  ISETP.GE.AND P4, PT, R231, c[0x0][0x1cc], PT ;  /* 0x00007300e7007a0c */ /* 0x000fe20003f86270 */
[----:B------:R-:W-:Y:S01]  /*03c0*/  IMAD.WIDE.U32 R12, R3, c[0x0][0x1b0], R250 ;  /* 0x00006c00030c7a25 */ /* 0x000fe200078e00fa */
[----:B------:R-:W-:Y:S01]  /*03d0*/  ISETP.GE.AND P3, PT, R230, c[0x0][0x1cc], PT ;  /* 0x00007300e6007a0c */ /* 0x000fe20003f66270 */
[----:B------:R-:W-:Y:S01]  /*03e0*/  CS2R R146, SRZ ;  /* 0x0000000000927805 */ /* 0x000fe2000001ff00 */
[----:B------:R-:W-:Y:S01]  /*03f0*/  CS2R R144, SRZ ;  /* 0x0000000000907805 */ /* 0x000fe2000001ff00 */
[----:B------:R-:W-:Y:S01]  /*0400*/  IMAD.IADD R11, R11, 0x1, R0 ;  /* 0x000000010b0b7824 */ /* 0x000fe200078e0200 */
[----:B------:R-:W-:Y:S01]  /*0410*/  CS2R R142, SRZ ;  /* 0x00000000008e7805 */ /* 0x000fe2000001ff00 */
[----:B------:R-:W-:Y:S01]  /*0420*/  IMAD.IADD R3, R13, 0x1, R2 ;  /* 0x000000010d037824 */ /* 0x000fe200078e0202 */
[----:B------:R-:W-:Y:S01]  /*0430*/  CS2R R140, SRZ ;  /* 0x00000000008c7805 */ /* 0x000fe2000001ff00 */
[----:B------:R-:W-:Y:S01]  /*0440*/  IMAD.WIDE.U32 R6, R6, c[0x0][0x1e8], R10 ;  /* 0x00007a0006067a25 */ /* 0x000fe200078e000a */
[----:B------:R-:W-:Y:S01]  /*0450*/  CS2R R138, SRZ ;  /* 0x00000000008a7805 */ /* 0x000fe2000001ff00 */
[----:B------:R-:W-:Y:S01]  /*0460*/  CS2R R136, SRZ ;  /* 0x0000000000887805 */ /* 0x000fe2000001ff00 */
[----:B------:R-:W-:Y:S01]  /*0470*/  CS2R R126, SRZ ;  /* 0x00000000007e7805 */ /* 0x000fe2000001ff00 */
[----:B------:R-:W-:Y:S01]  /*0480*/  IMAD.MOV.U32 R2, RZ, RZ, R12 ;  /* 0x000000ffff027224 */ /* 0x000fe200078e000c */
[----:B------:R-:W-:Y:S01]  /*0490*/  IADD3 R7, R7, UR6, RZ ;  /* 0x0000000607077c10 */ /* 0x000fe2000fffe0ff */
[----:B------:R-:W-:Y:S01]  /*04a0*/  IMAD.U32 R10, RZ, RZ, UR20 ;  /* 0x00000014ff0a7e24 */ /* 0x000fe2000f8e00ff */
[----:B------:R-:W-:Y:S01]  /*04b0*/  CS2R R124, SRZ ;  /* 0x00000000007c7805 */ /* 0x000fe2000001ff00 */
[----:B---3--:R-:W-:Y:S01]  /*04c0*/  IMAD.WIDE R22, R227, 0x50, R236 ;  /* 0x00000050e3167825 */ /* 0x008fe200078e02ec */
[----:B------:R-:W-:Y:S01]  /*04d0*/  CS2R R130, SRZ ;  /* 0x0000000000827805 */ /* 0x000fe2000001ff00 */
        /* <DEDUP_REMOVED lines=8> */
[----:B------:R-:W-:Y:S01]  /*0560*/  IMAD.SHL.U32 R229, R236, 0x40, RZ ;  /* 0x00000040ece57824 */ /* 0x000fe200078e00ff */
[----:B------:R-:W-:Y:S01]  /*0570*/  ULDC.64 UR4, c[0x0][0x1d8] ;  /* 0x0000760000047ab9 */ /* 0x000fe20000000a00 */
[C---:B------:R-:W-:Y:S01]  /*0580*/  IMAD R0, R22.reuse, c[0x0][0x1dc], R3 ;  /* 0x0000770016007a24 */ /* 0x040fe200078e0203 */
[----:B------:R-:W-:Y:S01]  /*0590*/  USHF.L.U64.HI UR5, UR4, UR9, UR5 ;  /* 0x0000000904057299 */ /* 0x000fe20008010205 */
[----:B------:R-:W-:Y:S01]  /*05a0*/  IMAD.WIDE.U32 R6, R22, c[0x0][0x1d8], R6 ;  /* 0x0000760016067a25 */ /* 0x000fe200078e0006 */
[----:B------:R-:W-:Y:S01]  /*05b0*/  LOP3.LUT R229, R229, 0x1c0, RZ, 0xc0, !PT ;  /* 0x000001c0e5e57812 */ /* 0x000fe200078ec0ff */
[----:B------:R-:W-:Y:S01]  /*05c0*/  USHF.L.U32 UR4, UR4, 0x5, URZ ;  /* 0x0000000504047899 */ /* 0x000fe2000800063f */
[----:B------:R-:W-:Y:S01]  /*05d0*/  CS2R R118, SRZ ;  /* 0x0000000000767805 */ /* 0x000fe2000001ff00 */
[----:B------:R-:W-:Y:S01]  /*05e0*/  IMAD.IADD R0, R7, 0x1, R0 ;  /* 0x0000000107007824 */ /* 0x000fe200078e0200 */
[----:B------:R-:W-:Y:S01]  /*05f0*/  LEA R20, P0, R6, c[0x0][0x1c0], 0x1 ;  /* 0x0000700006147a11 */ /* 0x000fe200078008ff */
[----:B------:R-:W-:Y:S01]  /*0600*/  IMAD.MOV.U32 R3, RZ, RZ, c[0x0][0x1d8] ;  /* 0x00007600ff037624 */ /* 0x000fe200078e00ff */
[----:B------:R-:W-:Y:S01]  /*0610*/  LOP3.LUT R2, R229, 0x38, R250, 0xf8, !PT ;  /* 0x00000038e5027812 */ /* 0x000fe200078ef8fa */
[----:B------:R-:W-:Y:S01]  /*0620*/  IMAD R4, R227, -0x50, R4 ;  /* 0xffffffb0e3047824 */ /* 0x000fe200078e0204 */
[----:B------:R-:W-:Y:S01]  /*0630*/  SHF.R.U32.HI R229, RZ, 0x3, R229 ;  /* 0x00000003ffe57819 */ /* 0x000fe200000116e5 */
[----:B------:R-:W-:Y:S01]  /*0640*/  IMAD.WIDE.U32 R10, R22, c[0x0][0x1a8], R10 ;  /* 0x00006a00160a7a25 */ /* 0x000fe200078e000a */
[----:B------:R-:W-:Y:S01]  /*0650*/  LEA.HI.X R21, R6, c[0x0][0x1c4], R0, 0x1, P0 ;  /* 0x0000710006157a11 */ /* 0x000fe200000f0c00 */
[----:B------:R-:W-:Y:S01]  /*0660*/  CS2R R116, SRZ ;  /* 0x0000000000747805 */ /* 0x000fe2000001ff00 */
[----:B------:R-:W-:Y:S01]  /*0670*/  LOP3.LUT R229, R2, R229, RZ, 0x3c, !PT ;  /* 0x000000e502e57212 */ /* 0x000fe200078e3cff */
[----:B------:R-:W-:Y:S01]  /*0680*/  IMAD.MOV.U32 R0, RZ, RZ, c[0x0][0x1dc] ;  /* 0x00007700ff007624 */ /* 0x000fe200078e00ff */
[----:B------:R-:W-:Y:S01]  /*0690*/  LEA R14, P0, R3, R20, 0x6 ;  /* 0x00000014030e7211 */ /* 0x000fe200078030ff */
[----:B------:R-:W-:Y:S01]  /*06a0*/  IMAD R6, R23, c[0x0][0x1a8], RZ ;  /* 0x00006a0017067a24 */ /* 0x000fe200078e02ff */
[----:B------:R-:W-:Y:S01]  /*06b0*/  LEA.HI R2, R19, R234, RZ, 0x6 ;  /* 0x000000ea13027211 */ /* 0x000fe200078f30ff */
[----:B------:R-:W-:Y:S01]  /*06c0*/  IMAD.WIDE.U32 R24, R236, c[0x0][0x178], R250 ;  /* 0x00005e00ec187a25 */ /* 0x000fe200078e00fa */
[----:B------:R-:W-:Y:S01]  /*06d0*/  LEA.HI.X R15, R3, R21, R0, 0x6, P0 ;  /* 0x00000015030f7211 */ /* 0x000fe200000f3400 */
[----:B------:R-:W-:Y:S01]  /*06e0*/  CS2R R114, SRZ ;  /* 0x0000000000727805 */ /* 0x000fe2000001ff00 */
[----:B------:R-:W-:Y:S01]  /*06f0*/  SHF.R.S32.HI R0, RZ, 0x6, R2 ;  /* 0x00000006ff007819 */ /* 0x000fe20000011402 */
[----:B------:R-:W-:Y:S01]  /*0700*/  IMAD.U32 R3, RZ, RZ, UR4 ;  /* 0x00000004ff037e24 */ /* 0x000fe2000f8e00ff */
[C---:B------:R-:W-:Y:S01]  /*0710*/  ISETP.LT.OR P0, PT, R4.reuse, 0x1, P1 ;  /* 0x000000010400780c */ /* 0x040fe20000f01670 */
[----:B------:R-:W-:Y:S01]  /*0720*/  IMAD.U32 R2, RZ, RZ, UR5 ;  /* 0x00000005ff027e24 */ /* 0x000fe2000f8e00ff */
[----:B------:R-:W-:Y:S01]  /*0730*/  ISETP.LT.OR P6, PT, R4, 0x1, P4 ;  /* 0x000000010400780c */ /* 0x000fe200027c1670 */
[----:B------:R-:W-:Y:S01]  /*0740*/  IMAD R229, R0, 0x200, R229 ;  /* 0x0000020000e57824 */ /* 0x000fe200078e02e5 */
[----:B------:R-:W-:Y:S01]  /*0750*/  ISETP.LT.OR P5, PT, R4, 0x1, P3 ;  /* 0x000000010400780c */ /* 0x000fe20001fa1670 */
[----:B------:R-:W-:Y:S01]  /*0760*/  IMAD R6, R22, c[0x0][0x1ac], R6 ;  /* 0x00006b0016067a24 */ /* 0x000fe200078e0206 */
[C---:B------:R-:W-:Y:S01]  /*0770*/  ISETP.LT.OR P1, PT, R4.reuse, 0x21, P1 ;  /* 0x000000210400780c */ /* 0x040fe20000f21670 */
[----:B------:R-:W-:Y:S01]  /*0780*/  IMAD.SHL.U32 R229, R229, 0x2, RZ ;  /* 0x00000002e5e57824 */ /* 0x000fe200078e00ff */
[----:B------:R-:W-:Y:S01]  /*0790*/  ISETP.LT.OR P3, PT, R4, 0x21, P3 ;  /* 0x000000210400780c */ /* 0x000fe20001f61670 */
[----:B------:R-:W-:Y:S01]  /*07a0*/  IMAD.IADD R6, R11, 0x1, R6 ;  /* 0x000000010b067824 */ /* 0x000fe200078e0206 */
[----:B------:R-:W-:Y:S01]  /*07b0*/  ULDC.64 UR4, c[0x0][0x1a8] ;  /* 0x00006a0000047ab9 */ /* 0x000fe20000000a00 */
[----:B------:R-:W-:Y:S01]  /*07c0*/  IMAD R241, R237, c[0x0][0x208], RZ ;  /* 0x00008200edf17a24 */ /* 0x000fe200078e02ff */
[----:B------:R-:W-:Y:S01]  /*07d0*/  USHF.L.U32 UR7, UR4, 0x5, URZ ;  /* 0x0000000504077899 */ /* 0x000fe2000800063f */
[----:B------:R1:W-:Y:S01]  /*07e0*/  LDGSTS.E.BYPASS.LTC128B.128 [R229+0x7880], [R20.64], !P0 ;  /* 0x0788000014e57fae */ /* 0x0003e2000c101d58 */
[C---:B------:R-:W-:Y:S01]  /*07f0*/  @!P2 LEA R12, P0, R3.reuse, R14, 0x1 ;  /* 0x0000000e030ca211 */ /* 0x040fe200078008ff */
[----:B------:R-:W-:Y:S01]  /*0800*/  USHF.L.U64.HI UR6, UR4, UR9, UR5 ;  /* 0x0000000904067299 */ /* 0x000fe20008010205 */
[----:B------:R-:W-:Y:S01]  /*0810*/  IMAD R241, R236, c[0x0][0x20c], R241 ;  /* 0x00008300ecf17a24 */ /* 0x000fe200078e02f1 */
[----:B------:R1:W-:Y:S01]  /*0820*/  LDGSTS.E.BYPASS.LTC128B.128 [R229+0xa080], [R20.64+0x80], !P6 ;  /* 0x0a08008014e57fae */ /* 0x0003e2000f101d58 */
[----:B------:R-:W-:Y:S01]  /*0830*/  @!P2 LEA.HI.X R13, R3, R15, R2, 0x1, P0 ;  /* 0x0000000f030da211 */ /* 0x000fe200000f0c02 */
[----:B------:R-:W-:Y:S01]  /*0840*/  IMAD.MOV.U32 R2, RZ, RZ, c[0x0][0x1a8] ;  /* 0x00006a00ff027624 */ /* 0x000fe200078e00ff */
[----:B------:R-:W-:Y:S01]  /*0850*/  LEA R22, P0, R10, c[0x0][0x190], 0x1 ;  /* 0x000064000a167a11 */ /* 0x000fe200078008ff */
[----:B------:R1:W-:Y:S01]  /*0860*/  LDGSTS.E.BYPASS.LTC128B.128 [R229+0xc880], [R20.64+0x100], !P5 ;  /* 0x0c88010014e57fae */ /* 0x0003e2000e901d58 */
[----:B------:R-:W-:Y:S01]  /*0870*/  ISETP.LT.OR P5, PT, R4, 0x21, P4 ;  /* 0x000000210400780c */ /* 0x000fe200027a1670 */
[----:B------:R-:W-:Y:S01]  /*0880*/  IMAD.MOV.U32 R3, RZ, RZ, c[0x0][0x1ac] ;  /* 0x00006b00ff037624 */ /* 0x000fe200078e00ff */
[----:B------:R-:W-:Y:S01]  /*0890*/  LEA.HI.X R23, R10, c[0x0][0x194], R6, 0x1, P0 ;  /* 0x000065000a177a11 */ /* 0x000fe200000f0c06 */
[----:B------:R2:W-:Y:S01]  /*08a0*/  LDGSTS.E.BYPASS.LTC128B.128 [R229+0x8880], [R14.64], !P1 ;  /* 0x088800000ee57fae */ /* 0x0005e2000c901d58 */
[C---:B------:R-:W-:Y:S01]  /*08b0*/  @!P2 ISETP.GE.AND P0, PT, R4.reuse, 0x41, PT ;  /* 0x000000410400a80c */ /* 0x040fe20003f06270 */
[----:B------:R-:W-:Y:S01]  /*08c0*/  ULDC.64 UR4, c[0x0][0x188] ;  /* 0x0000620000047ab9 */ /* 0x000fe20000000a00 */
[----:B------:R-:W-:Y:S01]  /*08d0*/  P2R R6, PR, RZ, 0x20 ;  /* 0x00000020ff067803 */ /* 0x000fe20000000000 */
[----:B------:R-:W-:Y:S01]  /*08e0*/  UIMAD.WIDE.U32 UR10, UR20, UR4, URZ ;  /* 0x00000004140a72a5 */ /* 0x000fe2000f8e003f */
[----:B------:R-:W-:Y:S01]  /*08f0*/  @!P2 ISETP.LT.OR P5, PT, R4, 0x41, P4 ;  /* 0x000000410400a80c */ /* 0x000fe200027a1670 */
[----:B------:R-:W-:Y:S01]  /*0900*/  UIMAD UR4, UR8, UR4, URZ ;  /* 0x00000004080472a4 */ /* 0x000fe2000f8e023f */
[----:B------:R-:W-:Y:S01]  /*0910*/  @!P2 ISETP.GE.OR P6, PT, R250, c[0x0][0x1cc], !P0 ;  /* 0x00007300fa00aa0c */ /* 0x000fe200047c6670 */
[----:B------:R-:W-:Y:S01]  /*0920*/  IMAD.WIDE.U32 R242, R236, c[0x0][0x208], R250 ;  /* 0x00008200ecf27a25 */ /* 0x000fe200078e00fa */
[----:B------:R-:W-:Y:S01]  /*0930*/  @!P2 ISETP.GE.OR P4, PT, R230, c[0x0][0x1cc], !P0 ;  /* 0x00007300e600aa0c */ /* 0x000fe20004786670 */
[----:B------:R-:W-:Y:S01]  /*0940*/  UIMAD UR4, UR20, UR5, UR4 ;  /* 0x00000005140472a4 */ /* 0x000fe2000f8e0204 */
[----:B------:R-:W-:Y:S01]  /*0950*/  ISETP.NE.AND P0, PT, R6, RZ, PT ;  /* 0x000000ff0600720c */ /* 0x000fe20003f05270 */
[----:B------:R-:W-:Y:S01]  /*0960*/  IMAD.IADD R241, R243, 0x1, R241 ;  /* 0x00000001f3f17824 */ /* 0x000fe200078e02f1 */
[C---:B------:R-:W-:Y:S01]  /*0970*/  LEA R10, P1, R2.reuse, R22, 0x6 ;  /* 0x00000016020a7211 */ /* 0x040fe200078230ff */
[----:B------:R-:W-:Y:S01]  /*0980*/  UIADD3 UR13, UR11, UR4, URZ ;  /* 0x000000040b0d7290 */ /* 0x000fe2000fffe03f */
[----:B------:R-:W-:Y:S01]  /*0990*/  IMAD.MOV.U32 R240, RZ, RZ, R242 ;  /* 0x000000fffff07224 */ /* 0x000fe200078e00f2 */
[----:B------:R3:W-:Y:S01]  /*09a0*/  STL.64 [R1], R24 ;  /* 0x0000001801007387 */ /* 0x0007e20000100a00 */
[----:B------:R-:W-:Y:S01]  /*09b0*/  LEA.HI.X R11, R2, R23, R3, 0x6, P1 ;  /* 0x00000017020b7211 */ /* 0x000fe200008f3403 */
[----:B------:R-:W-:Y:S01]  /*09c0*/  IMAD R3, R237, c[0x0][0x178], RZ ;  /* 0x00005e00ed037a24 */ /* 0x000fe200078e02ff */
[----:B------:R-:W-:Y:S01]  /*09d0*/  ISETP.GE.AND P1, PT, R250, c[0x0][0x19c], PT ;  /* 0x00006700fa007a0c */ /* 0x000fe20003f26270 */
[----:B------:R-:W-:Y:S01]  /*09e0*/  IMAD.SHL.U32 R0, R0, 0x8, RZ ;  /* 0x0000000800007824 */ /* 0x000fe200078e00ff */
[----:B------:R-:W-:Y:S01]  /*09f0*/  CS2R R112, SRZ ;  /* 0x0000000000707805 */ /* 0x000fe2000001ff00 */
[----:B------:R-:W-:Y:S01]  /*0a00*/  IMAD R248, R236, c[0x0][0x17c], R3 ;  /* 0x00005f00ecf87a24 */ /* 0x000fe200078e0203 */
[----:B------:R-:W-:Y:S01]  /*0a10*/  CS2R R82, SRZ ;  /* 0x0000000000527805 */ /* 0x000fe2000001ff00 */
[----:B------:R2:W-:Y:S01]  /*0a20*/  LDGSTS.E.BYPASS.LTC128B.128 [R229+0xb080], [R14.64+0x80], !P0 ;  /* 0x0b0800800ee57fae */ /* 0x0005e2000c101d58 */
[----:B------:R-:W-:Y:S01]  /*0a30*/  ISETP.GE.AND P0, PT, R231, c[0x0][0x19c], PT ;  /* 0x00006700e7007a0c */ /* 0x000fe20003f06270 */
[----:B------:R-:W-:Y:S01]  /*0a40*/  IMAD.U32 R3, RZ, RZ, UR6 ;  /* 0x00000006ff037e24 */ /* 0x000fe2000f8e00ff */
[----:B------:R-:W-:Y:S01]  /*0a50*/  CS2R R80, SRZ ;  /* 0x0000000000507805 */ /* 0x000fe2000001ff00 */
[----:B------:R2:W-:Y:S01]  /*0a60*/  LDGSTS.E.BYPASS.LTC128B.128 [R229+0xd880], [R14.64+0x100], !P3 ;  /* 0x0d8801000ee57fae */ /* 0x0005e2000d901d58 */
[----:B------:R-:W-:Y:S01]  /*0a70*/  ISETP.GE.AND P3, PT, R230, c[0x0][0x19c], PT ;  /* 0x00006700e6007a0c */ /* 0x000fe20003f66270 */
[----:B------:R-:W-:Y:S01]  /*0a80*/  IMAD.IADD R249, R25, 0x1, R248 ;  /* 0x0000000119f97824 */ /* 0x000fe200078e02f8 */
[----:B------:R-:W-:Y:S01]  /*0a90*/  CS2R R78, SRZ ;  /* 0x00000000004e7805 */ /* 0x000fe2000001ff00 */
[----:B------:R4:W-:Y:S01]  /*0aa0*/  @!P2 LDGSTS.E.BYPASS.LTC128B.128 [R229+0x9880], [R12.64], !P6 ;  /* 0x098800000ce5afae */ /* 0x0009e2000f101d58 */
[C---:B------:R-:W-:Y:S01]  /*0ab0*/  ISETP.LT.OR P6, PT, R4.reuse, 0x1, P1 ;  /* 0x000000010400780c */ /* 0x040fe20000fc1670 */
[----:B------:R-:W-:Y:S01]  /*0ac0*/  IMAD.MOV.U32 R248, RZ, RZ, R24 ;  /* 0x000000fffff87224 */ /* 0x000fe200078e0018 */
[----:B------:R-:W-:Y:S01]  /*0ad0*/  CS2R R76, SRZ ;  /* 0x00000000004c7805 */ /* 0x000fe2000001ff00 */
[----:B------:R4:W-:Y:S01]  /*0ae0*/  @!P2 LDGSTS.E.BYPASS.LTC128B.128 [R229+0xc080], [R12.64+0x80], !P5 ;  /* 0x0c0800800ce5afae */ /* 0x0009e2000e901d58 */
[C---:B------:R-:W-:Y:S01]  /*0af0*/  ISETP.LT.OR P5, PT, R4.reuse, 0x1, P0 ;  /* 0x000000010400780c */ /* 0x040fe200007a1670 */
[----:B------:R-:W-:Y:S01]  /*0b00*/  CS2R R74, SRZ ;  /* 0x00000000004a7805 */ /* 0x000fe2000001ff00 */
[----:B------:R-:W-:Y:S01]  /*0b10*/  CS2R R72, SRZ ;  /* 0x0000000000487805 */ /* 0x000fe2000001ff00 */
[----:B------:R4:W-:Y:S01]  /*0b20*/  @!P2 LDGSTS.E.BYPASS.LTC128B.128 [R229+0xe880], [R12.64+0x100], !P4 ;  /* 0x0e8801000ce5afae */ /* 0x0009e2000e101d58 */
[C---:B------:R-:W-:Y:S01]  /*0b30*/  ISETP.LT.OR P4, PT, R4.reuse, 0x1, P3 ;  /* 0x000000010400780c */ /* 0x040fe20001f81670 */
[----:B------:R-:W-:Y:S01]  /*0b40*/  CS2R R62, SRZ ;  /* 0x00000000003e7805 */ /* 0x000fe2000001ff00 */
[----:B------:R-:W-:Y:S01]  /*0b50*/  CS2R R60, SRZ ;  /* 0x00000000003c7805 */ /* 0x000fe2000001ff00 */
[----:B------:R-:W-:Y:S01]  /*0b60*/  CS2R R66, SRZ ;  /* 0x0000000000427805 */ /* 0x000fe2000001ff00 */
[----:B------:R-:W-:Y:S01]  /*0b70*/  CS2R R64, SRZ ;  /* 0x0000000000407805 */ /* 0x000fe2000001ff00 */
[----:B------:R5:W-:Y:S01]  /*0b80*/  LDGSTS.E.BYPASS.LTC128B.128 [R229+0x80], [R22.64], !P6 ;  /* 0x0008000016e57fae */ /* 0x000be2000f101d58 */
[C---:B------:R-:W-:Y:S01]  /*0b90*/  ISETP.LT.OR P6, PT, R4.reuse, 0x21, P1 ;  /* 0x000000210400780c */ /* 0x040fe20000fc1670 */
[----:B------:R-:W-:Y:S01]  /*0ba0*/  CS2R R70, SRZ ;  /* 0x0000000000467805 */ /* 0x000fe2000001ff00 */
[C---:B------:R-:W-:Y:S01]  /*0bb0*/  @!P2 ISETP.LT.OR P1, PT, R4.reuse, 0x41, P1 ;  /* 0x000000410400a80c */ /* 0x040fe20000f21670 */
[----:B------:R5:W-:Y:S01]  /*0bc0*/  LDGSTS.E.BYPASS.LTC128B.128 [R229+0x2880], [R22.64+0x80], !P5 ;  /* 0x0288008016e57fae */ /* 0x000be2000e901d58 */
[C---:B------:R-:W-:Y:S01]  /*0bd0*/  ISETP.LT.OR P5, PT, R4.reuse, 0x21, P0 ;  /* 0x000000210400780c */ /* 0x040fe200007a1670 */
[----:B------:R-:W-:Y:S01]  /*0be0*/  CS2R R68, SRZ ;  /* 0x0000000000447805 */ /* 0x000fe2000001ff00 */
[----:B------:R-:W-:Y:S01]  /*0bf0*/  CS2R R58, SRZ ;  /* 0x00000000003a7805 */ /* 0x000fe2000001ff00 */
[----:B------:R5:W-:Y:S01]  /*0c00*/  LDGSTS.E.BYPASS.LTC128B.128 [R229+0x5080], [R22.64+0x100], !P4 ;  /* 0x0508010016e57fae */ /* 0x000be2000e101d58 */
[C---:B------:R-:W-:Y:S01]  /*0c10*/  ISETP.LT.OR P4, PT, R4.reuse, 0x21, P3 ;  /* 0x000000210400780c */ /* 0x040fe20001f81670 */
[----:B--2---:R-:W-:Y:S01]  /*0c20*/  IMAD.WIDE.U32 R14, R5, c[0x0][0x270], R238 ;  /* 0x00009c00050e7a25 */ /* 0x004fe200078e00ee */
[----:B------:R-:W-:Y:S01]  /*0c30*/  CS2R R56, SRZ ;  /* 0x0000000000387805 */ /* 0x000fe2000001ff00 */
[----:B------:R-:W-:Y:S01]  /*0c40*/  CS2R R54, SRZ ;  /* 0x0000000000367805 */ /* 0x000fe2000001ff00 */
[----:B------:R-:W-:Y:S01]  /*0c50*/  CS2R R52, SRZ ;  /* 0x0000000000347805 */ /* 0x000fe2000001ff00 */
[----:B------:R2:W-:Y:S01]  /*0c60*/  LDGSTS.E.BYPASS.LTC128B.128 [R229+0x1080], [R10.64], !P6 ;  /* 0x010800000ae57fae */ /* 0x0005e2000f101d58 */
[----:B------:R-:W-:Y:S01]  /*0c70*/  ISETP.GE.AND P6, PT, R231, c[0x0][0x16c], PT ;  /* 0x00005b00e7007a0c */ /* 0x000fe20003fc6270 */
[----:B------:R-:W-:Y:S01]  /*0c80*/  CS2R R50, SRZ ;  /* 0x0000000000327805 */ /* 0x000fe2000001ff00 */
[----:B------:R-:W-:Y:S01]  /*0c90*/  P2R R2, PR, RZ, 0x2 ;  /* 0x00000002ff027803 */ /* 0x000fe20000000000 */
[----:B------:R2:W-:Y:S01]  /*0ca0*/  LDGSTS.E.BYPASS.LTC128B.128 [R229+0x3880], [R10.64+0x80], !P5 ;  /* 0x038800800ae57fae */ /* 0x0005e2000e901d58 */
[C---:B------:R-:W-:Y:S01]  /*0cb0*/  @!P2 ISETP.LT.OR P1, PT, R4.reuse, 0x41, P0 ;  /* 0x000000410400a80c */ /* 0x040fe20000721670 */
[----:B------:R-:W-:Y:S01]  /*0cc0*/  CS2R R48, SRZ ;  /* 0x0000000000307805 */ /* 0x000fe2000001ff00 */
[----:B------:R-:W-:Y:S01]  /*0cd0*/  @!P2 ISETP.LT.OR P0, PT, R4, 0x41, P3 ;  /* 0x000000410400a80c */ /* 0x000fe20001f01670 */
[----:B------:R-:W-:Y:S01]  /*0ce0*/  IMAD.U32 R4, RZ, RZ, UR7 ;  /* 0x00000007ff047e24 */ /* 0x000fe2000f8e00ff */
[----:B------:R-:W-:Y:S01]  /*0cf0*/  ISETP.NE.AND P3, PT, R2, RZ, PT ;  /* 0x000000ff0200720c */ /* 0x000fe20003f65270 */
[----:B------:R2:W-:Y:S01]  /*0d00*/  LDGSTS.E.BYPASS.LTC128B.128 [R229+0x6080], [R10.64+0x100], !P4 ;  /* 0x060801000ae57fae */ /* 0x0005e2000e101d58 */
[----:B------:R-:W-:Y:S01]  /*0d10*/  SEL R6, RZ, 0xffffffff, P6 ;  /* 0xffffffffff067807 */ /* 0x000fe20003000000 */
[----:B----4-:R-:W-:Y:S01]  /*0d20*/  IMAD.WIDE.U32 R12, R5, c[0x0][0x180], R248 ;  /* 0x00006000050c7a25 */ /* 0x010fe200078e00f8 */
[----:B------:R-:W-:Y:S01]  /*0d30*/  ISETP.GE.AND P5, PT, R230, c[0x0][0x16c], PT ;  /* 0x00005b00e6007a0c */ /* 0x000fe20003fa6270 */
[----:B------:R-:W-:Y:S01]  /*0d40*/  ULDC.64 UR6, c[0x0][0x178] ;  /* 0x00005e0000067ab9 */ /* 0x000fe20000000a00 */
[----:B------:R-:W-:Y:S01]  /*0d50*/  CS2R R38, SRZ ;  /* 0x0000000000267805 */ /* 0x000fe2000001ff00 */
[----:B------:R-:W-:Y:S01]  /*0d60*/  IMAD.SHL.U32 R6, R6, 0x2, RZ ;  /* 0x0000000206067824 */ /* 0x000fe200078e00ff */
[----:B------:R-:W-:Y:S01]  /*0d70*/  USHF.L.U32 UR4, UR6, 0x5, URZ ;  /* 0x0000000506047899 */ /* 0x000fe2000800063f */
[----:B------:R-:W-:Y:S01]  /*0d80*/  CS2R R36, SRZ ;  /* 0x0000000000247805 */ /* 0x000fe2000001ff00 */
[----:B------:R-:W-:Y:S01]  /*0d90*/  USHF.L.U64.HI UR7, UR6, UR9, UR7 ;  /* 0x0000000906077299 */ /* 0x000fe20008010207 */
[----:B------:R-:W-:Y:S01]  /*0da0*/  P2R R2, PR, RZ, 0x1 ;  /* 0x00000001ff027803 */ /* 0x000fe20000000000 */
[----:B------:R-:W-:Y:S01]  /*0db0*/  CS2R R42, SRZ ;  /* 0x00000000002a7805 */ /* 0x000fe2000001ff00 */
[----:B------:R-:W-:Y:S01]  /*0dc0*/  ISETP.GE.AND P0, PT, R250, c[0x0][0x16c], PT ;  /* 0x00005b00fa007a0c */ /* 0x000fe20003f06270 */
[----:B------:R-:W-:Y:S01]  /*0dd0*/  USHF.L.U64.HI UR7, UR4, 0x1, UR7 ;  /* 0x0000000104077899 */ /* 0x000fe20008010207 */
[----:B------:R-:W-:Y:S01]  /*0de0*/  ISETP.NE.AND P4, PT, R2, RZ, PT ;  /* 0x000000ff0200720c */ /* 0x000fe20003f85270 */
[----:B------:R-:W-:Y:S01]  /*0df0*/  CS2R R40, SRZ ;  /* 0x0000000000287805 */ /* 0x000fe2000001ff00 */
[----:B------:R-:W-:Y:S01]  /*0e00*/  SEL R7, RZ, 0x1, P0 ;  /* 0x00000001ff077807 */ /* 0x000fe20000000000 */
[----:B------:R-:W-:Y:S01]  /*0e10*/  CS2R R46, SRZ ;  /* 0x00000000002e7805 */ /* 0x000fe2000001ff00 */
[----:B------:R-:W-:Y:S01]  /*0e20*/  SHF.R.S32.HI R2, RZ, 0x1f, R5 ;  /* 0x0000001fff027819 */ /* 0x000fe20000011405 */
[----:B------:R-:W-:Y:S01]  /*0e30*/  CS2R R44, SRZ ;  /* 0x00000000002c7805 */ /* 0x000fe2000001ff00 */
[----:B------:R-:W-:Y:S01]  /*0e40*/  LOP3.LUT R6, R6, 0x2, R7, 0xe2, !PT ;  /* 0x0000000206067812 */ /* 0x000fe200078ee207 */
[----:B------:R-:W-:Y:S01]  /*0e50*/  CS2R R34, SRZ ;  /* 0x0000000000227805 */ /* 0x000fe2000001ff00 */
[----:B------:R-:W-:Y:S01]  /*0e60*/  CS2R R32, SRZ ;  /* 0x0000000000207805 */ /* 0x000fe2000001ff00 */
[----:B------:R-:W-:Y:S01]  /*0e70*/  CS2R R30, SRZ ;  /* 0x00000000001e7805 */ /* 0x000fe2000001ff00 */
[----:B------:R-:W-:Y:S01]  /*0e80*/  CS2R R28, SRZ ;  /* 0x00000000001c7805 */ /* 0x000fe2000001ff00 */
[----:B------:R-:W-:Y:S01]  /*0e90*/  @P0 LOP3.LUT R233, R233, 0x1, RZ, 0xfc, !PT ;  /* 0x00000001e9e90812 */ /* 0x000fe200078efcff */
[----:B------:R-:W-:Y:S01]  /*0ea0*/  CS2R R26, SRZ ;  /* 0x00000000001a7805 */ /* 0x000fe2000001ff00 */
[----:B--2---:R-:W-:-:S04]  /*0eb0*/  @!P2 LEA R10, P0, R4, R10, 0x1 ;  /* 0x0000000a040aa211 */ /* 0x004fc800078008ff */
[----:B------:R-:W-:Y:S01]  /*0ec0*/  @!P2 LEA.HI.X R11, R4, R11, R3, 0x1, P0 ;  /* 0x0000000b040ba211 */ /* 0x000fe200000f0c03 */
[----:B------:R-:W-:Y:S01]  /*0ed0*/  IMAD R4, R2, c[0x0][0x180], RZ ;  /* 0x0000600002047a24 */ /* 0x000fe200078e02ff */
[----:B------:R-:W-:Y:S02]  /*0ee0*/  SEL R3, RZ, 0x4, P5 ;  /* 0x00000004ff037807 */ /* 0x000fe40002800000 */
[----:B------:R-:W-:Y:S01]  /*0ef0*/  IADD3 R7, P0, R12, UR10, RZ ;  /* 0x0000000a0c077c10 */ /* 0x000fe2000ff1e0ff */
[----:B------:R-:W-:Y:S01]  /*0f00*/  IMAD R4, R5, c[0x0][0x184], R4 ;  /* 0x0000610005047a24 */ /* 0x000fe200078e0204 */
[----:B------:R-:W-:Y:S01]  /*0f10*/  LOP3.LUT R3, R6, R3, RZ, 0xfc, !PT ;  /* 0x0000000306037212 */ /* 0x000fe200078efcff */
[----:B------:R-:W-:Y:S01]  /*0f20*/  USHF.L.U32 UR10, UR4, 0x1, URZ ;  /* 0x00000001040a7899 */ /* 0x000fe2000800063f */
[----:B------:R2:W-:Y:S02]  /*0f30*/  @!P2 LDGSTS.E.BYPASS.LTC128B.128 [R229+0x2080], [R10.64], !P3 ;  /* 0x020800000ae5afae */ /* 0x0005e4000d901d58 */
[----:B------:R-:W-:Y:S01]  /*0f40*/  IADD3.X R4, R13, UR13, R4, P0, !PT ;  /* 0x0000000d0d047c10 */ /* 0x000fe200087fe404 */
[----:B------:R-:W-:Y:S01]  /*0f50*/  ULDC.64 UR4, c[0x0][0x278] ;  /* 0x00009e0000047ab9 */ /* 0x000fe20000000a00 */
[----:B-1----:R-:W-:Y:S01]  /*0f60*/  LEA R20, P0, R7, c[0x0][0x160], 0x1 ;  /* 0x0000580007147a11 */ /* 0x002fe200078008ff */
[----:B------:R2:W-:Y:S01]  /*0f70*/  @!P2 LDGSTS.E.BYPASS.LTC128B.128 [R229+0x4880], [R10.64+0x80], !P1 ;  /* 0x048800800ae5afae */ /* 0x0005e2000c901d58 */
[----:B------:R-:W-:Y:S01]  /*0f80*/  LOP3.LUT R6, R3, 0x1, RZ, 0xc0, !PT ;  /* 0x0000000103067812 */ /* 0x000fe200078ec0ff */
[----:B------:R-:W-:Y:S01]  /*0f90*/  UIMAD UR15, UR8, UR4, URZ ;  /* 0x00000004080f72a4 */ /* 0x000fe2000f8e023f */
[----:B------:R-:W-:Y:S01]  /*0fa0*/  LEA.HI.X R21, R7, c[0x0][0x164], R4, 0x1, P0 ;  /* 0x0000590007157a11 */ /* 0x000fe200000f0c04 */
[----:B------:R2:W-:Y:S01]  /*0fb0*/  @!P2 LDGSTS.E.BYPASS.LTC128B.128 [R229+0x7080], [R10.64+0x100], !P4 ;  /* 0x070801000ae5afae */ /* 0x0005e2000e101d58 */
[----:B------:R-:W-:Y:S01]  /*0fc0*/  ISETP.NE.U32.AND P3, PT, R6, 0x1, PT ;  /* 0x000000010600780c */ /* 0x000fe20003f65070 */
[----:B------:R-:W-:Y:S01]  /*0fd0*/  UIMAD.WIDE.U32 UR16, UR20, UR4, URZ ;  /* 0x00000004141072a5 */ /* 0x000fe2000f8e003f */
[----:B------:R-:W-:Y:S01]  /*0fe0*/  IADD3 R7, -R236, c[0x0][0x168], RZ ;  /* 0x00005a00ec077a10 */ /* 0x000fe20007ffe1ff */
[----:B------:R-:W0:Y:S01]  /*0ff0*/  LDGDEPBAR ;  /* 0x00000000000079af */ /* 0x000e220000000000 */
[----:B------:R-:W-:Y:S01]  /*1000*/  IADD3 R12, P0, R20, UR10, RZ ;  /* 0x0000000a140c7c10 */ /* 0x000fe2000ff1e0ff */
[----:B------:R-:W-:Y:S01]  /*1010*/  UIMAD UR15, UR20, UR5, UR15 ;  /* 0x00000005140f72a4 */ /* 0x000fe2000f8e020f */
[----:B------:R-:W-:Y:S01]  /*1020*/  LOP3.LUT P2, RZ, R3, 0x2, RZ, 0xc0, !PT ;  /* 0x0000000203ff7812 */ /* 0x000fe2000784c0ff */
[C---:B------:R-:W-:Y:S01]  /*1030*/  IMAD R4, R2.reuse, c[0x0][0x270], RZ ;  /* 0x00009c0002047a24 */ /* 0x040fe200078e02ff */
[----:B------:R-:W-:Y:S01]  /*1040*/  ISETP.LT.OR P1, PT, R7, 0x1, P3 ;  /* 0x000000010700780c */ /* 0x000fe20001f21670 */
[----:B------:R-:W-:Y:S01]  /*1050*/  ULDC.64 UR4, c[0x0][0x218] ;  /* 0x0000860000047ab9 */ /* 0x000fe20000000a00 */
[----:B------:R-:W-:Y:S01]  /*1060*/  IADD3.X R13, R21, UR7, RZ, P0, !PT ;  /* 0x00000007150d7c10 */ /* 0x000fe200087fe4ff */
[----:B------:R-:W-:Y:S01]  /*1070*/  UIMAD.WIDE.U32 UR18, UR20, UR4, URZ ;  /* 0x00000004141272a5 */ /* 0x000fe2000f8e003f */
[----:B------:R-:W-:Y:S01]  /*1080*/  ISETP.LT.OR P0, PT, R7, 0x1, !P2 ;  /* 0x000000010700780c */ /* 0x000fe20005701670 */
[----:B------:R-:W-:Y:S01]  /*1090*/  UIMAD UR4, UR8, UR4, URZ ;  /* 0x00000004080472a4 */ /* 0x000fe2000f8e023f */
[----:B------:R-:W-:Y:S01]  /*10a0*/  LOP3.LUT P4, RZ, R3, 0x4, RZ, 0xc0, !PT ;  /* 0x0000000403ff7812 */ /* 0x000fe2000788c0ff */
[----:B------:R-:W-:Y:S01]  /*10b0*/  UIADD3 UR15, UR17, UR15, URZ ;  /* 0x0000000f110f7290 */ /* 0x000fe2000fffe03f */
[----:B------:R-:W-:Y:S01]  /*10c0*/  IMAD R3, R5, c[0x0][0x274], R4 ;  /* 0x00009d0005037a24 */ /* 0x000fe200078e0204 */
[----:B------:R-:W-:Y:S01]  /*10d0*/  UIMAD UR5, UR20, UR5, UR4 ;  /* 0x00000005140572a4 */ /* 0x000fe2000f8e0204 */
[----:B------:R-:W-:Y:S01]  /*10e0*/  IMAD R6, R2, c[0x0][0x210], RZ ;  /* 0x0000840002067a24 */ /* 0x000fe200078e02ff */
[----:B------:R-:W-:-:S02]  /*10f0*/  ISETP.LT.OR P2, PT, R7, 0x21, !P2 ;  /* 0x000000210700780c */ /* 0x000fc40005741670 */
[----:B------:R1:W-:Y:S01]  /*1100*/  LDGSTS.E.BYPASS.LTC128B.128 [R229+0xf080], [R20.64], !P1 ;  /* 0x0f08000014e57fae */ /* 0x0003e2000c901d58 */
[----:B------:R-:W-:Y:S01]  /*1110*/  ISETP.LT.OR P1, PT, R7, 0x21, P3 ;  /* 0x000000210700780c */ /* 0x000fe20001f21670 */
[----:B------:R-:W-:Y:S01]  /*1120*/  UIADD3 UR14, UR19, UR5, URZ ;  /* 0x00000005130e7290 */ /* 0x000fe2000fffe03f */
[----:B------:R-:W-:Y:S01]  /*1130*/  IMAD R6, R5, c[0x0][0x214], R6 ;  /* 0x0000850005067a24 */ /* 0x000fe200078e0206 */
[----:B------:R1:W-:Y:S01]  /*1140*/  LDGSTS.E.BYPASS.LTC128B.128 [R229+0x11080], [R20.64+0x80], !P0 ;  /* 0x1108008014e57fae */ /* 0x0003e2000c101d58 */
[----:B------:R-:W-:Y:S01]  /*1150*/  ISETP.LT.OR P0, PT, R7, 0x1, !P4 ;  /* 0x000000010700780c */ /* 0x000fe20006701670 */
[----:B--2---:R-:W-:Y:S01]  /*1160*/  IMAD.WIDE.U32 R10, R5, c[0x0][0x210], R240 ;  /* 0x00008400050a7a25 */ /* 0x004fe200078e00f0 */
[----:B------:R-:W-:Y:S01]  /*1170*/  ULDC.64 UR4, c[0x0][0x208] ;  /* 0x0000820000047ab9 */ /* 0x000fe20000000a00 */
[----:B------:R-:W-:Y:S01]  /*1180*/  ISETP.LT.OR P3, PT, R7, 0x21, !P4 ;  /* 0x000000210700780c */ /* 0x000fe20006761670 */
[----:B------:R-:W-:Y:S01]  /*1190*/  USHF.L.U32 UR11, UR4, 0x5, URZ ;  /* 0x00000005040b7899 */ /* 0x000fe2000800063f */
[----:B------:R-:W-:Y:S01]  /*11a0*/  ISETP.GT.AND P4, PT, R234, 0xf, PT ;  /* 0x0000000fea00780c */ /* 0x000fe20003f84270 */
[----:B------:R-:W-:-:S04]  /*11b0*/  USHF.L.U64.HI UR5, UR4, UR9, UR5 ;  /* 0x0000000904057299 */ /* 0x000fc80008010205 */
[----:B------:R-:W-:-:S03]  /*11c0*/  USHF.L.U64.HI UR5, UR11, 0x1, UR5 ;  /* 0x000000010b057899 */ /* 0x000fc60008010205 */
[----:B------:R1:W-:Y:S01]  /*11d0*/  LDGSTS.E.BYPASS.LTC128B.128 [R229+0x13080], [R20.64+0x100], !P0 ;  /* 0x1308010014e57fae */ /* 0x0003e2000c101d58 */
[----:B------:R-:W-:-:S03]  /*11e0*/  IADD3 R4, P0, R14, UR16, RZ ;  /* 0x000000100e047c10 */ /* 0x000fc6000ff1e0ff */
[----:B------:R2:W-:Y:S01]  /*11f0*/  LDGSTS.E.BYPASS.LTC128B.128 [R229+0x10080], [R12.64], !P1 ;  /* 0x100800000ce57fae */ /* 0x0005e2000c901d58 */
[----:B------:R-:W-:Y:S02]  /*1200*/  IADD3.X R3, R15, UR15, R3, P0, !PT ;  /* 0x0000000f0f037c10 */ /* 0x000fe400087fe403 */
[----:B------:R-:W-:-:S04]  /*1210*/  IADD3 R8, P0, R10, UR18, RZ ;  /* 0x000000120a087c10 */ /* 0x000fc8000ff1e0ff */
[----:B------:R-:W-:Y:S01]  /*1220*/  IADD3.X R11, R11, UR14, R6, P0, !PT ;  /* 0x0000000e0b0b7c10 */ /* 0x000fe200087fe406 */
[----:B------:R-:W-:Y:S01]  /*1230*/  IMAD.U32 R6, RZ, RZ, UR10 ;  /* 0x0000000aff067e24 */ /* 0x000fe2000f8e00ff */
[----:B------:R-:W-:Y:S01]  /*1240*/  LEA R14, P0, R8, c[0x0][0x1f0], 0x1 ;  /* 0x00007c00080e7a11 */ /* 0x000fe200078008ff */
[----:B------:R-:W-:-:S03]  /*1250*/  USHF.L.U32 UR10, UR11, 0x1, URZ ;  /* 0x000000010b0a7899 */ /* 0x000fc6000800063f */
[----:B------:R-:W-:Y:S02]  /*1260*/  LEA.HI.X R15, R8, c[0x0][0x1f4], R11, 0x1, P0 ;  /* 0x00007d00080f7a11 */ /* 0x000fe400000f0c0b */
[----:B-----5:R-:W-:-:S04]  /*1270*/  IADD3 R22, P1, P0, R6, 0x80, R20 ;  /* 0x0000008006167810 */ /* 0x020fc8000783e014 */
[--C-:B------:R-:W-:Y:S02]  /*1280*/  IADD3.X R23, RZ, UR7, R21.reuse, P1, P0 ;  /* 0x00000007ff177c10 */ /* 0x100fe40008fe0415 */
[----:B---3--:R-:W-:Y:S01]  /*1290*/  IADD3 R24, P1, P0, R6, 0x100, R20 ;  /* 0x0000010006187810 */ /* 0x008fe2000783e014 */
[----:B-1----:R-:W-:Y:S02]  /*12a0*/  IMAD.U32 R20, RZ, RZ, UR10 ;  /* 0x0000000aff147e24 */ /* 0x002fe4000f8e00ff */
[----:B------:R1:W-:Y:S01]  /*12b0*/  LDGSTS.E.BYPASS.LTC128B.128 [R229+0x12080], [R22.64], !P2 ;  /* 0x1208000016e57fae */ /* 0x0003e2000d101d58 */
[----:B------:R-:W-:Y:S02]  /*12c0*/  IADD3.X R25, RZ, UR7, R21, P1, P0 ;  /* 0x00000007ff197c10 */ /* 0x000fe40008fe0415 */
[----:B------:R-:W-:Y:S02]  /*12d0*/  ISETP.GE.AND P2, PT, R250, c[0x0][0x1fc], PT ;  /* 0x00007f00fa007a0c */ /* 0x000fe40003f46270 */
[----:B------:R-:W-:Y:S01]  /*12e0*/  IADD3 R20, P1, P0, R20, 0x100, R14 ;  /* 0x0000010014147810 */ /* 0x000fe2000783e00e */
[----:B------:R3:W-:Y:S01]  /*12f0*/  LDGSTS.E.BYPASS.LTC128B.128 [R229+0x14080], [R24.64], !P3 ;  /* 0x1408000018e57fae */ /* 0x0007e2000d901d58 */
[----:B------:R-:W-:-:S02]  /*1300*/  ISETP.GE.AND P3, PT, R231, c[0x0][0x1fc], PT ;  /* 0x00007f00e7007a0c */ /* 0x000fc40003f66270 */
[----:B------:R-:W-:Y:S02]  /*1310*/  IADD3.X R21, RZ, UR5, R15, P1, P0 ;  /* 0x00000005ff157c10 */ /* 0x000fe40008fe040f */
[C---:B------:R-:W-:Y:S02]  /*1320*/  LEA R10, P0, R4.reuse, c[0x0][0x258], 0x2 ;  /* 0x00009600040a7a11 */ /* 0x040fe400078010ff */
[C---:B------:R-:W-:Y:S02]  /*1330*/  ISETP.LT.OR P1, PT, R7.reuse, 0x1, P2 ;  /* 0x000000010700780c */ /* 0x040fe40001721670 */
[----:B------:R-:W-:Y:S01]  /*1340*/  LEA.HI.X R11, R4, c[0x0][0x25c], R3, 0x2, P0 ;  /* 0x00009700040b7a11 */ /* 0x000fe200000f1403 */
[----:B------:R-:W-:Y:S01]  /*1350*/  @!P4 IMAD.SHL.U32 R3, R234, 0x10, RZ ;  /* 0x00000010ea03c824 */ /* 0x000fe200078e00ff */
[----:B------:R-:W-:Y:S01]  /*1360*/  ISETP.LT.OR P0, PT, R7, 0x1, P3 ;  /* 0x000000010700780c */ /* 0x000fe20001f01670 */
[----:B------:R-:W-:Y:S01]  /*1370*/  IMAD R4, R2, c[0x0][0x288], RZ ;  /* 0x0000a20002047a24 */ /* 0x000fe200078e02ff */
[----:B------:R-:W-:-:S02]  /*1380*/  ISETP.GE.AND P2, PT, R230, c[0x0][0x1fc], PT ;  /* 0x00007f00e6007a0c */ /* 0x000fc40003f46270 */
[----:B------:R4:W-:Y:S01]  /*1390*/  @!P4 LDGSTS.E.BYPASS.LTC128B.128 [R3+0x21080], [R10.64] ;  /* 0x210800000a03cfae */ /* 0x0009e2000b901d58 */
[-C--:B--2---:R-:W-:Y:S01]  /*13a0*/  LEA.HI R13, R19, R234.reuse, RZ, 0x4 ;  /* 0x000000ea130d7211 */ /* 0x084fe200078f20ff */
[----:B------:R-:W-:Y:S01]  /*13b0*/  IMAD R4, R5, c[0x0][0x28c], R4 ;  /* 0x0000a30005047a24 */ /* 0x000fe200078e0204 */
[CC--:B------:R-:W-:Y:S01]  /*13c0*/  LEA.HI R6, R19.reuse, R234.reuse, RZ, 0x5 ;  /* 0x000000ea13067211 */ /* 0x0c0fe200078f28ff */
[----:B------:R-:W0:Y:S01]  /*13d0*/  LDGDEPBAR ;  /* 0x00000000000079af */ /* 0x000e220000000000 */
[----:B------:R-:W-:Y:S02]  /*13e0*/  SHF.R.S32.HI R8, RZ, 0x4, R13 ;  /* 0x00000004ff087819 */ /* 0x000fe4000001140d */
[----:B------:R-:W-:Y:S01]  /*13f0*/  LEA.HI R12, R19, R234, RZ, 0x7 ;  /* 0x000000ea130c7211 */ /* 0x000fe200078f38ff */
[----:B------:R2:W-:Y:S01]  /*1400*/  LDGSTS.E.BYPASS.LTC128B.128 [R229+0x1b080], [R14.64], !P1 ;  /* 0x1b0800000ee57fae */ /* 0x0005e2000c901d58 */
[----:B------:R-:W-:-:S03]  /*1410*/  ISETP.GE.AND P1, PT, R250, c[0x0][0x1fc], PT ;  /* 0x00007f00fa007a0c */ /* 0x000fc60003f26270 */
[----:B------:R2:W-:Y:S01]  /*1420*/  LDGSTS.E.BYPASS.LTC128B.128 [R229+0x1d080], [R14.64+0x80], !P0 ;  /* 0x1d0800800ee57fae */ /* 0x0005e2000c101d58 */
[----:B-1----:R-:W-:Y:S01]  /*1430*/  IADD3 R22, P0, R14, UR10, RZ ;  /* 0x0000000a0e167c10 */ /* 0x002fe2000ff1e0ff */
[----:B---3--:R-:W-:-:S03]  /*1440*/  IMAD.WIDE.U32 R24, R5, c[0x0][0x288], R238 ;  /* 0x0000a20005187a25 */ /* 0x008fc600078e00ee */
[----:B------:R-:W-:Y:S01]  /*1450*/  IADD3.X R23, R15, UR5, RZ, P0, !PT ;  /* 0x000000050f177c10 */ /* 0x000fe200087fe4ff */
[----:B------:R-:W-:Y:S01]  /*1460*/  ULDC.64 UR4, c[0x0][0x290] ;  /* 0x0000a40000047ab9 */ /* 0x000fe20000000a00 */
[----:B------:R-:W-:Y:S01]  /*1470*/  ISETP.LT.OR P0, PT, R7, 0x1, P2 ;  /* 0x000000010700780c */ /* 0x000fe20001701670 */
[----:B------:R-:W-:Y:S02]  /*1480*/  UIMAD UR7, UR8, UR4, URZ ;  /* 0x00000004080772a4 */ /* 0x000fe4000f8e023f */
[----:B------:R-:W-:Y:S02]  /*1490*/  UIMAD.WIDE.U32 UR10, UR20, UR4, URZ ;  /* 0x00000004140a72a5 */ /* 0x000fe4000f8e003f */
[----:B------:R-:W-:Y:S01]  /*14a0*/  UIMAD UR5, UR20, UR5, UR7 ;  /* 0x00000005140572a4 */ /* 0x000fe2000f8e0207 */
[----:B----4-:R-:W-:-:S03]  /*14b0*/  LEA.HI R11, R19, R234, RZ, 0x2 ;  /* 0x000000ea130b7211 */ /* 0x010fc600078f10ff */
[----:B------:R-:W-:Y:S01]  /*14c0*/  UIADD3 UR16, UR11, UR5, URZ ;  /* 0x000000050b107290 */ /* 0x000fe2000fffe03f */
[----:B------:R-:W-:Y:S02]  /*14d0*/  LEA.HI R3, R13, R8, RZ, 0x1 ;  /* 0x000000080d037211 */ /* 0x000fe400078f08ff */
[--C-:B------:R-:W-:Y:S01]  /*14e0*/  SHF.R.S32.HI R17, RZ, 0x2, R11.reuse ;  /* 0x00000002ff117819 */ /* 0x100fe2000001140b */
[----:B------:R2:W-:Y:S01]  /*14f0*/  LDGSTS.E.BYPASS.LTC128B.128 [R229+0x1f080], [R14.64+0x100], !P0 ;  /* 0x1f0801000ee57fae */ /* 0x0005e2000c101d58 */
[----:B------:R-:W-:Y:S01]  /*1500*/  SHF.R.S32.HI R232, RZ, 0x1f, R11 ;  /* 0x0000001fffe87819 */ /* 0x000fe2000001140b */
[----:B------:R-:W-:Y:S01]  /*1510*/  ULDC UR11, c[0x0][0x168] ;  /* 0x00005a00000b7ab9 */ /* 0x000fe20000000800 */
[----:B------:R-:W-:Y:S01]  /*1520*/  ISETP.LT.OR P0, PT, R7, 0x21, P1 ;  /* 0x000000210700780c */ /* 0x000fe20000f01670 */
[----:B------:R-:W-:Y:S01]  /*1530*/  UISETP.GE.AND UP0, UPT, UR11, 0x1, UPT ;  /* 0x000000010b00788c */ /* 0x000fe2000bf06270 */
[----:B------:R-:W-:Y:S02]  /*1540*/  LEA.HI R232, R232, R17, RZ, 0x3 ;  /* 0x00000011e8e87211 */ /* 0x000fe400078f18ff */
[----:B------:R-:W-:-:S02]  /*1550*/  LOP3.LUT R3, R3, 0xfffffffe, RZ, 0xc0, !PT ;  /* 0xfffffffe03037812 */ /* 0x000fc400078ec0ff */
[----:B------:R-:W-:Y:S02]  /*1560*/  LOP3.LUT R232, R232, 0xfffffff8, RZ, 0xc0, !PT ;  /* 0xfffffff8e8e87812 */ /* 0x000fe400078ec0ff */
[----:B------:R-:W-:Y:S01]  /*1570*/  SHF.R.S32.HI R10, RZ, 0x5, R6 ;  /* 0x00000005ff0a7819 */ /* 0x000fe20000011406 */
[----:B------:R-:W-:Y:S01]  /*1580*/  IMAD.IADD R3, R8, 0x1, -R3 ;  /* 0x0000000108037824 */ /* 0x000fe200078e0a03 */
[----:B------:R-:W-:Y:S01]  /*1590*/  LOP3.LUT R13, R13, 0xfffffff0, RZ, 0xc0, !PT ;  /* 0xfffffff00d0d7812 */ /* 0x000fe200078ec0ff */
[----:B------:R-:W-:Y:S01]  /*15a0*/  IMAD.IADD R232, R17, 0x1, -R232 ;  /* 0x0000000111e87824 */ /* 0x000fe200078e0ae8 */
[----:B------:R-:W-:Y:S01]  /*15b0*/  SHF.R.S32.HI R17, RZ, 0x1f, R6 ;  /* 0x0000001fff117819 */ /* 0x000fe20000011406 */
[----:B------:R1:W-:Y:S01]  /*15c0*/  LDGSTS.E.BYPASS.LTC128B.128 [R229+0x1c080], [R22.64], !P0 ;  /* 0x1c08000016e57fae */ /* 0x0003e2000c101d58 */
[----:B------:R-:W-:Y:S01]  /*15d0*/  ISETP.LT.OR P1, PT, R7, 0x21, P3 ;  /* 0x000000210700780c */ /* 0x000fe20001f21670 */
[----:B------:R-:W-:Y:S01]  /*15e0*/  IMAD.IADD R13, R234, 0x1, -R13 ;  /* 0x00000001ea0d7824 */ /* 0x000fe200078e0a0d */
[----:B------:R-:W-:Y:S01]  /*15f0*/  LEA.HI R8, R17, R10, RZ, 0x2 ;  /* 0x0000000a11087211 */ /* 0x000fe200078f10ff */
[----:B------:R-:W-:Y:S01]  /*1600*/  IMAD.SHL.U32 R228, R3, 0x8, RZ ;  /* 0x0000000803e47824 */ /* 0x000fe200078e00ff */
[----:B------:R-:W-:Y:S01]  /*1610*/  LOP3.LUT R11, R11, 0xfffffffc, RZ, 0xc0, !PT ;  /* 0xfffffffc0b0b7812 */ /* 0x000fe200078ec0ff */
[----:B------:R-:W-:Y:S01]  /*1620*/  IMAD.SHL.U32 R219, R13, 0x10, RZ ;  /* 0x000000100ddb7824 */ /* 0x000fe200078e00ff */
[----:B------:R-:W-:-:S02]  /*1630*/  LOP3.LUT R17, R8, 0xfffffffc, RZ, 0xc0, !PT ;  /* 0xfffffffc08117812 */ /* 0x000fc400078ec0ff */
[----:B------:R-:W-:Y:S02]  /*1640*/  SHF.R.S32.HI R18, RZ, 0x1f, R13 ;  /* 0x0000001fff127819 */ /* 0x000fe4000001140d */
[----:B--2---:R-:W-:Y:S02]  /*1650*/  IADD3 R15, P0, R24, UR10, RZ ;  /* 0x0000000a180f7c10 */ /* 0x004fe4000ff1e0ff */
[----:B------:R-:W-:Y:S01]  /*1660*/  LOP3.LUT R219, R219, 0xf0, RZ, 0xc0, !PT ;  /* 0x000000f0dbdb7812 */ /* 0x000fe200078ec0ff */
[----:B------:R1:W-:Y:S01]  /*1670*/  LDGSTS.E.BYPASS.LTC128B.128 [R229+0x1e080], [R22.64+0x80], !P1 ;  /* 0x1e08008016e57fae */ /* 0x0003e2000c901d58 */
[----:B------:R-:W-:Y:S02]  /*1680*/  IADD3.X R4, R25, UR16, R4, P0, !PT ;  /* 0x0000001019047c10 */ /* 0x000fe400087fe404 */
[----:B------:R-:W-:Y:S01]  /*1690*/  LEA R14, P0, R15, c[0x0][0x280], 0x2 ;  /* 0x0000a0000f0e7a11 */ /* 0x000fe200078010ff */
[----:B------:R-:W-:Y:S01]  /*16a0*/  CS2R R24, SRZ ;  /* 0x0000000000187805 */ /* 0x000fe2000001ff00 */
[----:B------:R-:W-:Y:S01]  /*16b0*/  LEA.HI R217, R18, R13, RZ, 0x3 ;  /* 0x0000000d12d97211 */ /* 0x000fe200078f18ff */
[----:B------:R-:W-:Y:S01]  /*16c0*/  IMAD.SHL.U32 R18, R13, 0x2, RZ ;  /* 0x000000020d127824 */ /* 0x000fe200078e00ff */
[----:B------:R-:W-:-:S02]  /*16d0*/  LEA.HI.X R15, R15, c[0x0][0x284], R4, 0x2, P0 ;  /* 0x0000a1000f0f7a11 */ /* 0x000fc400000f1404 */
[----:B------:R-:W-:Y:S01]  /*16e0*/  SHF.R.S32.HI R4, RZ, 0x7, R12 ;  /* 0x00000007ff047819 */ /* 0x000fe2000001140c */
[C---:B------:R-:W-:Y:S01]  /*16f0*/  IMAD.IADD R12, R10.reuse, 0x1, -R17 ;  /* 0x000000010a0c7824 */ /* 0x040fe200078e0a11 */
[----:B------:R-:W-:Y:S01]  /*1700*/  ISETP.LT.OR P0, PT, R7, 0x21, P2 ;  /* 0x000000210700780c */ /* 0x000fe20001701670 */
[----:B------:R-:W-:Y:S01]  /*1710*/  IMAD.SHL.U32 R10, R10, 0x100, RZ ;  /* 0x000001000a0a7824 */ /* 0x000fe200078e00ff */
[----:B------:R-:W-:Y:S01]  /*1720*/  LOP3.LUT P2, RZ, R9, 0x4, RZ, 0xc0, !PT ;  /* 0x0000000409ff7812 */ /* 0x000fe2000784c0ff */
[----:B------:R-:W-:Y:S01]  /*1730*/  IMAD.SHL.U32 R8, R4, 0x8, RZ ;  /* 0x0000000804087824 */ /* 0x000fe200078e00ff */
[----:B------:R-:W-:Y:S01]  /*1740*/  LOP3.LUT R228, R228, 0x8, RZ, 0xc0, !PT ;  /* 0x00000008e4e47812 */ /* 0x000fe200078ec0ff */
[----:B------:R-:W-:Y:S01]  /*1750*/  IMAD.SHL.U32 R246, R12, 0x10, RZ ;  /* 0x000000100cf67824 */ /* 0x000fe200078e00ff */
[----:B------:R-:W-:Y:S01]  /*1760*/  LOP3.LUT R7, R219, 0x100, R10, 0xf8, !PT ;  /* 0x00000100db077812 */ /* 0x000fe200078ef80a */
[----:B------:R-:W-:Y:S01]  /*1770*/  IMAD.SHL.U32 R17, R232, 0x10, RZ ;  /* 0x00000010e8117824 */ /* 0x000fe200078e00ff */
[C---:B------:R-:W-:Y:S01]  /*1780*/  LOP3.LUT R10, R217.reuse, 0xfffffff8, RZ, 0xc0, !PT ;  /* 0xfffffff8d90a7812 */ /* 0x040fe200078ec0ff */
[----:B------:R-:W-:Y:S01]  /*1790*/  IMAD.SHL.U32 R217, R217, 0x40, RZ ;  /* 0x00000040d9d97824 */ /* 0x000fe200078e00ff */
[----:B------:R-:W-:-:S02]  /*17a0*/  LOP3.LUT R8, R8, 0x8, RZ, 0xc0, !PT ;  /* 0x0000000808087812 */ /* 0x000fc400078ec0ff */
[----:B------:R-:W-:Y:S01]  /*17b0*/  SHF.R.U32.HI R218, RZ, 0x3, R7 ;  /* 0x00000003ffda7819 */ /* 0x000fe20000011607 */
[----:B------:R-:W-:Y:S01]  /*17c0*/  IMAD.IADD R10, R13, 0x1, -R10 ;  /* 0x000000010d0a7824 */ /* 0x000fe200078e0a0a */
[----:B------:R-:W-:Y:S01]  /*17d0*/  LOP3.LUT R219, R219, R8, RZ, 0xfc, !PT ;  /* 0x00000008dbdb7212 */ /* 0x000fe200078efcff */
[----:B------:R1:W-:Y:S01]  /*17e0*/  LDGSTS.E.BYPASS.LTC128B.128 [R229+0x20080], [R20.64], !P0 ;  /* 0x2008000014e57fae */ /* 0x0003e2000c101d58 */
[----:B------:R-:W-:Y:S02]  /*17f0*/  LOP3.LUT R218, R218, 0x38, RZ, 0xc0, !PT ;  /* 0x00000038dada7812 */ /* 0x000fe400078ec0ff */
[----:B------:R-:W-:Y:S02]  /*1800*/  LOP3.LUT P0, RZ, R10, 0x2, RZ, 0xc0, !PT ;  /* 0x000000020aff7812 */ /* 0x000fe4000780c0ff */
[----:B------:R-:W-:Y:S01]  /*1810*/  LOP3.LUT R219, R219, 0x18, R18, 0x78, !PT ;  /* 0x00000018dbdb7812 */ /* 0x000fe200078e7812 */
[----:B------:R-:W-:Y:S01]  /*1820*/  IMAD.IADD R18, R234, 0x1, -R11 ;  /* 0x00000001ea127824 */ /* 0x000fe200078e0a0b */
[----:B------:R-:W-:Y:S01]  /*1830*/  SEL R225, R215, 0xfffffff0, !P0 ;  /* 0xfffffff0d7e17807 */ /* 0x000fe20004000000 */
[----:B------:R-:W-:Y:S01]  /*1840*/  IMAD.SHL.U32 R11, R3, 0x20, RZ ;  /* 0x00000020030b7824 */ /* 0x000fe200078e00ff */
[C---:B------:R-:W-:Y:S01]  /*1850*/  LOP3.LUT P0, RZ, R9.reuse, 0x2, RZ, 0xc0, !PT ;  /* 0x0000000209ff7812 */ /* 0x040fe2000780c0ff */
[----:B------:R-:W-:Y:S01]  /*1860*/  IMAD.SHL.U32 R9, R9, 0x40, RZ ;  /* 0x0000004009097824 */ /* 0x000fe200078e00ff */
[C---:B------:R-:W-:Y:S01]  /*1870*/  LOP3.LUT P1, RZ, R10.reuse, 0x4, RZ, 0xc0, !PT ;  /* 0x000000040aff7812 */ /* 0x040fe2000782c0ff */
[----:B------:R-:W-:Y:S01]  /*1880*/  IMAD.SHL.U32 R10, R10, 0x40, RZ ;  /* 0x000000400a0a7824 */ /* 0x000fe200078e00ff */
[----:B------:R-:W-:-:S02]  /*1890*/  LOP3.LUT R11, R11, 0x20, RZ, 0xc0, !PT ;  /* 0x000000200b0b7812 */ /* 0x000fc400078ec0ff */
[----:B------:R-:W-:Y:S02]  /*18a0*/  LOP3.LUT R9, R9, 0x1c0, RZ, 0xc0, !PT ;  /* 0x000001c009097812 */ /* 0x000fe400078ec0ff */
[----:B------:R-:W-:Y:S02]  /*18b0*/  LOP3.LUT R0, R11, 0x18, R0, 0xf8, !PT ;  /* 0x000000180b007812 */ /* 0x000fe400078ef800 */
[----:B------:R-:W-:Y:S02]  /*18c0*/  LOP3.LUT R11, R9, 0x30, R246, 0xf8, !PT ;  /* 0x00000030090b7812 */ /* 0x000fe400078ef8f6 */
[----:B------:R-:W-:Y:S01]  /*18d0*/  LOP3.LUT P3, RZ, R13, 0x2, RZ, 0xc0, !PT ;  /* 0x000000020dff7812 */ /* 0x000fe2000786c0ff */
[----:B------:R-:W-:Y:S01]  /*18e0*/  IMAD.SHL.U32 R13, R12, 0x100, RZ ;  /* 0x000001000c0d7824 */ /* 0x000fe200078e00ff */
[--C-:B------:R-:W-:Y:S02]  /*18f0*/  LOP3.LUT R226, R11, 0x8, R16.reuse, 0xf8, !PT ;  /* 0x000000080be27812 */ /* 0x100fe400078ef810 */
[----:B------:R-:W-:-:S02]  /*1900*/  LOP3.LUT R16, R9, 0x8, R16, 0xf8, !PT ;  /* 0x0000000809107812 */ /* 0x000fc400078ef810 */
[----:B------:R-:W-:Y:S02]  /*1910*/  SHF.R.U32.HI R9, RZ, 0x3, R9 ;  /* 0x00000003ff097819 */ /* 0x000fe40000011609 */
[----:B------:R-:W-:Y:S02]  /*1920*/  LEA.HI R245, R12, R12, RZ, 0x1 ;  /* 0x0000000c0cf57211 */ /* 0x000fe400078f08ff */
[----:B------:R-:W-:Y:S02]  /*1930*/  LOP3.LUT R10, R10, 0x1c0, RZ, 0xc0, !PT ;  /* 0x000001c00a0a7812 */ /* 0x000fe400078ec0ff */
[----:B------:R-:W-:Y:S01]  /*1940*/  LOP3.LUT R8, R8, 0x70, R17, 0xf8, !PT ;  /* 0x0000007008087812 */ /* 0x000fe200078ef811 */
[----:B------:R-:W-:Y:S01]  /*1950*/  IMAD.SHL.U32 R245, R245, 0x100, RZ ;  /* 0x00000100f5f57824 */ /* 0x000fe200078e00ff */
[----:B------:R-:W-:Y:S02]  /*1960*/  LOP3.LUT R218, R218, R7, R228, 0x1e, !PT ;  /* 0x00000007dada7212 */ /* 0x000fe400078e1ee4 */
[----:B------:R-:W-:-:S02]  /*1970*/  SEL R215, R215, 0xfffffff0, !P0 ;  /* 0xfffffff0d7d77807 */ /* 0x000fc40004000000 */
[-C--:B------:R-:W-:Y:S02]  /*1980*/  LOP3.LUT R7, R16, R9.reuse, RZ, 0x3c, !PT ;  /* 0x0000000910077212 */ /* 0x080fe400078e3cff */
[----:B------:R-:W-:Y:S02]  /*1990*/  LOP3.LUT R226, R226, R9, RZ, 0x3c, !PT ;  /* 0x00000009e2e27212 */ /* 0x000fe400078e3cff */
[----:B------:R-:W-:Y:S01]  /*19a0*/  SHF.R.U32.HI R9, RZ, 0x3, R10 ;  /* 0x00000003ff097819 */ /* 0x000fe2000001160a */
[----:B------:R-:W-:Y:S01]  /*19b0*/  IMAD R224, R4, 0x200, R7 ;  /* 0x0000020004e07824 */ /* 0x000fe200078e0207 */
[----:B------:R-:W-:Y:S01]  /*19c0*/  PLOP3.LUT P0, PT, PT, PT, UP0, 0x80, 0x0 ;  /* 0x000000000000781c */ /* 0x000fe20003f0f008 */
[----:B------:R-:W-:Y:S01]  /*19d0*/  IMAD R226, R3, 0x200, R226 ;  /* 0x0000020003e27824 */ /* 0x000fe200078e02e2 */
[----:B------:R-:W-:Y:S02]  /*19e0*/  LOP3.LUT R8, R8, 0x100, R13, 0xf8, !PT ;  /* 0x0000010008087812 */ /* 0x000fe400078ef80d */
[----:B------:R-:W-:-:S02]  /*19f0*/  LOP3.LUT R217, R217, 0xfffffe00, RZ, 0xc0, !PT ;  /* 0xfffffe00d9d97812 */ /* 0x000fc400078ec0ff */
[C---:B------:R-:W-:Y:S02]  /*1a00*/  LOP3.LUT R228, R9.reuse, R10, R228, 0x1e, !PT ;  /* 0x0000000a09e47212 */ /* 0x040fe400078e1ee4 */
[----:B------:R-:W-:Y:S01]  /*1a10*/  LOP3.LUT R0, R9, R0, R10, 0x1e, !PT ;  /* 0x0000000009007212 */ /* 0x000fe200078e1e0a */
[----:B------:R-:W-:Y:S01]  /*1a20*/  @!P4 IMAD.SHL.U32 R9, R234, 0x10, RZ ;  /* 0x00000010ea09c824 */ /* 0x000fe200078e00ff */
[----:B------:R-:W-:Y:S01]  /*1a30*/  LOP3.LUT R245, R245, 0x7ffffe00, RZ, 0xc0, !PT ;  /* 0x7ffffe00f5f57812 */ /* 0x000fe200078ec0ff */
[----:B------:R-:W-:Y:S01]  /*1a40*/  IMAD R3, R12, 0x400, R217 ;  /* 0x000004000c037824 */ /* 0x000fe200078e02d9 */
[----:B------:R-:W-:Y:S02]  /*1a50*/  SHF.R.U32.HI R11, RZ, 0x3, R8 ;  /* 0x00000003ff0b7819 */ /* 0x000fe40000011608 */
[----:B------:R-:W-:Y:S01]  /*1a60*/  LOP3.LUT R217, R0, R217, RZ, 0xfc, !PT ;  /* 0x000000d900d97212 */ /* 0x000fe200078efcff */
[----:B------:R1:W-:Y:S01]  /*1a70*/  @!P4 LDGSTS.E.BYPASS.LTC128B.128 [R9+0x21280], [R14.64] ;  /* 0x212800000e09cfae */ /* 0x0003e2000b901d58 */
[----:B------:R-:W-:Y:S01]  /*1a80*/  LOP3.LUT R8, R8, 0x28, R11, 0x78, !PT ;  /* 0x0000002808087812 */ /* 0x000fe200078e780b */
[----:B------:R-:W-:Y:S01]  /*1a90*/  IMAD.MOV.U32 R0, RZ, RZ, 0x120 ;  /* 0x00000120ff007424 */ /* 0x000fe200078e00ff */
[----:B------:R-:W-:Y:S01]  /*1aa0*/  SEL R213, R223, 0xffffffe0, !P2 ;  /* 0xffffffe0dfd57807 */ /* 0x000fe20005000000 */
[----:B------:R-:W-:Y:S01]  /*1ab0*/  IMAD R245, R18, 0x2, R245 ;  /* 0x0000000212f57824 */ /* 0x000fe200078e02f5 */
[----:B------:R-:W0:Y:S01]  /*1ac0*/  LDGDEPBAR ;  /* 0x00000000000079af */ /* 0x000e220000000000 */
[----:B------:R-:W-:Y:S01]  /*1ad0*/  IMAD.IADD R228, R3, 0x1, R228 ;  /* 0x0000000103e47824 */ /* 0x000fe200078e02e4 */
[----:B------:R-:W-:Y:S01]  /*1ae0*/  SEL R0, R0, 0xe0, !P3 ;  /* 0x000000e000007807 */ /* 0x000fe20005800000 */
[----:B------:R-:W-:Y:S01]  /*1af0*/  IMAD.IADD R245, R245, 0x1, R8 ;  /* 0x00000001f5f57824 */ /* 0x000fe200078e0208 */
[----:B------:R-:W0:Y:S01]  /*1b00*/  LDGDEPBAR ;  /* 0x00000000000079af */ /* 0x000e220000000000 */
[----:B------:R-:W-:Y:S01]  /*1b10*/  SEL R223, R223, 0xffffffe0, !P1 ;  /* 0xffffffe0dfdf7807 */ /* 0x000fe20004800000 */
[----:B------:R-:W-:Y:S05]  /*1b20*/  @!P0 BRA `(.L_x_656) ;  /* 0x0000478000008947 */ /* 0x000fea0003800000 */
[----:B------:R-:W-:Y:S01]  /*1b30*/  SHF.R.S32.HI R235, RZ, 0x1f, R234 ;  /* 0x0000001fffeb7819 */ /* 0x000fe200000114ea */
[----:B------:R-:W-:Y:S01]  /*1b40*/  IMAD R2, R2, c[0x0][0x238], RZ ;  /* 0x00008e0002027a24 */ /* 0x000fe200078e02ff */
[----:B------:R-:W-:Y:S01]  /*1b50*/  ULDC.64 UR4, c[0x0][0x240] ;  /* 0x0000900000047ab9 */ /* 0x000fe20000000a00 */
[----:B------:R-:W-:Y:S01]  /*1b60*/  LOP3.LUT R7, R6, 0xffffffe0, RZ, 0xc0, !PT ;  /* 0xffffffe006077812 */ /* 0x000fe200078ec0ff */
[----:B------:R-:W-:Y:S01]  /*1b70*/  UIMAD UR4, UR8, UR4, URZ ;  /* 0x00000004080472a4 */ /* 0x000fe2000f8e023f */
[C---:B------:R-:W-:Y:S01]  /*1b80*/  IMAD R2, R5.reuse, c[0x0][0x23c], R2 ;  /* 0x00008f0005027a24 */ /* 0x040fe200078e0202 */
[----:B------:R-:W-:Y:S01]  /*1b90*/  UMOV UR7, 0x6 ;  /* 0x0000000600077882 */ /* 0x000fe20000000000 */
[----:B-1----:R-:W-:Y:S01]  /*1ba0*/  IMAD.WIDE.U32 R8, R5, c[0x0][0x238], R234 ;  /* 0x00008e0005087a25 */ /* 0x002fe200078e00ea */
[----:B------:R-:W-:Y:S01]  /*1bb0*/  ULDC UR17, c[0x0][0x17c] ;  /* 0x00005f0000117ab9 */ /* 0x000fe20000000800 */
[----:B------:R-:W-:Y:S01]  /*1bc0*/  LEA.HI R3, R4, R4, RZ, 0x1 ;  /* 0x0000000404037211 */ /* 0x000fe200078f08ff */
[----:B------:R-:W-:Y:S01]  /*1bd0*/  USHF.L.U32 UR18, UR6, 0x6, URZ ;  /* 0x0000000606127899 */ /* 0x000fe2000800063f */
[----:B------:R-:W-:Y:S01]  /*1be0*/  IMAD.IADD R9, R9, 0x1, R2 ;  /* 0x0000000109097824 */ /* 0x000fe200078e0202 */
[----:B------:R-:W-:Y:S01]  /*1bf0*/  USHF.L.U64.HI UR17, UR6, UR7, UR17 ;  /* 0x0000000706117299 */ /* 0x000fe20008010211 */
[----:B------:R-:W-:Y:S01]  /*1c00*/  IMAD.U32 R2, RZ, RZ, UR20 ;  /* 0x00000014ff027e24 */ /* 0x000fe2000f8e00ff */
[----:B------:R-:W-:Y:S01]  /*1c10*/  UIMAD UR6, UR20, UR5, UR4 ;  /* 0x00000005140672a4 */ /* 0x000fe2000f8e0204 */
[----:B------:R-:W-:Y:S01]  /*1c20*/  IMAD.IADD R7, R234, 0x1, -R7 ;  /* 0x00000001ea077824 */ /* 0x000fe200078e0a07 */
[----:B------:R-:W-:Y:S01]  /*1c30*/  LOP3.LUT R3, R3, 0xfffffffe, RZ, 0xc0, !PT ;  /* 0xfffffffe03037812 */ /* 0x000fe200078ec0ff */
[----:B------:R-:W-:Y:S01]  /*1c40*/  IMAD.WIDE.U32 R10, R2, c[0x0][0x240], R8 ;  /* 0x00009000020a7a25 */ /* 0x000fe200078e0008 */
[----:B------:R-:W-:Y:S01]  /*1c50*/  UIADD3 UR11, UR11, 0x3f, URZ ;  /* 0x0000003f0b0b7890 */ /* 0x000fe2000fffe03f */
[----:B------:R-:W-:Y:S01]  /*1c60*/  SHF.L.U32 R219, R219, 0x1, RZ ;  /* 0x00000001dbdb7819 */ /* 0x000fe200000006ff */
[----:B------:R-:W-:Y:S01]  /*1c70*/  CS2R R170, SRZ ;  /* 0x0000000000aa7805 */ /* 0x000fe2000001ff00 */
[----:B------:R-:W-:Y:S01]  /*1c80*/  SHF.R.S32.HI R6, RZ, 0x1f, R7 ;  /* 0x0000001fff067819 */ /* 0x000fe20000011407 */
[----:B------:R1:W-:Y:S01]  /*1c90*/  STL.64 [R1+0x8], R10 ;  /* 0x0000080a01007387 */ /* 0x0003e20000100a00 */
[----:B------:R-:W-:Y:S01]  /*1ca0*/  IADD3 R2, R11, UR6, RZ ;  /* 0x000000060b027c10 */ /* 0x000fe2000fffe0ff */
[----:B------:R-:W-:Y:S01]  /*1cb0*/  IMAD.IADD R3, R4, 0x1, -R3 ;  /* 0x0000000104037824 */ /* 0x000fe200078e0a03 */
[----:B------:R-:W-:Y:S01]  /*1cc0*/  MOV R4, 0xffffffb0 ;  /* 0xffffffb000047802 */ /* 0x000fe20000000f00 */
[----:B------:R-:W-:Y:S01]  /*1cd0*/  IMAD.SHL.U32 R222, R228, 0x2, RZ ;  /* 0x00000002e4de7824 */ /* 0x000fe200078e00ff */
[----:B------:R-:W-:Y:S01]  /*1ce0*/  LEA.HI R5, R6, R7, RZ, 0x2 ;  /* 0x0000000706057211 */ /* 0x000fe200078f10ff */
[----:B------:R1:W-:Y:S01]  /*1cf0*/  STL [R1+0x10], R2 ;  /* 0x0000100201007387 */ /* 0x0003e20000100800 */
[----:B------:R-:W-:Y:S01]  /*1d00*/  IMAD.SHL.U32 R224, R224, 0x2, RZ ;  /* 0x00000002e0e07824 */ /* 0x000fe200078e00ff */
[----:B------:R-:W-:Y:S01]  /*1d10*/  USHF.R.S32.HI UR7, URZ, 0x1f, UR11 ;  /* 0x0000001f3f077899 */ /* 0x000fe2000801140b */
[----:B------:R-:W-:Y:S01]  /*1d20*/  LOP3.LUT R244, R5, 0xfffffffc, RZ, 0xc0, !PT ;  /* 0xfffffffc05f47812 */ /* 0x000fe200078ec0ff */
[----:B------:R-:W-:Y:S01]  /*1d30*/  IMAD R4, R227, R4, c[0x0][0x198] ;  /* 0x00006600e3047624 */ /* 0x000fe200078e0204 */
[----:B------:R-:W-:Y:S01]  /*1d40*/  IADD3 R220, R222, 0x1b080, RZ ;  /* 0x0001b080dedc7810 */ /* 0x000fe20007ffe0ff */
[----:B------:R-:W-:Y:S01]  /*1d50*/  IMAD.SHL.U32 R245, R245, 0x2, RZ ;  /* 0x00000002f5f57824 */ /* 0x000fe200078e00ff */
[----:B------:R-:W-:Y:S01]  /*1d60*/  IADD3 R244, R7, -R244, RZ ;  /* 0x800000f407f47210 */ /* 0x000fe20007ffe0ff */
[----:B------:R-:W-:Y:S01]  /*1d70*/  IMAD.SHL.U32 R221, R225, 0x2, RZ ;  /* 0x00000002e1dd7824 */ /* 0x000fe200078e00ff */
[----:B------:R-:W-:Y:S01]  /*1d80*/  ULEA.HI UR7, UR7, UR11, URZ, 0x6 ;  /* 0x0000000b07077291 */ /* 0x000fe2000f8f303f */
[----:B------:R-:W-:Y:S01]  /*1d90*/  IMAD R3, R3, -0x8, R4 ;  /* 0xfffffff803037824 */ /* 0x000fe200078e0204 */
[----:B------:R-:W-:Y:S01]  /*1da0*/  LEA.HI.SX32 R246, R5, R246, 0x1e ;  /* 0x000000f605f67211 */ /* 0x000fe200078ff2ff */
[----:B------:R-:W-:Y:S01]  /*1db0*/  IMAD R215, R215, 0x2, R224 ;  /* 0x00000002d7d77824 */ /* 0x000fe200078e02e0 */
[----:B------:R-:W-:Y:S01]  /*1dc0*/  LEA R218, R218, 0x23c80, 0x1 ;  /* 0x00023c80dada7811 */ /* 0x000fe200078e08ff */
[----:B------:R-:W-:Y:S01]  /*1dd0*/  IMAD R220, R223, 0x2, R220 ;  /* 0x00000002dfdc7824 */ /* 0x000fe200078e02dc */
[----:B------:R-:W-:Y:S01]  /*1de0*/  LEA R217, R217, 0x80, 0x1 ;  /* 0x00000080d9d97811 */ /* 0x000fe200078e08ff */
[----:B------:R-:W-:Y:S01]  /*1df0*/  IMAD R214, R213, 0x2, R224 ;  /* 0x00000002d5d67824 */ /* 0x000fe200078e02e0 */
[----:B------:R-:W-:Y:S01]  /*1e00*/  IADD3 R223, R228, R223, RZ ;  /* 0x000000dfe4df7210 */ /* 0x000fe20007ffe0ff */
[----:B------:R-:W-:Y:S01]  /*1e10*/  IMAD R244, R244, -0x2, R3 ;  /* 0xfffffffef4f47824 */ /* 0x000fe200078e0203 */
[----:B------:R-:W-:Y:S01]  /*1e20*/  IADD3 R247, R229, 0xf080, RZ ;  /* 0x0000f080e5f77810 */ /* 0x000fe20007ffe0ff */
        /* <DEDUP_REMOVED lines=59> */
[----:B------:R-:W-:Y:S01]  /*21e0*/  LEA R0, R0, R219, 0x1 ;  /* 0x000000db00007211 */ /* 0x000fe200078e08ff */
[----:B------:R-:W-:Y:S01]  /*21f0*/  IMAD R213, R213, 0x2, R215 ;  /* 0x00000002d5d57824 */ /* 0x000fe200078e02d7 */
[----:B------:R-:W-:Y:S01]  /*2200*/  IADD3 R212, R222, R221, RZ ;  /* 0x000000ddded47210 */ /* 0x000fe20007ffe0ff */
[----:B------:R-:W-:Y:S01]  /*2210*/  ULDC UR10, c[0x0][0x188] ;  /* 0x00006200000a7ab9 */ /* 0x000fe20000000800 */
[----:B------:R-:W-:Y:S01]  /*2220*/  IADD3 R252, R245, 0x21480, RZ ;  /* 0x00021480f5fc7810 */ /* 0x000fe20007ffe0ff */
[----:B------:R-:W-:Y:S01]  /*2230*/  ULDC UR9, c[0x0][0x278] ;  /* 0x00009e0000097ab9 */ /* 0x000fe20000000800 */
[----:B------:R-:W-:Y:S01]  /*2240*/  IADD3 R216, R228, R225, RZ ;  /* 0x000000e1e4d87210 */ /* 0x000fe20007ffe0ff */
[----:B------:R-:W-:-:S02]  /*2250*/  ULDC UR8, c[0x0][0x218] ;  /* 0x0000860000087ab9 */ /* 0x000fc40000000800 */
[----:B------:R-:W-:Y:S02]  /*2260*/  ULDC UR5, c[0x0][0x290] ;  /* 0x0000a40000057ab9 */ /* 0x000fe40000000800 */
[----:B------:R-:W-:Y:S02]  /*2270*/  UMOV UR22, 0x1 ;  /* 0x0000000100167882 */ /* 0x000fe40000000000 */
[----:B------:R-:W-:Y:S02]  /*2280*/  UMOV UR4, URZ ;  /* 0x0000003f00047c82 */ /* 0x000fe40008000000 */
[----:B------:R-:W-:Y:S02]  /*2290*/  UMOV UR12, URZ ;  /* 0x0000003f000c7c82 */ /* 0x000fe40008000000 */
[----:B------:R-:W-:Y:S02]  /*22a0*/  UIMAD UR10, UR20, UR10, URZ ;  /* 0x0000000a140a72a4 */ /* 0x000fe4000f8e023f */
[----:B------:R-:W-:-:S02]  /*22b0*/  UIMAD UR9, UR20, UR9, URZ ;  /* 0x00000009140972a4 */ /* 0x000fc4000f8e023f */
[----:B------:R-:W-:Y:S02]  /*22c0*/  UIMAD UR8, UR20, UR8, URZ ;  /* 0x00000008140872a4 */ /* 0x000fe4000f8e023f */
[----:B------:R-:W-:Y:S02]  /*22d0*/  UIMAD UR5, UR20, UR5, URZ ;  /* 0x00000005140572a4 */ /* 0x000fe4000f8e023f */
[----:B------:R-:W-:Y:S02]  /*22e0*/  USHF.R.S32.HI UR19, URZ, 0x6, UR7 ;  /* 0x000000063f137899 */ /* 0x000fe40008011407 */
[----:B-1----:R-:W-:Y:S02]  /*22f0*/  ULDC UR11, c[0x0][0x168] ;  /* 0x00005a00000b7ab9 */ /* 0x002fe40000000800 */
.L_x_659:
[----:B------:R-:W-:Y:S04]  /*2300*/  DEPBAR.LE SB0, 0x1 ;  /* 0x000080400000791a */ /* 0x000fe80000000000 */
[----:B------:R-:W-:Y:S01]  /*2310*/  BAR.SYNC.DEFER_BLOCKING 0x0 ;  /* 0x0000000000007b1d */ /* 0x000fe20000010000 */
[----:B------:R-:W-:Y:S01]  /*2320*/  MOV R3, UR4 ;  /* 0x0000000400037c02 */ /* 0x000fe20008000f00 */
[----:B------:R-:W-:Y:S01]  /*2330*/  UIADD3 UR21, UR12, 0x1, URZ ;  /* 0x000000010c157890 */ /* 0x000fe2000fffe03f */
[----:B------:R-:W-:Y:S02]  /*2340*/  MOV R108, UR4 ;  /* 0x00000004006c7c02 */ /* 0x000fe40008000f00 */
[----:B------:R-:W-:Y:S01]  /*2350*/  MOV R102, UR4 ;  /* 0x0000000400667c02 */ /* 0x000fe20008000f00 */
[----:B------:R-:W-:Y:S01]  /*2360*/  IMAD R3, R3, 0x3000, R228 ;  /* 0x0000300003037824 */ /* 0x000fe200078e02e4 */
[----:B------:R-:W-:Y:S01]  /*2370*/  MOV R197, UR4 ;  /* 0x0000000400c57c02 */ /* 0x000fe20008000f00 */
[----:B------:R-:W-:Y:S01]  /*2380*/  IMAD R108, R108, 0x3000, R225 ;  /* 0x000030006c6c7824 */ /* 0x000fe200078e02e1 */
[----:B------:R-:W-:Y:S01]  /*2390*/  UISETP.GE.AND UP0, UPT, UR21, UR19, UPT ;  /* 0x000000131500728c */ /* 0x000fe2000bf06270 */
[----:B------:R-:W-:Y:S01]  /*23a0*/  IMAD R102, R102, 0x3000, R223 ;  /* 0x0000300066667824 */ /* 0x000fe200078e02df */
[----:B------:R-:W-:Y:S02]  /*23b0*/  SHF.L.U32 R176, R3, 0x1, RZ ;  /* 0x0000000103b07819 */ /* 0x000fe400000006ff */
[-C--:B------:R-:W-:Y:S02]  /*23c0*/  IADD3 R97, R228, R108.reuse, RZ ;  /* 0x0000006ce4617210 */ /* 0x080fe40007ffe0ff */
[----:B------:R-:W-:Y:S02]  /*23d0*/  SHF.L.U32 R175, R102, 0x1, RZ ;  /* 0x0000000166af7819 */ /* 0x000fe400000006ff */
[----:B------:R-:W-:Y:S02]  /*23e0*/  SHF.L.U32 R96, R97, 0x1, RZ ;  /* 0x0000000161607819 */ /* 0x000fe400000006ff */
[----:B------:R-:W-:Y:S02]  /*23f0*/  IADD3 R108, R223, R108, RZ ;  /* 0x0000006cdf6c7210 */ /* 0x000fe40007ffe0ff */
[----:B------:R-:W-:Y:S02]  /*2400*/  LEA R195, R197, R246, 0x6 ;  /* 0x000000f6c5c37211 */ /* 0x000fe400078e30ff */
[----:B------:R-:W-:Y:S01]  /*2410*/  SHF.L.U32 R174, R108, 0x1, RZ ;  /* 0x000000016cae7819 */ /* 0x000fe200000006ff */
[----:B------:R-:W-:Y:S01]  /*2420*/  LDSM.16.M88.2 R2, [R224+0x80] ;  /* 0x00008000e002783b */ /* 0x000fe20000000100 */
[----:B------:R-:W-:Y:S03]  /*2430*/  PLOP3.LUT P0, PT, PT, PT, UP0, 0x80, 0x0 ;  /* 0x000000000000781c */ /* 0x000fe60003f0f008 */
[----:B------:R-:W1:Y:S04]  /*2440*/  LDSM.16.M88.4 R84, [R176+0xf080] ;  /* 0x00f08000b054783b */ /* 0x000e680000000200 */
[----:B------:R-:W2:Y:S04]  /*2450*/  LDSM.16.M88.2 R88, [R224+0x880] ;  /* 0x00088000e058783b */ /* 0x000ea80000000100 */
[----:B------:R-:W3:Y:S04]  /*2460*/  LDSM.16.M88.2 R90, [R224+0x1080] ;  /* 0x00108000e05a783b */ /* 0x000ee80000000100 */
[----:B------:R-:W4:Y:S04]  /*2470*/  LDSM.16.M88.2 R92, [R224+0x1880] ;  /* 0x00188000e05c783b */ /* 0x000f280000000100 */
[----:B------:R-:W5:Y:S04]  /*2480*/  LDSM.16.M88.2 R94, [R224+0x2080] ;  /* 0x00208000e05e783b */ /* 0x000f680000000100 */
[----:B------:R-:W-:Y:S04]  /*2490*/  LDSM.16.M88.2 R100, [R215+0x80] ;  /* 0x00008000d764783b */ /* 0x000fe80000000100 */
[----:B------:R-:W4:Y:S04]  /*24a0*/  LDSM.16.M88.4 R96, [R96+0xf080] ;  /* 0x00f080006060783b */ /* 0x000f280000000200 */
[----:B------:R-:W-:Y:S04]  /*24b0*/  LDSM.16.M88.2 R102, [R214+0x80] ;  /* 0x00008000d666783b */ /* 0x000fe80000000100 */
[----:B------:R-:W-:Y:S04]  /*24c0*/  LDSM.16.M88.4 R104, [R175+0xf080] ;  /* 0x00f08000af68783b */ /* 0x000fe80000000200 */
[----:B------:R-:W-:Y:S01]  /*24d0*/  LDSM.16.M88.4 R108, [R174+0xf080] ;  /* 0x00f08000ae6c783b */ /* 0x000fe20000000200 */
[C---:B-1----:R-:W-:Y:S03]  /*24e0*/  HMMA.16816.F32 R4, R84.reuse, R2, RZ ;  /* 0x000000025404723c */ /* 0x042fe600000018ff */
[----:B------:R-:W1:Y:S04]  /*24f0*/  LDSM.16.M88.2 R2, [R215+0x880] ;  /* 0x00088000d702783b */ /* 0x000e680000000100 */
[----:B------:R-:W-:Y:S01]  /*2500*/  LDSM.16.M88.2 R172, [R215+0x2880] ;  /* 0x00288000d7ac783b */ /* 0x000fe20000000100 */
[C---:B--2---:R-:W-:Y:S03]  /*2510*/  HMMA.16816.F32 R8, R84.reuse, R88, RZ ;  /* 0x000000585408723c */ /* 0x044fe600000018ff */
[----:B------:R-:W2:Y:S04]  /*2520*/  LDSM.16.M88.2 R88, [R215+0x1080] ;  /* 0x00108000d758783b */ /* 0x000ea80000000100 */
[----:B------:R-:W-:Y:S01]  /*2530*/  LDS R199, [R195.X4+0x21080] ;  /* 0x02108000c3c77984 */ /* 0x000fe20000004800 */
[C---:B---3--:R-:W-:Y:S03]  /*2540*/  HMMA.16816.F32 R12, R84.reuse, R90, RZ ;  /* 0x0000005a540c723c */ /* 0x048fe600000018ff */
[----:B------:R-:W3:Y:S04]  /*2550*/  LDSM.16.M88.2 R90, [R215+0x1880] ;  /* 0x00188000d75a783b */ /* 0x000ee80000000100 */
[----:B------:R-:W-:Y:S01]  /*2560*/  LDS R198, [R195.X4+0x210a0] ;  /* 0x0210a000c3c67984 */ /* 0x000fe20000004800 */
[C---:B----4-:R-:W-:Y:S03]  /*2570*/  HMMA.16816.F32 R16, R84.reuse, R92, RZ ;  /* 0x0000005c5410723c */ /* 0x050fe600000018ff */
[----:B------:R-:W4:Y:S05]  /*2580*/  LDSM.16.M88.2 R92, [R215+0x2080] ;  /* 0x00208000d75c783b */ /* 0x000f2a0000000100 */
[----:B-----5:R-:W-:Y:S01]  /*2590*/  HMMA.16816.F32 R20, R84, R94, RZ ;  /* 0x0000005e5414723c */ /* 0x020fe200000018ff */
[----:B------:R-:W5:Y:S04]  /*25a0*/  LDSM.16.M88.2 R84, [R214+0x880] ;  /* 0x00088000d654783b */ /* 0x000f680000000100 */
[----:B------:R-:W5:Y:S03]  /*25b0*/  LDSM.16.M88.2 R86, [R214+0x1080] ;  /* 0x00108000d656783b */ /* 0x000f660000000100 */
[C---:B------:R-:W-:Y:S01]  /*25c0*/  HMMA.16816.F32 R4, R96.reuse, R100, R4 ;  /* 0x000000646004723c */ /* 0x040fe20000001804 */
[----:B------:R-:W-:Y:S07]  /*25d0*/  LDSM.16.M88.2 R94, [R214+0x2080] ;  /* 0x00208000d65e783b */ /* 0x000fee0000000100 */
[C---:B-1----:R-:W-:Y:S01]  /*25e0*/  HMMA.16816.F32 R8, R96.reuse, R2, R8 ;  /* 0x000000026008723c */ /* 0x042fe20000001808 */
[----:B------:R-:W1:Y:S07]  /*25f0*/  LDSM.16.M88.2 R2, [R214+0x1880] ;  /* 0x00188000d602783b */ /* 0x000e6e0000000100 */
[C---:B--2---:R-:W-:Y:S01]  /*2600*/  HMMA.16816.F32 R12, R96.reuse, R88, R12 ;  /* 0x00000058600c723c */ /* 0x044fe2000000180c */
[----:B------:R-:W2:Y:S07]  /*2610*/  LDSM.16.M88.2 R88, [R213+0x80] ;  /* 0x00008000d558783b */ /* 0x000eae0000000100 */
[C---:B---3--:R-:W-:Y:S01]  /*2620*/  HMMA.16816.F32 R16, R96.reuse, R90, R16 ;  /* 0x0000005a6010723c */ /* 0x048fe20000001810 */
[----:B------:R-:W3:Y:S07]  /*2630*/  LDSM.16.M88.2 R90, [R213+0x880] ;  /* 0x00088000d55a783b */ /* 0x000eee0000000100 */
[----:B----4-:R-:W-:Y:S01]  /*2640*/  HMMA.16816.F32 R20, R96, R92, R20 ;  /* 0x0000005c6014723c */ /* 0x010fe20000001814 */
[----:B------:R-:W-:Y:S04]  /*2650*/  LDSM.16.M88.2 R92, [R213+0x1880] ;  /* 0x00188000d55c783b */ /* 0x000fe80000000100 */
[----:B------:R-:W-:Y:S03]  /*2660*/  LDSM.16.M88.2 R96, [R213+0x2080] ;  /* 0x00208000d560783b */ /* 0x000fe60000000100 */
[C---:B------:R-:W-:Y:S01]  /*2670*/  HMMA.16816.F32 R4, R104.reuse, R102, R4 ;  /* 0x000000666804723c */ /* 0x040fe20000001804 */
[----:B------:R-:W-:Y:S04]  /*2680*/  LDSM.16.M88.4 R100, [R176+0x11080] ;  /* 0x01108000b064783b */ /* 0x000fe80000000200 */
[----:B------:R-:W-:Y:S03]  /*2690*/  LDSM.16.M88.2 R98, [R224+0x4880] ;  /* 0x00488000e062783b */ /* 0x000fe60000000100 */
[C---:B-----5:R-:W-:Y:S01]  /*26a0*/  HMMA.16816.F32 R8, R104.reuse, R84, R8 ;  /* 0x000000546808723c */ /* 0x060fe20000001808 */
[----:B------:R-:W4:Y:S07]  /*26b0*/  LDSM.16.M88.2 R84, [R213+0x1080] ;  /* 0x00108000d554783b */ /* 0x000f2e0000000100 */
[C---:B------:R-:W-:Y:S01]  /*26c0*/  HMMA.16816.F32 R12, R104.reuse, R86, R12 ;  /* 0x00000056680c723c */ /* 0x040fe2000000180c */
[----:B------:R-:W5:Y:S07]  /*26d0*/  LDSM.16.M88.2 R86, [R224+0x2880] ;  /* 0x00288000e056783b */ /* 0x000f6e0000000100 */
[C---:B-1----:R-:W-:Y:S07]  /*26e0*/  HMMA.16816.F32 R16, R104.reuse, R2, R16 ;  /* 0x000000026810723c */ /* 0x042fee0000001810 */
[----:B------:R-:W-:Y:S01]  /*26f0*/  MOV R3, UR4 ;  /* 0x0000000400037c02 */ /* 0x000fe20008000f00 */
[----:B------:R-:W-:Y:S07]  /*2700*/  HMMA.16816.F32 R20, R104, R94, R20 ;  /* 0x0000005e6814723c */ /* 0x000fee0000001814 */
[----:B------:R-:W-:Y:S01]  /*2710*/  IMAD R94, R3, 0x3000, R216 ;  /* 0x00003000035e7824 */ /* 0x000fe200078e02d8 */
[C---:B--2---:R-:W-:Y:S01]  /*2720*/  HMMA.16816.F32 R4, R108.reuse, R88, R4 ;  /* 0x000000586c04723c */ /* 0x044fe20000001804 */
[----:B------:R-:W1:Y:S04]  /*2730*/  LDSM.16.M88.2 R2, [R224+0x3080] ;  /* 0x00308000e002783b */ /* 0x000e680000000100 */
[----:B------:R-:W2:Y:S01]  /*2740*/  LDSM.16.M88.2 R88, [R224+0x3880] ;  /* 0x00388000e058783b */ /* 0x000ea20000000100 */
[----:B------:R-:W-:Y:S02]  /*2750*/  SHF.L.U32 R177, R94, 0x1, RZ ;  /* 0x000000015eb17819 */ /* 0x000fe400000006ff */
[C---:B---3--:R-:W-:Y:S01]  /*2760*/  HMMA.16816.F32 R8, R108.reuse, R90, R8 ;  /* 0x0000005a6c08723c */ /* 0x048fe20000001808 */
[----:B------:R-:W3:Y:S04]  /*2770*/  LDSM.16.M88.2 R94, [R224+0x4080] ;  /* 0x00408000e05e783b */ /* 0x000ee80000000100 */
[----:B------:R-:W2:Y:S03]  /*2780*/  LDSM.16.M88.4 R104, [R177+0x11080] ;  /* 0x01108000b168783b */ /* 0x000ea60000000200 */
[C---:B----4-:R-:W-:Y:S01]  /*2790*/  HMMA.16816.F32 R12, R108.reuse, R84, R12 ;  /* 0x000000546c0c723c */ /* 0x050fe2000000180c */
[----:B------:R-:W4:Y:S04]  /*27a0*/  LDSM.16.M88.2 R84, [R215+0x3080] ;  /* 0x00308000d754783b */ /* 0x000f280000000100 */
[----:B------:R-:W-:Y:S03]  /*27b0*/  LDSM.16.M88.2 R90, [R215+0x4080] ;  /* 0x00408000d75a783b */ /* 0x000fe60000000100 */
[C---:B------:R-:W-:Y:S01]  /*27c0*/  HMMA.16816.F32 R16, R108.reuse, R92, R16 ;  /* 0x0000005c6c10723c */ /* 0x040fe20000001810 */
[----:B------:R-:W-:Y:S07]  /*27d0*/  LDSM.16.M88.2 R92, [R215+0x4880] ;  /* 0x00488000d75c783b */ /* 0x000fee0000000100 */
[----:B------:R-:W-:Y:S01]  /*27e0*/  HMMA.16816.F32 R20, R108, R96, R20 ;  /* 0x000000606c14723c */ /* 0x000fe20000001814 */
[----:B------:R-:W-:Y:S04]  /*27f0*/  LDSM.16.M88.2 R96, [R214+0x2880] ;  /* 0x00288000d660783b */ /* 0x000fe80000000100 */
[----:B------:R-:W-:Y:S03]  /*2800*/  LDSM.16.M88.4 R108, [R175+0x11080] ;  /* 0x01108000af6c783b */ /* 0x000fe60000000200 */
[C---:B-----5:R-:W-:Y:S01]  /*2810*/  HMMA.16816.F32 R4, R100.reuse, R86, R4 ;  /* 0x000000566404723c */ /* 0x060fe20000001804 */
[----:B------:R-:W5:Y:S07]  /*2820*/  LDSM.16.M88.2 R86, [R215+0x3880] ;  /* 0x00388000d756783b */ /* 0x000f6e0000000100 */
[C---:B-1----:R-:W-:Y:S01]  /*2830*/  HMMA.16816.F32 R8, R100.reuse, R2, R8 ;  /* 0x000000026408723c */ /* 0x042fe20000001808 */
[----:B------:R-:W1:Y:S07]  /*2840*/  LDSM.16.M88.2 R2, [R214+0x3080] ;  /* 0x00308000d602783b */ /* 0x000e6e0000000100 */
[C---:B--2---:R-:W-:Y:S01]  /*2850*/  HMMA.16816.F32 R12, R100.reuse, R88, R12 ;  /* 0x00000058640c723c */ /* 0x044fe2000000180c */
[----:B------:R-:W2:Y:S07]  /*2860*/  LDSM.16.M88.2 R88, [R214+0x3880] ;  /* 0x00388000d658783b */ /* 0x000eae0000000100 */
[C---:B---3--:R-:W-:Y:S01]  /*2870*/  HMMA.16816.F32 R16, R100.reuse, R94, R16 ;  /* 0x0000005e6410723c */ /* 0x048fe20000001810 */
[----:B------:R-:W3:Y:S07]  /*2880*/  LDSM.16.M88.2 R94, [R214+0x4080] ;  /* 0x00408000d65e783b */ /* 0x000eee0000000100 */
[----:B------:R-:W-:Y:S01]  /*2890*/  HMMA.16816.F32 R20, R100, R98, R20 ;  /* 0x000000626414723c */ /* 0x000fe20000001814 */
[----:B------:R-:W1:Y:S04]  /*28a0*/  LDSM.16.M88.2 R98, [R214+0x4880] ;  /* 0x00488000d662783b */ /* 0x000e680000000100 */
[----:B------:R-:W-:Y:S03]  /*28b0*/  LDSM.16.M88.4 R100, [R174+0x11080] ;  /* 0x01108000ae64783b */ /* 0x000fe60000000200 */
[C---:B------:R-:W-:Y:S01]  /*28c0*/  HMMA.16816.F32 R4, R104.reuse, R172, R4 ;  /* 0x000000ac6804723c */ /* 0x040fe20000001804 */
[----:B------:R-:W1:Y:S07]  /*28d0*/  LDSM.16.M88.2 R172, [R213+0x2880] ;  /* 0x00288000d5ac783b */ /* 0x000e6e0000000100 */
[C---:B----4-:R-:W-:Y:S01]  /*28e0*/  HMMA.16816.F32 R8, R104.reuse, R84, R8 ;  /* 0x000000546808723c */ /* 0x050fe20000001808 */
[----:B------:R-:W4:Y:S07]  /*28f0*/  LDSM.16.M88.2 R84, [R213+0x3080] ;  /* 0x00308000d554783b */ /* 0x000f2e0000000100 */
[C---:B-----5:R-:W-:Y:S01]  /*2900*/  HMMA.16816.F32 R12, R104.reuse, R86, R12 ;  /* 0x00000056680c723c */ /* 0x060fe2000000180c */
[----:B------:R-:W5:Y:S07]  /*2910*/  LDSM.16.M88.2 R86, [R213+0x3880] ;  /* 0x00388000d556783b */ /* 0x000f6e0000000100 */
[C---:B------:R-:W-:Y:S01]  /*2920*/  HMMA.16816.F32 R16, R104.reuse, R90, R16 ;  /* 0x0000005a6810723c */ /* 0x040fe20000001810 */
[----:B------:R-:W4:Y:S07]  /*2930*/  LDSM.16.M88.2 R90, [R213+0x4080] ;  /* 0x00408000d55a783b */ /* 0x000f2e0000000100 */
[----:B------:R-:W-:Y:S01]  /*2940*/  HMMA.16816.F32 R20, R104, R92, R20 ;  /* 0x0000005c6814723c */ /* 0x000fe20000001814 */
[----:B------:R-:W4:Y:S04]  /*2950*/  LDSM.16.M88.2 R92, [R213+0x4880] ;  /* 0x00488000d55c783b */ /* 0x000f280000000100 */
[----:B------:R-:W-:Y:S03]  /*2960*/  LDSM.16.M88.4 R104, [R176+0x13080] ;  /* 0x01308000b068783b */ /* 0x000fe60000000200 */
[C---:B------:R-:W-:Y:S01]  /*2970*/  HMMA.16816.F32 R4, R108.reuse, R96, R4 ;  /* 0x000000606c04723c */ /* 0x040fe20000001804 */
[----:B------:R-:W4:Y:S07]  /*2980*/  LDSM.16.M88.2 R96, [R224+0x5080] ;  /* 0x00508000e060783b */ /* 0x000f2e0000000100 */
        /* <DEDUP_REMOVED lines=34> */
[----:B------:R-:W-:Y:S07]  /*2bb0*/  LDSM.16.M88.2 R84, [R213+0x6080] ;  /* 0x00608000d554783b */ /* 0x000fee0000000100 */
[C---:B-----5:R-:W-:Y:S08]  /*2bc0*/  HMMA.16816.F32 R12, R108.reuse, R86, R12 ;  /* 0x000000566c0c723c */ /* 0x060ff0000000180c */
[C---:B------:R-:W-:Y:S08]  /*2bd0*/  HMMA.16816.F32 R16, R108.reuse, R90, R16 ;  /* 0x0000005a6c10723c */ /* 0x040ff00000001810 */
[----:B------:R-:W-:Y:S08]  /*2be0*/  HMMA.16816.F32 R20, R108, R92, R20 ;  /* 0x0000005c6c14723c */ /* 0x000ff00000001814 */
[C---:B------:R-:W-:Y:S08]  /*2bf0*/  HMMA.16816.F32 R4, R100.reuse, R96, R4 ;  /* 0x000000606404723c */ /* 0x040ff00000001804 */
[C---:B-1----:R-:W-:Y:S01]  /*2c00*/  HMMA.16816.F32 R8, R100.reuse, R2, R8 ;  /* 0x000000026408723c */ /* 0x042fe20000001808 */
[----:B------:R-:W1:Y:S07]  /*2c10*/  LDSM.16.M88.2 R2, [R213+0x5880] ;  /* 0x00588000d502783b */ /* 0x000e6e0000000100 */
[C---:B--2---:R-:W-:Y:S08]  /*2c20*/  HMMA.16816.F32 R12, R100.reuse, R88, R12 ;  /* 0x00000058640c723c */ /* 0x044ff0000000180c */
[C---:B---3--:R-:W-:Y:S08]  /*2c30*/  HMMA.16816.F32 R16, R100.reuse, R94, R16 ;  /* 0x0000005e6410723c */ /* 0x048ff00000001810 */
[----:B------:R-:W-:Y:S08]  /*2c40*/  HMMA.16816.F32 R20, R100, R98, R20 ;  /* 0x000000626414723c */ /* 0x000ff00000001814 */
[C---:B------:R-:W-:Y:S08]  /*2c50*/  HMMA.16816.F32 R4, R104.reuse, R172, R4 ;  /* 0x000000ac6804723c */ /* 0x040ff00000001804 */
[C---:B-1----:R-:W-:Y:S01]  /*2c60*/  HMMA.16816.F32 R8, R104.reuse, R2, R8 ;  /* 0x000000026808723c */ /* 0x042fe20000001808 */
[----:B------:R-:W1:Y:S07]  /*2c70*/  LDSM.16.M88.2 R2, [R213+0x6880] ;  /* 0x00688000d502783b */ /* 0x000e6e0000000100 */
[C---:B------:R-:W-:Y:S01]  /*2c80*/  HMMA.16816.F32 R12, R104.reuse, R84, R12 ;  /* 0x00000054680c723c */ /* 0x040fe2000000180c */
[----:B------:R-:W2:Y:S01]  /*2c90*/  LDSM.16.M88.2 R84, [R213+0x7080] ;  /* 0x00708000d554783b */ /* 0x000ea20000000100 */
[----:B------:R-:W-:Y:S04]  /*2ca0*/  DEPBAR.LE SB0, 0x0 ;  /* 0x000080000000791a */ /* 0x000fe80000000000 */
[----:B------:R-:W-:Y:S02]  /*2cb0*/  BAR.SYNC.DEFER_BLOCKING 0x0 ;  /* 0x0000000000007b1d */ /* 0x000fe40000010000 */
[----:B------:R-:W-:Y:S04]  /*2cc0*/  FMUL.FTZ R178, R4, c[0x0][0x2b4] ;  /* 0x0000ad0004b27a20 */ /* 0x000fe80000410000 */
[----:B------:R-:W-:Y:S02]  /*2cd0*/  FMUL.FTZ R179, R5, c[0x0][0x2b4] ;  /* 0x0000ad0005b37a20 */ /* 0x000fe40000410000 */
[----:B------:R-:W-:Y:S01]  /*2ce0*/  FMUL.FTZ R180, R6, c[0x0][0x2b4] ;  /* 0x0000ad0006b47a20 */ /* 0x000fe20000410000 */
[----:B------:R-:W3:Y:S01]  /*2cf0*/  MUFU.TANH R178, R178 ;  /* 0x000000b200b27308 */ /* 0x000ee20000002400 */
[----:B------:R-:W-:Y:S02]  /*2d00*/  FMUL.FTZ R181, R7, c[0x0][0x2b4] ;  /* 0x0000ad0007b57a20 */ /* 0x000fe40000410000 */
[----:B------:R-:W-:Y:S02]  /*2d10*/  FMUL.FTZ R182, R8, c[0x0][0x2b4] ;  /* 0x0000ad0008b67a20 */ /* 0x000fe40000410000 */
[----:B------:R-:W-:Y:S02]  /*2d20*/  FMUL.FTZ R183, R9, c[0x0][0x2b4] ;  /* 0x0000ad0009b77a20 */ /* 0x000fe40000410000 */
[----:B------:R-:W-:Y:S02]  /*2d30*/  FMUL.FTZ R184, R10, c[0x0][0x2b4] ;  /* 0x0000ad000ab87a20 */ /* 0x000fe40000410000 */
[----:B------:R-:W-:Y:S01]  /*2d40*/  FMUL.FTZ R185, R11, c[0x0][0x2b4] ;  /* 0x0000ad000bb97a20 */ /* 0x000fe20000410000 */
[----:B------:R-:W4:Y:S01]  /*2d50*/  MUFU.TANH R179, R179 ;  /* 0x000000b300b37308 */ /* 0x000f220000002400 */
[----:B------:R-:W-:Y:S02]  /*2d60*/  FMUL.FTZ R186, R12, c[0x0][0x2b4] ;  /* 0x0000ad000cba7a20 */ /* 0x000fe40000410000 */
[----:B------:R-:W-:Y:S02]  /*2d70*/  FMUL.FTZ R187, R13, c[0x0][0x2b4] ;  /* 0x0000ad000dbb7a20 */ /* 0x000fe40000410000 */
[----:B------:R-:W-:Y:S01]  /*2d80*/  FMUL.FTZ R188, R14, c[0x0][0x2b4] ;  /* 0x0000ad000ebc7a20 */ /* 0x000fe20000410000 */
[----:B------:R3:W3:Y:S01]  /*2d90*/  LDSM.16.M88.2 R88, [R224+0x8080] ;  /* 0x00808000e058783b */ /* 0x0006e20000000100 */
[----:B------:R-:W-:Y:S03]  /*2da0*/  FMUL.FTZ R189, R15, c[0x0][0x2b4] ;  /* 0x0000ad000fbd7a20 */ /* 0x000fe60000410000 */
[----:B------:R-:W3:Y:S01]  /*2db0*/  MUFU.TANH R180, R180 ;  /* 0x000000b400b47308 */ /* 0x000ee20000002400 */
[----:B------:R3:W3:Y:S01]  /*2dc0*/  LDSM.16.M88.2 R90, [R224+0x8880] ;  /* 0x00888000e05a783b */ /* 0x0006e20000000100 */
[C---:B-1----:R-:W-:Y:S03]  /*2dd0*/  HMMA.16816.F32 R16, R104.reuse, R2, R16 ;  /* 0x000000026810723c */ /* 0x042fe60000001810 */
[----:B------:R1:W1:Y:S04]  /*2de0*/  LDSM.16.M88.2 R2, [R224+0x7880] ;  /* 0x00788000e002783b */ /* 0x0002680000000100 */
[----:B------:R1:W1:Y:S01]  /*2df0*/  LDSM.16.M88.2 R92, [R224+0x9080] ;  /* 0x00908000e05c783b */ /* 0x0002620000000100 */
[----:B------:R-:W1:Y:S01]  /*2e00*/  MUFU.TANH R181, R181 ;  /* 0x000000b500b57308 */ /* 0x000e620000002400 */
[----:B--2---:R-:W-:Y:S02]  /*2e10*/  HMMA.16816.F32 R20, R104, R84, R20 ;  /* 0x000000546814723c */ /* 0x004fe40000001814 */
[----:B------:R2:W1:Y:S04]  /*2e20*/  LDSM.16.M88.2 R94, [R224+0x9880] ;  /* 0x00988000e05e783b */ /* 0x0004680000000100 */
[----:B------:R2:W1:Y:S03]  /*2e30*/  LDSM.16.M88.2 R100, [R215+0x7880] ;  /* 0x00788000d764783b */ /* 0x0004660000000100 */
[----:B------:R-:W1:Y:S01]  /*2e40*/  MUFU.TANH R182, R182 ;  /* 0x000000b600b67308 */ /* 0x000e620000002400 */
[----:B------:R2:W1:Y:S04]  /*2e50*/  LDSM.16.M88.2 R102, [R215+0x8080] ;  /* 0x00808000d766783b */ /* 0x0004680000000100 */
[----:B------:R2:W1:Y:S01]  /*2e60*/  LDSM.16.M88.2 R104, [R215+0x8880] ;  /* 0x00888000d768783b */ /* 0x0004620000000100 */
[----:B------:R-:W-:Y:S02]  /*2e70*/  FMUL.FTZ R190, R16, c[0x0][0x2b4] ;  /* 0x0000ad0010be7a20 */ /* 0x000fe40000410000 */
[----:B------:R-:W-:Y:S01]  /*2e80*/  FMUL.FTZ R191, R17, c[0x0][0x2b4] ;  /* 0x0000ad0011bf7a20 */ /* 0x000fe20000410000 */
[----:B------:R2:W1:Y:S01]  /*2e90*/  LDSM.16.M88.2 R106, [R215+0x9080] ;  /* 0x00908000d76a783b */ /* 0x0004620000000100 */
[----:B------:R-:W1:Y:S01]  /*2ea0*/  MUFU.TANH R183, R183 ;  /* 0x000000b700b77308 */ /* 0x000e620000002400 */
[----:B------:R-:W-:Y:S02]  /*2eb0*/  FMUL.FTZ R192, R18, c[0x0][0x2b4] ;  /* 0x0000ad0012c07a20 */ /* 0x000fe40000410000 */
[----:B------:R2:W1:Y:S01]  /*2ec0*/  LDSM.16.M88.2 R108, [R215+0x9880] ;  /* 0x00988000d76c783b */ /* 0x0004620000000100 */
[----:B------:R-:W-:Y:S02]  /*2ed0*/  FMUL.FTZ R193, R19, c[0x0][0x2b4] ;  /* 0x0000ad0013c17a20 */ /* 0x000fe40000410000 */
[----:B------:R-:W-:Y:S01]  /*2ee0*/  FMUL.FTZ R194, R20, c[0x0][0x2b4] ;  /* 0x0000ad0014c27a20 */ /* 0x000fe20000410000 */
[----:B------:R2:W1:Y:S01]  /*2ef0*/  LDSM.16.M88.4 R84, [R222+0x1b080] ;  /* 0x01b08000de54783b */ /* 0x0004620000000200 */
[----:B------:R-:W-:Y:S02]  /*2f00*/  FMUL.FTZ R195, R21, c[0x0][0x2b4] ;  /* 0x0000ad0015c37a20 */ /* 0x000fe40000410000 */
[----:B------:R-:W1:Y:S01]  /*2f10*/  MUFU.TANH R184, R184 ;  /* 0x000000b800b87308 */ /* 0x000e620000002400 */
[----:B------:R2:W1:Y:S01]  /*2f20*/  LDSM.16.M88.4 R96, [R212+0x1b080] ;  /* 0x01b08000d460783b */ /* 0x0004620000000200 */
[----:B------:R-:W-:Y:S02]  /*2f30*/  FMUL.FTZ R196, R22, c[0x0][0x2b4] ;  /* 0x0000ad0016c47a20 */ /* 0x000fe40000410000 */
[----:B------:R-:W-:Y:S06]  /*2f40*/  FMUL.FTZ R197, R23, c[0x0][0x2b4] ;  /* 0x0000ad0017c57a20 */ /* 0x000fec0000410000 */
        /* <DEDUP_REMOVED lines=13> */
[----:B------:R-:W-:-:S05]  /*3020*/  @P0 BRA `(.L_x_657) ;  /* 0x0000049000000947 */ /* 0x000fca0003800000 */
[----:B--234-:R-:W-:Y:S01]  /*3030*/  LOP3.LUT P2, RZ, R233, 0x1, RZ, 0xc0, !PT ;  /* 0x00000001e9ff7812 */ /* 0x01cfe2000784c0ff */
[----:B------:R-:W2:Y:S01]  /*3040*/  LDL.64 R200, [R1] ;  /* 0x0000000001c87983 */ /* 0x000ea20000100a00 */
[----:B------:R-:W-:Y:S01]  /*3050*/  ISETP.GE.AND P3, PT, R250, c[0x0][0x16c], PT ;  /* 0x00005b00fa007a0c */ /* 0x000fe20003f66270 */
[----:B------:R-:W-:Y:S01]  /*3060*/  USHF.R.S32.HI UR23, URZ, 0x1f, UR21 ;  /* 0x0000001f3f177899 */ /* 0x000fe20008011415 */
[----:B------:R-:W-:Y:S01]  /*3070*/  IMAD.MOV.U32 R11, RZ, RZ, R249 ;  /* 0x000000ffff0b7224 */ /* 0x000fe200078e00f9 */
[----:B------:R-:W-:Y:S01]  /*3080*/  ULDC.64 UR6, c[0x0][0x178] ;  /* 0x00005e0000067ab9 */ /* 0x000fe20000000a00 */
[----:B------:R-:W-:Y:S01]  /*3090*/  IMAD.U32 R15, RZ, RZ, UR18 ;  /* 0x00000012ff0f7e24 */ /* 0x000fe2000f8e00ff */
[----:B------:R-:W3:Y:S01]  /*30a0*/  S2R R4, SR_CTAID.Y ;  /* 0x0000000000047919 */ /* 0x000ee20000002600 */
[----:B------:R-:W-:Y:S01]  /*30b0*/  IMAD.U32 R13, RZ, RZ, UR18 ;  /* 0x00000012ff0d7e24 */ /* 0x000fe2000f8e00ff */
[----:B------:R-:W-:Y:S02]  /*30c0*/  UIMAD.WIDE.U32 UR26, UR21, UR6, URZ ;  /* 0x00000006151a72a5 */ /* 0x000fe4000f8e003f */
[----:B------:R-:W-:Y:S02]  /*30d0*/  UIMAD UR23, UR23, UR6, URZ ;  /* 0x00000006171772a4 */ /* 0x000fe4000f8e023f */
[----:B------:R-:W-:Y:S02]  /*30e0*/  UIMAD UR6, UR21, -0x40, UR11 ;  /* 0xffffffc0150678a4 */ /* 0x000fe4000f8e020b */
[----:B------:R-:W-:Y:S01]  /*30f0*/  IMAD.U32 R18, RZ, RZ, UR26 ;  /* 0x0000001aff127e24 */ /* 0x000fe2000f8e00ff */
[----:B------:R-:W-:Y:S03]  /*3100*/  UIMAD UR23, UR21, UR7, UR23 ;  /* 0x00000007151772a4 */ /* 0x000fe6000f8e0217 */
[----:B------:R-:W-:Y:S01]  /*3110*/  IADD3 R9, -R236, UR6, RZ ;  /* 0x00000006ec097c10 */ /* 0x000fe2000fffe1ff */
[----:B------:R-:W-:Y:S06]  /*3120*/  UIADD3 UR23, UR27, UR23, URZ ;  /* 0x000000171b177290 */ /* 0x000fec000fffe03f */
[----:B------:R-:W-:Y:S01]  /*3130*/  IMAD.U32 R6, RZ, RZ, UR23 ;  /* 0x00000017ff067e24 */ /* 0x000fe2000f8e00ff */
[----:B---3--:R-:W-:Y:S01]  /*3140*/  SHF.R.S32.HI R5, RZ, 0x1f, R4 ;  /* 0x0000001fff057819 */ /* 0x008fe20000011404 */
[C---:B------:R-:W-:Y:S04]  /*3150*/  @!P4 IMAD.WIDE.U32 R16, R4.reuse, c[0x0][0x270], R238 ;  /* 0x00009c000410ca25 */ /* 0x040fe800078e00ee */
[C---:B------:R-:W-:Y:S02]  /*3160*/  IMAD R8, R5.reuse, c[0x0][0x180], RZ ;  /* 0x0000600005087a24 */ /* 0x040fe400078e02ff */
[----:B------:R-:W-:Y:S02]  /*3170*/  @!P4 IMAD R5, R5, c[0x0][0x270], RZ ;  /* 0x00009c000505ca24 */ /* 0x000fe400078e02ff */
[C---:B------:R-:W-:Y:S02]  /*3180*/  IMAD R8, R4.reuse, c[0x0][0x184], R8 ;  /* 0x0000610004087a24 */ /* 0x040fe400078e0208 */
[C---:B------:R-:W-:Y:S02]  /*3190*/  @!P4 IMAD R5, R4.reuse, c[0x0][0x274], R5 ;  /* 0x00009d000405ca24 */ /* 0x040fe400078e0205 */
[----:B--2---:R-:W-:Y:S04]  /*31a0*/  IMAD.MOV.U32 R10, RZ, RZ, R200 ;  /* 0x000000ffff0a7224 */ /* 0x004fe800078e00c8 */
[----:B------:R-:W-:Y:S04]  /*31b0*/  IMAD.WIDE.U32 R10, R4, c[0x0][0x180], R10 ;  /* 0x00006000040a7a25 */ /* 0x000fe800078e000a */
[----:B------:R-:W-:Y:S01]  /*31c0*/  IMAD.U32 R4, RZ, RZ, UR22 ;  /* 0x00000016ff047e24 */ /* 0x000fe2000f8e00ff */
[----:B------:R-:W-:Y:S02]  /*31d0*/  IADD3 R7, P0, R10, UR10, RZ ;  /* 0x0000000a0a077c10 */ /* 0x000fe4000ff1e0ff */
[----:B------:R-:W-:Y:S02]  /*31e0*/  SEL R10, RZ, 0x2, P6 ;  /* 0x00000002ff0a7807 */ /* 0x000fe40003000000 */
[----:B------:R-:W-:Y:S02]  /*31f0*/  IADD3.X R8, R11, UR13, R8, P0, !PT ;  /* 0x0000000d0b087c10 */ /* 0x000fe400087fe408 */
[C---:B------:R-:W-:Y:S04]  /*3200*/  LEA R19, P0, R7.reuse, c[0x0][0x160], 0x1 ;  /* 0x0000580007137a11 */ /* 0x040fe800078008ff */
[----:B------:R-:W-:Y:S01]  /*3210*/  LEA.HI.X R8, R7, c[0x0][0x164], R8, 0x1, P0 ;  /* 0x0000590007087a11 */ /* 0x000fe200000f0c08 */
[----:B------:R-:W-:Y:S01]  /*3220*/  IMAD.U32 R7, RZ, RZ, UR26 ;  /* 0x0000001aff077e24 */ /* 0x000fe2000f8e00ff */
[----:B------:R-:W-:Y:S04]  /*3230*/  LEA R18, P1, R18, R19, 0x7 ;  /* 0x0000001312127211 */ /* 0x000fe800078238ff */
[----:B------:R-:W-:Y:S02]  /*3240*/  LEA.HI.X R19, R7, R8, R6, 0x7, P1 ;  /* 0x0000000807137211 */ /* 0x000fe400008f3c06 */
[--C-:B------:R-:W-:Y:S02]  /*3250*/  IADD3 R14, P1, P0, R15, 0x80, R18.reuse ;  /* 0x000000800f0e7810 */ /* 0x100fe4000783e012 */
[----:B------:R-:W-:Y:S02]  /*3260*/  SEL R8, RZ, 0x4, P5 ;  /* 0x00000004ff087807 */ /* 0x000fe40002800000 */
[--C-:B------:R-:W-:Y:S02]  /*3270*/  IADD3.X R15, RZ, UR17, R19.reuse, P1, P0 ;  /* 0x00000011ff0f7c10 */ /* 0x100fe40008fe0413 */
[----:B------:R-:W-:Y:S02]  /*3280*/  IADD3 R12, P1, P0, R13, 0x100, R18 ;  /* 0x000001000d0c7810 */ /* 0x000fe4000783e012 */
[----:B------:R-:W-:Y:S02]  /*3290*/  SEL R7, RZ, 0x1, P2 ;  /* 0x00000001ff077807 */ /* 0x000fe40001000000 */
[----:B------:R-:W-:Y:S02]  /*32a0*/  IADD3.X R13, RZ, UR17, R19, P1, P0 ;  /* 0x00000011ff0d7c10 */ /* 0x000fe40008fe0413 */
[----:B------:R-:W-:Y:S01]  /*32b0*/  IADD3 R7, R8, R10, R7 ;  /* 0x0000000a08077210 */ /* 0x000fe20007ffe007 */
[----:B------:R-:W-:Y:S01]  /*32c0*/  IMAD R10, R4, 0x6000, R247 ;  /* 0x00006000040a7824 */ /* 0x000fe200078e02f7 */
[----:B------:R-:W-:Y:S01]  /*32d0*/  @!P4 IADD3 R6, P0, R16, UR9, RZ ;  /* 0x000000091006cc10 */ /* 0x000fe2000ff1e0ff */
[----:B------:R-:W-:Y:S01]  /*32e0*/  IMAD.U32 R4, RZ, RZ, UR12 ;  /* 0x0000000cff047e24 */ /* 0x000fe2000f8e00ff */
[----:B------:R-:W-:Y:S02]  /*32f0*/  ISETP.LT.OR P1, PT, R9, 0x1, P3 ;  /* 0x000000010900780c */ /* 0x000fe40001f21670 */
[----:B------:R-:W-:Y:S02]  /*3300*/  LOP3.LUT P2, RZ, R7, 0x2, RZ, 0xc0, !PT ;  /* 0x0000000207ff7812 */ /* 0x000fe4000784c0ff */
[----:B------:R-:W-:Y:S02]  /*3310*/  @!P4 IADD3.X R5, R17, UR15, R5, P0, !PT ;  /* 0x0000000f1105cc10 */ /* 0x000fe400087fe405 */
[C---:B------:R-:W-:Y:S02]  /*3320*/  @!P4 LEA R16, P0, R6.reuse, c[0x0][0x258], 0x2 ;  /* 0x000096000610ca11 */ /* 0x040fe400078010ff */
[C---:B------:R-:W-:Y:S02]  /*3330*/  ISETP.LT.OR P3, PT, R9.reuse, 0x21, P3 ;  /* 0x000000210900780c */ /* 0x040fe40001f61670 */
[----:B------:R-:W-:Y:S01]  /*3340*/  @!P4 LEA.HI.X R17, R6, c[0x0][0x25c], R5, 0x2, P0 ;  /* 0x000097000611ca11 */ /* 0x000fe200000f1405 */
[----:B------:R-:W-:Y:S01]  /*3350*/  IMAD.U32 R5, RZ, RZ, UR22 ;  /* 0x00000016ff057e24 */ /* 0x000fe2000f8e00ff */
[----:B------:R-:W-:Y:S01]  /*3360*/  ISETP.LT.OR P0, PT, R9, 0x1, !P2 ;  /* 0x000000010900780c */ /* 0x000fe20005701670 */
[----:B------:R-:W-:Y:S01]  /*3370*/  @!PT LDS RZ, [RZ] ;  /* 0x00000000fffff984 */ /* 0x000fe20000000800 */
[----:B------:R-:W-:Y:S01]  /*3380*/  @!PT LDS RZ, [RZ] ;  /* 0x00000000fffff984 */ /* 0x000fe20000000800 */
[----:B------:R-:W-:Y:S01]  /*3390*/  @!PT LDS RZ, [RZ] ;  /* 0x00000000fffff984 */ /* 0x000fe20000000800 */
[----:B------:R2:W-:Y:S01]  /*33a0*/  LDGSTS.E.BYPASS.LTC128B.128 [R10], [R18.64], !P1 ;  /* 0x00000000120a7fae */ /* 0x0005e2000c901d58 */
[----:B------:R-:W-:Y:S01]  /*33b0*/  LOP3.LUT P1, RZ, R7, 0x4, RZ, 0xc0, !PT ;  /* 0x0000000407ff7812 */ /* 0x000fe2000782c0ff */
[----:B------:R-:W-:Y:S01]  /*33c0*/  @!P4 IMAD R5, R5, 0x40, R238 ;  /* 0x000000400505c824 */ /* 0x000fe200078e02ee */
[----:B------:R-:W-:Y:S02]  /*33d0*/  ISETP.LT.OR P2, PT, R9, 0x21, !P2 ;  /* 0x000000210900780c */ /* 0x000fe40005741670 */
[----:B------:R-:W-:Y:S01]  /*33e0*/  @!P4 LEA R4, R4, 0x40, 0x6 ;  /* 0x000000400404c811 */ /* 0x000fe200078e30ff */
[----:B------:R-:W-:Y:S04]  /*33f0*/  @!P4 IMAD.SHL.U32 R7, R5, 0x4, RZ ;  /* 0x000000040507c824 */ /* 0x000fe800078e00ff */
[----:B------:R-:W-:Y:S02]  /*3400*/  @!P4 IMAD.WIDE R16, R4, 0x4, R16 ;  /* 0x000000040410c825 */ /* 0x000fe400078e0210 */
[----:B------:R2:W-:Y:S01]  /*3410*/  LDGSTS.E.BYPASS.LTC128B.128 [R10+0x2000], [R18.64+0x80], !P0 ;  /* 0x02000080120a7fae */ /* 0x0005e2000c101d58 */
[----:B------:R-:W-:Y:S11]  /*3420*/  ISETP.LT.OR P0, PT, R9, 0x1, !P1 ;  /* 0x000000010900780c */ /* 0x000ff60004f01670 */
[----:B------:R-:W-:Y:S02]  /*3430*/  @!UPT UIADD3 URZ, URZ, URZ, URZ ;  /* 0x0000003f3f3ff290 */ /* 0x000fe4000fffe03f */
[----:B------:R2:W-:Y:S01]  /*3440*/  LDGSTS.E.BYPASS.LTC128B.128 [R10+0x4000], [R18.64+0x100], !P0 ;  /* 0x04000100120a7fae */ /* 0x0005e2000c101d58 */
[----:B------:R-:W-:Y:S04]  /*3450*/  IADD3 R20, P0, R18, UR18, RZ ;  /* 0x0000001212147c10 */ /* 0x000fe8000ff1e0ff */
[----:B------:R-:W-:Y:S02]  /*3460*/  IADD3.X R21, R19, UR17, RZ, P0, !PT ;  /* 0x0000001113157c10 */ /* 0x000fe400087fe4ff */
[----:B------:R-:W-:Y:S03]  /*3470*/  ISETP.LT.OR P0, PT, R9, 0x21, !P1 ;  /* 0x000000210900780c */ /* 0x000fe60004f01670 */
[----:B------:R2:W-:Y:S06]  /*3480*/  LDGSTS.E.BYPASS.LTC128B.128 [R10+0x1000], [R20.64], !P3 ;  /* 0x01000000140a7fae */ /* 0x0005ec000d901d58 */
[----:B------:R2:W-:Y:S06]  /*3490*/  LDGSTS.E.BYPASS.LTC128B.128 [R10+0x3000], [R14.64], !P2 ;  /* 0x030000000e0a7fae */ /* 0x0005ec000d101d58 */
[----:B------:R2:W-:Y:S06]  /*34a0*/  LDGSTS.E.BYPASS.LTC128B.128 [R10+0x5000], [R12.64], !P0 ;  /* 0x050000000c0a7fae */ /* 0x0005ec000c101d58 */
[----:B------:R2:W-:Y:S02]  /*34b0*/  @!P4 LDGSTS.E.BYPASS.LTC128B.128 [R7+0x21080], [R16.64] ;  /* 0x210800001007cfae */ /* 0x0005e4000b901d58 */
.L_x_657:
[C---:B-1234-:R-:W-:Y:S01]  /*34c0*/  HMMA.16816.F32 R4, R84.reuse, R2, RZ ;  /* 0x000000025404723c */ /* 0x05efe200000018ff */
[----:B------:R-:W-:Y:S02]  /*34d0*/  LDSM.16.M88.2 R2, [R214+0x7880] ;  /* 0x00788000d602783b */ /* 0x000fe40000000100 */
[C---:B------:R-:W-:Y:S02]  /*34e0*/  ISETP.GT.AND P2, PT, R244.reuse, 0x10, PT ;  /* 0x00000010f400780c */ /* 0x040fe40003f44270 */
[----:B------:R-:W0:Y:S01]  /*34f0*/  LDGDEPBAR ;  /* 0x00000000000079af */ /* 0x000e220000000000 */
[----:B------:R-:W-:Y:S02]  /*3500*/  ISETP.GT.AND P0, PT, R244, 0x1, PT ;  /* 0x00000001f400780c */ /* 0x000fe40003f04270 */
[C---:B------:R-:W-:Y:S01]  /*3510*/  HMMA.16816.F32 R8, R84.reuse, R88, RZ ;  /* 0x000000585408723c */ /* 0x040fe200000018ff */
[----:B------:R-:W-:Y:S02]  /*3520*/  FSEL R177, R184, -INF , P2 ;  /* 0xff800000b8b17808 */ /* 0x000fe40001000000 */
[----:B------:R-:W-:Y:S02]  /*3530*/  ISETP.GT.AND P1, PT, R244, RZ, PT ;  /* 0x000000fff400720c */ /* 0x000fe40003f24270 */
[C---:B------:R-:W-:Y:S01]  /*3540*/  FSEL R173, R181.reuse, -INF , P0 ;  /* 0xff800000b5ad7808 */ /* 0x040fe20000000000 */
[----:B------:R-:W-:Y:S01]  /*3550*/  FFMA.FTZ R181, -R181, R181, 1 ;  /* 0x3f800000b5b57423 */ /* 0x000fe200000101b5 */
[C---:B------:R-:W-:Y:S01]  /*3560*/  FSEL R175, R180.reuse, -INF , P1 ;  /* 0xff800000b4af7808 */ /* 0x040fe20000800000 */
[C---:B------:R-:W-:Y:S01]  /*3570*/  HMMA.16816.F32 R12, R84.reuse, R90, RZ ;  /* 0x0000005a540c723c */ /* 0x040fe200000018ff */
[----:B------:R-:W1:Y:S03]  /*3580*/  LDSM.16.M88.4 R88, [R220] ;  /* 0x00000000dc58783b */ /* 0x000e660000000200 */
[----:B------:R-:W-:Y:S02]  /*3590*/  FFMA.FTZ R180, -R180, R180, 1 ;  /* 0x3f800000b4b47423 */ /* 0x000fe400000101b4 */
[--C-:B------:R-:W-:Y:S02]  /*35a0*/  FFMA.FTZ R173, R173, c[0x0][0x29c], -R198.reuse ;  /* 0x0000a700adad7a23 */ /* 0x100fe400000108c6 */
[C---:B------:R-:W-:Y:S01]  /*35b0*/  HMMA.16816.F32 R16, R84.reuse, R92, RZ ;  /* 0x0000005c5410723c */ /* 0x040fe200000018ff */
[----:B------:R-:W-:Y:S03]  /*35c0*/  LDSM.16.M88.2 R92, [R214+0x9080] ;  /* 0x00908000d65c783b */ /* 0x000fe60000000100 */
[----:B------:R-:W-:Y:S04]  /*35d0*/  MUFU.EX2 R173, R173 ;  /* 0x000000ad00ad7308 */ /* 0x000fe80000000800 */
[----:B------:R-:W-:Y:S01]  /*35e0*/  HMMA.16816.F32 R20, R84, R94, RZ ;  /* 0x0000005e5414723c */ /* 0x000fe200000018ff */
[----:B------:R-:W2:Y:S04]  /*35f0*/  LDSM.16.M88.2 R84, [R214+0x8080] ;  /* 0x00808000d654783b */ /* 0x000ea80000000100 */
[----:B------:R-:W3:Y:S03]  /*3600*/  LDSM.16.M88.2 R86, [R214+0x8880] ;  /* 0x00888000d656783b */ /* 0x000ee60000000100 */
[C---:B------:R-:W-:Y:S01]  /*3610*/  HMMA.16816.F32 R4, R96.reuse, R100, R4 ;  /* 0x000000646004723c */ /* 0x040fe20000001804 */
[----:B------:R-:W4:Y:S04]  /*3620*/  LDSM.16.M88.2 R94, [R214+0x9880] ;  /* 0x00988000d65e783b */ /* 0x000f280000000100 */
[----:B------:R-:W-:Y:S03]  /*3630*/  LDSM.16.M88.2 R100, [R213+0x8080] ;  /* 0x00808000d564783b */ /* 0x000fe60000000100 */
[C---:B------:R-:W-:Y:S01]  /*3640*/  HMMA.16816.F32 R8, R96.reuse, R102, R8 ;  /* 0x000000666008723c */ /* 0x040fe20000001808 */
[----:B------:R-:W-:Y:S07]  /*3650*/  LDSM.16.M88.2 R102, [R224+0xd080] ;  /* 0x00d08000e066783b */ /* 0x000fee0000000100 */
[C---:B------:R-:W-:Y:S08]  /*3660*/  HMMA.16816.F32 R12, R96.reuse, R104, R12 ;  /* 0x00000068600c723c */ /* 0x040ff0000000180c */
[C---:B------:R-:W-:Y:S01]  /*3670*/  HMMA.16816.F32 R16, R96.reuse, R106, R16 ;  /* 0x0000006a6010723c */ /* 0x040fe20000001810 */
[----:B------:R-:W-:Y:S07]  /*3680*/  LDSM.16.M88.4 R104, [R212+0x1f080] ;  /* 0x01f08000d468783b */ /* 0x000fee0000000200 */
[----:B------:R-:W-:Y:S07]  /*3690*/  HMMA.16816.F32 R20, R96, R108, R20 ;  /* 0x0000006c6014723c */ /* 0x000fee0000001814 */
[----:B------:R-:W-:Y:S01]  /*36a0*/  IADD3 R108, R221, R220, RZ ;  /* 0x000000dcdd6c7210 */ /* 0x000fe20007ffe0ff */
[C---:B-1----:R-:W-:Y:S01]  /*36b0*/  HMMA.16816.F32 R4, R88.reuse, R2, R4 ;  /* 0x000000025804723c */ /* 0x042fe20000001804 */
[----:B------:R-:W-:Y:S04]  /*36c0*/  LDSM.16.M88.2 R2, [R213+0x7880] ;  /* 0x00788000d502783b */ /* 0x000fe80000000100 */
[----:B------:R-:W1:Y:S03]  /*36d0*/  LDSM.16.M88.4 R96, [R108] ;  /* 0x000000006c60783b */ /* 0x000e660000000200 */
[C---:B--2---:R-:W-:Y:S01]  /*36e0*/  HMMA.16816.F32 R8, R88.reuse, R84, R8 ;  /* 0x000000545808723c */ /* 0x044fe20000001808 */
[----:B------:R-:W2:Y:S07]  /*36f0*/  LDSM.16.M88.2 R84, [R213+0x8880] ;  /* 0x00888000d554783b */ /* 0x000eae0000000100 */
[C---:B---3--:R-:W-:Y:S01]  /*3700*/  HMMA.16816.F32 R12, R88.reuse, R86, R12 ;  /* 0x00000056580c723c */ /* 0x048fe2000000180c */
[----:B------:R-:W3:Y:S07]  /*3710*/  LDSM.16.M88.2 R86, [R213+0x9080] ;  /* 0x00908000d556783b */ /* 0x000eee0000000100 */
[C---:B------:R-:W-:Y:S01]  /*3720*/  HMMA.16816.F32 R16, R88.reuse, R92, R16 ;  /* 0x0000005c5810723c */ /* 0x040fe20000001810 */
[----:B------:R-:W5:Y:S07]  /*3730*/  LDSM.16.M88.2 R92, [R213+0x9880] ;  /* 0x00988000d55c783b */ /* 0x000f6e0000000100 */
[----:B----4-:R-:W-:Y:S01]  /*3740*/  HMMA.16816.F32 R20, R88, R94, R20 ;  /* 0x0000005e5814723c */ /* 0x010fe20000001814 */
[----:B------:R-:W-:Y:S04]  /*3750*/  LDSM.16.M88.2 R94, [R224+0xa080] ;  /* 0x00a08000e05e783b */ /* 0x000fe80000000100 */
[----:B------:R-:W4:Y:S03]  /*3760*/  LDSM.16.M88.4 R88, [R222+0x1d080] ;  /* 0x01d08000de58783b */ /* 0x000f260000000200 */
[C---:B-1----:R-:W-:Y:S01]  /*3770*/  HMMA.16816.F32 R4, R96.reuse, R2, R4 ;  /* 0x000000026004723c */ /* 0x042fe20000001804 */
[----:B------:R-:W1:Y:S07]  /*3780*/  LDSM.16.M88.2 R2, [R224+0xa880] ;  /* 0x00a88000e002783b */ /* 0x000e6e0000000100 */
[C---:B------:R-:W-:Y:S01]  /*3790*/  HMMA.16816.F32 R8, R96.reuse, R100, R8 ;  /* 0x000000646008723c */ /* 0x040fe20000001808 */
[----:B------:R-:W-:Y:S07]  /*37a0*/  LDSM.16.M88.2 R100, [R215+0xa880] ;  /* 0x00a88000d764783b */ /* 0x000fee0000000100 */
[C---:B--2---:R-:W-:Y:S01]  /*37b0*/  HMMA.16816.F32 R12, R96.reuse, R84, R12 ;  /* 0x00000054600c723c */ /* 0x044fe2000000180c */
[----:B------:R-:W2:Y:S07]  /*37c0*/  LDSM.16.M88.2 R84, [R224+0xb080] ;  /* 0x00b08000e054783b */ /* 0x000eae0000000100 */
[C---:B---3--:R-:W-:Y:S01]  /*37d0*/  HMMA.16816.F32 R16, R96.reuse, R86, R16 ;  /* 0x000000566010723c */ /* 0x048fe20000001810 */
[----:B------:R-:W3:Y:S07]  /*37e0*/  LDSM.16.M88.2 R86, [R224+0xb880] ;  /* 0x00b88000e056783b */ /* 0x000eee0000000100 */
[----:B-----5:R-:W-:Y:S01]  /*37f0*/  HMMA.16816.F32 R20, R96, R92, R20 ;  /* 0x0000005c6014723c */ /* 0x020fe20000001814 */
[----:B------:R-:W5:Y:S04]  /*3800*/  LDSM.16.M88.2 R92, [R224+0xc080] ;  /* 0x00c08000e05c783b */ /* 0x000f680000000100 */
[----:B------:R-:W-:Y:S03]  /*3810*/  LDSM.16.M88.4 R96, [R212+0x1d080] ;  /* 0x01d08000d460783b */ /* 0x000fe60000000200 */
[C---:B----4-:R-:W-:Y:S01]  /*3820*/  HMMA.16816.F32 R4, R88.reuse, R94, R4 ;  /* 0x0000005e5804723c */ /* 0x050fe20000001804 */
[----:B------:R-:W4:Y:S07]  /*3830*/  LDSM.16.M88.2 R94, [R215+0xa080] ;  /* 0x00a08000d75e783b */ /* 0x000f2e0000000100 */
[C---:B-1----:R-:W-:Y:S01]  /*3840*/  HMMA.16816.F32 R8, R88.reuse, R2, R8 ;  /* 0x000000025808723c */ /* 0x042fe20000001808 */
[----:B------:R-:W1:Y:S07]  /*3850*/  LDSM.16.M88.2 R2, [R215+0xb080] ;  /* 0x00b08000d702783b */ /* 0x000e6e0000000100 */
[C---:B--2---:R-:W-:Y:S01]  /*3860*/  HMMA.16816.F32 R12, R88.reuse, R84, R12 ;  /* 0x00000054580c723c */ /* 0x044fe2000000180c */
[----:B------:R-:W2:Y:S07]  /*3870*/  LDSM.16.M88.2 R84, [R215+0xb880] ;  /* 0x00b88000d754783b */ /* 0x000eae0000000100 */
[C---:B---3--:R-:W-:Y:S01]  /*3880*/  HMMA.16816.F32 R16, R88.reuse, R86, R16 ;  /* 0x000000565810723c */ /* 0x048fe20000001810 */
[----:B------:R-:W3:Y:S07]  /*3890*/  LDSM.16.M88.2 R86, [R215+0xc080] ;  /* 0x00c08000d756783b */ /* 0x000eee0000000100 */
[----:B-----5:R-:W-:Y:S01]  /*38a0*/  HMMA.16816.F32 R20, R88, R92, R20 ;  /* 0x0000005c5814723c */ /* 0x020fe20000001814 */
[----:B------:R-:W-:Y:S04]  /*38b0*/  LDSM.16.M88.2 R92, [R214+0xa080] ;  /* 0x00a08000d65c783b */ /* 0x000fe80000000100 */
[----:B------:R-:W5:Y:S03]  /*38c0*/  LDSM.16.M88.4 R88, [R220+0x2000] ;  /* 0x00200000dc58783b */ /* 0x000f660000000200 */
[C---:B----4-:R-:W-:Y:S01]  /*38d0*/  HMMA.16816.F32 R4, R96.reuse, R94, R4 ;  /* 0x0000005e6004723c */ /* 0x050fe20000001804 */
[----:B------:R-:W4:Y:S07]  /*38e0*/  LDSM.16.M88.2 R94, [R214+0xa880] ;  /* 0x00a88000d65e783b */ /* 0x000f2e0000000100 */
[C---:B------:R-:W-:Y:S01]  /*38f0*/  HMMA.16816.F32 R8, R96.reuse, R100, R8 ;  /* 0x000000646008723c */ /* 0x040fe20000001808 */
[----:B------:R-:W-:Y:S07]  /*3900*/  LDSM.16.M88.2 R100, [R224+0xc880] ;  /* 0x00c88000e064783b */ /* 0x000fee0000000100 */
[C---:B-1----:R-:W-:Y:S01]  /*3910*/  HMMA.16816.F32 R12, R96.reuse, R2, R12 ;  /* 0x00000002600c723c */ /* 0x042fe2000000180c */
[----:B------:R-:W1:Y:S07]  /*3920*/  LDSM.16.M88.2 R2, [R214+0xb080] ;  /* 0x00b08000d602783b */ /* 0x000e6e0000000100 */
[C---:B--2---:R-:W-:Y:S01]  /*3930*/  HMMA.16816.F32 R16, R96.reuse, R84, R16 ;  /* 0x000000546010723c */ /* 0x044fe20000001810 */
[----:B------:R-:W2:Y:S07]  /*3940*/  LDSM.16.M88.2 R84, [R214+0xb880] ;  /* 0x00b88000d654783b */ /* 0x000eae0000000100 */
[----:B---3--:R-:W-:Y:S01]  /*3950*/  HMMA.16816.F32 R20, R96, R86, R20 ;  /* 0x000000566014723c */ /* 0x008fe20000001814 */
[----:B------:R-:W3:Y:S04]  /*3960*/  LDSM.16.M88.2 R86, [R214+0xc080] ;  /* 0x00c08000d656783b */ /* 0x000ee80000000100 */
[----:B------:R-:W-:Y:S03]  /*3970*/  LDSM.16.M88.4 R96, [R108+0x2000] ;  /* 0x002000006c60783b */ /* 0x000fe60000000200 */
[C---:B-----5:R-:W-:Y:S01]  /*3980*/  HMMA.16816.F32 R4, R88.reuse, R92, R4 ;  /* 0x0000005c5804723c */ /* 0x060fe20000001804 */
[----:B------:R-:W5:Y:S07]  /*3990*/  LDSM.16.M88.2 R92, [R213+0xa080] ;  /* 0x00a08000d55c783b */ /* 0x000f6e0000000100 */
[C---:B----4-:R-:W-:Y:S01]  /*39a0*/  HMMA.16816.F32 R8, R88.reuse, R94, R8 ;  /* 0x0000005e5808723c */ /* 0x050fe20000001808 */
[----:B------:R-:W4:Y:S07]  /*39b0*/  LDSM.16.M88.2 R94, [R213+0xa880] ;  /* 0x00a88000d55e783b */ /* 0x000f2e0000000100 */
[C---:B-1----:R-:W-:Y:S01]  /*39c0*/  HMMA.16816.F32 R12, R88.reuse, R2, R12 ;  /* 0x00000002580c723c */ /* 0x042fe2000000180c */
[----:B------:R-:W1:Y:S07]  /*39d0*/  LDSM.16.M88.2 R2, [R213+0xb080] ;  /* 0x00b08000d502783b */ /* 0x000e6e0000000100 */
[C---:B--2---:R-:W-:Y:S01]  /*39e0*/  HMMA.16816.F32 R16, R88.reuse, R84, R16 ;  /* 0x000000545810723c */ /* 0x044fe20000001810 */
[----:B------:R-:W2:Y:S07]  /*39f0*/  LDSM.16.M88.2 R84, [R213+0xb880] ;  /* 0x00b88000d554783b */ /* 0x000eae0000000100 */
[----:B---3--:R-:W-:Y:S01]  /*3a00*/  HMMA.16816.F32 R20, R88, R86, R20 ;  /* 0x000000565814723c */ /* 0x008fe20000001814 */
[----:B------:R-:W3:Y:S04]  /*3a10*/  LDSM.16.M88.2 R86, [R213+0xc080] ;  /* 0x00c08000d556783b */ /* 0x000ee80000000100 */
[----:B------:R-:W3:Y:S03]  /*3a20*/  LDSM.16.M88.4 R88, [R222+0x1f080] ;  /* 0x01f08000de58783b */ /* 0x000ee60000000200 */
        /* <DEDUP_REMOVED lines=9> */
[----:B------:R-:W3:Y:S06]  /*3ac0*/  LDSM.16.M88.2 R86, [R215+0xd080] ;  /* 0x00d08000d756783b */ /* 0x000eec0000000100 */
[----:B------:R-:W-:Y:S01]  /*3ad0*/  FSEL R96, R179, -INF , P0 ;  /* 0xff800000b3607808 */ /* 0x000fe20000000000 */
[C---:B------:R-:W-:Y:S05]  /*3ae0*/  HMMA.16816.F32 R4, R88.reuse, R100, R4 ;  /* 0x000000645804723c */ /* 0x040fea0000001804 */
[----:B------:R-:W-:Y:S03]  /*3af0*/  ISETP.GT.AND P0, PT, R244, 0x11, PT ;  /* 0x00000011f400780c */ /* 0x000fe60003f04270 */
[C---:B------:R-:W-:Y:S04]  /*3b00*/  HMMA.16816.F32 R8, R88.reuse, R102, R8 ;  /* 0x000000665808723c */ /* 0x040fe80000001808 */
[----:B------:R-:W-:Y:S03]  /*3b10*/  FSEL R201, R185, -INF , P0 ;  /* 0xff800000b9c97808 */ /* 0x000fe60000000000 */
[--C-:B------:R-:W-:Y:S01]  /*3b20*/  FFMA.FTZ R102, R96, c[0x0][0x29c], -R199.reuse ;  /* 0x0000a70060667a23 */ /* 0x100fe200000108c7 */
[C---:B-----5:R-:W-:Y:S01]  /*3b30*/  HMMA.16816.F32 R12, R88.reuse, R92, R12 ;  /* 0x0000005c580c723c */ /* 0x060fe2000000180c */
[----:B------:R-:W5:Y:S03]  /*3b40*/  LDSM.16.M88.2 R92, [R215+0xd880] ;  /* 0x00d88000d75c783b */ /* 0x000f660000000100 */
[----:B------:R-:W-:Y:S01]  /*3b50*/  FSEL R96, R178, -INF , P1 ;  /* 0xff800000b2607808 */ /* 0x000fe20000800000 */
[----:B------:R-:W-:Y:S01]  /*3b60*/  MUFU.EX2 R102, R102 ;  /* 0x0000006600667308 */ /* 0x000fe20000000800 */
[----:B------:R-:W-:Y:S02]  /*3b70*/  ISETP.GT.AND P1, PT, R244, 0x20, PT ;  /* 0x00000020f400780c */ /* 0x000fe40003f24270 */
[C---:B----4-:R-:W-:Y:S01]  /*3b80*/  HMMA.16816.F32 R16, R88.reuse, R94, R16 ;  /* 0x0000005e5810723c */ /* 0x050fe20000001810 */
[----:B------:R-:W4:Y:S03]  /*3b90*/  LDSM.16.M88.2 R94, [R215+0xe080] ;  /* 0x00e08000d75e783b */ /* 0x000f260000000100 */
[--C-:B------:R-:W-:Y:S01]  /*3ba0*/  FFMA.FTZ R103, R96, c[0x0][0x29c], -R199.reuse ;  /* 0x0000a70060677a23 */ /* 0x100fe200000108c7 */
[----:B------:R-:W-:Y:S02]  /*3bb0*/  FSEL R96, R183, -INF , P0 ;  /* 0xff800000b7607808 */ /* 0x000fe40000000000 */
[----:B------:R-:W-:Y:S01]  /*3bc0*/  ISETP.GT.AND P0, PT, R244, 0x30, PT ;  /* 0x00000030f400780c */ /* 0x000fe20003f04270 */
[----:B-1----:R-:W-:Y:S01]  /*3bd0*/  HMMA.16816.F32 R20, R88, R2, R20 ;  /* 0x000000025814723c */ /* 0x002fe20000001814 */
[----:B------:R-:W1:Y:S01]  /*3be0*/  LDSM.16.M88.2 R2, [R215+0xe880] ;  /* 0x00e88000d702783b */ /* 0x000e620000000100 */
[----:B------:R-:W-:Y:S02]  /*3bf0*/  MUFU.EX2 R103, R103 ;  /* 0x0000006700677308 */ /* 0x000fe40000000800 */
[----:B------:R-:W-:Y:S01]  /*3c00*/  FSEL R205, R192, -INF , P0 ;  /* 0xff800000c0cd7808 */ /* 0x000fe20000000000 */
[--C-:B------:R-:W-:Y:S01]  /*3c10*/  FFMA.FTZ R110, R96, c[0x0][0x29c], -R199.reuse ;  /* 0x0000a700606e7a23 */ /* 0x100fe200000108c7 */
[----:B------:R-:W-:Y:S02]  /*3c20*/  FSEL R96, R186, -INF , P1 ;  /* 0xff800000ba607808 */ /* 0x000fe40000800000 */
[C---:B--2---:R-:W-:Y:S01]  /*3c30*/  HMMA.16816.F32 R4, R104.reuse, R84, R4 ;  /* 0x000000546804723c */ /* 0x044fe20000001804 */
[----:B------:R-:W-:Y:S03]  /*3c40*/  LDSM.16.M88.2 R84, [R214+0xc880] ;  /* 0x00c88000d654783b */ /* 0x000fe60000000100 */
[----:B------:R-:W-:Y:S01]  /*3c50*/  MUFU.EX2 R110, R110 ;  /* 0x0000006e006e7308 */ /* 0x000fe20000000800 */
[----:B------:R-:W-:Y:S01]  /*3c60*/  FSEL R88, R182, -INF , P2 ;  /* 0xff800000b6587808 */ /* 0x000fe20001000000 */
[--C-:B------:R-:W-:Y:S01]  /*3c70*/  FFMA.FTZ R111, R96, c[0x0][0x29c], -R199.reuse ;  /* 0x0000a700606f7a23 */ /* 0x100fe200000108c7 */
[----:B------:R-:W-:Y:S01]  /*3c80*/  ISETP.GT.AND P2, PT, R244, 0x21, PT ;  /* 0x00000021f400780c */ /* 0x000fe20003f44270 */
[C---:B---3--:R-:W-:Y:S01]  /*3c90*/  HMMA.16816.F32 R8, R104.reuse, R86, R8 ;  /* 0x000000566808723c */ /* 0x048fe20000001808 */
[----:B------:R-:W-:Y:S03]  /*3ca0*/  LDSM.16.M88.2 R86, [R214+0xd080] ;  /* 0x00d08000d656783b */ /* 0x000fe60000000100 */
[--C-:B------:R-:W-:Y:S01]  /*3cb0*/  FFMA.FTZ R109, R88, c[0x0][0x29c], -R199.reuse ;  /* 0x0000a700586d7a23 */ /* 0x100fe200000108c7 */
[----:B------:R-:W-:Y:S01]  /*3cc0*/  FSEL R96, R187, -INF , P2 ;  /* 0xff800000bb607808 */ /* 0x000fe20001000000 */
[----:B------:R-:W2:Y:S01]  /*3cd0*/  LDSM.16.M88.4 R88, [R220+0x4000] ;  /* 0x00400000dc58783b */ /* 0x000ea20000000200 */
[----:B------:R-:W-:Y:S01]  /*3ce0*/  FSEL R203, R189, -INF , P2 ;  /* 0xff800000bdcb7808 */ /* 0x000fe20001000000 */
[----:B------:R-:W-:Y:S01]  /*3cf0*/  MUFU.EX2 R111, R111 ;  /* 0x0000006f006f7308 */ /* 0x000fe20000000800 */
[C---:B-----5:R-:W-:Y:S01]  /*3d00*/  HMMA.16816.F32 R12, R104.reuse, R92, R12 ;  /* 0x0000005c680c723c */ /* 0x060fe2000000180c */
[----:B------:R-:W3:Y:S02]  /*3d10*/  LDSM.16.M88.2 R92, [R214+0xd880] ;  /* 0x00d88000d65c783b */ /* 0x000ee40000000100 */
[--C-:B------:R-:W-:Y:S01]  /*3d20*/  FFMA.FTZ R203, R203, c[0x0][0x29c], -R198.reuse ;  /* 0x0000a700cbcb7a23 */ /* 0x100fe200000108c6 */
[----:B------:R-:W-:Y:S01]  /*3d30*/  ISETP.GT.AND P2, PT, R244, 0x40, PT ;  /* 0x00000040f400780c */ /* 0x000fe20003f44270 */
[--C-:B------:R-:W-:Y:S01]  /*3d40*/  FFMA.FTZ R172, R96, c[0x0][0x29c], -R199.reuse ;  /* 0x0000a70060ac7a23 */ /* 0x100fe200000108c7 */
[C---:B------:R-:W-:Y:S01]  /*3d50*/  FSEL R96, R190.reuse, -INF , P0 ;  /* 0xff800000be607808 */ /* 0x040fe20000000000 */
[----:B------:R-:W-:Y:S01]  /*3d60*/  FFMA.FTZ R190, -R190, R190, 1 ;  /* 0x3f800000bebe7423 */ /* 0x000fe200000101be */
[C---:B----4-:R-:W-:Y:S01]  /*3d70*/  HMMA.16816.F32 R16, R104.reuse, R94, R16 ;  /* 0x0000005e6810723c */ /* 0x050fe20000001810 */
[----:B------:R-:W4:Y:S01]  /*3d80*/  LDSM.16.M88.2 R94, [R214+0xe080] ;  /* 0x00e08000d65e783b */ /* 0x000f220000000100 */
[----:B------:R-:W5:Y:S01]  /*3d90*/  MUFU.EX2 R109, R109 ;  /* 0x0000006d006d7308 */ /* 0x000f620000000800 */
[----:B------:R-:W-:Y:S01]  /*3da0*/  ISETP.GT.AND P0, PT, R244, 0x41, PT ;  /* 0x00000041f400780c */ /* 0x000fe20003f04270 */
[--C-:B------:R-:W-:Y:S04]  /*3db0*/  FFMA.FTZ R205, R205, c[0x0][0x29c], -R198.reuse ;  /* 0x0000a700cdcd7a23 */ /* 0x100fe800000108c6 */
[----:B-1----:R-:W-:Y:S01]  /*3dc0*/  HMMA.16816.F32 R20, R104, R2, R20 ;  /* 0x000000026814723c */ /* 0x002fe20000001814 */
[----:B------:R-:W1:Y:S03]  /*3dd0*/  LDSM.16.M88.2 R2, [R214+0xe880] ;  /* 0x00e88000d602783b */ /* 0x000e660000000100 */
[----:B------:R-:W1:Y:S03]  /*3de0*/  MUFU.EX2 R172, R172 ;  /* 0x000000ac00ac7308 */ /* 0x000e660000000800 */
[----:B------:R-:W-:Y:S01]  /*3df0*/  FSEL R107, R188, -INF , P1 ;  /* 0xff800000bc6b7808 */ /* 0x000fe20000800000 */
[--C-:B------:R-:W-:Y:S01]  /*3e00*/  FFMA.FTZ R104, R96, c[0x0][0x29c], -R199.reuse ;  /* 0x0000a70060687a23 */ /* 0x100fe200000108c7 */
[----:B------:R-:W-:Y:S01]  /*3e10*/  ISETP.GT.AND P1, PT, R244, 0x31, PT ;  /* 0x00000031f400780c */ /* 0x000fe20003f24270 */
[----:B------:R3:W-:Y:S02]  /*3e20*/  LDSM.16.M88.4 R96, [R108+0x4000] ;  /* 0x004000006c60783b */ /* 0x0007e40000000200 */
[C---:B------:R-:W-:Y:S01]  /*3e30*/  FSEL R106, R194.reuse, -INF , P2 ;  /* 0xff800000c26a7808 */ /* 0x040fe20001000000 */
[----:B------:R-:W-:Y:S01]  /*3e40*/  FFMA.FTZ R194, -R194, R194, 1 ;  /* 0x3f800000c2c27423 */ /* 0x000fe200000101c2 */
[C---:B------:R-:W-:Y:S01]  /*3e50*/  FSEL R100, R191.reuse, -INF , P1 ;  /* 0xff800000bf647808 */ /* 0x040fe20000800000 */
[----:B------:R-:W-:Y:S01]  /*3e60*/  FFMA.FTZ R191, -R191, R191, 1 ;  /* 0x3f800000bfbf7423 */ /* 0x000fe200000101bf */
[----:B------:R-:W-:Y:S01]  /*3e70*/  MUFU.EX2 R104, R104 ;  /* 0x0000006800687308 */ /* 0x000fe20000000800 */
[--C-:B------:R-:W-:Y:S02]  /*3e80*/  FFMA.FTZ R174, R106, c[0x0][0x29c], -R199.reuse ;  /* 0x0000a7006aae7a23 */ /* 0x100fe400000108c7 */
[--C-:B------:R-:W-:Y:S01]  /*3e90*/  FFMA.FTZ R105, R100, c[0x0][0x29c], -R199.reuse ;  /* 0x0000a70064697a23 */ /* 0x100fe200000108c7 */
[C---:B--2---:R-:W-:Y:S01]  /*3ea0*/  HMMA.16816.F32 R4, R88.reuse, R84, R4 ;  /* 0x000000545804723c */ /* 0x044fe20000001804 */
[----:B------:R-:W2:Y:S04]  /*3eb0*/  LDSM.16.M88.2 R84, [R213+0xc880] ;  /* 0x00c88000d554783b */ /* 0x000ea80000000100 */
[----:B------:R-:W5:Y:S01]  /*3ec0*/  LDSM.16.M88.2 R100, [R213+0xd080] ;  /* 0x00d08000d564783b */ /* 0x000f620000000100 */
[----:B------:R-:W-:Y:S01]  /*3ed0*/  MUFU.EX2 R105, R105 ;  /* 0x0000006900697308 */ /* 0x000fe20000000800 */
[--C-:B------:R-:W-:Y:S01]  /*3ee0*/  FFMA.FTZ R107, R107, c[0x0][0x29c], -R198.reuse ;  /* 0x0000a7006b6b7a23 */ /* 0x100fe200000108c6 */
[C---:B------:R-:W-:Y:S01]  /*3ef0*/  HMMA.16816.F32 R8, R88.reuse, R86, R8 ;  /* 0x000000565808723c */ /* 0x040fe20000001808 */
[----:B------:R-:W5:Y:S03]  /*3f00*/  LDSM.16.M88.2 R86, [R213+0xd880] ;  /* 0x00d88000d556783b */ /* 0x000f660000000100 */
[C---:B---3--:R-:W-:Y:S01]  /*3f10*/  FSEL R108, R195.reuse, -INF , P0 ;  /* 0xff800000c36c7808 */ /* 0x048fe20000000000 */
[----:B------:R-:W-:Y:S03]  /*3f20*/  FFMA.FTZ R195, -R195, R195, 1 ;  /* 0x3f800000c3c37423 */ /* 0x000fe600000101c3 */
[C---:B------:R-:W-:Y:S01]  /*3f30*/  HMMA.16816.F32 R12, R88.reuse, R92, R12 ;  /* 0x0000005c580c723c */ /* 0x040fe2000000180c */
[----:B------:R-:W3:Y:S01]  /*3f40*/  LDSM.16.M88.2 R92, [R213+0xe080] ;  /* 0x00e08000d55c783b */ /* 0x000ee20000000100 */
[----:B------:R-:W-:Y:S02]  /*3f50*/  MUFU.EX2 R107, R107 ;  /* 0x0000006b006b7308 */ /* 0x000fe40000000800 */
[----:B------:R-:W-:Y:S02]  /*3f60*/  FFMA.FTZ R199, R108, c[0x0][0x29c], -R199 ;  /* 0x0000a7006cc77a23 */ /* 0x000fe400000108c7 */
[----:B------:R-:W-:Y:S02]  /*3f70*/  LDS R108, [R246.X4+0x21280] ;  /* 0x02128000f66c7984 */ /* 0x000fe40000004800 */
[C---:B----4-:R-:W-:Y:S02]  /*3f80*/  HMMA.16816.F32 R16, R88.reuse, R94, R16 ;  /* 0x0000005e5810723c */ /* 0x050fe40000001810 */
[----:B------:R-:W4:Y:S02]  /*3f90*/  LDSM.16.M88.2 R94, [R213+0xe880] ;  /* 0x00e88000d55e783b */ /* 0x000f240000000100 */
[----:B------:R-:W-:Y:S04]  /*3fa0*/  MUFU.EX2 R199, R199 ;  /* 0x000000c700c77308 */ /* 0x000fe80000000800 */
[----:B-1----:R-:W-:Y:S06]  /*3fb0*/  HMMA.16816.F32 R20, R88, R2, R20 ;  /* 0x000000025814723c */ /* 0x002fec0000001814 */
[----:B------:R-:W-:Y:S01]  /*3fc0*/  MUFU.EX2 R106, R174 ;  /* 0x000000ae006a7308 */ /* 0x000fe20000000800 */
[--C-:B------:R-:W-:Y:S01]  /*3fd0*/  FFMA.FTZ R88, R175, c[0x0][0x29c], -R198.reuse ;  /* 0x0000a700af587a23 */ /* 0x100fe200000108c6 */
[----:B------:R-:W-:Y:S01]  /*3fe0*/  FSEL R91, R193, -INF , P1 ;  /* 0xff800000c15b7808 */ /* 0x000fe20000800000 */
[C---:B--2---:R-:W-:Y:S05]  /*3ff0*/  HMMA.16816.F32 R4, R96.reuse, R84, R4 ;  /* 0x000000546004723c */ /* 0x044fea0000001804 */
[--C-:B------:R-:W-:Y:S02]  /*4000*/  FFMA.FTZ R89, R177, c[0x0][0x29c], -R198.reuse ;  /* 0x0000a700b1597a23 */ /* 0x100fe400000108c6 */
[--C-:B------:R-:W-:Y:S01]  /*4010*/  FFMA.FTZ R90, R201, c[0x0][0x29c], -R198.reuse ;  /* 0x0000a700c95a7a23 */ /* 0x100fe200000108c6 */
[C---:B-----5:R-:W-:Y:S01]  /*4020*/  HMMA.16816.F32 R8, R96.reuse, R100, R8 ;  /* 0x000000646008723c */ /* 0x060fe20000001808 */
[----:B------:R-:W-:Y:S06]  /*4030*/  MUFU.EX2 R88, R88 ;  /* 0x0000005800587308 */ /* 0x000fec0000000800 */
[----:B------:R-:W-:Y:S01]  /*4040*/  FSEL R101, R196, -INF , P2 ;  /* 0xff800000c4657808 */ /* 0x000fe20001000000 */
[C---:B------:R-:W-:Y:S03]  /*4050*/  HMMA.16816.F32 R12, R96.reuse, R86, R12 ;  /* 0x00000056600c723c */ /* 0x040fe6000000180c */
[----:B------:R-:W-:Y:S01]  /*4060*/  MUFU.EX2 R89, R89 ;  /* 0x0000005900597308 */ /* 0x000fe20000000800 */
[----:B------:R-:W-:Y:S04]  /*4070*/  LOP3.LUT R100, R232, 0x1, RZ, 0xc0, !PT ;  /* 0x00000001e8647812 */ /* 0x000fe800078ec0ff */
[C---:B---3--:R-:W-:Y:S03]  /*4080*/  HMMA.16816.F32 R16, R96.reuse, R92, R16 ;  /* 0x0000005c6010723c */ /* 0x048fe60000001810 */
[----:B------:R-:W-:Y:S02]  /*4090*/  ISETP.NE.U32.AND P1, PT, R100, 0x1, PT ;  /* 0x000000016400780c */ /* 0x000fe40003f25070 */
[----:B------:R-:W-:Y:S01]  /*40a0*/  MUFU.EX2 R90, R90 ;  /* 0x0000005a005a7308 */ /* 0x000fe20000000800 */
[----:B------:R-:W-:Y:S01]  /*40b0*/  F2FP.PACK_AB R100, R110, R109 ;  /* 0x0000006d6e64723e */ /* 0x000fe200000000ff */
[--C-:B------:R-:W-:Y:S01]  /*40c0*/  FFMA.FTZ R92, R91, c[0x0][0x29c], -R198.reuse ;  /* 0x0000a7005b5c7a23 */ /* 0x100fe200000108c6 */
[----:B----4-:R-:W-:Y:S04]  /*40d0*/  HMMA.16816.F32 R20, R96, R94, R20 ;  /* 0x0000005e6014723c */ /* 0x010fe80000001814 */
[----:B------:R-:W-:Y:S01]  /*40e0*/  FSEL R93, R197, -INF , P0 ;  /* 0xff800000c55d7808 */ /* 0x000fe20000000000 */
[----:B------:R-:W-:Y:S01]  /*40f0*/  FFMA.FTZ R91, R101, c[0x0][0x29c], -R198 ;  /* 0x0000a700655b7a23 */ /* 0x000fe200000108c6 */
[----:B------:R-:W-:Y:S01]  /*4100*/  PLOP3.LUT P0, PT, PT, PT, UP0, 0x80, 0x0 ;  /* 0x000000000000781c */ /* 0x000fe20003f0f008 */
[----:B------:R-:W-:Y:S01]  /*4110*/  FADD.FTZ R94, R4, -R108 ;  /* 0x8000006c045e7221 */ /* 0x000fe20000010000 */
[----:B------:R-:W1:Y:S01]  /*4120*/  MUFU.EX2 R96, R203 ;  /* 0x000000cb00607308 */ /* 0x000e620000000800 */
[----:B------:R-:W-:Y:S03]  /*4130*/  FFMA.FTZ R198, R93, c[0x0][0x29c], -R198 ;  /* 0x0000a7005dc67a23 */ /* 0x000fe600000108c6 */
[--C-:B------:R-:W-:Y:S02]  /*4140*/  FADD.FTZ R93, R5, -R108.reuse ;  /* 0x8000006c055d7221 */ /* 0x100fe40000010000 */
[----:B------:R-:W-:Y:S02]  /*4150*/  FMUL.FTZ R94, R103, R94 ;  /* 0x0000005e675e7220 */ /* 0x000fe40000410000 */
[----:B------:R-:W-:Y:S02]  /*4160*/  FFMA.FTZ R98, -R179, R179, 1 ;  /* 0x3f800000b3627423 */ /* 0x000fe400000101b3 */
[C---:B------:R-:W-:Y:S01]  /*4170*/  FMUL.FTZ R93, R102.reuse, R93 ;  /* 0x0000005d665d7220 */ /* 0x040fe20000410000 */
[----:B------:R-:W-:Y:S01]  /*4180*/  F2FP.PACK_AB R102, R102, R103 ;  /* 0x000000676666723e */ /* 0x000fe200000000ff */
[----:B------:R-:W-:Y:S01]  /*4190*/  FFMA.FTZ R95, -R178, R178, 1 ;  /* 0x3f800000b25f7423 */ /* 0x000fe200000101b2 */
[----:B------:R-:W-:Y:S01]  /*41a0*/  MUFU.EX2 R92, R92 ;  /* 0x0000005c005c7308 */ /* 0x000fe20000000800 */
[--C-:B------:R-:W-:Y:S02]  /*41b0*/  FADD.FTZ R9, R9, -R108.reuse ;  /* 0x8000006c09097221 */ /* 0x100fe40000010000 */
[----:B------:R-:W-:Y:S02]  /*41c0*/  FMUL.FTZ R93, R93, R98 ;  /* 0x000000625d5d7220 */ /* 0x000fe40000410000 */
[----:B------:R-:W-:Y:S02]  /*41d0*/  FMUL.FTZ R94, R94, R95 ;  /* 0x0000005f5e5e7220 */ /* 0x000fe40000410000 */
[----:B------:R-:W-:Y:S02]  /*41e0*/  FFMA.FTZ R98, -R183, R183, 1 ;  /* 0x3f800000b7627423 */ /* 0x000fe400000101b7 */
[----:B------:R-:W-:Y:S01]  /*41f0*/  FMUL.FTZ R9, R110, R9 ;  /* 0x000000096e097220 */ /* 0x000fe20000410000 */
[----:B------:R-:W-:Y:S01]  /*4200*/  F2FP.PACK_AB R94, R93, R94 ;  /* 0x0000005e5d5e723e */ /* 0x000fe200000000ff */
[--C-:B------:R-:W-:Y:S01]  /*4210*/  FADD.FTZ R12, R12, -R108.reuse ;  /* 0x8000006c0c0c7221 */ /* 0x100fe20000010000 */
[----:B------:R-:W2:Y:S01]  /*4220*/  MUFU.EX2 R205, R205 ;  /* 0x000000cd00cd7308 */ /* 0x000ea20000000800 */
[--C-:B------:R-:W-:Y:S01]  /*4230*/  FADD.FTZ R13, R13, -R108.reuse ;  /* 0x8000006c0d0d7221 */ /* 0x100fe20000010000 */
[----:B------:R-:W-:Y:S01]  /*4240*/  F2FP.PACK_AB R110, R172, R111 ;  /* 0x0000006fac6e723e */ /* 0x000fe200000000ff */
[----:B------:R-:W-:Y:S01]  /*4250*/  FMUL.FTZ R12, R111, R12 ;  /* 0x0000000c6f0c7220 */ /* 0x000fe20000410000 */
[----:B-1----:R-:W-:Y:S01]  /*4260*/  F2FP.PACK_AB R174, R96, R107 ;  /* 0x0000006b60ae723e */ /* 0x002fe200000000ff */
[--C-:B------:R-:W-:Y:S02]  /*4270*/  FADD.FTZ R8, R8, -R108.reuse ;  /* 0x8000006c08087221 */ /* 0x100fe40000010000 */
[----:B------:R-:W-:Y:S02]  /*4280*/  FMUL.FTZ R13, R172, R13 ;  /* 0x0000000dac0d7220 */ /* 0x000fe40000410000 */
[----:B------:R-:W-:Y:S01]  /*4290*/  FMUL.FTZ R9, R9, R98 ;  /* 0x0000006209097220 */ /* 0x000fe20000410000 */
[----:B------:R-:W-:Y:S01]  /*42a0*/  MUFU.EX2 R91, R91 ;  /* 0x0000005b005b7308 */ /* 0x000fe20000000800 */
[----:B------:R-:W-:Y:S02]  /*42b0*/  FFMA.FTZ R98, -R187, R187, 1 ;  /* 0x3f800000bb627423 */ /* 0x000fe400000101bb */
[--C-:B------:R-:W-:Y:S02]  /*42c0*/  FADD.FTZ R93, R16, -R108.reuse ;  /* 0x8000006c105d7221 */ /* 0x100fe40000010000 */
[--C-:B------:R-:W-:Y:S02]  /*42d0*/  FADD.FTZ R16, R17, -R108.reuse ;  /* 0x8000006c11107221 */ /* 0x100fe40000010000 */
[--C-:B------:R-:W-:Y:S02]  /*42e0*/  FADD.FTZ R17, R20, -R108.reuse ;  /* 0x8000006c14117221 */ /* 0x100fe40000010000 */
[----:B------:R-:W-:Y:S01]  /*42f0*/  FADD.FTZ R108, R21, -R108 ;  /* 0x8000006c156c7221 */ /* 0x000fe20000010000 */
[----:B------:R-:W1:Y:S01]  /*4300*/  LDS R20, [R246.X4+0x212a0] ;  /* 0x0212a000f6147984 */ /* 0x000e620000004800 */
[----:B------:R-:W-:Y:S01]  /*4310*/  FFMA.FTZ R21, -R186, R186, 1 ;  /* 0x3f800000ba157423 */ /* 0x000fe200000101ba */
[----:B------:R-:W3:Y:S01]  /*4320*/  MUFU.EX2 R198, R198 ;  /* 0x000000c600c67308 */ /* 0x000ee20000000800 */
[----:B------:R-:W-:Y:S01]  /*4330*/  FMUL.FTZ R8, R109, R8 ;  /* 0x000000086d087220 */ /* 0x000fe20000410000 */
[----:B------:R1:W-:Y:S01]  /*4340*/  STS [R245+0x21480], R102 ;  /* 0x02148066f5007388 */ /* 0x0003e20000000800 */
[----:B------:R-:W-:Y:S01]  /*4350*/  FFMA.FTZ R95, -R182, R182, 1 ;  /* 0x3f800000b65f7423 */ /* 0x000fe200000101b6 */
[----:B--2---:R-:W-:Y:S01]  /*4360*/  F2FP.PACK_AB R176, R92, R205 ;  /* 0x000000cd5cb0723e */ /* 0x004fe200000000ff */
[----:B------:R-:W-:Y:S02]  /*4370*/  FMUL.FTZ R12, R12, R21 ;  /* 0x000000150c0c7220 */ /* 0x000fe40000410000 */
[----:B------:R-:W-:Y:S02]  /*4380*/  FMUL.FTZ R13, R13, R98 ;  /* 0x000000620d0d7220 */ /* 0x000fe40000410000 */
[----:B------:R-:W-:Y:S02]  /*4390*/  FMUL.FTZ R16, R105, R16 ;  /* 0x0000001069107220 */ /* 0x000fe40000410000 */
[----:B------:R-:W-:Y:S01]  /*43a0*/  FMUL.FTZ R8, R8, R95 ;  /* 0x0000005f08087220 */ /* 0x000fe20000410000 */
[----:B------:R-:W-:Y:S01]  /*43b0*/  IADD3 R95, R245, 0x21560, RZ ;  /* 0x00021560f55f7810 */ /* 0x000fe20007ffe0ff */
[----:B------:R-:W-:Y:S01]  /*43c0*/  FMUL.FTZ R93, R104, R93 ;  /* 0x0000005d685d7220 */ /* 0x000fe20000410000 */
[----:B------:R-:W-:Y:S01]  /*43d0*/  F2FP.PACK_AB R98, R13, R12 ;  /* 0x0000000c0d62723e */ /* 0x000fe200000000ff */
[----:B------:R-:W-:Y:S01]  /*43e0*/  FMUL.FTZ R16, R16, R191 ;  /* 0x000000bf10107220 */ /* 0x000fe20000410000 */
[----:B------:R-:W-:Y:S01]  /*43f0*/  @P1 IADD3 R95, R252, 0x120, RZ ;  /* 0x00000120fc5f1810 */ /* 0x000fe20007ffe0ff */
[----:B------:R-:W-:Y:S01]  /*4400*/  FMUL.FTZ R93, R93, R190 ;  /* 0x000000be5d5d7220 */ /* 0x000fe20000410000 */
[----:B------:R-:W-:Y:S01]  /*4410*/  F2FP.PACK_AB R12, R173, R88 ;  /* 0x00000058ad0c723e */ /* 0x000fe200000000ff */
[----:B------:R-:W-:Y:S01]  /*4420*/  FMUL.FTZ R17, R106, R17 ;  /* 0x000000116a117220 */ /* 0x000fe20000410000 */
[----:B------:R-:W-:Y:S01]  /*4430*/  F2FP.PACK_AB R104, R105, R104 ;  /* 0x000000686968723e */ /* 0x000fe200000000ff */
[----:B------:R-:W-:Y:S01]  /*4440*/  FFMA.FTZ R13, -R184, R184, 1 ;  /* 0x3f800000b80d7423 */ /* 0x000fe200000101b8 */
[----:B------:R-:W-:Y:S01]  /*4450*/  F2FP.PACK_AB R172, R16, R93 ;  /* 0x0000005d10ac723e */ /* 0x000fe200000000ff */
[----:B------:R2:W-:Y:S01]  /*4460*/  STS [R95], R12 ;  /* 0x0000000c5f007388 */ /* 0x0005e20000000800 */
[----:B------:R-:W-:Y:S01]  /*4470*/  F2FP.PACK_AB R16, R90, R89 ;  /* 0x000000595a10723e */ /* 0x000fe200000000ff */
[C---:B------:R-:W-:Y:S01]  /*4480*/  FMUL.FTZ R108, R199.reuse, R108 ;  /* 0x0000006cc76c7220 */ /* 0x040fe20000410000 */
[----:B------:R-:W-:Y:S01]  /*4490*/  F2FP.PACK_AB R106, R199, R106 ;  /* 0x0000006ac76a723e */ /* 0x000fe200000000ff */
[----:B------:R-:W-:Y:S01]  /*44a0*/  STS [R245+0x21c80], R100 ;  /* 0x021c8064f5007388 */ /* 0x000fe20000000800 */
[----:B---3--:R-:W-:Y:S01]  /*44b0*/  F2FP.PACK_AB R178, R198, R91 ;  /* 0x0000005bc6b2723e */ /* 0x008fe200000000ff */
[----:B------:R-:W-:Y:S01]  /*44c0*/  FMUL.FTZ R17, R17, R194 ;  /* 0x000000c211117220 */ /* 0x000fe20000410000 */
[----:B------:R-:W-:Y:S01]  /*44d0*/  F2FP.PACK_AB R8, R9, R8 ;  /* 0x000000080908723e */ /* 0x000fe200000000ff */
[----:B------:R-:W-:Y:S01]  /*44e0*/  STS [R95+0x800], R16 ;  /* 0x000800105f007388 */ /* 0x000fe20000000800 */
[----:B------:R-:W-:Y:S03]  /*44f0*/  FMUL.FTZ R108, R108, R195 ;  /* 0x000000c36c6c7220 */ /* 0x000fe60000410000 */
[----:B------:R3:W-:Y:S02]  /*4500*/  STS [R245+0x22480], R110 ;  /* 0x0224806ef5007388 */ /* 0x0007e40000000800 */
[----:B------:R-:W-:Y:S01]  /*4510*/  F2FP.PACK_AB R108, R108, R17 ;  /* 0x000000116c6c723e */ /* 0x000fe200000000ff */
[--C-:B-1----:R-:W-:Y:S01]  /*4520*/  FADD.FTZ R102, R7, -R20.reuse ;  /* 0x8000001407667221 */ /* 0x102fe20000010000 */
[----:B------:R-:W-:Y:S01]  /*4530*/  STS [R95+0x1000], R174 ;  /* 0x001000ae5f007388 */ /* 0x000fe20000000800 */
[--C-:B------:R-:W-:Y:S02]  /*4540*/  FADD.FTZ R9, R6, -R20.reuse ;  /* 0x8000001406097221 */ /* 0x100fe40000010000 */
[----:B------:R-:W-:Y:S01]  /*4550*/  FMUL.FTZ R102, R173, R102 ;  /* 0x00000066ad667220 */ /* 0x000fe20000410000 */
[----:B------:R-:W-:Y:S01]  /*4560*/  STS [R245+0x22c80], R104 ;  /* 0x022c8068f5007388 */ /* 0x000fe20000000800 */
[----:B------:R-:W-:Y:S02]  /*4570*/  FMUL.FTZ R9, R88, R9 ;  /* 0x0000000958097220 */ /* 0x000fe40000410000 */
[--C-:B------:R-:W-:Y:S01]  /*4580*/  FADD.FTZ R10, R10, -R20.reuse ;  /* 0x800000140a0a7221 */ /* 0x100fe20000010000 */
[----:B------:R-:W-:Y:S01]  /*4590*/  STS [R95+0x1800], R176 ;  /* 0x001800b05f007388 */ /* 0x000fe20000000800 */
[--C-:B------:R-:W-:Y:S02]  /*45a0*/  FADD.FTZ R11, R11, -R20.reuse ;  /* 0x800000140b0b7221 */ /* 0x100fe40000010000 */
[----:B------:R-:W-:Y:S01]  /*45b0*/  FMUL.FTZ R102, R102, R181 ;  /* 0x000000b566667220 */ /* 0x000fe20000410000 */
[----:B------:R-:W-:Y:S01]  /*45c0*/  STS [R245+0x23480], R106 ;  /* 0x0234806af5007388 */ /* 0x000fe20000000800 */
[----:B------:R-:W-:Y:S02]  /*45d0*/  FMUL.FTZ R9, R9, R180 ;  /* 0x000000b409097220 */ /* 0x000fe40000410000 */
[----:B------:R-:W-:Y:S01]  /*45e0*/  FMUL.FTZ R10, R89, R10 ;  /* 0x0000000a590a7220 */ /* 0x000fe20000410000 */
[----:B------:R-:W-:Y:S01]  /*45f0*/  STS [R95+0x2000], R178 ;  /* 0x002000b25f007388 */ /* 0x000fe20000000800 */
[----:B------:R-:W-:Y:S01]  /*4600*/  FMUL.FTZ R11, R90, R11 ;  /* 0x0000000b5a0b7220 */ /* 0x000fe20000410000 */
[----:B------:R-:W-:Y:S01]  /*4610*/  F2FP.PACK_AB R102, R102, R9 ;  /* 0x000000096666723e */ /* 0x000fe200000000ff */
[----:B--2---:R-:W-:Y:S01]  /*4620*/  FFMA.FTZ R12, -R185, R185, 1 ;  /* 0x3f800000b90c7423 */ /* 0x004fe200000101b9 */
[----:B------:R-:W-:Y:S01]  /*4630*/  BAR.SYNC.DEFER_BLOCKING 0x0 ;  /* 0x0000000000007b1d */ /* 0x000fe20000010000 */
[--C-:B------:R-:W-:Y:S01]  /*4640*/  FADD.FTZ R14, R14, -R20.reuse ;  /* 0x800000140e0e7221 */ /* 0x100fe20000010000 */
[----:B---3--:R-:W-:Y:S01]  /*4650*/  SHF.L.U32 R110, R226, 0x1, RZ ;  /* 0x00000001e26e7819 */ /* 0x008fe200000006ff */
[--C-:B------:R-:W-:Y:S02]  /*4660*/  FADD.FTZ R15, R15, -R20.reuse ;  /* 0x800000140f0f7221 */ /* 0x100fe40000010000 */
[----:B------:R-:W-:Y:S02]  /*4670*/  FMUL.FTZ R10, R10, R13 ;  /* 0x0000000d0a0a7220 */ /* 0x000fe40000410000 */
[----:B------:R-:W-:Y:S02]  /*4680*/  FMUL.FTZ R11, R11, R12 ;  /* 0x0000000c0b0b7220 */ /* 0x000fe40000410000 */
[----:B------:R-:W-:Y:S02]  /*4690*/  FMUL.FTZ R14, R107, R14 ;  /* 0x0000000e6b0e7220 */ /* 0x000fe40000410000 */
[----:B------:R-:W-:Y:S01]  /*46a0*/  FMUL.FTZ R15, R96, R15 ;  /* 0x0000000f600f7220 */ /* 0x000fe20000410000 */
[----:B------:R-:W-:Y:S01]  /*46b0*/  F2FP.PACK_AB R16, R11, R10 ;  /* 0x0000000a0b10723e */ /* 0x000fe200000000ff */
[----:B------:R-:W-:Y:S02]  /*46c0*/  FFMA.FTZ R9, -R188, R188, 1 ;  /* 0x3f800000bc097423 */ /* 0x000fe400000101bc */
[----:B------:R-:W-:Y:S02]  /*46d0*/  FFMA.FTZ R12, -R189, R189, 1 ;  /* 0x3f800000bd0c7423 */ /* 0x000fe400000101bd */
[--C-:B------:R-:W-:Y:S02]  /*46e0*/  FADD.FTZ R22, R22, -R20.reuse ;  /* 0x8000001416167221 */ /* 0x100fe40000010000 */
[--C-:B------:R-:W-:Y:S02]  /*46f0*/  FADD.FTZ R18, R18, -R20.reuse ;  /* 0x8000001412127221 */ /* 0x100fe40000010000 */
[--C-:B------:R-:W-:Y:S02]  /*4700*/  FADD.FTZ R19, R19, -R20.reuse ;  /* 0x8000001413137221 */ /* 0x100fe40000010000 */
[----:B------:R-:W-:Y:S01]  /*4710*/  FMUL.FTZ R9, R14, R9 ;  /* 0x000000090e097220 */ /* 0x000fe20000410000 */
[----:B------:R1:W-:Y:S01]  /*4720*/  STS [R245+0x23c80], R94 ;  /* 0x023c805ef5007388 */ /* 0x0003e20000000800 */
[----:B------:R-:W-:Y:S02]  /*4730*/  FMUL.FTZ R12, R15, R12 ;  /* 0x0000000c0f0c7220 */ /* 0x000fe40000410000 */
[----:B------:R-:W-:Y:S01]  /*4740*/  FMUL.FTZ R22, R91, R22 ;  /* 0x000000165b167220 */ /* 0x000fe20000410000 */
[----:B------:R-:W-:Y:S01]  /*4750*/  STS [R95+0x2800], R102 ;  /* 0x002800665f007388 */ /* 0x000fe20000000800 */
[----:B------:R-:W-:Y:S02]  /*4760*/  FFMA.FTZ R13, -R196, R196, 1 ;  /* 0x3f800000c40d7423 */ /* 0x000fe400000101c4 */
[----:B------:R-:W-:Y:S01]  /*4770*/  FMUL.FTZ R18, R205, R18 ;  /* 0x00000012cd127220 */ /* 0x000fe20000410000 */
[----:B------:R-:W-:Y:S01]  /*4780*/  STS [R245+0x24480], R8 ;  /* 0x02448008f5007388 */ /* 0x000fe20000000800 */
[----:B------:R-:W-:Y:S02]  /*4790*/  FMUL.FTZ R19, R92, R19 ;  /* 0x000000135c137220 */ /* 0x000fe40000410000 */
[----:B------:R-:W-:Y:S01]  /*47a0*/  FFMA.FTZ R11, -R192, R192, 1 ;  /* 0x3f800000c00b7423 */ /* 0x000fe200000101c0 */
[----:B------:R-:W-:Y:S01]  /*47b0*/  STS [R95+0x3000], R16 ;  /* 0x003000105f007388 */ /* 0x000fe20000000800 */
[----:B------:R-:W-:Y:S02]  /*47c0*/  FFMA.FTZ R10, -R193, R193, 1 ;  /* 0x3f800000c10a7423 */ /* 0x000fe400000101c1 */
[----:B------:R-:W-:Y:S01]  /*47d0*/  FMUL.FTZ R13, R22, R13 ;  /* 0x0000000d160d7220 */ /* 0x000fe20000410000 */
[----:B------:R-:W-:Y:S01]  /*47e0*/  F2FP.PACK_AB R22, R12, R9 ;  /* 0x000000090c16723e */ /* 0x000fe200000000ff */
[----:B------:R-:W-:Y:S01]  /*47f0*/  STS [R245+0x24c80], R98 ;  /* 0x024c8062f5007388 */ /* 0x000fe20000000800 */
[----:B------:R-:W-:Y:S02]  /*4800*/  FADD.FTZ R23, R23, -R20 ;  /* 0x8000001417177221 */ /* 0x000fe40000010000 */
[----:B------:R-:W-:Y:S01]  /*4810*/  FMUL.FTZ R11, R18, R11 ;  /* 0x0000000b120b7220 */ /* 0x000fe20000410000 */
[----:B------:R-:W-:Y:S01]  /*4820*/  STS [R95+0x3800], R22 ;  /* 0x003800165f007388 */ /* 0x000fe20000000800 */
[----:B------:R-:W-:Y:S02]  /*4830*/  FMUL.FTZ R10, R19, R10 ;  /* 0x0000000a130a7220 */ /* 0x000fe40000410000 */
[----:B------:R-:W-:Y:S01]  /*4840*/  FMUL.FTZ R23, R198, R23 ;  /* 0x00000017c6177220 */ /* 0x000fe20000410000 */
[----:B------:R-:W-:Y:S01]  /*4850*/  STS [R245+0x25480], R172 ;  /* 0x025480acf5007388 */ /* 0x000fe20000000800 */
[----:B------:R-:W-:Y:S01]  /*4860*/  FFMA.FTZ R14, -R197, R197, 1 ;  /* 0x3f800000c50e7423 */ /* 0x000fe200000101c5 */
[----:B------:R-:W-:Y:S03]  /*4870*/  F2FP.PACK_AB R88, R10, R11 ;  /* 0x0000000b0a58723e */ /* 0x000fe600000000ff */
[----:B------:R-:W-:Y:S02]  /*4880*/  FMUL.FTZ R14, R23, R14 ;  /* 0x0000000e170e7220 */ /* 0x000fe40000410000 */
[----:B------:R-:W-:Y:S03]  /*4890*/  STS [R95+0x4000], R88 ;  /* 0x004000585f007388 */ /* 0x000fe60000000800 */
[----:B-1----:R-:W-:Y:S01]  /*48a0*/  F2FP.PACK_AB R94, R14, R13 ;  /* 0x0000000d0e5e723e */ /* 0x002fe200000000ff */
[----:B------:R-:W-:Y:S04]  /*48b0*/  STS [R245+0x25c80], R108 ;  /* 0x025c806cf5007388 */ /* 0x000fe80000000800 */
[----:B------:R-:W-:Y:S04]  /*48c0*/  STS [R95+0x4800], R94 ;  /* 0x0048005e5f007388 */ /* 0x000fe80000000800 */
[----:B------:R-:W-:Y:S04]  /*48d0*/  LDSM.16.MT88.2 R2, [R219+0x21480] ;  /* 0x02148000db02783b */ /* 0x000fe80000004100 */
[----:B------:R-:W1:Y:S04]  /*48e0*/  LDSM.16.MT88.4 R8, [R110+0x1b080] ;  /* 0x01b080006e08783b */ /* 0x000e680000004200 */
[----:B------:R-:W2:Y:S04]  /*48f0*/  LDSM.16.MT88.4 R12, [R110+0x1d080] ;  /* 0x01d080006e0c783b */ /* 0x000ea80000004200 */
[----:B------:R-:W3:Y:S04]  /*4900*/  LDSM.16.MT88.4 R16, [R110+0x1f080] ;  /* 0x01f080006e10783b */ /* 0x000ee80000004200 */
[----:B------:R-:W4:Y:S04]  /*4910*/  LDSM.16.MT88.2 R20, [R219+0x21c80] ;  /* 0x021c8000db14783b */ /* 0x000f280000004100 */
[----:B------:R-:W5:Y:S04]  /*4920*/  LDSM.16.MT88.2 R22, [R219+0x22480] ;  /* 0x02248000db16783b */ /* 0x000f680000004100 */
[----:B------:R-:W4:Y:S04]  /*4930*/  LDSM.16.MT88.2 R84, [R219+0x22c80] ;  /* 0x022c8000db54783b */ /* 0x000f280000004100 */
[----:B------:R-:W4:Y:S04]  /*4940*/  LDSM.16.MT88.2 R86, [R219+0x23480] ;  /* 0x02348000db56783b */ /* 0x000f280000004100 */
[----:B------:R-:W-:Y:S04]  /*4950*/  LDSM.16.MT88.2 R92, [R0+0x21480] ;  /* 0x02148000005c783b */ /* 0x000fe80000004100 */
[----:B------:R-:W5:Y:S04]  /*4960*/  LDSM.16.MT88.4 R88, [R110+0x1b880] ;  /* 0x01b880006e58783b */ /* 0x000f680000004200 */
[----:B------:R-:W5:Y:S01]  /*4970*/  LDSM.16.MT88.4 R96, [R110+0x1d880] ;  /* 0x01d880006e60783b */ /* 0x000f620000004200 */
[-C--:B-1----:R-:W-:Y:S03]  /*4980*/  HMMA.16816.F32 R24, R8, R2.reuse, R24 ;  /* 0x000000020818723c */ /* 0x082fe60000001818 */
[----:B------:R-:W1:Y:S04]  /*4990*/  LDSM.16.MT88.4 R100, [R110+0x1f880] ;  /* 0x01f880006e64783b */ /* 0x000e680000004200 */
[----:B------:R-:W1:Y:S01]  /*49a0*/  LDSM.16.MT88.2 R94, [R0+0x21c80] ;  /* 0x021c8000005e783b */ /* 0x000e620000004100 */
[-C--:B--2---:R-:W-:Y:S03]  /*49b0*/  HMMA.16816.F32 R28, R12, R2.reuse, R28 ;  /* 0x000000020c1c723c */ /* 0x084fe6000000181c */
[----:B------:R-:W2:Y:S04]  /*49c0*/  LDSM.16.MT88.2 R104, [R0+0x22480] ;  /* 0x022480000068783b */ /* 0x000ea80000004100 */
[----:B------:R-:W-:Y:S01]  /*49d0*/  LDSM.16.MT88.2 R108, [R0+0x22080] ;  /* 0x02208000006c783b */ /* 0x000fe20000004100 */
[C---:B---3--:R-:W-:Y:S03]  /*49e0*/  HMMA.16816.F32 R32, R16.reuse, R2, R32 ;  /* 0x000000021020723c */ /* 0x048fe60000001820 */
[----:B------:R-:W3:Y:S05]  /*49f0*/  LDSM.16.MT88.2 R2, [R0+0x22c80] ;  /* 0x022c80000002783b */ /* 0x000eea0000004100 */
[-C--:B----4-:R-:W-:Y:S08]  /*4a00*/  HMMA.16816.F32 R36, R16, R20.reuse, R36 ;  /* 0x000000141024723c */ /* 0x090ff00000001824 */
[-C--:B------:R-:W-:Y:S08]  /*4a10*/  HMMA.16816.F32 R40, R12, R20.reuse, R40 ;  /* 0x000000140c28723c */ /* 0x080ff00000001828 */
[C---:B------:R-:W-:Y:S08]  /*4a20*/  HMMA.16816.F32 R44, R8.reuse, R20, R44 ;  /* 0x00000014082c723c */ /* 0x040ff0000000182c */
[-C--:B-----5:R-:W-:Y:S08]  /*4a30*/  HMMA.16816.F32 R48, R8, R22.reuse, R48 ;  /* 0x000000160830723c */ /* 0x0a0ff00000001830 */
[-C--:B------:R-:W-:Y:S08]  /*4a40*/  HMMA.16816.F32 R52, R12, R22.reuse, R52 ;  /* 0x000000160c34723c */ /* 0x080ff00000001834 */
[C---:B------:R-:W-:Y:S01]  /*4a50*/  HMMA.16816.F32 R56, R16.reuse, R22, R56 ;  /* 0x000000161038723c */ /* 0x040fe20000001838 */
[----:B------:R-:W-:Y:S07]  /*4a60*/  LDSM.16.MT88.4 R20, [R110+0x20080] ;  /* 0x020080006e14783b */ /* 0x000fee0000004200 */
[-C--:B------:R-:W-:Y:S08]  /*4a70*/  HMMA.16816.F32 R60, R16, R84.reuse, R60 ;  /* 0x00000054103c723c */ /* 0x080ff0000000183c */
[-C--:B------:R-:W-:Y:S08]  /*4a80*/  HMMA.16816.F32 R64, R12, R84.reuse, R64 ;  /* 0x000000540c40723c */ /* 0x080ff00000001840 */
[C---:B------:R-:W-:Y:S01]  /*4a90*/  HMMA.16816.F32 R68, R8.reuse, R84, R68 ;  /* 0x000000540844723c */ /* 0x040fe20000001844 */
[----:B------:R-:W-:Y:S07]  /*4aa0*/  LDSM.16.MT88.2 R84, [R219+0x22080] ;  /* 0x02208000db54783b */ /* 0x000fee0000004100 */
[-C--:B------:R-:W-:Y:S01]  /*4ab0*/  HMMA.16816.F32 R72, R8, R86.reuse, R72 ;  /* 0x000000560848723c */ /* 0x080fe20000001848 */
[----:B------:R-:W4:Y:S04]  /*4ac0*/  LDSM.16.MT88.2 R8, [R0+0x23480] ;  /* 0x023480000008783b */ /* 0x000f280000004100 */
[----:B------:R-:W-:Y:S03]  /*4ad0*/  LDSM.16.MT88.2 R10, [R219+0x21880] ;  /* 0x02188000db0a783b */ /* 0x000fe60000004100 */
[-C--:B------:R-:W-:Y:S01]  /*4ae0*/  HMMA.16816.F32 R76, R12, R86.reuse, R76 ;  /* 0x000000560c4c723c */ /* 0x080fe2000000184c */
[----:B------:R-:W5:Y:S07]  /*4af0*/  LDSM.16.MT88.4 R12, [R110+0x1c080] ;  /* 0x01c080006e0c783b */ /* 0x000f6e0000004200 */
[----:B------:R-:W-:Y:S01]  /*4b00*/  HMMA.16816.F32 R80, R16, R86, R80 ;  /* 0x000000561050723c */ /* 0x000fe20000001850 */
[----:B------:R-:W2:Y:S04]  /*4b10*/  LDSM.16.MT88.4 R16, [R110+0x1e080] ;  /* 0x01e080006e10783b */ /* 0x000ea80000004200 */
[----:B------:R-:W2:Y:S03]  /*4b20*/  LDSM.16.MT88.2 R86, [R219+0x22880] ;  /* 0x02288000db56783b */ /* 0x000ea60000004100 */
[-C--:B------:R-:W-:Y:S08]  /*4b30*/  HMMA.16816.F32 R24, R88, R92.reuse, R24 ;  /* 0x0000005c5818723c */ /* 0x080ff00000001818 */
[-C--:B------:R-:W-:Y:S08]  /*4b40*/  HMMA.16816.F32 R28, R96, R92.reuse, R28 ;  /* 0x0000005c601c723c */ /* 0x080ff0000000181c */
[C---:B-1----:R-:W-:Y:S01]  /*4b50*/  HMMA.16816.F32 R32, R100.reuse, R92, R32 ;  /* 0x0000005c6420723c */ /* 0x042fe20000001820 */
[----:B------:R-:W1:Y:S07]  /*4b60*/  LDSM.16.MT88.2 R92, [R219+0x23080] ;  /* 0x02308000db5c783b */ /* 0x000e6e0000004100 */
[-C--:B------:R-:W-:Y:S08]  /*4b70*/  HMMA.16816.F32 R36, R100, R94.reuse, R36 ;  /* 0x0000005e6424723c */ /* 0x080ff00000001824 */
[-C--:B------:R-:W-:Y:S08]  /*4b80*/  HMMA.16816.F32 R40, R96, R94.reuse, R40 ;  /* 0x0000005e6028723c */ /* 0x080ff00000001828 */
[C---:B------:R-:W-:Y:S01]  /*4b90*/  HMMA.16816.F32 R44, R88.reuse, R94, R44 ;  /* 0x0000005e582c723c */ /* 0x040fe2000000182c */
[----:B------:R-:W-:Y:S07]  /*4ba0*/  LDSM.16.MT88.2 R94, [R0+0x21880] ;  /* 0x02188000005e783b */ /* 0x000fee0000004100 */
[-C--:B--2---:R-:W-:Y:S08]  /*4bb0*/  HMMA.16816.F32 R48, R88, R104.reuse, R48 ;  /* 0x000000685830723c */ /* 0x084ff00000001830 */
[-C--:B------:R-:W-:Y:S08]  /*4bc0*/  HMMA.16816.F32 R52, R96, R104.reuse, R52 ;  /* 0x000000686034723c */ /* 0x080ff00000001834 */
[C---:B------:R-:W-:Y:S01]  /*4bd0*/  HMMA.16816.F32 R56, R100.reuse, R104, R56 ;  /* 0x000000686438723c */ /* 0x040fe20000001838 */
[----:B------:R-:W-:Y:S07]  /*4be0*/  LDSM.16.MT88.4 R104, [R110+0x20880] ;  /* 0x020880006e68783b */ /* 0x000fee0000004200 */
[-C--:B---3--:R-:W-:Y:S08]  /*4bf0*/  HMMA.16816.F32 R60, R100, R2.reuse, R60 ;  /* 0x00000002643c723c */ /* 0x088ff0000000183c */
[-C--:B------:R-:W-:Y:S08]  /*4c00*/  HMMA.16816.F32 R64, R96, R2.reuse, R64 ;  /* 0x000000026040723c */ /* 0x080ff00000001840 */
[C---:B------:R-:W-:Y:S01]  /*4c10*/  HMMA.16816.F32 R68, R88.reuse, R2, R68 ;  /* 0x000000025844723c */ /* 0x040fe20000001844 */
[----:B------:R-:W2:Y:S07]  /*4c20*/  LDSM.16.MT88.2 R2, [R219+0x23880] ;  /* 0x02388000db02783b */ /* 0x000eae0000004100 */
[-C--:B----4-:R-:W-:Y:S01]  /*4c30*/  HMMA.16816.F32 R72, R88, R8.reuse, R72 ;  /* 0x000000085848723c */ /* 0x090fe20000001848 */
[----:B------:R-:W3:Y:S07]  /*4c40*/  LDSM.16.MT88.4 R88, [R110+0x1c880] ;  /* 0x01c880006e58783b */ /* 0x000eee0000004200 */
[-C--:B------:R-:W-:Y:S01]  /*4c50*/  HMMA.16816.F32 R76, R96, R8.reuse, R76 ;  /* 0x00000008604c723c */ /* 0x080fe2000000184c */
[----:B------:R-:W4:Y:S07]  /*4c60*/  LDSM.16.MT88.4 R96, [R110+0x1e880] ;  /* 0x01e880006e60783b */ /* 0x000f2e0000004200 */
[----:B------:R-:W-:Y:S01]  /*4c70*/  HMMA.16816.F32 R80, R100, R8, R80 ;  /* 0x000000086450723c */ /* 0x000fe20000001850 */
[----:B------:R-:W1:Y:S07]  /*4c80*/  LDSM.16.MT88.2 R8, [R0+0x22880] ;  /* 0x022880000008783b */ /* 0x000e6e0000004100 */
[-C--:B-----5:R-:W-:Y:S08]  /*4c90*/  HMMA.16816.F32 R24, R12, R10.reuse, R24 ;  /* 0x0000000a0c18723c */ /* 0x0a0ff00000001818 */
[-C--:B------:R-:W-:Y:S08]  /*4ca0*/  HMMA.16816.F32 R28, R16, R10.reuse, R28 ;  /* 0x0000000a101c723c */ /* 0x080ff0000000181c */
[C---:B------:R-:W-:Y:S01]  /*4cb0*/  HMMA.16816.F32 R32, R20.reuse, R10, R32 ;  /* 0x0000000a1420723c */ /* 0x040fe20000001820 */
[----:B------:R-:W5:Y:S07]  /*4cc0*/  LDSM.16.MT88.2 R10, [R0+0x23080] ;  /* 0x02308000000a783b */ /* 0x000f6e0000004100 */
[-C--:B------:R-:W-:Y:S08]  /*4cd0*/  HMMA.16816.F32 R36, R20, R84.reuse, R36 ;  /* 0x000000541424723c */ /* 0x080ff00000001824 */
[-C--:B------:R-:W-:Y:S08]  /*4ce0*/  HMMA.16816.F32 R40, R16, R84.reuse, R40 ;  /* 0x000000541028723c */ /* 0x080ff00000001828 */
[C---:B------:R-:W-:Y:S08]  /*4cf0*/  HMMA.16816.F32 R44, R12.reuse, R84, R44 ;  /* 0x000000540c2c723c */ /* 0x040ff0000000182c */
[-C--:B------:R-:W-:Y:S08]  /*4d00*/  HMMA.16816.F32 R48, R12, R86.reuse, R48 ;  /* 0x000000560c30723c */ /* 0x080ff00000001830 */
[-C--:B------:R-:W-:Y:S08]  /*4d10*/  HMMA.16816.F32 R52, R16, R86.reuse, R52 ;  /* 0x000000561034723c */ /* 0x080ff00000001834 */
[C---:B------:R-:W-:Y:S08]  /*4d20*/  HMMA.16816.F32 R56, R20.reuse, R86, R56 ;  /* 0x000000561438723c */ /* 0x040ff00000001838 */
[-C--:B-1----:R-:W-:Y:S08]  /*4d30*/  HMMA.16816.F32 R60, R20, R92.reuse, R60 ;  /* 0x0000005c143c723c */ /* 0x082ff0000000183c */
[-C--:B------:R-:W-:Y:S08]  /*4d40*/  HMMA.16816.F32 R64, R16, R92.reuse, R64 ;  /* 0x0000005c1040723c */ /* 0x080ff00000001840 */
[C---:B------:R-:W-:Y:S08]  /*4d50*/  HMMA.16816.F32 R68, R12.reuse, R92, R68 ;  /* 0x0000005c0c44723c */ /* 0x040ff00000001844 */
[-C--:B--2---:R-:W-:Y:S01]  /*4d60*/  HMMA.16816.F32 R72, R12, R2.reuse, R72 ;  /* 0x000000020c48723c */ /* 0x084fe20000001848 */
[----:B------:R-:W1:Y:S04]  /*4d70*/  LDSM.16.MT88.2 R12, [R0+0x23880] ;  /* 0x02388000000c783b */ /* 0x000e680000004100 */
[----:B------:R-:W-:Y:S03]  /*4d80*/  BAR.SYNC.DEFER_BLOCKING 0x0 ;  /* 0x0000000000007b1d */ /* 0x000fe60000010000 */
[-C--:B------:R-:W-:Y:S08]  /*4d90*/  HMMA.16816.F32 R76, R16, R2.reuse, R76 ;  /* 0x00000002104c723c */ /* 0x080ff0000000184c */
[----:B------:R-:W-:Y:S08]  /*4da0*/  HMMA.16816.F32 R80, R20, R2, R80 ;  /* 0x000000021450723c */ /* 0x000ff00000001850 */
[-C--:B---3--:R-:W-:Y:S08]  /*4db0*/  HMMA.16816.F32 R24, R88, R94.reuse, R24 ;  /* 0x0000005e5818723c */ /* 0x088ff00000001818 */
[-C--:B----4-:R-:W-:Y:S01]  /*4dc0*/  HMMA.16816.F32 R28, R96, R94.reuse, R28 ;  /* 0x0000005e601c723c */ /* 0x090fe2000000181c */
[----:B------:R2:W3:Y:S04]  /*4dd0*/  LDSM.16.M88.4 R172, [R218] ;  /* 0x00000000daac783b */ /* 0x0004e80000000200 */
[----:B------:R2:W4:Y:S03]  /*4de0*/  LDSM.16.M88.4 R180, [R218+0x400] ;  /* 0x00040000dab4783b */ /* 0x0005260000000200 */
[C---:B------:R-:W-:Y:S01]  /*4df0*/  HMMA.16816.F32 R32, R104.reuse, R94, R32 ;  /* 0x0000005e6820723c */ /* 0x040fe20000001820 */
[----:B------:R2:W1:Y:S04]  /*4e00*/  LDSM.16.MT88.4 R176, [R217] ;  /* 0x00000000d9b0783b */ /* 0x0004680000004200 */
[----:B------:R2:W1:Y:S03]  /*4e10*/  LDSM.16.MT88.4 R92, [R217+0x2800] ;  /* 0x00280000d95c783b */ /* 0x0004660000004200 */
[-C--:B------:R-:W-:Y:S01]  /*4e20*/  HMMA.16816.F32 R36, R104, R108.reuse, R36 ;  /* 0x0000006c6824723c */ /* 0x080fe20000001824 */
[----:B------:R2:W1:Y:S04]  /*4e30*/  LDSM.16.M88.4 R184, [R218+0x800] ;  /* 0x00080000dab8783b */ /* 0x0004680000000200 */
[----:B------:R2:W1:Y:S03]  /*4e40*/  LDSM.16.M88.4 R192, [R218+0xc00] ;  /* 0x000c0000dac0783b */ /* 0x0004660000000200 */
[-C--:B------:R-:W-:Y:S01]  /*4e50*/  HMMA.16816.F32 R40, R96, R108.reuse, R40 ;  /* 0x0000006c6028723c */ /* 0x080fe20000001828 */
[----:B------:R2:W1:Y:S04]  /*4e60*/  LDSM.16.MT88.4 R188, [R217+0x800] ;  /* 0x00080000d9bc783b */ /* 0x0004680000004200 */
[----:B------:R2:W1:Y:S03]  /*4e70*/  LDSM.16.MT88.4 R196, [R217+0x3000] ;  /* 0x00300000d9c4783b */ /* 0x0004660000004200 */
[C---:B------:R-:W-:Y:S01]  /*4e80*/  HMMA.16816.F32 R44, R88.reuse, R108, R44 ;  /* 0x0000006c582c723c */ /* 0x040fe2000000182c */
[----:B------:R2:W1:Y:S04]  /*4e90*/  LDSM.16.MT88.4 R108, [R217+0x5000] ;  /* 0x00500000d96c783b */ /* 0x0004680000004200 */
[----:B------:R2:W1:Y:S03]  /*4ea0*/  LDSM.16.MT88.4 R200, [R217+0x5800] ;  /* 0x00580000d9c8783b */ /* 0x0004660000004200 */
[-C--:B------:R-:W-:Y:S08]  /*4eb0*/  HMMA.16816.F32 R48, R88, R8.reuse, R48 ;  /* 0x000000085830723c */ /* 0x080ff00000001830 */
[-C--:B------:R-:W-:Y:S08]  /*4ec0*/  HMMA.16816.F32 R52, R96, R8.reuse, R52 ;  /* 0x000000086034723c */ /* 0x080ff00000001834 */
[C---:B------:R-:W-:Y:S08]  /*4ed0*/  HMMA.16816.F32 R56, R104.reuse, R8, R56 ;  /* 0x000000086838723c */ /* 0x040ff00000001838 */
[-C--:B-----5:R-:W-:Y:S08]  /*4ee0*/  HMMA.16816.F32 R60, R104, R10.reuse, R60 ;  /* 0x0000000a683c723c */ /* 0x0a0ff0000000183c */
[-C--:B------:R-:W-:Y:S08]  /*4ef0*/  HMMA.16816.F32 R64, R96, R10.reuse, R64 ;  /* 0x0000000a6040723c */ /* 0x080ff00000001840 */
[C---:B------:R-:W-:Y:S08]  /*4f00*/  HMMA.16816.F32 R68, R88.reuse, R10, R68 ;  /* 0x0000000a5844723c */ /* 0x040ff00000001844 */
[-C--:B-1----:R-:W-:Y:S08]  /*4f10*/  HMMA.16816.F32 R72, R88, R12.reuse, R72 ;  /* 0x0000000c5848723c */ /* 0x082ff00000001848 */
[-C--:B------:R-:W-:Y:S08]  /*4f20*/  HMMA.16816.F32 R76, R96, R12.reuse, R76 ;  /* 0x0000000c604c723c */ /* 0x080ff0000000184c */
[----:B------:R-:W-:Y:S01]  /*4f30*/  HMMA.16816.F32 R80, R104, R12, R80 ;  /* 0x0000000c6850723c */ /* 0x000fe20000001850 */
[----:B------:R-:W-:-:S07]  /*4f40*/  @P0 BRA `(.L_x_658) ;  /* 0x0000049000000947 */ /* 0x000fce0003800000 */
[----:B--234-:R-:W-:Y:S01]  /*4f50*/  ISETP.GE.AND P3, PT, R250, c[0x0][0x1fc], PT ;  /* 0x00007f00fa007a0c */ /* 0x01cfe20003f66270 */
[----:B------:R-:W1:Y:S01]  /*4f60*/  S2R R5, SR_CTAID.Y ;  /* 0x0000000000057919 */ /* 0x000e620000002600 */
[----:B------:R-:W-:Y:S01]  /*4f70*/  ULDC.64 UR6, c[0x0][0x208] ;  /* 0x0000820000067ab9 */ /* 0x000fe20000000a00 */
[----:B------:R-:W-:Y:S01]  /*4f80*/  IMAD.MOV.U32 R10, RZ, RZ, R242 ;  /* 0x000000ffff0a7224 */ /* 0x000fe200078e00f2 */
[----:B------:R-:W-:Y:S01]  /*4f90*/  UIMAD.WIDE.U32 UR26, UR21, UR6, URZ ;  /* 0x00000006151a72a5 */ /* 0x000fe2000f8e003f */
[----:B------:R-:W-:Y:S01]  /*4fa0*/  IMAD.MOV.U32 R11, RZ, RZ, R241 ;  /* 0x000000ffff0b7224 */ /* 0x000fe200078e00f1 */
[----:B------:R-:W-:Y:S04]  /*4fb0*/  USHF.R.S32.HI UR23, URZ, 0x1f, UR21 ;  /* 0x0000001f3f177899 */ /* 0x000fe80008011415 */
[----:B------:R-:W-:Y:S01]  /*4fc0*/  IMAD.U32 R12, RZ, RZ, UR26 ;  /* 0x0000001aff0c7e24 */ /* 0x000fe2000f8e00ff */
[----:B------:R-:W-:Y:S02]  /*4fd0*/  UIMAD UR23, UR23, UR6, URZ ;  /* 0x00000006171772a4 */ /* 0x000fe4000f8e023f */
[----:B------:R-:W-:Y:S02]  /*4fe0*/  USHF.L.U32 UR6, UR21, 0x6, URZ ;  /* 0x0000000615067899 */ /* 0x000fe4000800063f */
[----:B------:R-:W-:Y:S04]  /*4ff0*/  UIMAD UR23, UR21, UR7, UR23 ;  /* 0x00000007151772a4 */ /* 0x000fe8000f8e0217 */
[----:B------:R-:W-:Y:S01]  /*5000*/  UIADD3 UR23, UR27, UR23, URZ ;  /* 0x000000171b177290 */ /* 0x000fe2000fffe03f */
[----:B-1----:R-:W-:Y:S01]  /*5010*/  SHF.R.S32.HI R4, RZ, 0x1f, R5 ;  /* 0x0000001fff047819 */ /* 0x002fe20000011405 */
[C---:B------:R-:W-:Y:S04]  /*5020*/  IMAD.WIDE.U32 R8, R5.reuse, c[0x0][0x288], R238 ;  /* 0x0000a20005087a25 */ /* 0x040fe800078e00ee */
[C---:B------:R-:W-:Y:S02]  /*5030*/  IMAD R6, R4.reuse, c[0x0][0x210], RZ ;  /* 0x0000840004067a24 */ /* 0x040fe400078e02ff */
[----:B------:R-:W-:Y:S02]  /*5040*/  IMAD R4, R4, c[0x0][0x288], RZ ;  /* 0x0000a20004047a24 */ /* 0x000fe400078e02ff */
[C---:B------:R-:W-:Y:S04]  /*5050*/  IMAD.WIDE.U32 R10, R5.reuse, c[0x0][0x210], R10 ;  /* 0x00008400050a7a25 */ /* 0x040fe800078e000a */
[C---:B------:R-:W-:Y:S01]  /*5060*/  IMAD R4, R5.reuse, c[0x0][0x28c], R4 ;  /* 0x0000a30005047a24 */ /* 0x040fe200078e0204 */
[----:B------:R-:W-:Y:S01]  /*5070*/  IADD3 R3, P1, R10, UR8, RZ ;  /* 0x000000080a037c10 */ /* 0x000fe2000ff3e0ff */
[----:B------:R-:W-:Y:S01]  /*5080*/  IMAD R6, R5, c[0x0][0x214], R6 ;  /* 0x0000850005067a24 */ /* 0x000fe200078e0206 */
[----:B------:R-:W-:Y:S01]  /*5090*/  IADD3 R5, P0, R8, UR5, RZ ;  /* 0x0000000508057c10 */ /* 0x000fe2000ff1e0ff */
[----:B------:R-:W-:Y:S01]  /*50a0*/  IMAD.U32 R2, RZ, RZ, UR23 ;  /* 0x00000017ff027e24 */ /* 0x000fe2000f8e00ff */
[----:B------:R-:W-:Y:S02]  /*50b0*/  LEA R13, P2, R3, c[0x0][0x1f0], 0x1 ;  /* 0x00007c00030d7a11 */ /* 0x000fe400078408ff */
[----:B------:R-:W-:Y:S02]  /*50c0*/  IADD3.X R4, R9, UR16, R4, P0, !PT ;  /* 0x0000001009047c10 */ /* 0x000fe400087fe404 */
[----:B------:R-:W-:Y:S02]  /*50d0*/  LEA R10, P0, R5, c[0x0][0x280], 0x2 ;  /* 0x0000a000050a7a11 */ /* 0x000fe400078010ff */
[----:B------:R-:W-:Y:S02]  /*50e0*/  IADD3.X R6, R11, UR14, R6, P1, !PT ;  /* 0x0000000e0b067c10 */ /* 0x000fe40008ffe406 */
[----:B------:R-:W-:Y:S01]  /*50f0*/  LEA.HI.X R11, R5, c[0x0][0x284], R4, 0x2, P0 ;  /* 0x0000a100050b7a11 */ /* 0x000fe200000f1404 */
[----:B------:R-:W-:Y:S01]  /*5100*/  IMAD.MOV.U32 R5, RZ, RZ, c[0x0][0x208] ;  /* 0x00008200ff057624 */ /* 0x000fe200078e00ff */
[----:B------:R-:W-:Y:S01]  /*5110*/  LEA.HI.X R6, R3, c[0x0][0x1f4], R6, 0x1, P2 ;  /* 0x00007d0003067a11 */ /* 0x000fe200010f0c06 */
[----:B------:R-:W-:Y:S01]  /*5120*/  IMAD.MOV.U32 R4, RZ, RZ, 0x6 ;  /* 0x00000006ff047424 */ /* 0x000fe200078e00ff */
[----:B------:R-:W-:Y:S01]  /*5130*/  LEA R12, P1, R12, R13, 0x7 ;  /* 0x0000000d0c0c7211 */ /* 0x000fe200078238ff */
[----:B------:R-:W-:Y:S01]  /*5140*/  IMAD.U32 R3, RZ, RZ, UR26 ;  /* 0x0000001aff037e24 */ /* 0x000fe2000f8e00ff */
[----:B------:R-:W-:Y:S02]  /*5150*/  ISETP.GE.AND P0, PT, R230, c[0x0][0x1fc], PT ;  /* 0x00007f00e6007a0c */ /* 0x000fe40003f06270 */
[C---:B------:R-:W-:Y:S01]  /*5160*/  SHF.L.U64.HI R4, R5.reuse, R4, c[0x0][0x20c] ;  /* 0x0000830005047619 */ /* 0x040fe20000010204 */
[----:B------:R-:W-:Y:S01]  /*5170*/  IMAD.SHL.U32 R5, R5, 0x40, RZ ;  /* 0x0000004005057824 */ /* 0x000fe200078e00ff */
[----:B------:R-:W-:Y:S01]  /*5180*/  LEA.HI.X R13, R3, R6, R2, 0x7, P1 ;  /* 0x00000006030d7211 */ /* 0x000fe200008f3c02 */
[----:B------:R-:W-:Y:S01]  /*5190*/  IMAD.U32 R3, RZ, RZ, UR6 ;  /* 0x00000006ff037e24 */ /* 0x000fe2000f8e00ff */
[----:B------:R-:W-:Y:S01]  /*51a0*/  ISETP.GE.AND P1, PT, R231, c[0x0][0x1fc], PT ;  /* 0x00007f00e7007a0c */ /* 0x000fe20003f26270 */
[----:B------:R-:W-:Y:S01]  /*51b0*/  IMAD.U32 R2, RZ, RZ, UR6 ;  /* 0x00000006ff027e24 */ /* 0x000fe2000f8e00ff */
[----:B------:R-:W-:Y:S02]  /*51c0*/  SEL R8, RZ, 0x4, P0 ;  /* 0x00000004ff087807 */ /* 0x000fe40000000000 */
[----:B------:R-:W-:Y:S02]  /*51d0*/  SEL R9, RZ, 0x2, P1 ;  /* 0x00000002ff097807 */ /* 0x000fe40000800000 */
[C-C-:B------:R-:W-:Y:S02]  /*51e0*/  IADD3 R16, P1, P0, R5.reuse, 0x80, R12.reuse ;  /* 0x0000008005107810 */ /* 0x140fe4000783e00c */
[----:B------:R-:W-:Y:S02]  /*51f0*/  ISETP.GE.AND P2, PT, R250, c[0x0][0x1fc], PT ;  /* 0x00007f00fa007a0c */ /* 0x000fe40003f46270 */
[----:B------:R-:W-:Y:S02]  /*5200*/  IADD3.X R17, R4, RZ, R13, P1, P0 ;  /* 0x000000ff04117210 */ /* 0x000fe40000fe040d */
[----:B------:R-:W-:Y:S02]  /*5210*/  IADD3 R14, P1, P0, R5, 0x100, R12 ;  /* 0x00000100050e7810 */ /* 0x000fe4000783e00c */
[----:B------:R-:W-:Y:S02]  /*5220*/  SEL R7, RZ, 0x1, P2 ;  /* 0x00000001ff077807 */ /* 0x000fe40001000000 */
[----:B------:R-:W-:Y:S02]  /*5230*/  IADD3 R6, -R236, c[0x0][0x168], -R3 ;  /* 0x00005a00ec067a10 */ /* 0x000fe40007ffe903 */
[----:B------:R-:W-:Y:S02]  /*5240*/  IADD3.X R15, R4, RZ, R13, P1, P0 ;  /* 0x000000ff040f7210 */ /* 0x000fe40000fe040d */
[----:B------:R-:W-:Y:S02]  /*5250*/  LEA R10, P0, R3, R10, 0x2 ;  /* 0x0000000a030a7211 */ /* 0x000fe400078010ff */
[----:B------:R-:W-:Y:S02]  /*5260*/  IADD3 R7, R8, R9, R7 ;  /* 0x0000000908077210 */ /* 0x000fe40007ffe007 */
[----:B------:R-:W-:Y:S02]  /*5270*/  ISETP.LT.OR P2, PT, R6, 0x1, P3 ;  /* 0x000000010600780c */ /* 0x000fe40001f41670 */
[----:B------:R-:W-:Y:S01]  /*5280*/  LEA.HI.X.SX32 R11, R2, R11, 0x2, P0 ;  /* 0x0000000b020b7211 */ /* 0x000fe200000f16ff */
[----:B------:R-:W-:Y:S01]  /*5290*/  @!P4 IMAD.SHL.U32 R2, R234, 0x10, RZ ;  /* 0x00000010ea02c824 */ /* 0x000fe200078e00ff */
[----:B------:R-:W-:Y:S02]  /*52a0*/  IADD3 R18, P0, R5, R12, RZ ;  /* 0x0000000c05127210 */ /* 0x000fe40007f1e0ff */
[C---:B------:R-:W-:Y:S03]  /*52b0*/  LOP3.LUT P1, RZ, R7.reuse, 0x2, RZ, 0xc0, !PT ;  /* 0x0000000207ff7812 */ /* 0x040fe6000782c0ff */
[----:B------:R-:W-:Y:S01]  /*52c0*/  IMAD.X R19, R4, 0x1, R13, P0 ;  /* 0x0000000104137824 */ /* 0x000fe200000e060d */
[C---:B------:R-:W-:Y:S02]  /*52d0*/  ISETP.LT.OR P0, PT, R6.reuse, 0x1, !P1 ;  /* 0x000000010600780c */ /* 0x040fe40004f01670 */
[C---:B------:R-:W-:Y:S01]  /*52e0*/  ISETP.LT.OR P1, PT, R6.reuse, 0x21, !P1 ;  /* 0x000000210600780c */ /* 0x040fe20004f21670 */
[----:B------:R-:W-:Y:S01]  /*52f0*/  @!PT LDS RZ, [RZ] ;  /* 0x00000000fffff984 */ /* 0x000fe20000000800 */
[----:B------:R-:W-:Y:S01]  /*5300*/  @!PT LDS RZ, [RZ] ;  /* 0x00000000fffff984 */ /* 0x000fe20000000800 */
[----:B------:R-:W-:Y:S01]  /*5310*/  @!PT LDS RZ, [RZ] ;  /* 0x00000000fffff984 */ /* 0x000fe20000000800 */
[----:B------:R1:W-:Y:S10]  /*5320*/  LDGSTS.E.BYPASS.LTC128B.128 [R229+0x1b080], [R12.64], !P2 ;  /* 0x1b0800000ce57fae */ /* 0x0003f4000d101d58 */
[----:B------:R1:W-:Y:S01]  /*5330*/  LDGSTS.E.BYPASS.LTC128B.128 [R229+0x1d080], [R12.64+0x80], !P0 ;  /* 0x1d0800800ce57fae */ /* 0x0003e2000c101d58 */
[----:B------:R-:W-:Y:S04]  /*5340*/  LOP3.LUT P0, RZ, R7, 0x4, RZ, 0xc0, !PT ;  /* 0x0000000407ff7812 */ /* 0x000fe8000780c0ff */
[C---:B------:R-:W-:Y:S02]  /*5350*/  ISETP.LT.OR P2, PT, R6.reuse, 0x1, !P0 ;  /* 0x000000010600780c */ /* 0x040fe40004741670 */
[C---:B------:R-:W-:Y:S11]  /*5360*/  ISETP.LT.OR P0, PT, R6.reuse, 0x21, !P0 ;  /* 0x000000210600780c */ /* 0x040ff60004701670 */
[----:B------:R1:W-:Y:S01]  /*5370*/  LDGSTS.E.BYPASS.LTC128B.128 [R229+0x1f080], [R12.64+0x100], !P2 ;  /* 0x1f0801000ce57fae */ /* 0x0003e2000d101d58 */
[----:B------:R-:W-:Y:S11]  /*5380*/  ISETP.LT.OR P2, PT, R6, 0x21, P3 ;  /* 0x000000210600780c */ /* 0x000ff60001f41670 */
[----:B------:R-:W-:Y:S02]  /*5390*/  @!UPT UIADD3 URZ, URZ, URZ, URZ ;  /* 0x0000003f3f3ff290 */ /* 0x000fe4000fffe03f */
[----:B------:R1:W-:Y:S06]  /*53a0*/  LDGSTS.E.BYPASS.LTC128B.128 [R229+0x1c080], [R18.64], !P2 ;  /* 0x1c08000012e57fae */ /* 0x0003ec000d101d58 */
[----:B------:R1:W-:Y:S06]  /*53b0*/  LDGSTS.E.BYPASS.LTC128B.128 [R229+0x1e080], [R16.64], !P1 ;  /* 0x1e08000010e57fae */ /* 0x0003ec000c901d58 */
[----:B------:R1:W-:Y:S06]  /*53c0*/  LDGSTS.E.BYPASS.LTC128B.128 [R229+0x20080], [R14.64], !P0 ;  /* 0x200800000ee57fae */ /* 0x0003ec000c101d58 */
[----:B------:R1:W-:Y:S02]  /*53d0*/  @!P4 LDGSTS.E.BYPASS.LTC128B.128 [R2+0x21280], [R10.64] ;  /* 0x212800000a02cfae */ /* 0x0003e4000b901d58 */
.L_x_658:
[-C--:B--234-:R-:W-:Y:S01]  /*53e0*/  HMMA.16816.F32 R4, R172, R176.reuse, RZ ;  /* 0x000000b0ac04723c */ /* 0x09cfe200000018ff */
[----:B------:R-:W-:Y:S01]  /*53f0*/  LDSM.16.MT88.4 R204, [R217+0x1000] ;  /* 0x00100000d9cc783b */ /* 0x000fe20000004200 */
[----:B------:R-:W-:Y:S02]  /*5400*/  UIMAD UR12, UR12, 0x3000, URZ ;  /* 0x000030000c0c78a4 */ /* 0x000fe4000f8e023f */
[----:B------:R-:W-:Y:S01]  /*5410*/  UISETP.GE.AND UP0, UPT, UR21, UR19, UPT ;  /* 0x000000131500728c */ /* 0x000fe2000bf06270 */
[----:B------:R-:W-:Y:S01]  /*5420*/  LDSM.16.M88.4 R208, [R218+0x1400] ;  /* 0x00140000dad0783b */ /* 0x000fe20000000200 */
[----:B------:R-:W-:Y:S02]  /*5430*/  UIADD3 UR7, UR4, 0x1, URZ ;  /* 0x0000000104077890 */ /* 0x000fe4000fffe03f */
[C---:B-1----:R-:W-:Y:S01]  /*5440*/  HMMA.16816.F32 R8, R180.reuse, R176, RZ ;  /* 0x000000b0b408723c */ /* 0x042fe200000018ff */
[----:B------:R-:W2:Y:S01]  /*5450*/  LDL.64 R2, [R1+0x8] ;  /* 0x0000080001027983 */ /* 0x000ea20000100a00 */
[----:B------:R-:W-:Y:S02]  /*5460*/  UISETP.GE.AND UP2, UPT, UR4, 0x1, UPT ;  /* 0x000000010400788c */ /* 0x000fe4000bf46270 */
[----:B------:R-:W-:Y:S01]  /*5470*/  UIADD3 UR6, UR22, 0x1, URZ ;  /* 0x0000000116067890 */ /* 0x000fe2000fffe03f */
[----:B------:R-:W0:Y:S01]  /*5480*/  LDGDEPBAR ;  /* 0x00000000000079af */ /* 0x000e220000000000 */
[----:B------:R-:W-:Y:S02]  /*5490*/  UISETP.GE.AND UP1, UPT, UR22, 0x1, UPT ;  /* 0x000000011600788c */ /* 0x000fe4000bf26270 */
[-C--:B------:R-:W-:Y:S02]  /*54a0*/  HMMA.16816.F32 R12, R180, R178.reuse, RZ ;  /* 0x000000b2b40c723c */ /* 0x080fe400000018ff */
[----:B------:R-:W-:Y:S06]  /*54b0*/  USEL UR22, UR6, URZ, !UP1 ;  /* 0x0000003f06167287 */ /* 0x000fec000c800000 */
[C---:B------:R-:W-:Y:S01]  /*54c0*/  HMMA.16816.F32 R16, R172.reuse, R178, RZ ;  /* 0x000000b2ac10723c */ /* 0x040fe200000018ff */
[----:B------:R-:W1:Y:S07]  /*54d0*/  LDSM.16.M88.4 R176, [R218+0x1000] ;  /* 0x00100000dab0783b */ /* 0x000e6e0000000200 */
[-C--:B------:R-:W-:Y:S08]  /*54e0*/  HMMA.16816.F32 R20, R172, R92.reuse, RZ ;  /* 0x0000005cac14723c */ /* 0x080ff000000018ff */
[C---:B------:R-:W-:Y:S08]  /*54f0*/  HMMA.16816.F32 R84, R180.reuse, R92, RZ ;  /* 0x0000005cb454723c */ /* 0x040ff000000018ff */
[-C--:B------:R-:W-:Y:S08]  /*5500*/  HMMA.16816.F32 R88, R180, R94.reuse, RZ ;  /* 0x0000005eb458723c */ /* 0x080ff000000018ff */
[C---:B------:R-:W-:Y:S08]  /*5510*/  HMMA.16816.F32 R92, R172.reuse, R94, RZ ;  /* 0x0000005eac5c723c */ /* 0x040ff000000018ff */
[-C--:B------:R-:W-:Y:S08]  /*5520*/  HMMA.16816.F32 R96, R172, R108.reuse, RZ ;  /* 0x0000006cac60723c */ /* 0x080ff000000018ff */
[C---:B------:R-:W-:Y:S08]  /*5530*/  HMMA.16816.F32 R100, R180.reuse, R108, RZ ;  /* 0x0000006cb464723c */ /* 0x040ff000000018ff */
[-C--:B------:R-:W-:Y:S01]  /*5540*/  HMMA.16816.F32 R104, R180, R110.reuse, RZ ;  /* 0x0000006eb468723c */ /* 0x080fe200000018ff */
[----:B------:R-:W-:Y:S07]  /*5550*/  LDSM.16.MT88.4 R180, [R217+0x6000] ;  /* 0x00600000d9b4783b */ /* 0x000fee0000004200 */
[----:B------:R-:W-:Y:S01]  /*5560*/  HMMA.16816.F32 R108, R172, R110, RZ ;  /* 0x0000006eac6c723c */ /* 0x000fe200000018ff */
[----:B------:R-:W3:Y:S07]  /*5570*/  LDSM.16.MT88.4 R172, [R217+0x3800] ;  /* 0x00380000d9ac783b */ /* 0x000eee0000004200 */
[-C--:B------:R-:W-:Y:S08]  /*5580*/  HMMA.16816.F32 R4, R184, R188.reuse, R4 ;  /* 0x000000bcb804723c */ /* 0x080ff00000001804 */
[C---:B------:R-:W-:Y:S08]  /*5590*/  HMMA.16816.F32 R8, R192.reuse, R188, R8 ;  /* 0x000000bcc008723c */ /* 0x040ff00000001808 */
[-C--:B------:R-:W-:Y:S08]  /*55a0*/  HMMA.16816.F32 R12, R192, R190.reuse, R12 ;  /* 0x000000bec00c723c */ /* 0x080ff0000000180c */
[C---:B------:R-:W-:Y:S01]  /*55b0*/  HMMA.16816.F32 R16, R184.reuse, R190, R16 ;  /* 0x000000beb810723c */ /* 0x040fe20000001810 */
[----:B------:R-:W-:Y:S07]  /*55c0*/  LDSM.16.MT88.4 R188, [R217+0x1800] ;  /* 0x00180000d9bc783b */ /* 0x000fee0000004200 */
        /* <DEDUP_REMOVED lines=8> */
[----:B------:R-:W-:Y:S07]  /*5650*/  LDSM.16.M88.4 R192, [R218+0x1c00] ;  /* 0x001c0000dac0783b */ /* 0x000fee0000000200 */
[----:B------:R-:W-:Y:S01]  /*5660*/  HMMA.16816.F32 R108, R184, R202, R108 ;  /* 0x000000cab86c723c */ /* 0x000fe2000000186c */
[----:B------:R-:W4:Y:S04]  /*5670*/  LDSM.16.M88.4 R184, [R218+0x1800] ;  /* 0x00180000dab8783b */ /* 0x000f280000000200 */
[----:B------:R-:W-:Y:S03]  /*5680*/  LDSM.16.M88.4 R200, [R218+0x2000] ;  /* 0x00200000dac8783b */ /* 0x000fe60000000200 */
[-C--:B-1----:R-:W-:Y:S08]  /*5690*/  HMMA.16816.F32 R4, R176, R204.reuse, R4 ;  /* 0x000000ccb004723c */ /* 0x082ff00000001804 */
[C---:B------:R-:W-:Y:S08]  /*56a0*/  HMMA.16816.F32 R8, R208.reuse, R204, R8 ;  /* 0x000000ccd008723c */ /* 0x040ff00000001808 */
[-C--:B------:R-:W-:Y:S08]  /*56b0*/  HMMA.16816.F32 R12, R208, R206.reuse, R12 ;  /* 0x000000ced00c723c */ /* 0x080ff0000000180c */
[C---:B------:R-:W-:Y:S01]  /*56c0*/  HMMA.16816.F32 R16, R176.reuse, R206, R16 ;  /* 0x000000ceb010723c */ /* 0x040fe20000001810 */
[----:B------:R-:W-:Y:S07]  /*56d0*/  LDSM.16.MT88.4 R204, [R217+0x2000] ;  /* 0x00200000d9cc783b */ /* 0x000fee0000004200 */
[-C--:B---3--:R-:W-:Y:S08]  /*56e0*/  HMMA.16816.F32 R20, R176, R172.reuse, R20 ;  /* 0x000000acb014723c */ /* 0x088ff00000001814 */
[C---:B------:R-:W-:Y:S08]  /*56f0*/  HMMA.16816.F32 R84, R208.reuse, R172, R84 ;  /* 0x000000acd054723c */ /* 0x040ff00000001854 */
[-C--:B------:R-:W-:Y:S08]  /*5700*/  HMMA.16816.F32 R88, R208, R174.reuse, R88 ;  /* 0x000000aed058723c */ /* 0x080ff00000001858 */
[C---:B------:R-:W-:Y:S01]  /*5710*/  HMMA.16816.F32 R92, R176.reuse, R174, R92 ;  /* 0x000000aeb05c723c */ /* 0x040fe2000000185c */
[----:B------:R-:W1:Y:S07]  /*5720*/  LDSM.16.MT88.4 R172, [R217+0x6800] ;  /* 0x00680000d9ac783b */ /* 0x000e6e0000004200 */
[-C--:B------:R-:W-:Y:S08]  /*5730*/  HMMA.16816.F32 R96, R176, R180.reuse, R96 ;  /* 0x000000b4b060723c */ /* 0x080ff00000001860 */
[C---:B------:R-:W-:Y:S08]  /*5740*/  HMMA.16816.F32 R100, R208.reuse, R180, R100 ;  /* 0x000000b4d064723c */ /* 0x040ff00000001864 */
[-C--:B------:R-:W-:Y:S01]  /*5750*/  HMMA.16816.F32 R104, R208, R182.reuse, R104 ;  /* 0x000000b6d068723c */ /* 0x080fe20000001868 */
[----:B------:R-:W3:Y:S07]  /*5760*/  LDSM.16.M88.4 R208, [R218+0x2400] ;  /* 0x00240000dad0783b */ /* 0x000eee0000000200 */
[----:B------:R-:W-:Y:S01]  /*5770*/  HMMA.16816.F32 R108, R176, R182, R108 ;  /* 0x000000b6b06c723c */ /* 0x000fe2000000186c */
[----:B------:R-:W5:Y:S04]  /*5780*/  LDSM.16.MT88.4 R176, [R217+0x4800] ;  /* 0x00480000d9b0783b */ /* 0x000f680000004200 */
[----:B------:R-:W1:Y:S03]  /*5790*/  LDSM.16.MT88.4 R180, [R217+0x7000] ;  /* 0x00700000d9b4783b */ /* 0x000e660000004200 */
[-C--:B----4-:R-:W-:Y:S08]  /*57a0*/  HMMA.16816.F32 R4, R184, R188.reuse, R4 ;  /* 0x000000bcb804723c */ /* 0x090ff00000001804 */
[C---:B------:R-:W-:Y:S01]  /*57b0*/  HMMA.16816.F32 R8, R192.reuse, R188, R8 ;  /* 0x000000bcc008723c */ /* 0x040fe20000001808 */
[----:B------:R-:W4:Y:S07]  /*57c0*/  LDL R189, [R1+0x10] ;  /* 0x0000100001bd7983 */ /* 0x000f2e0000100800 */
[-C--:B------:R-:W-:Y:S04]  /*57d0*/  HMMA.16816.F32 R12, R192, R190.reuse, R12 ;  /* 0x000000bec00c723c */ /* 0x080fe8000000180c */
[----:B--2---:R-:W-:Y:S01]  /*57e0*/  IADD3 R2, P0, R2, UR12, RZ ;  /* 0x0000000c02027c10 */ /* 0x004fe2000ff1e0ff */
[----:B------:R-:W-:Y:S01]  /*57f0*/  IMAD.U32 R3, RZ, RZ, UR12 ;  /* 0x0000000cff037e24 */ /* 0x000fe2000f8e00ff */
[----:B------:R-:W-:Y:S02]  /*5800*/  UMOV UR12, UR21 ;  /* 0x00000015000c7c82 */ /* 0x000fe40008000000 */
[C---:B------:R-:W-:Y:S08]  /*5810*/  HMMA.16816.F32 R16, R184.reuse, R190, R16 ;  /* 0x000000beb810723c */ /* 0x040ff00000001810 */
[-C--:B------:R-:W-:Y:S08]  /*5820*/  HMMA.16816.F32 R20, R184, R196.reuse, R20 ;  /* 0x000000c4b814723c */ /* 0x080ff00000001814 */
[C---:B------:R-:W-:Y:S08]  /*5830*/  HMMA.16816.F32 R84, R192.reuse, R196, R84 ;  /* 0x000000c4c054723c */ /* 0x040ff00000001854 */
[-C--:B------:R-:W-:Y:S08]  /*5840*/  HMMA.16816.F32 R88, R192, R198.reuse, R88 ;  /* 0x000000c6c058723c */ /* 0x080ff00000001858 */
[C---:B------:R-:W-:Y:S08]  /*5850*/  HMMA.16816.F32 R92, R184.reuse, R198, R92 ;  /* 0x000000c6b85c723c */ /* 0x040ff0000000185c */
[-C--:B-1----:R-:W-:Y:S08]  /*5860*/  HMMA.16816.F32 R96, R184, R172.reuse, R96 ;  /* 0x000000acb860723c */ /* 0x082ff00000001860 */
[C---:B------:R-:W-:Y:S08]  /*5870*/  HMMA.16816.F32 R100, R192.reuse, R172, R100 ;  /* 0x000000acc064723c */ /* 0x040ff00000001864 */
[-C--:B------:R-:W-:Y:S08]  /*5880*/  HMMA.16816.F32 R104, R192, R174.reuse, R104 ;  /* 0x000000aec068723c */ /* 0x080ff00000001868 */
[----:B------:R-:W-:Y:S08]  /*5890*/  HMMA.16816.F32 R108, R184, R174, R108 ;  /* 0x000000aeb86c723c */ /* 0x000ff0000000186c */
[-C--:B------:R-:W-:Y:S08]  /*58a0*/  HMMA.16816.F32 R4, R200, R204.reuse, R4 ;  /* 0x000000ccc804723c */ /* 0x080ff00000001804 */
[C---:B---3--:R-:W-:Y:S08]  /*58b0*/  HMMA.16816.F32 R8, R208.reuse, R204, R8 ;  /* 0x000000ccd008723c */ /* 0x048ff00000001808 */
[-C--:B------:R-:W-:Y:S08]  /*58c0*/  HMMA.16816.F32 R12, R208, R206.reuse, R12 ;  /* 0x000000ced00c723c */ /* 0x080ff0000000180c */
[C---:B------:R-:W-:Y:S08]  /*58d0*/  HMMA.16816.F32 R16, R200.reuse, R206, R16 ;  /* 0x000000cec810723c */ /* 0x040ff00000001810 */
[-C--:B-----5:R-:W-:Y:S08]  /*58e0*/  HMMA.16816.F32 R20, R200, R176.reuse, R20 ;  /* 0x000000b0c814723c */ /* 0x0a0ff00000001814 */
[C---:B------:R-:W-:Y:S08]  /*58f0*/  HMMA.16816.F32 R84, R208.reuse, R176, R84 ;  /* 0x000000b0d054723c */ /* 0x040ff00000001854 */
[-C--:B------:R-:W-:Y:S08]  /*5900*/  HMMA.16816.F32 R88, R208, R178.reuse, R88 ;  /* 0x000000b2d058723c */ /* 0x080ff00000001858 */
[C---:B------:R-:W-:Y:S08]  /*5910*/  HMMA.16816.F32 R92, R200.reuse, R178, R92 ;  /* 0x000000b2c85c723c */ /* 0x040ff0000000185c */
[-C--:B------:R-:W-:Y:S08]  /*5920*/  HMMA.16816.F32 R96, R200, R180.reuse, R96 ;  /* 0x000000b4c860723c */ /* 0x080ff00000001860 */
[C---:B------:R-:W-:Y:S08]  /*5930*/  HMMA.16816.F32 R100, R208.reuse, R180, R100 ;  /* 0x000000b4d064723c */ /* 0x040ff00000001864 */
[-C--:B------:R-:W-:Y:S08]  /*5940*/  HMMA.16816.F32 R104, R208, R182.reuse, R104 ;  /* 0x000000b6d068723c */ /* 0x080ff00000001868 */
[----:B------:R-:W-:Y:S04]  /*5950*/  HMMA.16816.F32 R108, R200, R182, R108 ;  /* 0x000000b6c86c723c */ /* 0x000fe8000000186c */
[----:B----4-:R-:W-:Y:S02]  /*5960*/  LEA.HI.X.SX32 R3, R3, R189, 0x1, P0 ;  /* 0x000000bd03037211 */ /* 0x010fe400000f0eff */
[C---:B------:R-:W-:Y:S06]  /*5970*/  LEA R178, P0, R2.reuse, c[0x0][0x220], 0x2 ;  /* 0x0000880002b27a11 */ /* 0x040fec00078010ff */
[----:B------:R-:W-:Y:S01]  /*5980*/  LEA.HI.X R179, R2, c[0x0][0x224], R3, 0x2, P0 ;  /* 0x0000890002b37a11 */ /* 0x000fe200000f1403 */
[----:B------:R-:W-:Y:S01]  /*5990*/  IMAD.U32 R3, RZ, RZ, UR4 ;  /* 0x00000004ff037e24 */ /* 0x000fe2000f8e00ff */
[----:B------:R-:W-:Y:S01]  /*59a0*/  PLOP3.LUT P0, PT, PT, PT, UP0, 0x80, 0x0 ;  /* 0x000000000000781c */ /* 0x000fe20003f0f008 */
[----:B------:R-:W-:Y:S02]  /*59b0*/  USEL UR4, UR7, URZ, !UP2 ;  /* 0x0000003f07047287 */ /* 0x000fe4000d000000 */
[----:B------:R-:W-:Y:S01]  /*59c0*/  RED.E.ADD.F32.FTZ.RN.STRONG.GPU [R178.64], R4 ;  /* 0x00000004b200798e */ /* 0x000fe2000c10e798 */
[----:B------:R-:W-:Y:S03]  /*59d0*/  IMAD R3, R3, 0x3000, R226 ;  /* 0x0000300003037824 */ /* 0x000fe600078e02e2 */
[----:B------:R-:W-:Y:S01]  /*59e0*/  RED.E.ADD.F32.FTZ.RN.STRONG.GPU [R178.64+0x400], R5 ;  /* 0x00040005b200798e */ /* 0x000fe2000c10e798 */
[----:B------:R-:W-:Y:S03]  /*59f0*/  IMAD.SHL.U32 R172, R3, 0x2, RZ ;  /* 0x0000000203ac7824 */ /* 0x000fe600078e00ff */
        /* <DEDUP_REMOVED lines=11> */
[----:B------:R-:W-:Y:S04]  /*5ab0*/  LDSM.16.MT88.2 R2, [R219+0x23c80] ;  /* 0x023c8000db02783b */ /* 0x000fe80000004100 */
[----:B------:R-:W1:Y:S04]  /*5ac0*/  LDSM.16.MT88.4 R8, [R172+0xf080] ;  /* 0x00f08000ac08783b */ /* 0x000e680000004200 */
[----:B------:R-:W-:Y:S04]  /*5ad0*/  RED.E.ADD.F32.FTZ.RN.STRONG.GPU [R178.64+0x3400], R13 ;  /* 0x0034000db200798e */ /* 0x000fe8000c10e798 */
[----:B------:R-:W-:Y:S04]  /*5ae0*/  RED.E.ADD.F32.FTZ.RN.STRONG.GPU [R178.64+0x3800], R14 ;  /* 0x0038000eb200798e */ /* 0x000fe8000c10e798 */
[----:B------:R-:W-:Y:S04]  /*5af0*/  RED.E.ADD.F32.FTZ.RN.STRONG.GPU [R178.64+0x3c00], R15 ;  /* 0x003c000fb200798e */ /* 0x000fe8000c10e798 */
[----:B------:R-:W2:Y:S04]  /*5b00*/  LDSM.16.MT88.4 R12, [R172+0x11080] ;  /* 0x01108000ac0c783b */ /* 0x000ea80000004200 */
[----:B------:R-:W3:Y:S04]  /*5b10*/  LDSM.16.MT88.4 R16, [R172+0x13080] ;  /* 0x01308000ac10783b */ /* 0x000ee80000004200 */
[----:B------:R-:W-:Y:S04]  /*5b20*/  RED.E.ADD.F32.FTZ.RN.STRONG.GPU [R178.64+0x4000], R20 ;  /* 0x00400014b200798e */ /* 0x000fe8000c10e798 */
[----:B------:R-:W-:Y:S04]  /*5b30*/  RED.E.ADD.F32.FTZ.RN.STRONG.GPU [R178.64+0x4400], R21 ;  /* 0x00440015b200798e */ /* 0x000fe8000c10e798 */
[----:B------:R-:W4:Y:S04]  /*5b40*/  LDSM.16.MT88.2 R20, [R219+0x24480] ;  /* 0x02448000db14783b */ /* 0x000f280000004100 */
[----:B------:R-:W-:Y:S01]  /*5b50*/  RED.E.ADD.F32.FTZ.RN.STRONG.GPU [R178.64+0x4800], R22 ;  /* 0x00480016b200798e */ /* 0x000fe2000c10e798 */
[-C--:B-1----:R-:W-:Y:S03]  /*5b60*/  HMMA.16816.F32 R112, R8, R2.reuse, R112 ;  /* 0x000000020870723c */ /* 0x082fe60000001870 */
[----:B------:R-:W-:Y:S04]  /*5b70*/  RED.E.ADD.F32.FTZ.RN.STRONG.GPU [R178.64+0x4c00], R23 ;  /* 0x004c0017b200798e */ /* 0x000fe8000c10e798 */
[----:B------:R-:W1:Y:S04]  /*5b80*/  LDSM.16.MT88.2 R22, [R219+0x24c80] ;  /* 0x024c8000db16783b */ /* 0x000e680000004100 */
[----:B------:R-:W-:Y:S04]  /*5b90*/  RED.E.ADD.F32.FTZ.RN.STRONG.GPU [R178.64+0x5000], R84 ;  /* 0x00500054b200798e */ /* 0x000fe8000c10e798 */
[----:B------:R-:W-:Y:S01]  /*5ba0*/  RED.E.ADD.F32.FTZ.RN.STRONG.GPU [R178.64+0x5400], R85 ;  /* 0x00540055b200798e */ /* 0x000fe2000c10e798 */
[-C--:B--2---:R-:W-:Y:S03]  /*5bb0*/  HMMA.16816.F32 R116, R12, R2.reuse, R116 ;  /* 0x000000020c74723c */ /* 0x084fe60000001874 */
[----:B------:R-:W2:Y:S04]  /*5bc0*/  LDSM.16.MT88.2 R84, [R219+0x25480] ;  /* 0x02548000db54783b */ /* 0x000ea80000004100 */
[----:B------:R-:W-:Y:S01]  /*5bd0*/  RED.E.ADD.F32.FTZ.RN.STRONG.GPU [R178.64+0x5800], R86 ;  /* 0x00580056b200798e */ /* 0x000fe2000c10e798 */
[C---:B---3--:R-:W-:Y:S03]  /*5be0*/  HMMA.16816.F32 R120, R16.reuse, R2, R120 ;  /* 0x000000021078723c */ /* 0x048fe60000001878 */
[----:B------:R-:W-:Y:S04]  /*5bf0*/  LDSM.16.MT88.2 R2, [R0+0x24c80] ;  /* 0x024c80000002783b */ /* 0x000fe80000004100 */
[----:B------:R-:W-:Y:S01]  /*5c00*/  RED.E.ADD.F32.FTZ.RN.STRONG.GPU [R178.64+0x5c00], R87 ;  /* 0x005c0057b200798e */ /* 0x000fe2000c10e798 */
[-C--:B----4-:R-:W-:Y:S03]  /*5c10*/  HMMA.16816.F32 R124, R16, R20.reuse, R124 ;  /* 0x00000014107c723c */ /* 0x090fe6000000187c */
[----:B------:R-:W3:Y:S04]  /*5c20*/  LDSM.16.MT88.2 R86, [R219+0x25c80] ;  /* 0x025c8000db56783b */ /* 0x000ee80000004100 */
[----:B------:R-:W-:Y:S01]  /*5c30*/  RED.E.ADD.F32.FTZ.RN.STRONG.GPU [R178.64+0x6000], R92 ;  /* 0x0060005cb200798e */ /* 0x000fe2000c10e798 */
[-C--:B------:R-:W-:Y:S03]  /*5c40*/  HMMA.16816.F32 R128, R12, R20.reuse, R128 ;  /* 0x000000140c80723c */ /* 0x080fe60000001880 */
[----:B------:R-:W-:Y:S04]  /*5c50*/  RED.E.ADD.F32.FTZ.RN.STRONG.GPU [R178.64+0x6400], R93 ;  /* 0x0064005db200798e */ /* 0x000fe8000c10e798 */
[----:B------:R-:W-:Y:S01]  /*5c60*/  LDSM.16.MT88.2 R92, [R0+0x23c80] ;  /* 0x023c8000005c783b */ /* 0x000fe20000004100 */
[C---:B------:R-:W-:Y:S03]  /*5c70*/  HMMA.16816.F32 R132, R8.reuse, R20, R132 ;  /* 0x000000140884723c */ /* 0x040fe60000001884 */
[----:B------:R-:W-:Y:S04]  /*5c80*/  RED.E.ADD.F32.FTZ.RN.STRONG.GPU [R178.64+0x6800], R94 ;  /* 0x0068005eb200798e */ /* 0x000fe8000c10e798 */
[----:B------:R-:W-:Y:S01]  /*5c90*/  LDSM.16.MT88.2 R20, [R0+0x25480] ;  /* 0x025480000014783b */ /* 0x000fe20000004100 */
[-C--:B-1----:R-:W-:Y:S03]  /*5ca0*/  HMMA.16816.F32 R136, R8, R22.reuse, R136 ;  /* 0x000000160888723c */ /* 0x082fe60000001888 */
[----:B------:R-:W-:Y:S04]  /*5cb0*/  RED.E.ADD.F32.FTZ.RN.STRONG.GPU [R178.64+0x6c00], R95 ;  /* 0x006c005fb200798e */ /* 0x000fe8000c10e798 */
[----:B------:R-:W-:Y:S01]  /*5cc0*/  RED.E.ADD.F32.FTZ.RN.STRONG.GPU [R178.64+0x7000], R88 ;  /* 0x00700058b200798e */ /* 0x000fe2000c10e798 */
[-C--:B------:R-:W-:Y:S03]  /*5cd0*/  HMMA.16816.F32 R140, R12, R22.reuse, R140 ;  /* 0x000000160c8c723c */ /* 0x080fe6000000188c */
[----:B------:R-:W-:Y:S04]  /*5ce0*/  RED.E.ADD.F32.FTZ.RN.STRONG.GPU [R178.64+0x7400], R89 ;  /* 0x00740059b200798e */ /* 0x000fe8000c10e798 */
[----:B------:R-:W-:Y:S01]  /*5cf0*/  RED.E.ADD.F32.FTZ.RN.STRONG.GPU [R178.64+0x7800], R90 ;  /* 0x0078005ab200798e */ /* 0x000fe2000c10e798 */
[C---:B------:R-:W-:Y:S03]  /*5d00*/  HMMA.16816.F32 R144, R16.reuse, R22, R144 ;  /* 0x000000161090723c */ /* 0x040fe60000001890 */
[----:B------:R-:W-:Y:S04]  /*5d10*/  RED.E.ADD.F32.FTZ.RN.STRONG.GPU [R178.64+0x7c00], R91 ;  /* 0x007c005bb200798e */ /* 0x000fe8000c10e798 */
[----:B------:R-:W-:Y:S01]  /*5d20*/  RED.E.ADD.F32.FTZ.RN.STRONG.GPU [R178.64+0x8000], R96 ;  /* 0x00800060b200798e */ /* 0x000fe2000c10e798 */
[-C--:B--2---:R-:W-:Y:S03]  /*5d30*/  HMMA.16816.F32 R148, R16, R84.reuse, R148 ;  /* 0x000000541094723c */ /* 0x084fe60000001894 */
[----:B------:R-:W-:Y:S04]  /*5d40*/  RED.E.ADD.F32.FTZ.RN.STRONG.GPU [R178.64+0x8400], R97 ;  /* 0x00840061b200798e */ /* 0x000fe8000c10e798 */
[----:B------:R-:W-:Y:S01]  /*5d50*/  RED.E.ADD.F32.FTZ.RN.STRONG.GPU [R178.64+0x8800], R98 ;  /* 0x00880062b200798e */ /* 0x000fe2000c10e798 */
[-C--:B------:R-:W-:Y:S03]  /*5d60*/  HMMA.16816.F32 R152, R12, R84.reuse, R152 ;  /* 0x000000540c98723c */ /* 0x080fe60000001898 */
[----:B------:R-:W1:Y:S04]  /*5d70*/  LDSM.16.MT88.4 R88, [R172+0xf880] ;  /* 0x00f88000ac58783b */ /* 0x000e680000004200 */
[----:B------:R-:W-:Y:S01]  /*5d80*/  RED.E.ADD.F32.FTZ.RN.STRONG.GPU [R178.64+0x8c00], R99 ;  /* 0x008c0063b200798e */ /* 0x000fe2000c10e798 */
[C---:B------:R-:W-:Y:S03]  /*5d90*/  HMMA.16816.F32 R156, R8.reuse, R84, R156 ;  /* 0x00000054089c723c */ /* 0x040fe6000000189c */
[----:B------:R-:W-:Y:S04]  /*5da0*/  RED.E.ADD.F32.FTZ.RN.STRONG.GPU [R178.64+0x9000], R100 ;  /* 0x00900064b200798e */ /* 0x000fe8000c10e798 */
[----:B------:R-:W2:Y:S01]  /*5db0*/  LDSM.16.MT88.4 R96, [R172+0x11880] ;  /* 0x01188000ac60783b */ /* 0x000ea20000004200 */
[-C--:B---3--:R-:W-:Y:S03]  /*5dc0*/  HMMA.16816.F32 R160, R8, R86.reuse, R160 ;  /* 0x0000005608a0723c */ /* 0x088fe600000018a0 */
[----:B------:R-:W-:Y:S04]  /*5dd0*/  RED.E.ADD.F32.FTZ.RN.STRONG.GPU [R178.64+0x9400], R101 ;  /* 0x00940065b200798e */ /* 0x000fe8000c10e798 */
[----:B------:R-:W-:Y:S01]  /*5de0*/  RED.E.ADD.F32.FTZ.RN.STRONG.GPU [R178.64+0x9800], R102 ;  /* 0x00980066b200798e */ /* 0x000fe2000c10e798 */
[-C--:B------:R-:W-:Y:S03]  /*5df0*/  HMMA.16816.F32 R164, R12, R86.reuse, R164 ;  /* 0x000000560ca4723c */ /* 0x080fe600000018a4 */
[----:B------:R-:W-:Y:S04]  /*5e00*/  RED.E.ADD.F32.FTZ.RN.STRONG.GPU [R178.64+0x9c00], R103 ;  /* 0x009c0067b200798e */ /* 0x000fe8000c10e798 */
[----:B------:R-:W3:Y:S01]  /*5e10*/  LDSM.16.MT88.4 R100, [R172+0x13880] ;  /* 0x01388000ac64783b */ /* 0x000ee20000004200 */
[----:B------:R-:W-:Y:S03]  /*5e20*/  HMMA.16816.F32 R168, R16, R86, R168 ;  /* 0x0000005610a8723c */ /* 0x000fe600000018a8 */
[----:B------:R-:W4:Y:S04]  /*5e30*/  LDSM.16.MT88.2 R94, [R0+0x24480] ;  /* 0x02448000005e783b */ /* 0x000f280000004100 */
[----:B------:R-:W5:Y:S01]  /*5e40*/  LDSM.16.MT88.2 R8, [R0+0x25c80] ;  /* 0x025c80000008783b */ /* 0x000f620000004100 */
[-C--:B-1----:R-:W-:Y:S03]  /*5e50*/  HMMA.16816.F32 R112, R88, R92.reuse, R112 ;  /* 0x0000005c5870723c */ /* 0x082fe60000001870 */
[----:B------:R-:W-:Y:S04]  /*5e60*/  LDSM.16.MT88.4 R12, [R172+0x10080] ;  /* 0x01008000ac0c783b */ /* 0x000fe80000004200 */
[----:B------:R-:W-:Y:S04]  /*5e70*/  LDSM.16.MT88.4 R16, [R172+0x12080] ;  /* 0x01208000ac10783b */ /* 0x000fe80000004200 */
[----:B------:R-:W-:Y:S01]  /*5e80*/  LDSM.16.MT88.4 R84, [R172+0x14080] ;  /* 0x01408000ac54783b */ /* 0x000fe20000004200 */
[-C--:B--2---:R-:W-:Y:S03]  /*5e90*/  HMMA.16816.F32 R116, R96, R92.reuse, R116 ;  /* 0x0000005c6074723c */ /* 0x084fe60000001874 */
[----:B------:R-:W-:Y:S04]  /*5ea0*/  LDSM.16.MT88.2 R10, [R219+0x24880] ;  /* 0x02488000db0a783b */ /* 0x000fe80000004100 */
[----:B------:R-:W-:Y:S04]  /*5eb0*/  LDSM.16.MT88.2 R22, [R219+0x25880] ;  /* 0x02588000db16783b */ /* 0x000fe80000004100 */
[----:B------:R-:W-:Y:S04]  /*5ec0*/  RED.E.ADD.F32.FTZ.RN.STRONG.GPU [R178.64+0xa000], R108 ;  /* 0x00a0006cb200798e */ /* 0x000fe8000c10e798 */
[----:B------:R-:W-:Y:S01]  /*5ed0*/  RED.E.ADD.F32.FTZ.RN.STRONG.GPU [R178.64+0xa400], R109 ;  /* 0x00a4006db200798e */ /* 0x000fe2000c10e798 */
[C---:B---3--:R-:W-:Y:S03]  /*5ee0*/  HMMA.16816.F32 R120, R100.reuse, R92, R120 ;  /* 0x0000005c6478723c */ /* 0x048fe60000001878 */
[----:B------:R-:W-:Y:S04]  /*5ef0*/  RED.E.ADD.F32.FTZ.RN.STRONG.GPU [R178.64+0xa800], R110 ;  /* 0x00a8006eb200798e */ /* 0x000fe8000c10e798 */
[----:B------:R-:W-:Y:S01]  /*5f00*/  RED.E.ADD.F32.FTZ.RN.STRONG.GPU [R178.64+0xac00], R111 ;  /* 0x00ac006fb200798e */ /* 0x000fe2000c10e798 */
[-C--:B----4-:R-:W-:Y:S03]  /*5f10*/  HMMA.16816.F32 R124, R100, R94.reuse, R124 ;  /* 0x0000005e647c723c */ /* 0x090fe6000000187c */
[----:B------:R-:W-:Y:S04]  /*5f20*/  RED.E.ADD.F32.FTZ.RN.STRONG.GPU [R178.64+0xb000], R104 ;  /* 0x00b00068b200798e */ /* 0x000fe8000c10e798 */
[----:B------:R-:W-:Y:S01]  /*5f30*/  RED.E.ADD.F32.FTZ.RN.STRONG.GPU [R178.64+0xb400], R105 ;  /* 0x00b40069b200798e */ /* 0x000fe2000c10e798 */
[-C--:B------:R-:W-:Y:S03]  /*5f40*/  HMMA.16816.F32 R128, R96, R94.reuse, R128 ;  /* 0x0000005e6080723c */ /* 0x080fe60000001880 */
[----:B------:R-:W-:Y:S04]  /*5f50*/  LDSM.16.MT88.2 R104, [R0+0x25080] ;  /* 0x025080000068783b */ /* 0x000fe80000004100 */
[----:B------:R-:W-:Y:S01]  /*5f60*/  RED.E.ADD.F32.FTZ.RN.STRONG.GPU [R178.64+0xb800], R106 ;  /* 0x00b8006ab200798e */ /* 0x000fe2000c10e798 */
[C---:B------:R-:W-:Y:S03]  /*5f70*/  HMMA.16816.F32 R132, R88.reuse, R94, R132 ;  /* 0x0000005e5884723c */ /* 0x040fe60000001884 */
[----:B------:R-:W-:Y:S04]  /*5f80*/  LDSM.16.MT88.4 R92, [R172+0x10880] ;  /* 0x01088000ac5c783b */ /* 0x000fe80000004200 */
[----:B------:R-:W-:Y:S01]  /*5f90*/  RED.E.ADD.F32.FTZ.RN.STRONG.GPU [R178.64+0xbc00], R107 ;  /* 0x00bc006bb200798e */ /* 0x000fe2000c10e798 */
[-C--:B------:R-:W-:Y:S03]  /*5fa0*/  HMMA.16816.F32 R136, R88, R2.reuse, R136 ;  /* 0x000000025888723c */ /* 0x080fe60000001888 */
[----:B------:R-:W-:Y:S05]  /*5fb0*/  LDSM.16.MT88.2 R106, [R0+0x25880] ;  /* 0x02588000006a783b */ /* 0x000fea0000004100 */
[-C--:B------:R-:W-:Y:S08]  /*5fc0*/  HMMA.16816.F32 R140, R96, R2.reuse, R140 ;  /* 0x00000002608c723c */ /* 0x080ff0000000188c */
[C---:B------:R-:W-:Y:S01]  /*5fd0*/  HMMA.16816.F32 R144, R100.reuse, R2, R144 ;  /* 0x000000026490723c */ /* 0x040fe20000001890 */
[----:B------:R-:W1:Y:S07]  /*5fe0*/  LDSM.16.MT88.2 R2, [R219+0x24080] ;  /* 0x02408000db02783b */ /* 0x000e6e0000004100 */
[-C--:B------:R-:W-:Y:S08]  /*5ff0*/  HMMA.16816.F32 R148, R100, R20.reuse, R148 ;  /* 0x000000146494723c */ /* 0x080ff00000001894 */
[-C--:B------:R-:W-:Y:S08]  /*6000*/  HMMA.16816.F32 R152, R96, R20.reuse, R152 ;  /* 0x000000146098723c */ /* 0x080ff00000001898 */
[C---:B------:R-:W-:Y:S01]  /*6010*/  HMMA.16816.F32 R156, R88.reuse, R20, R156 ;  /* 0x00000014589c723c */ /* 0x040fe2000000189c */
[----:B------:R-:W2:Y:S07]  /*6020*/  LDSM.16.MT88.2 R20, [R219+0x25080] ;  /* 0x02508000db14783b */ /* 0x000eae0000004100 */
[-C--:B-----5:R-:W-:Y:S01]  /*6030*/  HMMA.16816.F32 R160, R88, R8.reuse, R160 ;  /* 0x0000000858a0723c */ /* 0x0a0fe200000018a0 */
[----:B------:R-:W3:Y:S04]  /*6040*/  LDSM.16.MT88.2 R88, [R219+0x26080] ;  /* 0x02608000db58783b */ /* 0x000ee80000004100 */
[----:B------:R-:W-:Y:S03]  /*6050*/  LDSM.16.MT88.2 R90, [R0+0x24880] ;  /* 0x02488000005a783b */ /* 0x000fe60000004100 */
[-C--:B------:R-:W-:Y:S01]  /*6060*/  HMMA.16816.F32 R164, R96, R8.reuse, R164 ;  /* 0x0000000860a4723c */ /* 0x080fe200000018a4 */
[----:B------:R-:W-:Y:S07]  /*6070*/  LDSM.16.MT88.4 R96, [R172+0x12880] ;  /* 0x01288000ac60783b */ /* 0x000fee0000004200 */
[----:B------:R-:W-:Y:S01]  /*6080*/  HMMA.16816.F32 R168, R100, R8, R168 ;  /* 0x0000000864a8723c */ /* 0x000fe200000018a8 */
[----:B------:R-:W4:Y:S04]  /*6090*/  LDSM.16.MT88.2 R8, [R0+0x24080] ;  /* 0x024080000008783b */ /* 0x000f280000004100 */
[----:B------:R-:W5:Y:S03]  /*60a0*/  LDSM.16.MT88.4 R100, [R172+0x14880] ;  /* 0x01488000ac64783b */ /* 0x000f660000004200 */
[-C--:B-1----:R-:W-:Y:S08]  /*60b0*/  HMMA.16816.F32 R112, R12, R2.reuse, R112 ;  /* 0x000000020c70723c */ /* 0x082ff00000001870 */
[-C--:B------:R-:W-:Y:S08]  /*60c0*/  HMMA.16816.F32 R116, R16, R2.reuse, R116 ;  /* 0x000000021074723c */ /* 0x080ff00000001874 */
[C---:B------:R-:W-:Y:S01]  /*60d0*/  HMMA.16816.F32 R120, R84.reuse, R2, R120 ;  /* 0x000000025478723c */ /* 0x040fe20000001878 */
[----:B------:R-:W1:Y:S07]  /*60e0*/  LDSM.16.MT88.2 R2, [R0+0x26080] ;  /* 0x026080000002783b */ /* 0x000e6e0000004100 */
[-C--:B------:R-:W-:Y:S08]  /*60f0*/  HMMA.16816.F32 R124, R84, R10.reuse, R124 ;  /* 0x0000000a547c723c */ /* 0x080ff0000000187c */
[-C--:B------:R-:W-:Y:S08]  /*6100*/  HMMA.16816.F32 R128, R16, R10.reuse, R128 ;  /* 0x0000000a1080723c */ /* 0x080ff00000001880 */
[C---:B------:R-:W-:Y:S08]  /*6110*/  HMMA.16816.F32 R132, R12.reuse, R10, R132 ;  /* 0x0000000a0c84723c */ /* 0x040ff00000001884 */
[-C--:B--2---:R-:W-:Y:S08]  /*6120*/  HMMA.16816.F32 R136, R12, R20.reuse, R136 ;  /* 0x000000140c88723c */ /* 0x084ff00000001888 */
[-C--:B------:R-:W-:Y:S08]  /*6130*/  HMMA.16816.F32 R140, R16, R20.reuse, R140 ;  /* 0x00000014108c723c */ /* 0x080ff0000000188c */
[C---:B------:R-:W-:Y:S08]  /*6140*/  HMMA.16816.F32 R144, R84.reuse, R20, R144 ;  /* 0x000000145490723c */ /* 0x040ff00000001890 */
[-C--:B------:R-:W-:Y:S08]  /*6150*/  HMMA.16816.F32 R148, R84, R22.reuse, R148 ;  /* 0x000000165494723c */ /* 0x080ff00000001894 */
[-C--:B------:R-:W-:Y:S08]  /*6160*/  HMMA.16816.F32 R152, R16, R22.reuse, R152 ;  /* 0x000000161098723c */ /* 0x080ff00000001898 */
[C---:B------:R-:W-:Y:S08]  /*6170*/  HMMA.16816.F32 R156, R12.reuse, R22, R156 ;  /* 0x000000160c9c723c */ /* 0x040ff0000000189c */
[-C--:B---3--:R-:W-:Y:S08]  /*6180*/  HMMA.16816.F32 R160, R12, R88.reuse, R160 ;  /* 0x000000580ca0723c */ /* 0x088ff000000018a0 */
[-C--:B------:R-:W-:Y:S08]  /*6190*/  HMMA.16816.F32 R164, R16, R88.reuse, R164 ;  /* 0x0000005810a4723c */ /* 0x080ff000000018a4 */
[----:B------:R-:W-:Y:S08]  /*61a0*/  HMMA.16816.F32 R168, R84, R88, R168 ;  /* 0x0000005854a8723c */ /* 0x000ff000000018a8 */
[-C--:B----4-:R-:W-:Y:S08]  /*61b0*/  HMMA.16816.F32 R112, R92, R8.reuse, R112 ;  /* 0x000000085c70723c */ /* 0x090ff00000001870 */
[-C--:B------:R-:W-:Y:S08]  /*61c0*/  HMMA.16816.F32 R116, R96, R8.reuse, R116 ;  /* 0x000000086074723c */ /* 0x080ff00000001874 */
[C---:B-----5:R-:W-:Y:S08]  /*61d0*/  HMMA.16816.F32 R120, R100.reuse, R8, R120 ;  /* 0x000000086478723c */ /* 0x060ff00000001878 */
[-C--:B------:R-:W-:Y:S08]  /*61e0*/  HMMA.16816.F32 R124, R100, R90.reuse, R124 ;  /* 0x0000005a647c723c */ /* 0x080ff0000000187c */
[-C--:B------:R-:W-:Y:S08]  /*61f0*/  HMMA.16816.F32 R128, R96, R90.reuse, R128 ;  /* 0x0000005a6080723c */ /* 0x080ff00000001880 */
[C---:B------:R-:W-:Y:S08]  /*6200*/  HMMA.16816.F32 R132, R92.reuse, R90, R132 ;  /* 0x0000005a5c84723c */ /* 0x040ff00000001884 */
        /* <DEDUP_REMOVED lines=8> */
[----:B------:R-:W-:Y:S01]  /*6290*/  HMMA.16816.F32 R168, R100, R2, R168 ;  /* 0x0000000264a8723c */ /* 0x000fe200000018a8 */
[----:B------:R-:W-:-:S07]  /*62a0*/  @!P0 BRA `(.L_x_659) ;  /* 0xffffc05000008947 */ /* 0x000fce000383ffff */
.L_x_656:
[--C-:B------:R-:W-:Y:S01]  /*62b0*/  SHF.R.S32.HI R3, RZ, 0x1f, R234.reuse ;  /* 0x0000001fff037819 */ /* 0x100fe200000114ea */
[----:B------:R-:W-:Y:S01]  /*62c0*/  BAR.SYNC.DEFER_BLOCKING 0x1, 0x100 ;  /* 0x0044000000007b1d */ /* 0x000fe20000010000 */
[----:B------:R-:W-:Y:S01]  /*62d0*/  SHF.R.S32.HI R5, RZ, 0x1f, R234 ;  /* 0x0000001fff057819 */ /* 0x000fe200000114ea */
[----:B------:R-:W-:Y:S01]  /*62e0*/  FMUL.FTZ R112, R112, c[0x0][0x298] ;  /* 0x0000a60070707a20 */ /* 0x000fe20000410000 */
[-C--:B------:R-:W-:Y:S01]  /*62f0*/  LEA.HI R0, R3, R234.reuse, RZ, 0x5 ;  /* 0x000000ea03007211 */ /* 0x080fe200078f28ff */
[----:B------:R-:W-:Y:S01]  /*6300*/  FMUL.FTZ R113, R113, c[0x0][0x298] ;  /* 0x0000a60071717a20 */ /* 0x000fe20000410000 */
[----:B-1----:R-:W-:Y:S01]  /*6310*/  LEA.HI R9, R5, R234, RZ, 0x2 ;  /* 0x000000ea05097211 */ /* 0x002fe200078f10ff */
[----:B------:R-:W-:Y:S01]  /*6320*/  FMUL.FTZ R114, R114, c[0x0][0x298] ;  /* 0x0000a60072727a20 */ /* 0x000fe20000410000 */
[--C-:B------:R-:W-:Y:S01]  /*6330*/  SHF.R.S32.HI R7, RZ, 0x1f, R0.reuse ;  /* 0x0000001fff077819 */ /* 0x100fe20000011400 */
[----:B------:R-:W-:Y:S01]  /*6340*/  FMUL.FTZ R115, R115, c[0x0][0x298] ;  /* 0x0000a60073737a20 */ /* 0x000fe20000410000 */
[----:B------:R-:W-:Y:S01]  /*6350*/  SHF.R.S32.HI R0, RZ, 0x5, R0 ;  /* 0x00000005ff007819 */ /* 0x000fe20000011400 */
[----:B------:R-:W-:Y:S01]  /*6360*/  FMUL.FTZ R116, R116, c[0x0][0x298] ;  /* 0x0000a60074747a20 */ /* 0x000fe20000410000 */
[----:B------:R-:W-:Y:S01]  /*6370*/  LOP3.LUT R9, R9, 0xfffffffc, RZ, 0xc0, !PT ;  /* 0xfffffffc09097812 */ /* 0x000fe200078ec0ff */
[----:B------:R-:W-:Y:S01]  /*6380*/  FMUL.FTZ R117, R117, c[0x0][0x298] ;  /* 0x0000a60075757a20 */ /* 0x000fe20000410000 */
[----:B------:R-:W-:Y:S01]  /*6390*/  LEA.HI R7, R7, R0, RZ, 0x2 ;  /* 0x0000000007077211 */ /* 0x000fe200078f10ff */
[----:B------:R-:W-:Y:S01]  /*63a0*/  FMUL.FTZ R118, R118, c[0x0][0x298] ;  /* 0x0000a60076767a20 */ /* 0x000fe20000410000 */
[----:B------:R-:W-:Y:S01]  /*63b0*/  F2FP.PACK_AB R38, R39, R38 ;  /* 0x000000262726723e */ /* 0x000fe200000000ff */
[----:B------:R-:W-:Y:S01]  /*63c0*/  IMAD.IADD R2, R234, 0x1, -R9 ;  /* 0x00000001ea027824 */ /* 0x000fe200078e0a09 */
[----:B------:R-:W-:Y:S01]  /*63d0*/  LOP3.LUT R7, R7, 0xfffffffc, RZ, 0xc0, !PT ;  /* 0xfffffffc07077812 */ /* 0x000fe200078ec0ff */
[----:B------:R-:W-:Y:S01]  /*63e0*/  FMUL.FTZ R119, R119, c[0x0][0x298] ;  /* 0x0000a60077777a20 */ /* 0x000fe20000410000 */
[----:B------:R-:W-:Y:S01]  /*63f0*/  F2FP.PACK_AB R30, R31, R30 ;  /* 0x0000001e1f1e723e */ /* 0x000fe200000000ff */
[----:B------:R-:W-:Y:S01]  /*6400*/  IMAD.SHL.U32 R2, R2, 0x80, RZ ;  /* 0x0000008002027824 */ /* 0x000fe200078e00ff */
[----:B------:R-:W-:Y:S01]  /*6410*/  F2FP.PACK_AB R32, R33, R32 ;  /* 0x000000202120723e */ /* 0x000fe200000000ff */
[----:B------:R-:W-:Y:S01]  /*6420*/  IMAD.IADD R0, R0, 0x1, -R7 ;  /* 0x0000000100007824 */ /* 0x000fe200078e0a07 */
[----:B------:R-:W-:Y:S01]  /*6430*/  F2FP.PACK_AB R24, R25, R24 ;  /* 0x000000181918723e */ /* 0x000fe200000000ff */
[----:B------:R-:W-:Y:S01]  /*6440*/  FMUL.FTZ R120, R120, c[0x0][0x298] ;  /* 0x0000a60078787a20 */ /* 0x000fe20000410000 */
[----:B------:R-:W-:Y:S01]  /*6450*/  LOP3.LUT R2, R2, 0x180, RZ, 0xc0, !PT ;  /* 0x0000018002027812 */ /* 0x000fe200078ec0ff */
[----:B------:R-:W-:Y:S01]  /*6460*/  IMAD.SHL.U32 R7, R0, 0x10, RZ ;  /* 0x0000001000077824 */ /* 0x000fe200078e00ff */
[----:B------:R-:W-:Y:S01]  /*6470*/  LEA.HI R5, R5, R234, RZ, 0x7 ;  /* 0x000000ea05057211 */ /* 0x000fe200078f38ff */
[----:B------:R-:W-:Y:S01]  /*6480*/  FMUL.FTZ R121, R121, c[0x0][0x298] ;  /* 0x0000a60079797a20 */ /* 0x000fe20000410000 */
[----:B------:R-:W-:Y:S01]  /*6490*/  F2FP.PACK_AB R36, R37, R36 ;  /* 0x000000242524723e */ /* 0x000fe200000000ff */
[----:B------:R-:W-:Y:S01]  /*64a0*/  FMUL.FTZ R122, R122, c[0x0][0x298] ;  /* 0x0000a6007a7a7a20 */ /* 0x000fe20000410000 */
[----:B------:R-:W-:Y:S01]  /*64b0*/  LOP3.LUT R0, R2, 0x30, R7, 0xf8, !PT ;  /* 0x0000003002007812 */ /* 0x000fe200078ef807 */
[----:B------:R-:W-:Y:S01]  /*64c0*/  FMUL.FTZ R123, R123, c[0x0][0x298] ;  /* 0x0000a6007b7b7a20 */ /* 0x000fe20000410000 */
[----:B------:R-:W-:Y:S01]  /*64d0*/  SHF.R.S32.HI R5, RZ, 0x7, R5 ;  /* 0x00000007ff057819 */ /* 0x000fe20000011405 */
[----:B------:R-:W-:Y:S01]  /*64e0*/  FMUL.FTZ R132, R132, c[0x0][0x298] ;  /* 0x0000a60084847a20 */ /* 0x000fe20000410000 */
[C---:B------:R-:W-:Y:S01]  /*64f0*/  IADD3 R39, R0.reuse, 0x8, RZ ;  /* 0x0000000800277810 */ /* 0x040fe20007ffe0ff */
[----:B------:R-:W-:Y:S01]  /*6500*/  FMUL.FTZ R133, R133, c[0x0][0x298] ;  /* 0x0000a60085857a20 */ /* 0x000fe20000410000 */
[----:B------:R-:W-:Y:S01]  /*6510*/  IADD3 R6, R0, 0x1448, RZ ;  /* 0x0000144800067810 */ /* 0x000fe20007ffe0ff */
[----:B------:R-:W-:Y:S01]  /*6520*/  IMAD R232, R5, 0x200, R232 ;  /* 0x0000020005e87824 */ /* 0x000fe200078e02e8 */
[----:B------:R-:W-:Y:S01]  /*6530*/  LOP3.LUT R4, R39, 0x180, RZ, 0xc0, !PT ;  /* 0x0000018027047812 */ /* 0x000fe200078ec0ff */
[----:B------:R-:W-:Y:S01]  /*6540*/  FMUL.FTZ R134, R134, c[0x0][0x298] ;  /* 0x0000a60086867a20 */ /* 0x000fe20000410000 */
[----:B------:R-:W-:Y:S01]  /*6550*/  LOP3.LUT R33, R6, 0x1c0, RZ, 0xc0, !PT ;  /* 0x000001c006217812 */ /* 0x000fe200078ec0ff */
[----:B------:R-:W-:Y:S01]  /*6560*/  FMUL.FTZ R135, R135, c[0x0][0x298] ;  /* 0x0000a60087877a20 */ /* 0x000fe20000410000 */
[----:B------:R-:W-:Y:S01]  /*6570*/  SHF.R.U32.HI R4, RZ, 0x3, R4 ;  /* 0x00000003ff047819 */ /* 0x000fe20000011604 */
[----:B------:R-:W-:Y:S01]  /*6580*/  FMUL.FTZ R128, R128, c[0x0][0x298] ;  /* 0x0000a60080807a20 */ /* 0x000fe20000410000 */
[----:B------:R-:W-:Y:S01]  /*6590*/  SHF.R.U32.HI R33, RZ, 0x3, R33 ;  /* 0x00000003ff217819 */ /* 0x000fe20000011621 */
[----:B------:R-:W-:Y:S01]  /*65a0*/  FMUL.FTZ R129, R129, c[0x0][0x298] ;  /* 0x0000a60081817a20 */ /* 0x000fe20000410000 */
[----:B------:R-:W-:Y:S01]  /*65b0*/  LOP3.LUT R39, R4, R39, RZ, 0x3c, !PT ;  /* 0x0000002704277212 */ /* 0x000fe200078e3cff */
[----:B------:R-:W-:Y:S01]  /*65c0*/  FMUL.FTZ R130, R130, c[0x0][0x298] ;  /* 0x0000a60082827a20 */ /* 0x000fe20000410000 */
[----:B------:R-:W-:Y:S01]  /*65d0*/  IADD3 R4, R0, 0x2808, RZ ;  /* 0x0000280800047810 */ /* 0x000fe20007ffe0ff */
[----:B------:R-:W-:Y:S01]  /*65e0*/  FMUL.FTZ R131, R131, c[0x0][0x298] ;  /* 0x0000a60083837a20 */ /* 0x000fe20000410000 */
[----:B------:R-:W-:Y:S01]  /*65f0*/  LOP3.LUT R33, R33, R6, RZ, 0x3c, !PT ;  /* 0x0000000621217212 */ /* 0x000fe200078e3cff */
[----:B------:R-:W-:Y:S01]  /*6600*/  IMAD.IADD R39, R232, 0x1, R39 ;  /* 0x00000001e8277824 */ /* 0x000fe200078e0227 */
[----:B------:R-:W-:Y:S01]  /*6610*/  LOP3.LUT R31, R4, 0x180, RZ, 0xc0, !PT ;  /* 0x00000180041f7812 */ /* 0x000fe200078ec0ff */
[----:B------:R-:W-:Y:S01]  /*6620*/  FMUL.FTZ R124, R124, c[0x0][0x298] ;  /* 0x0000a6007c7c7a20 */ /* 0x000fe20000410000 */
[----:B------:R-:W-:Y:S01]  /*6630*/  IADD3 R6, R0, 0x448, RZ ;  /* 0x0000044800067810 */ /* 0x000fe20007ffe0ff */
[----:B------:R-:W-:Y:S01]  /*6640*/  IMAD.SHL.U32 R39, R39, 0x2, RZ ;  /* 0x0000000227277824 */ /* 0x000fe200078e00ff */
[----:B------:R-:W-:Y:S01]  /*6650*/  SHF.R.U32.HI R31, RZ, 0x3, R31 ;  /* 0x00000003ff1f7819 */ /* 0x000fe2000001161f */
[----:B------:R-:W-:Y:S01]  /*6660*/  IMAD.IADD R33, R232, 0x1, R33 ;  /* 0x00000001e8217824 */ /* 0x000fe200078e0221 */
[----:B------:R-:W-:Y:S01]  /*6670*/  LOP3.LUT R25, R6, 0x1c0, RZ, 0xc0, !PT ;  /* 0x000001c006197812 */ /* 0x000fe200078ec0ff */
[----:B------:R-:W-:Y:S01]  /*6680*/  FMUL.FTZ R125, R125, c[0x0][0x298] ;  /* 0x0000a6007d7d7a20 */ /* 0x000fe20000410000 */
[----:B------:R-:W-:Y:S01]  /*6690*/  LOP3.LUT R31, R31, R4, RZ, 0x3c, !PT ;  /* 0x000000041f1f7212 */ /* 0x000fe200078e3cff */
[----:B------:R-:W-:Y:S01]  /*66a0*/  IMAD.SHL.U32 R33, R33, 0x2, RZ ;  /* 0x0000000221217824 */ /* 0x000fe200078e00ff */
[----:B------:R-:W-:Y:S01]  /*66b0*/  IADD3 R4, R0, 0x1808, RZ ;  /* 0x0000180800047810 */ /* 0x000fe20007ffe0ff */
[----:B------:R-:W-:Y:S01]  /*66c0*/  FMUL.FTZ R126, R126, c[0x0][0x298] ;  /* 0x0000a6007e7e7a20 */ /* 0x000fe20000410000 */
[----:B------:R-:W-:Y:S01]  /*66d0*/  SHF.R.U32.HI R25, RZ, 0x3, R25 ;  /* 0x00000003ff197819 */ /* 0x000fe20000011619 */
[----:B------:R-:W-:Y:S01]  /*66e0*/  IMAD.IADD R31, R232, 0x1, R31 ;  /* 0x00000001e81f7824 */ /* 0x000fe200078e021f */
[----:B------:R-:W-:Y:S01]  /*66f0*/  LOP3.LUT R23, R4, 0x180, RZ, 0xc0, !PT ;  /* 0x0000018004177812 */ /* 0x000fe200078ec0ff */
[----:B------:R-:W-:Y:S01]  /*6700*/  FMUL.FTZ R127, R127, c[0x0][0x298] ;  /* 0x0000a6007f7f7a20 */ /* 0x000fe20000410000 */
[----:B------:R-:W-:Y:S01]  /*6710*/  LOP3.LUT R25, R25, R6, RZ, 0x3c, !PT ;  /* 0x0000000619197212 */ /* 0x000fe200078e3cff */
[----:B------:R-:W-:Y:S01]  /*6720*/  IMAD.SHL.U32 R31, R31, 0x2, RZ ;  /* 0x000000021f1f7824 */ /* 0x000fe200078e00ff */
[----:B------:R-:W-:Y:S01]  /*6730*/  SHF.R.U32.HI R23, RZ, 0x3, R23 ;  /* 0x00000003ff177819 */ /* 0x000fe20000011617 */
[----:B------:R-:W-:Y:S01]  /*6740*/  FMUL.FTZ R136, R136, c[0x0][0x298] ;  /* 0x0000a60088887a20 */ /* 0x000fe20000410000 */
[----:B------:R-:W-:Y:S01]  /*6750*/  IADD3 R6, R0, 0x2c08, RZ ;  /* 0x00002c0800067810 */ /* 0x000fe20007ffe0ff */
[----:B------:R-:W-:Y:S01]  /*6760*/  IMAD.IADD R25, R232, 0x1, R25 ;  /* 0x00000001e8197824 */ /* 0x000fe200078e0219 */
[----:B------:R-:W-:Y:S01]  /*6770*/  LOP3.LUT R23, R23, R4, RZ, 0x3c, !PT ;  /* 0x0000000417177212 */ /* 0x000fe200078e3cff */
[----:B------:R-:W-:Y:S01]  /*6780*/  FMUL.FTZ R137, R137, c[0x0][0x298] ;  /* 0x0000a60089897a20 */ /* 0x000fe20000410000 */
[C---:B------:R-:W-:Y:S01]  /*6790*/  IADD3 R4, R0.reuse, 0x808, RZ ;  /* 0x0000080800047810 */ /* 0x040fe20007ffe0ff */
[----:B------:R-:W-:Y:S01]  /*67a0*/  IMAD.SHL.U32 R25, R25, 0x2, RZ ;  /* 0x0000000219197824 */ /* 0x000fe200078e00ff */
[----:B------:R-:W-:Y:S01]  /*67b0*/  IADD3 R7, R0, 0x1848, RZ ;  /* 0x0000184800077810 */ /* 0x000fe20007ffe0ff */
[----:B------:R-:W-:Y:S01]  /*67c0*/  IMAD.IADD R23, R232, 0x1, R23 ;  /* 0x00000001e8177824 */ /* 0x000fe200078e0217 */
[----:B------:R-:W-:Y:S01]  /*67d0*/  LOP3.LUT R21, R6, 0x180, RZ, 0xc0, !PT ;  /* 0x0000018006157812 */ /* 0x000fe200078ec0ff */
[----:B------:R-:W-:Y:S01]  /*67e0*/  FMUL.FTZ R138, R138, c[0x0][0x298] ;  /* 0x0000a6008a8a7a20 */ /* 0x000fe20000410000 */
[----:B------:R-:W-:Y:S01]  /*67f0*/  LOP3.LUT R19, R4, 0x180, RZ, 0xc0, !PT ;  /* 0x0000018004137812 */ /* 0x000fe200078ec0ff */
[----:B------:R-:W-:Y:S01]  /*6800*/  IMAD.SHL.U32 R23, R23, 0x2, RZ ;  /* 0x0000000217177824 */ /* 0x000fe200078e00ff */
[----:B------:R-:W-:Y:S01]  /*6810*/  LOP3.LUT R22, R7, 0x1c0, RZ, 0xc0, !PT ;  /* 0x000001c007167812 */ /* 0x000fe200078ec0ff */
[----:B------:R-:W-:Y:S01]  /*6820*/  FMUL.FTZ R139, R139, c[0x0][0x298] ;  /* 0x0000a6008b8b7a20 */ /* 0x000fe20000410000 */
[----:B------:R-:W-:Y:S01]  /*6830*/  SHF.R.U32.HI R21, RZ, 0x3, R21 ;  /* 0x00000003ff157819 */ /* 0x000fe20000011615 */
[----:B------:R-:W-:Y:S01]  /*6840*/  FMUL.FTZ R140, R140, c[0x0][0x298] ;  /* 0x0000a6008c8c7a20 */ /* 0x000fe20000410000 */
[----:B------:R-:W-:Y:S01]  /*6850*/  SHF.R.U32.HI R19, RZ, 0x3, R19 ;  /* 0x00000003ff137819 */ /* 0x000fe20000011613 */
[----:B------:R-:W-:Y:S01]  /*6860*/  FMUL.FTZ R141, R141, c[0x0][0x298] ;  /* 0x0000a6008d8d7a20 */ /* 0x000fe20000410000 */
[----:B------:R-:W-:Y:S01]  /*6870*/  SHF.R.U32.HI R22, RZ, 0x3, R22 ;  /* 0x00000003ff167819 */ /* 0x000fe20000011616 */
[----:B------:R-:W-:Y:S01]  /*6880*/  FMUL.FTZ R142, R142, c[0x0][0x298] ;  /* 0x0000a6008e8e7a20 */ /* 0x000fe20000410000 */
[----:B------:R-:W-:Y:S01]  /*6890*/  LOP3.LUT R21, R21, R6, RZ, 0x3c, !PT ;  /* 0x0000000615157212 */ /* 0x000fe200078e3cff */
[----:B------:R-:W-:Y:S01]  /*68a0*/  FMUL.FTZ R143, R143, c[0x0][0x298] ;  /* 0x0000a6008f8f7a20 */ /* 0x000fe20000410000 */
[----:B------:R-:W-:Y:S01]  /*68b0*/  LOP3.LUT R19, R19, R4, RZ, 0x3c, !PT ;  /* 0x0000000413137212 */ /* 0x000fe200078e3cff */
[----:B------:R-:W-:Y:S01]  /*68c0*/  FMUL.FTZ R144, R144, c[0x0][0x298] ;  /* 0x0000a60090907a20 */ /* 0x000fe20000410000 */
[----:B------:R-:W-:Y:S01]  /*68d0*/  IADD3 R6, R0, 0x1c08, RZ ;  /* 0x00001c0800067810 */ /* 0x000fe20007ffe0ff */
[----:B------:R-:W-:Y:S01]  /*68e0*/  IMAD.IADD R21, R232, 0x1, R21 ;  /* 0x00000001e8157824 */ /* 0x000fe200078e0215 */
[----:B------:R-:W-:Y:S01]  /*68f0*/  IADD3 R4, R0, 0x3008, RZ ;  /* 0x0000300800047810 */ /* 0x000fe20007ffe0ff */
[----:B------:R-:W-:Y:S01]  /*6900*/  IMAD.IADD R19, R232, 0x1, R19 ;  /* 0x00000001e8137824 */ /* 0x000fe200078e0213 */
[----:B------:R-:W-:Y:S01]  /*6910*/  LOP3.LUT R22, R22, R7, RZ, 0x3c, !PT ;  /* 0x0000000716167212 */ /* 0x000fe200078e3cff */
[----:B------:R-:W-:Y:S01]  /*6920*/  IMAD.SHL.U32 R21, R21, 0x2, RZ ;  /* 0x0000000215157824 */ /* 0x000fe200078e00ff */
[----:B------:R-:W-:Y:S01]  /*6930*/  IADD3 R7, R0, 0x848, RZ ;  /* 0x0000084800077810 */ /* 0x000fe20007ffe0ff */
[----:B------:R-:W-:Y:S01]  /*6940*/  IMAD.SHL.U32 R19, R19, 0x2, RZ ;  /* 0x0000000213137824 */ /* 0x000fe200078e00ff */
[----:B------:R-:W-:Y:S01]  /*6950*/  LOP3.LUT R17, R6, 0x180, RZ, 0xc0, !PT ;  /* 0x0000018006117812 */ /* 0x000fe200078ec0ff */
[----:B------:R-:W-:Y:S01]  /*6960*/  IMAD.IADD R22, R232, 0x1, R22 ;  /* 0x00000001e8167824 */ /* 0x000fe200078e0216 */
[----:B------:R-:W-:Y:S01]  /*6970*/  LOP3.LUT R15, R4, 0x180, RZ, 0xc0, !PT ;  /* 0x00000180040f7812 */ /* 0x000fe200078ec0ff */
[----:B------:R-:W-:Y:S01]  /*6980*/  FMUL.FTZ R145, R145, c[0x0][0x298] ;  /* 0x0000a60091917a20 */ /* 0x000fe20000410000 */
[----:B------:R-:W-:Y:S01]  /*6990*/  IADD3 R5, R0, 0x2c48, RZ ;  /* 0x00002c4800057810 */ /* 0x000fe20007ffe0ff */
[----:B------:R-:W-:Y:S01]  /*69a0*/  IMAD.SHL.U32 R103, R22, 0x2, RZ ;  /* 0x0000000216677824 */ /* 0x000fe200078e00ff */
[----:B------:R-:W-:Y:S01]  /*69b0*/  IADD3 R37, R0, 0x48, RZ ;  /* 0x0000004800257810 */ /* 0x000fe20007ffe0ff */
[----:B------:R-:W-:Y:S01]  /*69c0*/  FMUL.FTZ R146, R146, c[0x0][0x298] ;  /* 0x0000a60092927a20 */ /* 0x000fe20000410000 */
[----:B------:R-:W-:Y:S01]  /*69d0*/  LOP3.LUT R18, R7, 0x1c0, RZ, 0xc0, !PT ;  /* 0x000001c007127812 */ /* 0x000fe200078ec0ff */
[----:B------:R-:W-:Y:S01]  /*69e0*/  FMUL.FTZ R147, R147, c[0x0][0x298] ;  /* 0x0000a60093937a20 */ /* 0x000fe20000410000 */
[----:B------:R-:W-:Y:S01]  /*69f0*/  SHF.R.U32.HI R17, RZ, 0x3, R17 ;  /* 0x00000003ff117819 */ /* 0x000fe20000011611 */
[----:B------:R-:W-:Y:S01]  /*6a00*/  FMUL.FTZ R156, R156, c[0x0][0x298] ;  /* 0x0000a6009c9c7a20 */ /* 0x000fe20000410000 */
[----:B------:R-:W-:Y:S01]  /*6a10*/  SHF.R.U32.HI R15, RZ, 0x3, R15 ;  /* 0x00000003ff0f7819 */ /* 0x000fe2000001160f */
[----:B------:R-:W-:Y:S01]  /*6a20*/  FMUL.FTZ R157, R157, c[0x0][0x298] ;  /* 0x0000a6009d9d7a20 */ /* 0x000fe20000410000 */
[----:B------:R-:W-:Y:S01]  /*6a30*/  LOP3.LUT R20, R5, 0x1c0, RZ, 0xc0, !PT ;  /* 0x000001c005147812 */ /* 0x000fe200078ec0ff */
[----:B------:R-:W-:Y:S01]  /*6a40*/  FMUL.FTZ R158, R158, c[0x0][0x298] ;  /* 0x0000a6009e9e7a20 */ /* 0x000fe20000410000 */
[----:B------:R-:W-:Y:S01]  /*6a50*/  LOP3.LUT R10, R37, 0x1c0, RZ, 0xc0, !PT ;  /* 0x000001c0250a7812 */ /* 0x000fe200078ec0ff */
        /* <DEDUP_REMOVED lines=11> */
[----:B------:R-:W-:Y:S01]  /*6b10*/  SHF.R.U32.HI R20, RZ, 0x3, R20 ;  /* 0x00000003ff147819 */ /* 0x000fe20000011614 */
[----:B------:R-:W-:Y:S01]  /*6b20*/  IMAD.SHL.U32 R17, R17, 0x2, RZ ;  /* 0x0000000211117824 */ /* 0x000fe200078e00ff */
[----:B------:R-:W-:Y:S01]  /*6b30*/  SHF.R.U32.HI R10, RZ, 0x3, R10 ;  /* 0x00000003ff0a7819 */ /* 0x000fe2000001160a */
[----:B------:R-:W-:Y:S01]  /*6b40*/  IMAD.SHL.U32 R15, R15, 0x2, RZ ;  /* 0x000000020f0f7824 */ /* 0x000fe200078e00ff */
[----:B------:R-:W-:Y:S01]  /*6b50*/  LOP3.LUT R18, R18, R7, RZ, 0x3c, !PT ;  /* 0x0000000712127212 */ /* 0x000fe200078e3cff */
[----:B------:R-:W-:Y:S01]  /*6b60*/  FMUL.FTZ R155, R155, c[0x0][0x298] ;  /* 0x0000a6009b9b7a20 */ /* 0x000fe20000410000 */
[----:B------:R-:W-:Y:S01]  /*6b70*/  IADD3 R7, R0, 0x3048, RZ ;  /* 0x0000304800077810 */ /* 0x000fe20007ffe0ff */
[----:B------:R-:W-:Y:S01]  /*6b80*/  FMUL.FTZ R148, R148, c[0x0][0x298] ;  /* 0x0000a60094947a20 */ /* 0x000fe20000410000 */
[----:B------:R-:W-:Y:S01]  /*6b90*/  LOP3.LUT R13, R6, 0x180, RZ, 0xc0, !PT ;  /* 0x00000180060d7812 */ /* 0x000fe200078ec0ff */
[----:B------:R-:W-:Y:S01]  /*6ba0*/  IMAD.IADD R18, R232, 0x1, R18 ;  /* 0x00000001e8127824 */ /* 0x000fe200078e0212 */
[----:B------:R-:W-:Y:S01]  /*6bb0*/  LOP3.LUT R11, R4, 0x180, RZ, 0xc0, !PT ;  /* 0x00000180040b7812 */ /* 0x000fe200078ec0ff */
[----:B------:R-:W-:Y:S01]  /*6bc0*/  FMUL.FTZ R149, R149, c[0x0][0x298] ;  /* 0x0000a60095957a20 */ /* 0x000fe20000410000 */
[----:B------:R-:W-:Y:S01]  /*6bd0*/  LOP3.LUT R20, R20, R5, RZ, 0x3c, !PT ;  /* 0x0000000514147212 */ /* 0x000fe200078e3cff */
[----:B------:R-:W-:Y:S01]  /*6be0*/  IMAD.SHL.U32 R18, R18, 0x2, RZ ;  /* 0x0000000212127824 */ /* 0x000fe200078e00ff */
[----:B------:R-:W-:Y:S01]  /*6bf0*/  IADD3 R5, R0, 0x1c48, RZ ;  /* 0x00001c4800057810 */ /* 0x000fe20007ffe0ff */
[----:B------:R-:W-:Y:S01]  /*6c00*/  FMUL.FTZ R150, R150, c[0x0][0x298] ;  /* 0x0000a60096967a20 */ /* 0x000fe20000410000 */
[----:B------:R-:W-:Y:S01]  /*6c10*/  LOP3.LUT R37, R10, R37, RZ, 0x3c, !PT ;  /* 0x000000250a257212 */ /* 0x000fe200078e3cff */
[----:B------:R-:W-:Y:S01]  /*6c20*/  IMAD.IADD R20, R232, 0x1, R20 ;  /* 0x00000001e8147824 */ /* 0x000fe200078e0214 */
[----:B------:R-:W-:Y:S01]  /*6c30*/  IADD3 R10, R0, 0x2848, RZ ;  /* 0x00002848000a7810 */ /* 0x000fe20007ffe0ff */
[----:B------:R-:W-:Y:S01]  /*6c40*/  FMUL.FTZ R151, R151, c[0x0][0x298] ;  /* 0x0000a60097977a20 */ /* 0x000fe20000410000 */
[----:B------:R-:W-:Y:S01]  /*6c50*/  LOP3.LUT R14, R7, 0x1c0, RZ, 0xc0, !PT ;  /* 0x000001c0070e7812 */ /* 0x000fe200078ec0ff */
[----:B------:R-:W-:Y:S01]  /*6c60*/  IMAD.IADD R37, R232, 0x1, R37 ;  /* 0x00000001e8257824 */ /* 0x000fe200078e0225 */
[----:B------:R-:W-:Y:S01]  /*6c70*/  SHF.R.U32.HI R13, RZ, 0x3, R13 ;  /* 0x00000003ff0d7819 */ /* 0x000fe2000001160d */
[----:B------:R-:W-:Y:S01]  /*6c80*/  IMAD.SHL.U32 R20, R20, 0x2, RZ ;  /* 0x0000000214147824 */ /* 0x000fe200078e00ff */
[----:B------:R-:W-:Y:S01]  /*6c90*/  SHF.R.U32.HI R11, RZ, 0x3, R11 ;  /* 0x00000003ff0b7819 */ /* 0x000fe2000001160b */
[----:B------:R-:W-:Y:S01]  /*6ca0*/  IMAD.SHL.U32 R37, R37, 0x2, RZ ;  /* 0x0000000225257824 */ /* 0x000fe200078e00ff */
[----:B------:R-:W-:Y:S01]  /*6cb0*/  IADD3 R8, R0, 0x1408, RZ ;  /* 0x0000140800087810 */ /* 0x000fe20007ffe0ff */
[----:B------:R-:W-:Y:S01]  /*6cc0*/  FMUL.FTZ R160, R160, c[0x0][0x298] ;  /* 0x0000a600a0a07a20 */ /* 0x000fe20000410000 */
[----:B------:R-:W-:Y:S01]  /*6cd0*/  LOP3.LUT R16, R5, 0x1c0, RZ, 0xc0, !PT ;  /* 0x000001c005107812 */ /* 0x000fe200078ec0ff */
[----:B------:R-:W-:Y:S01]  /*6ce0*/  FMUL.FTZ R161, R161, c[0x0][0x298] ;  /* 0x0000a600a1a17a20 */ /* 0x000fe20000410000 */
[----:B------:R-:W-:Y:S01]  /*6cf0*/  F2FP.PACK_AB R28, R29, R28 ;  /* 0x0000001c1d1c723e */ /* 0x000fe200000000ff */
        /* <DEDUP_REMOVED lines=9> */
[----:B------:R-:W-:Y:S01]  /*6d90*/  F2FP.PACK_AB R34, R35, R34 ;  /* 0x000000222322723e */ /* 0x000fe200000000ff */
[----:B------:R-:W-:Y:S01]  /*6da0*/  IMAD.IADD R13, R232, 0x1, R13 ;  /* 0x00000001e80d7824 */ /* 0x000fe200078e020d */
[----:B------:R-:W-:Y:S01]  /*6db0*/  IADD3 R6, R0, 0x3408, RZ ;  /* 0x0000340800067810 */ /* 0x000fe20007ffe0ff */
[----:B------:R-:W-:Y:S01]  /*6dc0*/  IMAD.IADD R11, R232, 0x1, R11 ;  /* 0x00000001e80b7824 */ /* 0x000fe200078e020b */
[----:B------:R-:W-:Y:S01]  /*6dd0*/  IADD3 R4, R0, 0x1008, RZ ;  /* 0x0000100800047810 */ /* 0x000fe20007ffe0ff */
[----:B------:R-:W-:Y:S01]  /*6de0*/  IMAD.SHL.U32 R13, R13, 0x2, RZ ;  /* 0x000000020d0d7824 */ /* 0x000fe200078e00ff */
[----:B------:R-:W-:Y:S01]  /*6df0*/  LOP3.LUT R35, R8, 0x180, RZ, 0xc0, !PT ;  /* 0x0000018008237812 */ /* 0x000fe200078ec0ff */
[----:B------:R-:W-:Y:S01]  /*6e00*/  IMAD.SHL.U32 R11, R11, 0x2, RZ ;  /* 0x000000020b0b7824 */ /* 0x000fe200078e00ff */
[----:B------:R-:W-:Y:S01]  /*6e10*/  SHF.R.U32.HI R16, RZ, 0x3, R16 ;  /* 0x00000003ff107819 */ /* 0x000fe20000011610 */
[----:B------:R-:W-:Y:S01]  /*6e20*/  FMUL.FTZ R167, R167, c[0x0][0x298] ;  /* 0x0000a600a7a77a20 */ /* 0x000fe20000410000 */
[----:B------:R-:W-:Y:S01]  /*6e30*/  F2FP.PACK_AB R40, R41, R40 ;  /* 0x000000282928723e */ /* 0x000fe200000000ff */
[----:B------:R-:W-:Y:S01]  /*6e40*/  FMUL.FTZ R168, R168, c[0x0][0x298] ;  /* 0x0000a600a8a87a20 */ /* 0x000fe20000410000 */
[----:B------:R-:W-:Y:S01]  /*6e50*/  SHF.R.U32.HI R29, RZ, 0x3, R29 ;  /* 0x00000003ff1d7819 */ /* 0x000fe2000001161d */
[----:B------:R-:W-:Y:S01]  /*6e60*/  FMUL.FTZ R169, R169, c[0x0][0x298] ;  /* 0x0000a600a9a97a20 */ /* 0x000fe20000410000 */
[----:B------:R-:W-:Y:S01]  /*6e70*/  LOP3.LUT R14, R14, R7, RZ, 0x3c, !PT ;  /* 0x000000070e0e7212 */ /* 0x000fe200078e3cff */
[----:B------:R-:W-:Y:S01]  /*6e80*/  FMUL.FTZ R170, R170, c[0x0][0x298] ;  /* 0x0000a600aaaa7a20 */ /* 0x000fe20000410000 */
[----:B------:R-:W-:Y:S01]  /*6e90*/  IADD3 R41, R0, 0x2048, RZ ;  /* 0x0000204800297810 */ /* 0x000fe20007ffe0ff */
[----:B------:R-:W-:Y:S01]  /*6ea0*/  FMUL.FTZ R171, R171, c[0x0][0x298] ;  /* 0x0000a600abab7a20 */ /* 0x000fe20000410000 */
[----:B------:R-:W-:Y:S01]  /*6eb0*/  LOP3.LUT R9, R6, 0x180, RZ, 0xc0, !PT ;  /* 0x0000018006097812 */ /* 0x000fe200078ec0ff */
[----:B------:R-:W-:Y:S01]  /*6ec0*/  IMAD.IADD R14, R232, 0x1, R14 ;  /* 0x00000001e80e7824 */ /* 0x000fe200078e020e */
[----:B------:R-:W-:Y:S01]  /*6ed0*/  LOP3.LUT R7, R4, 0x180, RZ, 0xc0, !PT ;  /* 0x0000018004077812 */ /* 0x000fe200078ec0ff */
[----:B------:R-:W1:Y:S01]  /*6ee0*/  S2UR UR9, SR_CTAID.X ;  /* 0x00000000000979c3 */ /* 0x000e620000002500 */
[----:B------:R-:W-:Y:S01]  /*6ef0*/  SHF.R.U32.HI R35, RZ, 0x3, R35 ;  /* 0x00000003ff237819 */ /* 0x000fe20000011623 */
[----:B------:R-:W-:Y:S01]  /*6f00*/  IMAD.SHL.U32 R14, R14, 0x2, RZ ;  /* 0x000000020e0e7824 */ /* 0x000fe200078e00ff */
[----:B------:R-:W-:Y:S01]  /*6f10*/  LOP3.LUT R16, R16, R5, RZ, 0x3c, !PT ;  /* 0x0000000510107212 */ /* 0x000fe200078e3cff */
[----:B------:R-:W-:Y:S01]  /*6f20*/  UMOV UR8, 0xffffffb0 ;  /* 0xffffffb000087882 */ /* 0x000fe20000000000 */
[----:B------:R-:W-:Y:S01]  /*6f30*/  IADD3 R5, R0, 0xc48, RZ ;  /* 0x00000c4800057810 */ /* 0x000fe20007ffe0ff */
[----:B------:R-:W-:Y:S01]  /*6f40*/  ULDC UR7, c[0x0][0x2f0] ;  /* 0x0000bc0000077ab9 */ /* 0x000fe20000000800 */
[----:B------:R-:W-:Y:S01]  /*6f50*/  LOP3.LUT R29, R29, R10, RZ, 0x3c, !PT ;  /* 0x0000000a1d1d7212 */ /* 0x000fe200078e3cff */
[C---:B------:R-:W-:Y:S01]  /*6f60*/  IMAD.IADD R16, R232.reuse, 0x1, R16 ;  /* 0x00000001e8107824 */ /* 0x040fe200078e0210 */
[----:B------:R-:W-:Y:S01]  /*6f70*/  F2FP.PACK_AB R44, R45, R44 ;  /* 0x0000002c2d2c723e */ /* 0x000fe200000000ff */
[----:B------:R-:W-:Y:S01]  /*6f80*/  USHF.R.S32.HI UR6, URZ, 0x1f, UR20 ;  /* 0x0000001f3f067899 */ /* 0x000fe20008011414 */
[----:B------:R-:W-:Y:S01]  /*6f90*/  F2FP.PACK_AB R42, R43, R42 ;  /* 0x0000002a2b2a723e */ /* 0x000fe200000000ff */
[----:B------:R-:W-:Y:S01]  /*6fa0*/  IMAD.IADD R29, R232, 0x1, R29 ;  /* 0x00000001e81d7824 */ /* 0x000fe200078e021d */
[----:B------:R-:W-:Y:S01]  /*6fb0*/  LOP3.LUT R10, R41, 0x1c0, RZ, 0xc0, !PT ;  /* 0x000001c0290a7812 */ /* 0x000fe200078ec0ff */
[----:B------:R-:W-:Y:S01]  /*6fc0*/  IMAD.SHL.U32 R16, R16, 0x2, RZ ;  /* 0x0000000210107824 */ /* 0x000fe200078e00ff */
[----:B------:R-:W-:Y:S01]  /*6fd0*/  SHF.R.U32.HI R9, RZ, 0x3, R9 ;  /* 0x00000003ff097819 */ /* 0x000fe20000011609 */
[----:B------:R-:W-:Y:S01]  /*6fe0*/  IMAD.SHL.U32 R29, R29, 0x2, RZ ;  /* 0x000000021d1d7824 */ /* 0x000fe200078e00ff */
[----:B------:R-:W-:Y:S01]  /*6ff0*/  SHF.R.U32.HI R7, RZ, 0x3, R7 ;  /* 0x00000003ff077819 */ /* 0x000fe20000011607 */
[----:B------:R-:W-:Y:S01]  /*7000*/  ULDC.64 UR4, c[0x0][0x340] ;  /* 0x0000d00000047ab9 */ /* 0x000fe20000000a00 */
[----:B------:R-:W-:Y:S01]  /*7010*/  LOP3.LUT R35, R35, R8, RZ, 0x3c, !PT ;  /* 0x0000000823237212 */ /* 0x000fe200078e3cff */
[----:B------:R-:W-:Y:S01]  /*7020*/  UIMAD UR4, UR6, UR4, URZ ;  /* 0x00000004060472a4 */ /* 0x000fe2000f8e023f */
[C---:B------:R-:W-:Y:S01]  /*7030*/  IADD3 R45, R0.reuse, 0x1048, RZ ;  /* 0x00001048002d7810 */ /* 0x040fe20007ffe0ff */
[----:B------:R-:W-:Y:S01]  /*7040*/  BSSY B0, `(.L_x_660) ;  /* 0x0000230000007945 */ /* 0x000fe20003800000 */
[----:B------:R-:W-:Y:S01]  /*7050*/  IADD3 R43, R0, 0x2448, RZ ;  /* 0x00002448002b7810 */ /* 0x000fe20007ffe0ff */
[----:B------:R-:W-:Y:S01]  /*7060*/  IMAD.IADD R35, R232, 0x1, R35 ;  /* 0x00000001e8237824 */ /* 0x000fe200078e0223 */
[----:B------:R-:W-:Y:S01]  /*7070*/  IADD3 R8, R0, 0x408, RZ ;  /* 0x0000040800087810 */ /* 0x000fe20007ffe0ff */
[----:B-1----:R-:W-:Y:S01]  /*7080*/  UIMAD UR7, UR9, UR8, UR7 ;  /* 0x00000008090772a4 */ /* 0x002fe2000f8e0207 */
[----:B------:R-:W-:Y:S01]  /*7090*/  LOP3.LUT R12, R5, 0x1c0, RZ, 0xc0, !PT ;  /* 0x000001c0050c7812 */ /* 0x000fe200078ec0ff */
[----:B------:R-:W-:Y:S01]  /*70a0*/  IMAD.SHL.U32 R35, R35, 0x2, RZ ;  /* 0x0000000223237824 */ /* 0x000fe200078e00ff */
[----:B------:R-:W-:Y:S01]  /*70b0*/  SHF.R.U32.HI R10, RZ, 0x3, R10 ;  /* 0x00000003ff0a7819 */ /* 0x000fe2000001160a */
[----:B------:R-:W-:Y:S01]  /*70c0*/  UISETP.LT.AND UP0, UPT, UR7, 0x50, UPT ;  /* 0x000000500700788c */ /* 0x000fe2000bf01270 */
[----:B------:R-:W-:Y:S01]  /*70d0*/  LOP3.LUT R9, R9, R6, RZ, 0x3c, !PT ;  /* 0x0000000609097212 */ /* 0x000fe200078e3cff */
[----:B------:R-:W-:Y:S01]  /*70e0*/  UIMAD UR4, UR20, UR5, UR4 ;  /* 0x00000005140472a4 */ /* 0x000fe2000f8e0204 */
[----:B------:R-:W-:Y:S01]  /*70f0*/  LOP3.LUT R7, R7, R4, RZ, 0x3c, !PT ;  /* 0x0000000407077212 */ /* 0x000fe200078e3cff */
[----:B------:R-:W-:Y:S01]  /*7100*/  USEL UR7, UR7, 0x50, UP0 ;  /* 0x0000005007077887 */ /* 0x000fe20008000000 */
[----:B------:R-:W-:Y:S01]  /*7110*/  F2FP.PACK_AB R26, R27, R26 ;  /* 0x0000001a1b1a723e */ /* 0x000fe200000000ff */
[C---:B------:R-:W-:Y:S01]  /*7120*/  IMAD.IADD R9, R232.reuse, 0x1, R9 ;  /* 0x00000001e8097824 */ /* 0x040fe200078e0209 */
[----:B------:R-:W-:Y:S01]  /*7130*/  LOP3.LUT R6, R45, 0x1c0, RZ, 0xc0, !PT ;  /* 0x000001c02d067812 */ /* 0x000fe200078ec0ff */
[----:B------:R-:W-:Y:S01]  /*7140*/  IMAD.IADD R7, R232, 0x1, R7 ;  /* 0x00000001e8077824 */ /* 0x000fe200078e0207 */
[----:B------:R-:W-:Y:S01]  /*7150*/  IADD3 R84, R0, 0x3848, RZ ;  /* 0x0000384800547810 */ /* 0x000fe20007ffe0ff */
[----:B------:R-:W-:Y:S01]  /*7160*/  IMAD.SHL.U32 R9, R9, 0x2, RZ ;  /* 0x0000000209097824 */ /* 0x000fe200078e00ff */
[----:B------:R-:W-:Y:S01]  /*7170*/  LOP3.LUT R4, R43, 0x1c0, RZ, 0xc0, !PT ;  /* 0x000001c02b047812 */ /* 0x000fe200078ec0ff */
[----:B------:R-:W-:Y:S01]  /*7180*/  IMAD.SHL.U32 R7, R7, 0x2, RZ ;  /* 0x0000000207077824 */ /* 0x000fe200078e00ff */
[----:B------:R-:W-:-:S02]  /*7190*/  LOP3.LUT R27, R8, 0x180, RZ, 0xc0, !PT ;  /* 0x00000180081b7812 */ /* 0x000fc400078ec0ff */
[----:B------:R-:W-:Y:S02]  /*71a0*/  SHF.R.U32.HI R12, RZ, 0x3, R12 ;  /* 0x00000003ff0c7819 */ /* 0x000fe4000001160c */
[----:B------:R-:W-:Y:S02]  /*71b0*/  LOP3.LUT R99, R0, 0x40, RZ, 0xfc, !PT ;  /* 0x0000004000637812 */ /* 0x000fe400078efcff */
[----:B------:R-:W-:Y:S02]  /*71c0*/  LOP3.LUT R10, R10, R41, RZ, 0x3c, !PT ;  /* 0x000000290a0a7212 */ /* 0x000fe400078e3cff */
[----:B------:R-:W-:Y:S02]  /*71d0*/  SHF.R.U32.HI R6, RZ, 0x3, R6 ;  /* 0x00000003ff067819 */ /* 0x000fe40000011606 */
[----:B------:R-:W-:Y:S01]  /*71e0*/  LOP3.LUT R41, R84, 0x1c0, RZ, 0xc0, !PT ;  /* 0x000001c054297812 */ /* 0x000fe200078ec0ff */
[----:B------:R-:W-:Y:S01]  /*71f0*/  IMAD.IADD R10, R232, 0x1, R10 ;  /* 0x00000001e80a7824 */ /* 0x000fe200078e020a */
[----:B------:R-:W-:-:S02]  /*7200*/  SHF.R.U32.HI R4, RZ, 0x3, R4 ;  /* 0x00000003ff047819 */ /* 0x000fc40000011604 */
[----:B------:R-:W-:Y:S01]  /*7210*/  LOP3.LUT R97, R0, 0x1400, RZ, 0xfc, !PT ;  /* 0x0000140000617812 */ /* 0x000fe200078efcff */
[----:B------:R-:W-:Y:S01]  /*7220*/  IMAD.SHL.U32 R10, R10, 0x2, RZ ;  /* 0x000000020a0a7824 */ /* 0x000fe200078e00ff */
[----:B------:R-:W-:Y:S02]  /*7230*/  SHF.R.U32.HI R27, RZ, 0x3, R27 ;  /* 0x00000003ff1b7819 */ /* 0x000fe4000001161b */
[----:B------:R-:W-:Y:S02]  /*7240*/  LOP3.LUT R12, R12, R5, RZ, 0x3c, !PT ;  /* 0x000000050c0c7212 */ /* 0x000fe400078e3cff */
[----:B------:R-:W-:Y:S02]  /*7250*/  SHF.R.U32.HI R101, RZ, 0x3, R2 ;  /* 0x00000003ff657819 */ /* 0x000fe40000011602 */
[----:B------:R-:W-:Y:S01]  /*7260*/  LOP3.LUT R95, R0, 0x1440, RZ, 0xfc, !PT ;  /* 0x00001440005f7812 */ /* 0x000fe200078efcff */
[----:B------:R-:W-:Y:S01]  /*7270*/  IMAD.IADD R12, R232, 0x1, R12 ;  /* 0x00000001e80c7824 */ /* 0x000fe200078e020c */
[----:B------:R-:W-:-:S02]  /*7280*/  LOP3.LUT R99, R99, 0x1c0, RZ, 0xc0, !PT ;  /* 0x000001c063637812 */ /* 0x000fc400078ec0ff */
[----:B------:R-:W-:Y:S01]  /*7290*/  IADD3 R5, R0, 0x3448, RZ ;  /* 0x0000344800057810 */ /* 0x000fe20007ffe0ff */
[----:B------:R-:W-:Y:S01]  /*72a0*/  IMAD.SHL.U32 R12, R12, 0x2, RZ ;  /* 0x000000020c0c7824 */ /* 0x000fe200078e00ff */
[----:B------:R-:W-:Y:S02]  /*72b0*/  F2FP.PACK_AB R46, R47, R46 ;  /* 0x0000002e2f2e723e */ /* 0x000fe400000000ff */
[----:B------:R-:W-:Y:S02]  /*72c0*/  F2FP.PACK_AB R48, R49, R48 ;  /* 0x000000303130723e */ /* 0x000fe400000000ff */
[----:B------:R-:W-:Y:S02]  /*72d0*/  F2FP.PACK_AB R50, R51, R50 ;  /* 0x000000323332723e */ /* 0x000fe400000000ff */
[----:B------:R-:W-:Y:S02]  /*72e0*/  F2FP.PACK_AB R52, R53, R52 ;  /* 0x000000343534723e */ /* 0x000fe400000000ff */
[----:B------:R-:W-:-:S02]  /*72f0*/  F2FP.PACK_AB R54, R55, R54 ;  /* 0x000000363736723e */ /* 0x000fc400000000ff */
[----:B------:R-:W-:Y:S02]  /*7300*/  F2FP.PACK_AB R56, R57, R56 ;  /* 0x000000383938723e */ /* 0x000fe400000000ff */
        /* <DEDUP_REMOVED lines=13> */
[----:B------:R-:W-:Y:S02]  /*73e0*/  LOP3.LUT R6, R6, R45, RZ, 0x3c, !PT ;  /* 0x0000002d06067212 */ /* 0x000fe400078e3cff */
[----:B------:R-:W-:Y:S02]  /*73f0*/  SHF.R.U32.HI R41, RZ, 0x3, R41 ;  /* 0x00000003ff297819 */ /* 0x000fe40000011629 */
[----:B------:R-:W-:Y:S01]  /*7400*/  LOP3.LUT R4, R4, R43, RZ, 0x3c, !PT ;  /* 0x0000002b04047212 */ /* 0x000fe200078e3cff */
[----:B------:R-:W-:Y:S01]  /*7410*/  IMAD.IADD R6, R232, 0x1, R6 ;  /* 0x00000001e8067824 */ /* 0x000fe200078e0206 */
[----:B------:R-:W-:-:S02]  /*7420*/  LOP3.LUT R93, R0, 0x2800, RZ, 0xfc, !PT ;  /* 0x00002800005d7812 */ /* 0x000fc400078efcff */
[----:B------:R-:W-:Y:S01]  /*7430*/  LOP3.LUT R97, R97, 0x180, RZ, 0xc0, !PT ;  /* 0x0000018061617812 */ /* 0x000fe200078ec0ff */
[----:B------:R-:W-:Y:S01]  /*7440*/  IMAD.IADD R4, R232, 0x1, R4 ;  /* 0x00000001e8047824 */ /* 0x000fe200078e0204 */
[----:B------:R-:W-:Y:S01]  /*7450*/  LOP3.LUT R27, R27, R8, RZ, 0x3c, !PT ;  /* 0x000000081b1b7212 */ /* 0x000fe200078e3cff */
[----:B------:R-:W-:Y:S01]  /*7460*/  IMAD.SHL.U32 R6, R6, 0x2, RZ ;  /* 0x0000000206067824 */ /* 0x000fe200078e00ff */
[----:B------:R-:W-:Y:S01]  /*7470*/  LOP3.LUT R101, R101, R0, RZ, 0x3c, !PT ;  /* 0x0000000065657212 */ /* 0x000fe200078e3cff */
[----:B------:R-:W-:Y:S01]  /*7480*/  IMAD.SHL.U32 R4, R4, 0x2, RZ ;  /* 0x0000000204047824 */ /* 0x000fe200078e00ff */
[----:B------:R-:W-:Y:S01]  /*7490*/  LOP3.LUT R91, R0, 0x2840, RZ, 0xfc, !PT ;  /* 0x00002840005b7812 */ /* 0x000fe200078efcff */
[----:B------:R-:W-:Y:S01]  /*74a0*/  IMAD.IADD R27, R232, 0x1, R27 ;  /* 0x00000001e81b7824 */ /* 0x000fe200078e021b */
[C---:B------:R-:W-:Y:S01]  /*74b0*/  LOP3.LUT R89, R0.reuse, 0x400, RZ, 0xfc, !PT ;  /* 0x0000040000597812 */ /* 0x040fe200078efcff */
[----:B------:R-:W-:Y:S01]  /*74c0*/  IMAD.IADD R101, R101, 0x1, R232 ;  /* 0x0000000165657824 */ /* 0x000fe200078e02e8 */
[C---:B------:R-:W-:Y:S01]  /*74d0*/  LOP3.LUT R87, R0.reuse, 0x440, RZ, 0xfc, !PT ;  /* 0x0000044000577812 */ /* 0x040fe200078efcff */
[----:B------:R-:W-:Y:S01]  /*74e0*/  IMAD.SHL.U32 R27, R27, 0x2, RZ ;  /* 0x000000021b1b7824 */ /* 0x000fe200078e00ff */
[C---:B------:R-:W-:Y:S01]  /*74f0*/  LOP3.LUT R85, R0.reuse, 0x1800, RZ, 0xfc, !PT ;  /* 0x0000180000557812 */ /* 0x040fe200078efcff */
[----:B------:R-:W-:Y:S01]  /*7500*/  IMAD.SHL.U32 R101, R101, 0x2, RZ ;  /* 0x0000000265657824 */ /* 0x000fe200078e00ff */
[----:B------:R-:W-:-:S02]  /*7510*/  LOP3.LUT R83, R0, 0x1840, RZ, 0xfc, !PT ;  /* 0x0000184000537812 */ /* 0x000fc400078efcff */
[C---:B------:R-:W-:Y:S02]  /*7520*/  LOP3.LUT R81, R0.reuse, 0x2c00, RZ, 0xfc, !PT ;  /* 0x00002c0000517812 */ /* 0x040fe400078efcff */
[C---:B------:R-:W-:Y:S01]  /*7530*/  LOP3.LUT R79, R0.reuse, 0x2c40, RZ, 0xfc, !PT ;  /* 0x00002c40004f7812 */ /* 0x040fe200078efcff */
[----:B------:R1:W-:Y:S01]  /*7540*/  STS.U16 [R101+0x7880], R24 ;  /* 0x0078801865007388 */ /* 0x0003e20000000400 */
[C---:B------:R-:W-:Y:S02]  /*7550*/  LOP3.LUT R77, R0.reuse, 0x800, RZ, 0xfc, !PT ;  /* 0x00000800004d7812 */ /* 0x040fe400078efcff */
[C---:B------:R-:W-:Y:S02]  /*7560*/  LOP3.LUT R75, R0.reuse, 0x840, RZ, 0xfc, !PT ;  /* 0x00000840004b7812 */ /* 0x040fe400078efcff */
[C---:B------:R-:W-:Y:S02]  /*7570*/  LOP3.LUT R73, R0.reuse, 0x1c00, RZ, 0xfc, !PT ;  /* 0x00001c0000497812 */ /* 0x040fe400078efcff */
[----:B------:R-:W-:-:S02]  /*7580*/  LOP3.LUT R71, R0, 0x1c40, RZ, 0xfc, !PT ;  /* 0x00001c4000477812 */ /* 0x000fc400078efcff */
[C---:B------:R-:W-:Y:S02]  /*7590*/  LOP3.LUT R69, R0.reuse, 0x3000, RZ, 0xfc, !PT ;  /* 0x0000300000457812 */ /* 0x040fe400078efcff */
[C---:B------:R-:W-:Y:S02]  /*75a0*/  LOP3.LUT R67, R0.reuse, 0x3040, RZ, 0xfc, !PT ;  /* 0x0000304000437812 */ /* 0x040fe400078efcff */
        /* <DEDUP_REMOVED lines=11> */
[----:B------:R-:W-:Y:S02]  /*7660*/  LOP3.LUT R43, R0, 0x3840, RZ, 0xfc, !PT ;  /* 0x00003840002b7812 */ /* 0x000fe400078efcff */
[----:B------:R-:W-:Y:S02]  /*7670*/  LOP3.LUT R95, R95, 0x1c0, RZ, 0xc0, !PT ;  /* 0x000001c05f5f7812 */ /* 0x000fe400078ec0ff */
[----:B------:R-:W-:Y:S02]  /*7680*/  SHF.R.U32.HI R99, RZ, 0x3, R99 ;  /* 0x00000003ff637819 */ /* 0x000fe40000011663 */
[----:B------:R-:W-:Y:S02]  /*7690*/  LOP3.LUT R8, R5, 0x1c0, RZ, 0xc0, !PT ;  /* 0x000001c005087812 */ /* 0x000fe400078ec0ff */
[----:B------:R-:W-:-:S02]  /*76a0*/  LOP3.LUT R2, R41, R84, RZ, 0x3c, !PT ;  /* 0x0000005429027212 */ /* 0x000fc400078e3cff */
[----:B------:R-:W-:Y:S02]  /*76b0*/  LOP3.LUT R93, R93, 0x180, RZ, 0xc0, !PT ;  /* 0x000001805d5d7812 */ /* 0x000fe400078ec0ff */
[----:B------:R-:W-:Y:S01]  /*76c0*/  SHF.R.U32.HI R97, RZ, 0x3, R97 ;  /* 0x00000003ff617819 */ /* 0x000fe20000011661 */
[----:B------:R-:W-:Y:S01]  /*76d0*/  IMAD.IADD R2, R232, 0x1, R2 ;  /* 0x00000001e8027824 */ /* 0x000fe200078e0202 */
[----:B------:R-:W-:Y:S02]  /*76e0*/  IADD3 R84, R0, 0x3808, RZ ;  /* 0x0000380800547810 */ /* 0x000fe40007ffe0ff */
[----:B------:R-:W-:Y:S01]  /*76f0*/  LOP3.LUT R91, R91, 0x1c0, RZ, 0xc0, !PT ;  /* 0x000001c05b5b7812 */ /* 0x000fe200078ec0ff */
[----:B------:R-:W-:Y:S01]  /*7700*/  IMAD.SHL.U32 R2, R2, 0x2, RZ ;  /* 0x0000000202027824 */ /* 0x000fe200078e00ff */
[----:B------:R-:W-:Y:S02]  /*7710*/  LOP3.LUT R89, R89, 0x180, RZ, 0xc0, !PT ;  /* 0x0000018059597812 */ /* 0x000fe400078ec0ff */
[----:B------:R-:W-:-:S02]  /*7720*/  LOP3.LUT R87, R87, 0x1c0, RZ, 0xc0, !PT ;  /* 0x000001c057577812 */ /* 0x000fc400078ec0ff */
[----:B------:R-:W-:Y:S02]  /*7730*/  LOP3.LUT R85, R85, 0x180, RZ, 0xc0, !PT ;  /* 0x0000018055557812 */ /* 0x000fe400078ec0ff */
[----:B------:R-:W-:Y:S02]  /*7740*/  LOP3.LUT R83, R83, 0x1c0, RZ, 0xc0, !PT ;  /* 0x000001c053537812 */ /* 0x000fe400078ec0ff */
[----:B------:R-:W-:Y:S02]  /*7750*/  LOP3.LUT R81, R81, 0x180, RZ, 0xc0, !PT ;  /* 0x0000018051517812 */ /* 0x000fe400078ec0ff */
[----:B------:R-:W-:Y:S02]  /*7760*/  LOP3.LUT R79, R79, 0x1c0, RZ, 0xc0, !PT ;  /* 0x000001c04f4f7812 */ /* 0x000fe400078ec0ff */
        /* <DEDUP_REMOVED lines=18> */
[----:B------:R-:W-:Y:S02]  /*7890*/  SHF.R.U32.HI R95, RZ, 0x3, R95 ;  /* 0x00000003ff5f7819 */ /* 0x000fe4000001165f */
[----:B------:R-:W-:-:S02]  /*78a0*/  LOP3.LUT R99, R99, 0x40, R0, 0x1e, !PT ;  /* 0x0000004063637812 */ /* 0x000fc400078e1e00 */
[----:B------:R-:W-:Y:S02]  /*78b0*/  SHF.R.U32.HI R8, RZ, 0x3, R8 ;  /* 0x00000003ff087819 */ /* 0x000fe40000011608 */
[----:B------:R-:W-:Y:S01]  /*78c0*/  IADD3 R86, R0, 0x2408, RZ ;  /* 0x0000240800567810 */ /* 0x000fe20007ffe0ff */
[----:B------:R-:W-:Y:S01]  /*78d0*/  IMAD.IADD R99, R232, 0x1, R99 ;  /* 0x00000001e8637824 */ /* 0x000fe200078e0263 */
[----:B------:R-:W-:Y:S02]  /*78e0*/  SHF.R.U32.HI R93, RZ, 0x3, R93 ;  /* 0x00000003ff5d7819 */ /* 0x000fe4000001165d */
[----:B------:R-:W-:Y:S01]  /*78f0*/  LOP3.LUT R97, R97, 0x1400, R0, 0x1e, !PT ;  /* 0x0000140061617812 */ /* 0x000fe200078e1e00 */
[----:B------:R-:W-:Y:S01]  /*7900*/  IMAD.SHL.U32 R99, R99, 0x2, RZ ;  /* 0x0000000263637824 */ /* 0x000fe200078e00ff */
[----:B------:R-:W-:Y:S02]  /*7910*/  LOP3.LUT R41, R84, 0x180, RZ, 0xc0, !PT ;  /* 0x0000018054297812 */ /* 0x000fe400078ec0ff */
[----:B------:R-:W-:Y:S01]  /*7920*/  SHF.R.U32.HI R91, RZ, 0x3, R91 ;  /* 0x00000003ff5b7819 */ /* 0x000fe2000001165b */
[----:B------:R-:W-:Y:S01]  /*7930*/  IMAD.IADD R97, R232, 0x1, R97 ;  /* 0x00000001e8617824 */ /* 0x000fe200078e0261 */
[----:B------:R-:W-:-:S02]  /*7940*/  SHF.R.U32.HI R89, RZ, 0x3, R89 ;  /* 0x00000003ff597819 */ /* 0x000fc40000011659 */
[----:B------:R-:W-:Y:S01]  /*7950*/  SHF.R.U32.HI R87, RZ, 0x3, R87 ;  /* 0x00000003ff577819 */ /* 0x000fe20000011657 */
[----:B------:R-:W-:Y:S01]  /*7960*/  IMAD.SHL.U32 R97, R97, 0x2, RZ ;  /* 0x0000000261617824 */ /* 0x000fe200078e00ff */
[----:B------:R-:W-:Y:S02]  /*7970*/  SHF.R.U32.HI R85, RZ, 0x3, R85 ;  /* 0x00000003ff557819 */ /* 0x000fe40000011655 */
[----:B------:R-:W-:Y:S02]  /*7980*/  SHF.R.U32.HI R83, RZ, 0x3, R83 ;  /* 0x00000003ff537819 */ /* 0x000fe40000011653 */
[----:B------:R-:W-:Y:S02]  /*7990*/  SHF.R.U32.HI R81, RZ, 0x3, R81 ;  /* 0x00000003ff517819 */ /* 0x000fe40000011651 */
[----:B------:R-:W-:Y:S02]  /*79a0*/  SHF.R.U32.HI R79, RZ, 0x3, R79 ;  /* 0x00000003ff4f7819 */ /* 0x000fe4000001164f */
[----:B------:R-:W-:-:S02]  /*79b0*/  SHF.R.U32.HI R77, RZ, 0x3, R77 ;  /* 0x00000003ff4d7819 */ /* 0x000fc4000001164d */
[----:B------:R-:W-:Y:S02]  /*79c0*/  SHF.R.U32.HI R75, RZ, 0x3, R75 ;  /* 0x00000003ff4b7819 */ /* 0x000fe4000001164b */
        /* <DEDUP_REMOVED lines=16> */
[----:B------:R-:W-:-:S02]  /*7ad0*/  LOP3.LUT R95, R95, 0x1440, R0, 0x1e, !PT ;  /* 0x000014405f5f7812 */ /* 0x000fc400078e1e00 */
[----:B------:R-:W-:Y:S02]  /*7ae0*/  LOP3.LUT R8, R8, R5, RZ, 0x3c, !PT ;  /* 0x0000000508087212 */ /* 0x000fe400078e3cff */
[----:B------:R-:W-:Y:S01]  /*7af0*/  LOP3.LUT R5, R86, 0x180, RZ, 0xc0, !PT ;  /* 0x0000018056057812 */ /* 0x000fe200078ec0ff */
[C---:B------:R-:W-:Y:S01]  /*7b00*/  IMAD.IADD R95, R232.reuse, 0x1, R95 ;  /* 0x00000001e85f7824 */ /* 0x040fe200078e025f */
[----:B------:R-:W-:Y:S01]  /*7b10*/  LOP3.LUT R93, R93, 0x2800, R0, 0x1e, !PT ;  /* 0x000028005d5d7812 */ /* 0x000fe200078e1e00 */
[C---:B------:R-:W-:Y:S01]  /*7b20*/  IMAD.IADD R8, R232.reuse, 0x1, R8 ;  /* 0x00000001e8087824 */ /* 0x040fe200078e0208 */
[----:B------:R-:W-:Y:S01]  /*7b30*/  SHF.R.U32.HI R41, RZ, 0x3, R41 ;  /* 0x00000003ff297819 */ /* 0x000fe20000011629 */
[----:B------:R-:W-:Y:S01]  /*7b40*/  IMAD.SHL.U32 R95, R95, 0x2, RZ ;  /* 0x000000025f5f7824 */ /* 0x000fe200078e00ff */
[--C-:B------:R-:W-:Y:S01]  /*7b50*/  LOP3.LUT R91, R91, 0x2840, R0.reuse, 0x1e, !PT ;  /* 0x000028405b5b7812 */ /* 0x100fe200078e1e00 */
[----:B------:R-:W-:Y:S01]  /*7b60*/  IMAD.IADD R93, R232, 0x1, R93 ;  /* 0x00000001e85d7824 */ /* 0x000fe200078e025d */
[--C-:B------:R-:W-:Y:S01]  /*7b70*/  LOP3.LUT R89, R89, 0x400, R0.reuse, 0x1e, !PT ;  /* 0x0000040059597812 */ /* 0x100fe200078e1e00 */
[----:B------:R-:W-:Y:S01]  /*7b80*/  IMAD.SHL.U32 R8, R8, 0x2, RZ ;  /* 0x0000000208087824 */ /* 0x000fe200078e00ff */
[--C-:B------:R-:W-:Y:S01]  /*7b90*/  LOP3.LUT R87, R87, 0x440, R0.reuse, 0x1e, !PT ;  /* 0x0000044057577812 */ /* 0x100fe200078e1e00 */
[C---:B------:R-:W-:Y:S01]  /*7ba0*/  IMAD.IADD R91, R232.reuse, 0x1, R91 ;  /* 0x00000001e85b7824 */ /* 0x040fe200078e025b */
[--C-:B------:R-:W-:Y:S01]  /*7bb0*/  LOP3.LUT R85, R85, 0x1800, R0.reuse, 0x1e, !PT ;  /* 0x0000180055557812 */ /* 0x100fe200078e1e00 */
[C---:B------:R-:W-:Y:S01]  /*7bc0*/  IMAD.IADD R89, R232.reuse, 0x1, R89 ;  /* 0x00000001e8597824 */ /* 0x040fe200078e0259 */
[--C-:B------:R-:W-:Y:S01]  /*7bd0*/  LOP3.LUT R83, R83, 0x1840, R0.reuse, 0x1e, !PT ;  /* 0x0000184053537812 */ /* 0x100fe200078e1e00 */
[----:B------:R-:W-:Y:S01]  /*7be0*/  IMAD.SHL.U32 R93, R93, 0x2, RZ ;  /* 0x000000025d5d7824 */ /* 0x000fe200078e00ff */
        /* <DEDUP_REMOVED lines=37> */
[----:B------:R-:W-:Y:S01]  /*7e40*/  IMAD.IADD R69, R232, 0x1, R69 ;  /* 0x00000001e8457824 */ /* 0x000fe200078e0245 */
[--C-:B------:R-:W-:Y:S01]  /*7e50*/  LOP3.LUT R43, R43, 0x3840, R0.reuse, 0x1e, !PT ;  /* 0x000038402b2b7812 */ /* 0x100fe200078e1e00 */
[----:B------:R-:W-:Y:S01]  /*7e60*/  IMAD.SHL.U32 R73, R73, 0x2, RZ ;  /* 0x0000000249497824 */ /* 0x000fe200078e00ff */
[----:B------:R-:W-:Y:S01]  /*7e70*/  PRMT R0, R24, 0x7632, R0 ;  /* 0x0000763218007816 */ /* 0x000fe20000000000 */
[----:B------:R-:W-:Y:S01]  /*7e80*/  IMAD.IADD R67, R232, 0x1, R67 ;  /* 0x00000001e8437824 */ /* 0x000fe200078e0243 */
[----:B------:R-:W-:Y:S01]  /*7e90*/  SHF.R.U32.HI R5, RZ, 0x3, R5 ;  /* 0x00000003ff057819 */ /* 0x000fe20000011605 */
[----:B------:R-:W-:Y:S01]  /*7ea0*/  IMAD.SHL.U32 R71, R71, 0x2, RZ ;  /* 0x0000000247477824 */ /* 0x000fe200078e00ff */
[----:B-1----:R-:W-:Y:S01]  /*7eb0*/  PRMT R24, R26, 0x7632, R24 ;  /* 0x000076321a187816 */ /* 0x002fe20000000018 */
[----:B------:R1:W-:Y:S01]  /*7ec0*/  STS.U16 [R99+0x7880], R0 ;  /* 0x0078800063007388 */ /* 0x0003e20000000400 */
[----:B------:R-:W-:Y:S01]  /*7ed0*/  LOP3.LUT R41, R41, R84, RZ, 0x3c, !PT ;  /* 0x0000005429297212 */ /* 0x000fe200078e3cff */
[----:B------:R-:W-:Y:S01]  /*7ee0*/  IMAD.IADD R65, R232, 0x1, R65 ;  /* 0x00000001e8417824 */ /* 0x000fe200078e0241 */
[----:B------:R-:W-:Y:S01]  /*7ef0*/  PRMT R84, R28, 0x7632, R84 ;  /* 0x000076321c547816 */ /* 0x000fe20000000054 */
[----:B------:R2:W-:Y:S01]  /*7f00*/  STS.U16 [R39+0x7880], R26 ;  /* 0x0078801a27007388 */ /* 0x0005e20000000400 */
[----:B------:R-:W-:Y:S01]  /*7f10*/  LOP3.LUT R5, R5, R86, RZ, 0x3c, !PT ;  /* 0x0000005605057212 */ /* 0x000fe200078e3cff */
[----:B------:R-:W-:Y:S01]  /*7f20*/  IMAD.SHL.U32 R69, R69, 0x2, RZ ;  /* 0x0000000245457824 */ /* 0x000fe200078e00ff */
[----:B------:R-:W-:Y:S01]  /*7f30*/  PRMT R86, R30, 0x7632, R86 ;  /* 0x000076321e567816 */ /* 0x000fe20000000056 */
[----:B------:R3:W-:Y:S01]  /*7f40*/  STS.U16 [R37+0x7880], R24 ;  /* 0x0078801825007388 */ /* 0x0007e20000000400 */
[----:B------:R-:W-:Y:S01]  /*7f50*/  PRMT R88, R32, 0x7632, R88 ;  /* 0x0000763220587816 */ /* 0x000fe20000000058 */
[----:B------:R-:W-:Y:S01]  /*7f60*/  IMAD.IADD R63, R232, 0x1, R63 ;  /* 0x00000001e83f7824 */ /* 0x000fe200078e023f */
[----:B------:R-:W-:Y:S01]  /*7f70*/  PRMT R22, R38, 0x7632, R22 ;  /* 0x0000763226167816 */ /* 0x000fe20000000016 */
[----:B------:R4:W-:Y:S01]  /*7f80*/  STS.U16 [R97+0x7880], R28 ;  /* 0x0078801c61007388 */ /* 0x0009e20000000400 */
[----:B------:R-:W-:Y:S01]  /*7f90*/  IMAD.SHL.U32 R67, R67, 0x2, RZ ;  /* 0x0000000243437824 */ /* 0x000fe200078e00ff */
[----:B------:R-:W-:Y:S01]  /*7fa0*/  F2FP.PACK_AB R112, R113, R112 ;  /* 0x000000707170723e */ /* 0x000fe200000000ff */
[C---:B------:R-:W-:Y:S01]  /*7fb0*/  IMAD.IADD R61, R232.reuse, 0x1, R61 ;  /* 0x00000001e83d7824 */ /* 0x040fe200078e023d */
[----:B------:R-:W-:Y:S01]  /*7fc0*/  STS.U16 [R95+0x7880], R84 ;  /* 0x007880545f007388 */ /* 0x000fe20000000400 */
[----:B------:R-:W-:Y:S01]  /*7fd0*/  IMAD.SHL.U32 R65, R65, 0x2, RZ ;  /* 0x0000000241417824 */ /* 0x000fe200078e00ff */
[----:B------:R-:W-:Y:S01]  /*7fe0*/  F2FP.PACK_AB R114, R115, R114 ;  /* 0x000000727372723e */ /* 0x000fe200000000ff */
[C---:B------:R-:W-:Y:S01]  /*7ff0*/  IMAD.IADD R59, R232.reuse, 0x1, R59 ;  /* 0x00000001e83b7824 */ /* 0x040fe200078e023b */
[----:B------:R5:W-:Y:S01]  /*8000*/  STS.U16 [R35+0x7880], R30 ;  /* 0x0078801e23007388 */ /* 0x000be20000000400 */
[----:B------:R-:W-:Y:S01]  /*8010*/  IMAD.SHL.U32 R63, R63, 0x2, RZ ;  /* 0x000000023f3f7824 */ /* 0x000fe200078e00ff */
[----:B------:R-:W-:Y:S01]  /*8020*/  F2FP.PACK_AB R116, R117, R116 ;  /* 0x000000747574723e */ /* 0x000fe200000000ff */
[----:B------:R-:W-:Y:S01]  /*8030*/  IMAD.IADD R57, R232, 0x1, R57 ;  /* 0x00000001e8397824 */ /* 0x000fe200078e0239 */
[----:B------:R-:W-:Y:S01]  /*8040*/  STS.U16 [R33+0x7880], R86 ;  /* 0x0078805621007388 */ /* 0x000fe20000000400 */
[----:B-1----:R-:W-:Y:S01]  /*8050*/  PRMT R0, R34, 0x7632, R0 ;  /* 0x0000763222007816 */ /* 0x002fe20000000000 */
[----:B------:R-:W-:Y:S01]  /*8060*/  IMAD.SHL.U32 R61, R61, 0x2, RZ ;  /* 0x000000023d3d7824 */ /* 0x000fe200078e00ff */
[----:B------:R-:W-:Y:S01]  /*8070*/  F2FP.PACK_AB R118, R119, R118 ;  /* 0x000000767776723e */ /* 0x000fe200000000ff */
[----:B------:R-:W-:Y:S01]  /*8080*/  STS.U16 [R93+0x7880], R32 ;  /* 0x007880205d007388 */ /* 0x000fe20000000400 */
[----:B--2---:R-:W-:Y:S01]  /*8090*/  PRMT R26, R46, 0x7632, R26 ;  /* 0x000076322e1a7816 */ /* 0x004fe2000000001a */
[----:B------:R-:W-:Y:S01]  /*80a0*/  IMAD.IADD R55, R232, 0x1, R55 ;  /* 0x00000001e8377824 */ /* 0x000fe200078e0237 */
[----:B------:R-:W-:Y:S01]  /*80b0*/  F2FP.PACK_AB R120, R121, R120 ;  /* 0x000000787978723e */ /* 0x000fe200000000ff */
[----:B------:R-:W-:Y:S01]  /*80c0*/  STS.U16 [R91+0x7880], R88 ;  /* 0x007880585b007388 */ /* 0x000fe20000000400 */
[----:B---3--:R-:W-:Y:S01]  /*80d0*/  PRMT R24, R44, 0x7632, R24 ;  /* 0x000076322c187816 */ /* 0x008fe20000000018 */
[----:B------:R-:W-:Y:S01]  /*80e0*/  IMAD.SHL.U32 R59, R59, 0x2, RZ ;  /* 0x000000023b3b7824 */ /* 0x000fe200078e00ff */
[----:B------:R-:W-:Y:S01]  /*80f0*/  F2FP.PACK_AB R122, R123, R122 ;  /* 0x0000007a7b7a723e */ /* 0x000fe200000000ff */
[----:B------:R-:W-:Y:S01]  /*8100*/  STS.U16 [R31+0x7880], R34 ;  /* 0x007880221f007388 */ /* 0x000fe20000000400 */
[----:B----4-:R-:W-:Y:S01]  /*8110*/  PRMT R28, R40, 0x7632, R28 ;  /* 0x00007632281c7816 */ /* 0x010fe2000000001c */
[C---:B------:R-:W-:Y:S01]  /*8120*/  IMAD.IADD R53, R232.reuse, 0x1, R53 ;  /* 0x00000001e8357824 */ /* 0x040fe200078e0235 */
[----:B------:R-:W-:Y:S01]  /*8130*/  F2FP.PACK_AB R132, R133, R132 ;  /* 0x000000848584723e */ /* 0x000fe200000000ff */
[----:B------:R1:W-:Y:S01]  /*8140*/  STS.U16 [R29+0x7880], R0 ;  /* 0x007880001d007388 */ /* 0x0003e20000000400 */
[----:B------:R-:W-:Y:S01]  /*8150*/  IMAD.SHL.U32 R57, R57, 0x2, RZ ;  /* 0x0000000239397824 */ /* 0x000fe200078e00ff */
[----:B------:R-:W-:Y:S01]  /*8160*/  F2FP.PACK_AB R134, R135, R134 ;  /* 0x000000868786723e */ /* 0x000fe200000000ff */
[----:B------:R-:W-:Y:S01]  /*8170*/  IMAD.IADD R51, R232, 0x1, R51 ;  /* 0x00000001e8337824 */ /* 0x000fe200078e0233 */
[----:B------:R-:W-:Y:S01]  /*8180*/  STS.U16 [R89+0x7880], R44 ;  /* 0x0078802c59007388 */ /* 0x000fe20000000400 */
[----:B-----5:R-:W-:Y:S01]  /*8190*/  PRMT R30, R42, 0x7632, R30 ;  /* 0x000076322a1e7816 */ /* 0x020fe2000000001e */
[----:B------:R-:W-:Y:S01]  /*81a0*/  IMAD.SHL.U32 R55, R55, 0x2, RZ ;  /* 0x0000000237377824 */ /* 0x000fe200078e00ff */
[----:B------:R-:W-:Y:S01]  /*81b0*/  F2FP.PACK_AB R128, R129, R128 ;  /* 0x000000808180723e */ /* 0x000fe200000000ff */
[----:B------:R2:W-:Y:S01]  /*81c0*/  STS.U16 [R87+0x7880], R24 ;  /* 0x0078801857007388 */ /* 0x0005e20000000400 */
[C---:B------:R-:W-:Y:S01]  /*81d0*/  IMAD.IADD R49, R232.reuse, 0x1, R49 ;  /* 0x00000001e8317824 */ /* 0x040fe200078e0231 */
[----:B------:R-:W-:Y:S01]  /*81e0*/  F2FP.PACK_AB R130, R131, R130 ;  /* 0x000000828382723e */ /* 0x000fe200000000ff */
[----:B------:R-:W-:Y:S01]  /*81f0*/  IMAD.SHL.U32 R53, R53, 0x2, RZ ;  /* 0x0000000235357824 */ /* 0x000fe200078e00ff */
[----:B------:R-:W-:Y:S01]  /*8200*/  STS.U16 [R27+0x7880], R46 ;  /* 0x0078802e1b007388 */ /* 0x000fe20000000400 */
[C---:B------:R-:W-:Y:S01]  /*8210*/  IMAD.IADD R47, R232.reuse, 0x1, R47 ;  /* 0x00000001e82f7824 */ /* 0x040fe200078e022f */
[----:B------:R-:W-:Y:S01]  /*8220*/  F2FP.PACK_AB R124, R125, R124 ;  /* 0x0000007c7d7c723e */ /* 0x000fe200000000ff */
[----:B------:R-:W-:Y:S01]  /*8230*/  IMAD.SHL.U32 R51, R51, 0x2, RZ ;  /* 0x0000000233337824 */ /* 0x000fe200078e00ff */
[----:B------:R3:W-:Y:S01]  /*8240*/  STS.U16 [R25+0x7880], R26 ;  /* 0x0078801a19007388 */ /* 0x0007e20000000400 */
[C---:B------:R-:W-:Y:S01]  /*8250*/  IMAD.IADD R5, R232.reuse, 0x1, R5 ;  /* 0x00000001e8057824 */ /* 0x040fe200078e0205 */
[----:B------:R-:W-:Y:S01]  /*8260*/  F2FP.PACK_AB R126, R127, R126 ;  /* 0x0000007e7f7e723e */ /* 0x000fe200000000ff */
[C---:B------:R-:W-:Y:S01]  /*8270*/  IMAD.IADD R45, R232.reuse, 0x1, R45 ;  /* 0x00000001e82d7824 */ /* 0x040fe200078e022d */
[----:B------:R-:W-:Y:S01]  /*8280*/  STS.U16 [R85+0x7880], R40 ;  /* 0x0078802855007388 */ /* 0x000fe20000000400 */
[----:B------:R-:W-:Y:S01]  /*8290*/  IMAD.SHL.U32 R49, R49, 0x2, RZ ;  /* 0x0000000231317824 */ /* 0x000fe200078e00ff */
[----:B------:R-:W-:Y:S01]  /*82a0*/  F2FP.PACK_AB R136, R137, R136 ;  /* 0x000000888988723e */ /* 0x000fe200000000ff */
[----:B------:R-:W-:Y:S01]  /*82b0*/  IMAD.IADD R43, R232, 0x1, R43 ;  /* 0x00000001e82b7824 */ /* 0x000fe200078e022b */
[----:B------:R4:W-:Y:S01]  /*82c0*/  STS.U16 [R83+0x7880], R28 ;  /* 0x0078801c53007388 */ /* 0x0009e20000000400 */
[----:B-1----:R-:W-:Y:S01]  /*82d0*/  PRMT R0, R36, 0x7632, R0 ;  /* 0x0000763224007816 */ /* 0x002fe20000000000 */
[----:B------:R-:W-:Y:S01]  /*82e0*/  IMAD.SHL.U32 R47, R47, 0x2, RZ ;  /* 0x000000022f2f7824 */ /* 0x000fe200078e00ff */
[----:B------:R-:W-:Y:S01]  /*82f0*/  F2FP.PACK_AB R138, R139, R138 ;  /* 0x0000008a8b8a723e */ /* 0x000fe200000000ff */
[----:B------:R-:W-:Y:S01]  /*8300*/  STS.U16 [R23+0x7880], R42 ;  /* 0x0078802a17007388 */ /* 0x000fe20000000400 */
[----:B------:R-:W-:Y:S01]  /*8310*/  IMAD.IADD R41, R232, 0x1, R41 ;  /* 0x00000001e8297824 */ /* 0x000fe200078e0229 */
[----:B------:R-:W-:Y:S01]  /*8320*/  F2FP.PACK_AB R140, R141, R140 ;  /* 0x0000008c8d8c723e */ /* 0x000fe200000000ff */
[----:B------:R-:W-:Y:S01]  /*8330*/  IMAD.SHL.U32 R5, R5, 0x2, RZ ;  /* 0x0000000205057824 */ /* 0x000fe200078e00ff */
[----:B------:R-:W-:Y:S01]  /*8340*/  STS.U16 [R103+0x7880], R30 ;  /* 0x0078801e67007388 */ /* 0x000fe20000000400 */
[----:B--2---:R-:W-:Y:S01]  /*8350*/  PRMT R24, R48, 0x7632, R24 ;  /* 0x0000763230187816 */ /* 0x004fe20000000018 */
[----:B------:R-:W-:Y:S01]  /*8360*/  IMAD.SHL.U32 R45, R45, 0x2, RZ ;  /* 0x000000022d2d7824 */ /* 0x000fe200078e00ff */
[----:B------:R-:W-:Y:S01]  /*8370*/  F2FP.PACK_AB R142, R143, R142 ;  /* 0x0000008e8f8e723e */ /* 0x000fe200000000ff */
[----:B------:R-:W-:Y:S01]  /*8380*/  STS.U16 [R81+0x7880], R36 ;  /* 0x0078802451007388 */ /* 0x000fe20000000400 */
[----:B------:R-:W-:Y:S01]  /*8390*/  IMAD.SHL.U32 R43, R43, 0x2, RZ ;  /* 0x000000022b2b7824 */ /* 0x000fe200078e00ff */
[----:B------:R-:W-:Y:S01]  /*83a0*/  F2FP.PACK_AB R144, R145, R144 ;  /* 0x000000909190723e */ /* 0x000fe200000000ff */
[----:B------:R-:W-:Y:S01]  /*83b0*/  IMAD.SHL.U32 R41, R41, 0x2, RZ ;  /* 0x0000000229297824 */ /* 0x000fe200078e00ff */
[----:B------:R1:W-:Y:S01]  /*83c0*/  STS.U16 [R79+0x7880], R0 ;  /* 0x007880004f007388 */ /* 0x0003e20000000400 */
[----:B---3--:R-:W-:-:S02]  /*83d0*/  PRMT R26, R50, 0x7632, R26 ;  /* 0x00007632321a7816 */ /* 0x008fc4000000001a */
[----:B------:R-:W-:Y:S01]  /*83e0*/  F2FP.PACK_AB R146, R147, R146 ;  /* 0x000000929392723e */ /* 0x000fe200000000ff */
[----:B------:R-:W-:Y:S01]  /*83f0*/  STS.U16 [R21+0x7880], R38 ;  /* 0x0078802615007388 */ /* 0x000fe20000000400 */
[----:B------:R-:W-:Y:S02]  /*8400*/  F2FP.PACK_AB R156, R157, R156 ;  /* 0x0000009c9d9c723e */ /* 0x000fe400000000ff */
[----:B------:R-:W-:Y:S01]  /*8410*/  F2FP.PACK_AB R158, R159, R158 ;  /* 0x0000009e9f9e723e */ /* 0x000fe200000000ff */
[----:B------:R2:W-:Y:S01]  /*8420*/  STS.U16 [R20+0x7880], R22 ;  /* 0x0078801614007388 */ /* 0x0005e20000000400 */
[----:B----4-:R-:W-:Y:S02]  /*8430*/  PRMT R28, R52, 0x7632, R28 ;  /* 0x00007632341c7816 */ /* 0x010fe4000000001c */
[----:B------:R-:W-:Y:S01]  /*8440*/  F2FP.PACK_AB R152, R153, R152 ;  /* 0x000000989998723e */ /* 0x000fe200000000ff */
[----:B------:R-:W-:Y:S01]  /*8450*/  STS.U16 [R77+0x7880], R48 ;  /* 0x007880304d007388 */ /* 0x000fe20000000400 */
[----:B------:R-:W-:-:S02]  /*8460*/  F2FP.PACK_AB R154, R155, R154 ;  /* 0x0000009a9b9a723e */ /* 0x000fc400000000ff */
[----:B------:R-:W-:Y:S01]  /*8470*/  F2FP.PACK_AB R148, R149, R148 ;  /* 0x000000949594723e */ /* 0x000fe200000000ff */
[----:B------:R3:W-:Y:S01]  /*8480*/  STS.U16 [R75+0x7880], R24 ;  /* 0x007880184b007388 */ /* 0x0007e20000000400 */
[----:B------:R-:W-:Y:S02]  /*8490*/  F2FP.PACK_AB R150, R151, R150 ;  /* 0x000000969796723e */ /* 0x000fe400000000ff */
[----:B------:R-:W-:Y:S01]  /*84a0*/  F2FP.PACK_AB R160, R161, R160 ;  /* 0x000000a0a1a0723e */ /* 0x000fe200000000ff */
[----:B------:R-:W-:Y:S01]  /*84b0*/  STS.U16 [R19+0x7880], R50 ;  /* 0x0078803213007388 */ /* 0x000fe20000000400 */
[----:B------:R-:W-:Y:S02]  /*84c0*/  F2FP.PACK_AB R162, R163, R162 ;  /* 0x000000a2a3a2723e */ /* 0x000fe400000000ff */
[----:B------:R-:W-:Y:S01]  /*84d0*/  F2FP.PACK_AB R164, R165, R164 ;  /* 0x000000a4a5a4723e */ /* 0x000fe200000000ff */
[----:B------:R4:W-:Y:S01]  /*84e0*/  STS.U16 [R18+0x7880], R26 ;  /* 0x0078801a12007388 */ /* 0x0009e20000000400 */
[----:B-1----:R-:W-:-:S02]  /*84f0*/  PRMT R0, R54, 0x7632, R0 ;  /* 0x0000763236007816 */ /* 0x002fc40000000000 */
[----:B------:R-:W-:Y:S01]  /*8500*/  F2FP.PACK_AB R166, R167, R166 ;  /* 0x000000a6a7a6723e */ /* 0x000fe200000000ff */
[----:B------:R-:W-:Y:S01]  /*8510*/  STS.U16 [R73+0x7880], R52 ;  /* 0x0078803449007388 */ /* 0x000fe20000000400 */
[----:B------:R-:W-:Y:S02]  /*8520*/  F2FP.PACK_AB R168, R169, R168 ;  /* 0x000000a8a9a8723e */ /* 0x000fe400000000ff */
[----:B------:R-:W-:Y:S01]  /*8530*/  F2FP.PACK_AB R170, R171, R170 ;  /* 0x000000aaabaa723e */ /* 0x000fe200000000ff */
[----:B------:R1:W-:Y:S01]  /*8540*/  STS.U16 [R71+0x7880], R28 ;  /* 0x0078801c47007388 */ /* 0x0003e20000000400 */
[----:B--2---:R-:W-:Y:S02]  /*8550*/  PRMT R22, R56, 0x7632, R22 ;  /* 0x0000763238167816 */ /* 0x004fe40000000016 */
[C---:B------:R-:W-:Y:S01]  /*8560*/  ISETP.GT.AND P2, PT, R234.reuse, 0x27f, PT ;  /* 0x0000027fea00780c */ /* 0x040fe20003f44270 */
[----:B------:R-:W-:Y:S01]  /*8570*/  STS.U16 [R17+0x7880], R54 ;  /* 0x0078803611007388 */ /* 0x000fe20000000400 */
[----:B------:R-:W-:-:S02]  /*8580*/  ISETP.GT.AND P1, PT, R234, 0x17f, PT ;  /* 0x0000017fea00780c */ /* 0x000fc40003f24270 */
[----:B------:R-:W-:Y:S01]  /*8590*/  ISETP.GT.AND P0, PT, R234, 0x7f, PT ;  /* 0x0000007fea00780c */ /* 0x000fe20003f04270 */
[----:B------:R2:W-:Y:S01]  /*85a0*/  STS.U16 [R16+0x7880], R0 ;  /* 0x0078800010007388 */ /* 0x0005e20000000400 */
[----:B---3--:R-:W-:Y:S02]  /*85b0*/  PRMT R24, R58, 0x7632, R24 ;  /* 0x000076323a187816 */ /* 0x008fe40000000018 */
[----:B------:R-:W-:Y:S01]  /*85c0*/  ISETP.GE.AND P6, PT, R236, UR7, PT ;  /* 0x00000007ec007c0c */ /* 0x000fe2000bfc6270 */
[----:B------:R-:W-:Y:S04]  /*85d0*/  STS.U16 [R69+0x7880], R56 ;  /* 0x0078803845007388 */ /* 0x000fe80000000400 */
[----:B------:R3:W-:Y:S01]  /*85e0*/  STS.U16 [R67+0x7880], R22 ;  /* 0x0078801643007388 */ /* 0x0007e20000000400 */
[----:B----4-:R-:W-:-:S03]  /*85f0*/  PRMT R26, R68, 0x7632, R26 ;  /* 0x00007632441a7816 */ /* 0x010fc6000000001a */
[----:B------:R-:W-:Y:S04]  /*8600*/  STS.U16 [R15+0x7880], R58 ;  /* 0x0078803a0f007388 */ /* 0x000fe80000000400 */
[----:B------:R4:W-:Y:S01]  /*8610*/  STS.U16 [R14+0x7880], R24 ;  /* 0x007880180e007388 */ /* 0x0009e20000000400 */
[----:B-1----:R-:W-:-:S03]  /*8620*/  PRMT R28, R70, 0x7632, R28 ;  /* 0x00007632461c7816 */ /* 0x002fc6000000001c */
[----:B------:R-:W-:Y:S04]  /*8630*/  STS.U16 [R65+0x7880], R68 ;  /* 0x0078804441007388 */ /* 0x000fe80000000400 */
[----:B------:R1:W-:Y:S01]  /*8640*/  STS.U16 [R63+0x7880], R26 ;  /* 0x0078801a3f007388 */ /* 0x0003e20000000400 */
[----:B--2---:R-:W-:-:S03]  /*8650*/  PRMT R0, R64, 0x7632, R0 ;  /* 0x0000763240007816 */ /* 0x004fc60000000000 */
[----:B------:R-:W-:Y:S04]  /*8660*/  STS.U16 [R13+0x7880], R70 ;  /* 0x007880460d007388 */ /* 0x000fe80000000400 */
[----:B------:R2:W-:Y:S01]  /*8670*/  STS.U16 [R12+0x7880], R28 ;  /* 0x0078801c0c007388 */ /* 0x0005e20000000400 */
[----:B---3--:R-:W-:-:S03]  /*8680*/  PRMT R22, R66, 0x7632, R22 ;  /* 0x0000763242167816 */ /* 0x008fc60000000016 */
        /* <DEDUP_REMOVED lines=21> */
[----:B------:R2:W-:Y:S04]  /*87e0*/  STS.U16 [R5+0x7880], R78 ;  /* 0x0078804e05007388 */ /* 0x0005e80000000400 */
[----:B------:R5:W-:Y:S01]  /*87f0*/  STS.U16 [R4+0x7880], R24 ;  /* 0x0078801804007388 */ /* 0x000be20000000400 */
[----:B---3--:R-:W-:-:S03]  /*8800*/  PRMT R28, R82, 0x7632, R28 ;  /* 0x00007632521c7816 */ /* 0x008fc6000000001c */
[----:B------:R-:W-:Y:S04]  /*8810*/  STS.U16 [R45+0x7880], R80 ;  /* 0x007880502d007388 */ /* 0x000fe80000000400 */
[----:B------:R3:W-:Y:S01]  /*8820*/  STS.U16 [R43+0x7880], R26 ;  /* 0x0078801a2b007388 */ /* 0x0007e20000000400 */
[----:B----4-:R-:W-:-:S03]  /*8830*/  PRMT R0, R112, 0x7632, R0 ;  /* 0x0000763270007816 */ /* 0x010fc60000000000 */
[----:B------:R-:W-:Y:S04]  /*8840*/  STS.U16 [R41+0x7880], R82 ;  /* 0x0078805229007388 */ /* 0x000fe80000000400 */
[----:B------:R-:W-:Y:S01]  /*8850*/  STS.U16 [R2+0x7880], R28 ;  /* 0x0078801c02007388 */ /* 0x000fe20000000400 */
[----:B-1----:R-:W-:-:S03]  /*8860*/  PRMT R22, R114, 0x7632, R22 ;  /* 0x0000763272167816 */ /* 0x002fc60000000016 */
[----:B------:R-:W-:Y:S01]  /*8870*/  STS.U16 [R101+0x80], R112 ;  /* 0x0000807065007388 */ /* 0x000fe20000000400 */
[----:B--2---:R-:W-:-:S03]  /*8880*/  IMAD.MOV.U32 R78, RZ, RZ, R250 ;  /* 0x000000ffff4e7224 */ /* 0x004fc600078e00fa */
[----:B------:R1:W-:Y:S01]  /*8890*/  STS.U16 [R99+0x80], R0 ;  /* 0x0000800063007388 */ /* 0x0003e20000000400 */
[----:B-----5:R-:W-:-:S03]  /*88a0*/  PRMT R24, R116, 0x7632, R24 ;  /* 0x0000763274187816 */ /* 0x020fc60000000018 */
[----:B------:R2:W-:Y:S04]  /*88b0*/  STS.U16 [R39+0x80], R114 ;  /* 0x0000807227007388 */ /* 0x0005e80000000400 */
[----:B------:R4:W-:Y:S01]  /*88c0*/  STS.U16 [R37+0x80], R22 ;  /* 0x0000801625007388 */ /* 0x0009e20000000400 */
[----:B---3--:R-:W-:-:S03]  /*88d0*/  PRMT R26, R118, 0x7632, R26 ;  /* 0x00007632761a7816 */ /* 0x008fc6000000001a */
[----:B------:R-:W-:Y:S04]  /*88e0*/  STS.U16 [R97+0x80], R116 ;  /* 0x0000807461007388 */ /* 0x000fe80000000400 */
[----:B------:R3:W-:Y:S04]  /*88f0*/  STS.U16 [R95+0x80], R24 ;  /* 0x000080185f007388 */ /* 0x0007e80000000400 */
[----:B------:R5:W-:Y:S04]  /*8900*/  STS.U16 [R35+0x80], R118 ;  /* 0x0000807623007388 */ /* 0x000be80000000400 */
[----:B------:R5:W-:Y:S01]  /*8910*/  STS.U16 [R33+0x80], R26 ;  /* 0x0000801a21007388 */ /* 0x000be20000000400 */
[----:B-1----:R-:W-:-:S03]  /*8920*/  PRMT R0, R120, 0x7632, R0 ;  /* 0x0000763278007816 */ /* 0x002fc60000000000 */
[----:B------:R-:W-:Y:S01]  /*8930*/  STS.U16 [R93+0x80], R120 ;  /* 0x000080785d007388 */ /* 0x000fe20000000400 */
[----:B--2---:R-:W-:-:S03]  /*8940*/  CS2R R38, SRZ ;  /* 0x0000000000267805 */ /* 0x004fc6000001ff00 */
[----:B------:R1:W-:Y:S01]  /*8950*/  STS.U16 [R91+0x80], R0 ;  /* 0x000080005b007388 */ /* 0x0003e20000000400 */
[----:B----4-:R-:W-:Y:S01]  /*8960*/  PRMT R22, R122, 0x7632, R22 ;  /* 0x000076327a167816 */ /* 0x010fe20000000016 */
[----:B------:R-:W-:Y:S02]  /*8970*/  CS2R R36, SRZ ;  /* 0x0000000000247805 */ /* 0x000fe4000001ff00 */
[----:B------:R2:W-:Y:S04]  /*8980*/  STS.U16 [R31+0x80], R122 ;  /* 0x0000807a1f007388 */ /* 0x0005e80000000400 */
[----:B------:R4:W-:Y:S01]  /*8990*/  STS.U16 [R29+0x80], R22 ;  /* 0x000080161d007388 */ /* 0x0009e20000000400 */
[----:B---3--:R-:W-:-:S03]  /*89a0*/  PRMT R24, R132, 0x7632, R24 ;  /* 0x0000763284187816 */ /* 0x008fc60000000018 */
[----:B------:R-:W-:Y:S01]  /*89b0*/  STS.U16 [R89+0x80], R132 ;  /* 0x0000808459007388 */ /* 0x000fe20000000400 */
[----:B-----5:R-:W-:-:S03]  /*89c0*/  CS2R R34, SRZ ;  /* 0x0000000000227805 */ /* 0x020fc6000001ff00 */
[----:B------:R3:W-:Y:S01]  /*89d0*/  STS.U16 [R87+0x80], R24 ;  /* 0x0000801857007388 */ /* 0x0007e20000000400 */
[----:B------:R-:W-:Y:S01]  /*89e0*/  PRMT R26, R128, 0x7632, R26 ;  /* 0x00007632801a7816 */ /* 0x000fe2000000001a */
[----:B------:R-:W-:Y:S02]  /*89f0*/  CS2R R32, SRZ ;  /* 0x0000000000207805 */ /* 0x000fe4000001ff00 */
[----:B------:R-:W-:Y:S04]  /*8a00*/  STS.U16 [R27+0x80], R134 ;  /* 0x000080861b007388 */ /* 0x000fe80000000400 */
[----:B------:R-:W5:Y:S01]  /*8a10*/  S2R R76, SR_CTAID.Y ;  /* 0x00000000004c7919 */ /* 0x000f620000002600 */
[----:B-1----:R-:W-:Y:S01]  /*8a20*/  PRMT R0, R134, 0x7632, R0 ;  /* 0x0000763286007816 */ /* 0x002fe20000000000 */
[----:B--2---:R-:W-:-:S04]  /*8a30*/  CS2R R30, SRZ ;  /* 0x00000000001e7805 */ /* 0x004fc8000001ff00 */
[----:B------:R1:W-:Y:S01]  /*8a40*/  STS.U16 [R25+0x80], R0 ;  /* 0x0000800019007388 */ /* 0x0003e20000000400 */
[----:B----4-:R-:W-:-:S03]  /*8a50*/  PRMT R22, R130, 0x7632, R22 ;  /* 0x0000763282167816 */ /* 0x010fc60000000016 */
[----:B------:R-:W-:Y:S01]  /*8a60*/  STS.U16 [R85+0x80], R128 ;  /* 0x0000808055007388 */ /* 0x000fe20000000400 */
[----:B------:R-:W-:-:S03]  /*8a70*/  CS2R R28, SRZ ;  /* 0x00000000001c7805 */ /* 0x000fc6000001ff00 */
[----:B------:R2:W-:Y:S01]  /*8a80*/  STS.U16 [R83+0x80], R26 ;  /* 0x0000801a53007388 */ /* 0x0005e20000000400 */
[----:B---3--:R-:W-:-:S03]  /*8a90*/  PRMT R24, R124, 0x7632, R24 ;  /* 0x000076327c187816 */ /* 0x008fc60000000018 */
[----:B------:R3:W-:Y:S04]  /*8aa0*/  STS.U16 [R23+0x80], R130 ;  /* 0x0000808217007388 */ /* 0x0007e80000000400 */
[----:B------:R4:W-:Y:S04]  /*8ab0*/  STS.U16 [R103+0x80], R22 ;  /* 0x0000801667007388 */ /* 0x0009e80000000400 */
[----:B------:R-:W-:Y:S04]  /*8ac0*/  STS.U16 [R81+0x80], R124 ;  /* 0x0000807c51007388 */ /* 0x000fe80000000400 */
[----:B------:R5:W-:Y:S01]  /*8ad0*/  STS.U16 [R79+0x80], R24 ;  /* 0x000080184f007388 */ /* 0x000be20000000400 */
[----:B-1----:R-:W-:-:S03]  /*8ae0*/  PRMT R0, R126, 0x7632, R0 ;  /* 0x000076327e007816 */ /* 0x002fc60000000000 */
[----:B------:R-:W-:Y:S04]  /*8af0*/  STS.U16 [R21+0x80], R126 ;  /* 0x0000807e15007388 */ /* 0x000fe80000000400 */
[----:B------:R1:W-:Y:S01]  /*8b00*/  STS.U16 [R20+0x80], R0 ;  /* 0x0000800014007388 */ /* 0x0003e20000000400 */
[----:B--2---:R-:W-:-:S03]  /*8b10*/  CS2R R26, SRZ ;  /* 0x00000000001a7805 */ /* 0x004fc6000001ff00 */
[----:B------:R-:W-:Y:S01]  /*8b20*/  STS.U16 [R77+0x80], R136 ;  /* 0x000080884d007388 */ /* 0x000fe20000000400 */
[----:B---3--:R-:W-:Y:S02]  /*8b30*/  PRMT R23, R138, 0x7632, R23 ;  /* 0x000076328a177816 */ /* 0x008fe40000000017 */
[----:B----4-:R-:W-:-:S05]  /*8b40*/  PRMT R22, R136, 0x7632, R22 ;  /* 0x0000763288167816 */ /* 0x010fca0000000016 */
[----:B------:R2:W-:Y:S01]  /*8b50*/  STS.U16 [R75+0x80], R22 ;  /* 0x000080164b007388 */ /* 0x0005e20000000400 */
[----:B-----5:R-:W-:-:S03]  /*8b60*/  PRMT R24, R140, 0x7632, R24 ;  /* 0x000076328c187816 */ /* 0x020fc60000000018 */
[----:B------:R3:W-:Y:S01]  /*8b70*/  STS.U16 [R19+0x80], R138 ;  /* 0x0000808a13007388 */ /* 0x0007e20000000400 */
[----:B------:R-:W-:-:S03]  /*8b80*/  SHF.R.S32.HI R79, RZ, 0x1f, R250 ;  /* 0x0000001fff4f7819 */ /* 0x000fc600000114fa */
[----:B------:R4:W-:Y:S02]  /*8b90*/  STS.U16 [R18+0x80], R23 ;  /* 0x0000801712007388 */ /* 0x0009e40000000400 */
[----:B------:R-:W-:Y:S01]  /*8ba0*/  IMAD.WIDE.U32 R80, R76, c[0x0][0x338], R78 ;  /* 0x0000ce004c507a25 */ /* 0x000fe200078e004e */
[----:B-1----:R-:W-:Y:S01]  /*8bb0*/  PRMT R0, R142, 0x7632, R0 ;  /* 0x000076328e007816 */ /* 0x002fe20000000000 */
[----:B------:R1:W-:Y:S01]  /*8bc0*/  STS.U16 [R73+0x80], R140 ;  /* 0x0000808c49007388 */ /* 0x0003e20000000400 */
[----:B------:R-:W-:-:S03]  /*8bd0*/  PRMT R20, R144, 0x7632, R20 ;  /* 0x0000763290147816 */ /* 0x000fc60000000014 */
[----:B------:R5:W-:Y:S04]  /*8be0*/  STS.U16 [R71+0x80], R24 ;  /* 0x0000801847007388 */ /* 0x000be80000000400 */
[----:B------:R-:W-:Y:S04]  /*8bf0*/  STS.U16 [R17+0x80], R142 ;  /* 0x0000808e11007388 */ /* 0x000fe80000000400 */
[----:B------:R5:W-:Y:S01]  /*8c00*/  STS.U16 [R16+0x80], R0 ;  /* 0x0000800010007388 */ /* 0x000be20000000400 */
[----:B--2---:R-:W-:-:S03]  /*8c10*/  CS2R R74, SRZ ;  /* 0x00000000004a7805 */ /* 0x004fc6000001ff00 */
[----:B------:R2:W-:Y:S01]  /*8c20*/  STS.U16 [R69+0x80], R144 ;  /* 0x0000809045007388 */ /* 0x0005e20000000400 */
[----:B---3--:R-:W-:-:S03]  /*8c30*/  PRMT R19, R156, 0x7632, R19 ;  /* 0x000076329c137816 */ /* 0x008fc60000000013 */
[----:B------:R3:W-:Y:S01]  /*8c40*/  STS.U16 [R67+0x80], R20 ;  /* 0x0000801443007388 */ /* 0x0007e20000000400 */
[----:B----4-:R-:W-:Y:S01]  /*8c50*/  PRMT R18, R146, 0x7632, R18 ;  /* 0x0000763292127816 */ /* 0x010fe20000000012 */
[----:B------:R-:W-:Y:S02]  /*8c60*/  CS2R R22, SRZ ;  /* 0x0000000000167805 */ /* 0x000fe4000001ff00 */
[----:B------:R4:W-:Y:S01]  /*8c70*/  STS.U16 [R15+0x80], R146 ;  /* 0x000080920f007388 */ /* 0x0009e20000000400 */
[----:B-1----:R-:W-:-:S03]  /*8c80*/  CS2R R72, SRZ ;  /* 0x0000000000487805 */ /* 0x002fc6000001ff00 */
[----:B------:R1:W-:Y:S01]  /*8c90*/  STS.U16 [R14+0x80], R18 ;  /* 0x000080120e007388 */ /* 0x0003e20000000400 */
[----:B-----5:R-:W-:Y:S01]  /*8ca0*/  CS2R R70, SRZ ;  /* 0x0000000000467805 */ /* 0x020fe2000001ff00 */
[----:B------:R-:W-:Y:S02]  /*8cb0*/  CS2R R24, SRZ ;  /* 0x0000000000187805 */ /* 0x000fe4000001ff00 */
[----:B------:R5:W-:Y:S04]  /*8cc0*/  STS.U16 [R65+0x80], R156 ;  /* 0x0000809c41007388 */ /* 0x000be80000000400 */
[----:B------:R5:W-:Y:S01]  /*8cd0*/  STS.U16 [R63+0x80], R19 ;  /* 0x000080133f007388 */ /* 0x000be20000000400 */
[----:B------:R-:W-:Y:S01]  /*8ce0*/  PRMT R0, R158, 0x7632, R0 ;  /* 0x000076329e007816 */ /* 0x000fe20000000000 */
[----:B------:R-:W-:-:S02]  /*8cf0*/  CS2R R16, SRZ ;  /* 0x0000000000107805 */ /* 0x000fc4000001ff00 */
[----:B------:R5:W-:Y:S01]  /*8d00*/  STS.U16 [R13+0x80], R158 ;  /* 0x0000809e0d007388 */ /* 0x000be20000000400 */
[----:B--2---:R-:W-:-:S03]  /*8d10*/  CS2R R68, SRZ ;  /* 0x0000000000447805 */ /* 0x004fc6000001ff00 */
[----:B------:R2:W-:Y:S01]  /*8d20*/  STS.U16 [R12+0x80], R0 ;  /* 0x000080000c007388 */ /* 0x0005e20000000400 */
[----:B---3--:R-:W-:Y:S01]  /*8d30*/  CS2R R66, SRZ ;  /* 0x0000000000427805 */ /* 0x008fe2000001ff00 */
[----:B------:R-:W-:Y:S02]  /*8d40*/  CS2R R20, SRZ ;  /* 0x0000000000147805 */ /* 0x000fe4000001ff00 */
[----:B------:R3:W-:Y:S01]  /*8d50*/  STS.U16 [R61+0x80], R152 ;  /* 0x000080983d007388 */ /* 0x0007e20000000400 */
[----:B----4-:R-:W-:Y:S02]  /*8d60*/  PRMT R15, R152, 0x7632, R15 ;  /* 0x00007632980f7816 */ /* 0x010fe4000000000f */
[----:B-1----:R-:W-:-:S03]  /*8d70*/  PRMT R14, R154, 0x7632, R14 ;  /* 0x000076329a0e7816 */ /* 0x002fc6000000000e */
[----:B------:R1:W-:Y:S01]  /*8d80*/  STS.U16 [R59+0x80], R15 ;  /* 0x0000800f3b007388 */ /* 0x0003e20000000400 */
[----:B-----5:R-:W-:-:S03]  /*8d90*/  CS2R R64, SRZ ;  /* 0x0000000000407805 */ /* 0x020fc6000001ff00 */
[----:B------:R-:W-:Y:S01]  /*8da0*/  STS.U16 [R11+0x80], R154 ;  /* 0x0000809a0b007388 */ /* 0x000fe20000000400 */
[----:B------:R-:W-:-:S03]  /*8db0*/  CS2R R62, SRZ ;  /* 0x00000000003e7805 */ /* 0x000fc6000001ff00 */
[----:B------:R4:W-:Y:S01]  /*8dc0*/  STS.U16 [R10+0x80], R14 ;  /* 0x0000800e0a007388 */ /* 0x0009e20000000400 */
[----:B------:R-:W-:Y:S01]  /*8dd0*/  CS2R R18, SRZ ;  /* 0x0000000000127805 */ /* 0x000fe2000001ff00 */
[----:B------:R-:W-:Y:S02]  /*8de0*/  PRMT R13, R160, 0x7632, R13 ;  /* 0x00007632a00d7816 */ /* 0x000fe4000000000d */
[----:B------:R5:W-:Y:S01]  /*8df0*/  STS.U16 [R57+0x80], R148 ;  /* 0x0000809439007388 */ /* 0x000be20000000400 */
[----:B--2---:R-:W-:Y:S02]  /*8e00*/  PRMT R0, R148, 0x7632, R0 ;  /* 0x0000763294007816 */ /* 0x004fe40000000000 */
[----:B------:R-:W-:Y:S01]  /*8e10*/  PRMT R12, R150, 0x7632, R12 ;  /* 0x00007632960c7816 */ /* 0x000fe2000000000c */
[----:B---3--:R-:W-:Y:S02]  /*8e20*/  CS2R R60, SRZ ;  /* 0x00000000003c7805 */ /* 0x008fe4000001ff00 */
[----:B------:R2:W-:Y:S04]  /*8e30*/  STS.U16 [R55+0x80], R0 ;  /* 0x0000800037007388 */ /* 0x0005e80000000400 */
[----:B------:R3:W-:Y:S01]  /*8e40*/  STS.U16 [R9+0x80], R150 ;  /* 0x0000809609007388 */ /* 0x0007e20000000400 */
[----:B-1----:R-:W-:-:S03]  /*8e50*/  CS2R R58, SRZ ;  /* 0x00000000003a7805 */ /* 0x002fc6000001ff00 */
[----:B------:R1:W-:Y:S04]  /*8e60*/  STS.U16 [R8+0x80], R12 ;  /* 0x0000800c08007388 */ /* 0x0003e80000000400 */
[----:B------:R1:W-:Y:S01]  /*8e70*/  STS.U16 [R53+0x80], R160 ;  /* 0x000080a035007388 */ /* 0x0003e20000000400 */
[----:B----4-:R-:W-:Y:S01]  /*8e80*/  PRMT R10, R164, 0x7632, R10 ;  /* 0x00007632a40a7816 */ /* 0x010fe2000000000a */
[----:B------:R-:W-:Y:S02]  /*8e90*/  CS2R R14, SRZ ;  /* 0x00000000000e7805 */ /* 0x000fe4000001ff00 */
[----:B------:R4:W-:Y:S01]  /*8ea0*/  STS.U16 [R51+0x80], R13 ;  /* 0x0000800d33007388 */ /* 0x0009e20000000400 */
[----:B-----5:R-:W-:-:S03]  /*8eb0*/  CS2R R56, SRZ ;  /* 0x0000000000387805 */ /* 0x020fc6000001ff00 */
[----:B------:R5:W-:Y:S01]  /*8ec0*/  STS.U16 [R7+0x80], R162 ;  /* 0x000080a207007388 */ /* 0x000be20000000400 */
[----:B--2---:R-:W-:Y:S01]  /*8ed0*/  PRMT R0, R162, 0x7632, R0 ;  /* 0x00007632a2007816 */ /* 0x004fe20000000000 */
[----:B------:R-:W-:Y:S01]  /*8ee0*/  CS2R R54, SRZ ;  /* 0x0000000000367805 */ /* 0x000fe2000001ff00 */
[----:B---3--:R-:W-:-:S03]  /*8ef0*/  PRMT R9, R168, 0x7632, R9 ;  /* 0x00007632a8097816 */ /* 0x008fc60000000009 */
[----:B------:R-:W-:Y:S01]  /*8f00*/  STS.U16 [R6+0x80], R0 ;  /* 0x0000800006007388 */ /* 0x000fe20000000400 */
[----:B-1----:R-:W-:-:S03]  /*8f10*/  PRMT R8, R166, 0x7632, R8 ;  /* 0x00007632a6087816 */ /* 0x002fc60000000008 */
[----:B------:R1:W-:Y:S01]  /*8f20*/  STS.U16 [R49+0x80], R164 ;  /* 0x000080a431007388 */ /* 0x0003e20000000400 */
[----:B------:R-:W-:-:S03]  /*8f30*/  CS2R R52, SRZ ;  /* 0x0000000000347805 */ /* 0x000fc6000001ff00 */
[----:B------:R2:W-:Y:S01]  /*8f40*/  STS.U16 [R47+0x80], R10 ;  /* 0x0000800a2f007388 */ /* 0x0005e20000000400 */
[----:B----4-:R-:W-:-:S03]  /*8f50*/  CS2R R50, SRZ ;  /* 0x0000000000327805 */ /* 0x010fc6000001ff00 */
[----:B------:R-:W-:Y:S01]  /*8f60*/  STS.U16 [R5+0x80], R166 ;  /* 0x000080a605007388 */ /* 0x000fe20000000400 */
[----:B------:R-:W-:Y:S01]  /*8f70*/  CS2R R12, SRZ ;  /* 0x00000000000c7805 */ /* 0x000fe2000001ff00 */
[----:B-----5:R-:W-:Y:S02]  /*8f80*/  PRMT R7, R170, 0x7632, R7 ;  /* 0x00007632aa077816 */ /* 0x020fe40000000007 */
[----:B------:R3:W-:Y:S04]  /*8f90*/  STS.U16 [R4+0x80], R8 ;  /* 0x0000800804007388 */ /* 0x0007e80000000400 */
[----:B------:R4:W-:Y:S04]  /*8fa0*/  STS.U16 [R45+0x80], R168 ;  /* 0x000080a82d007388 */ /* 0x0009e80000000400 */
[----:B------:R5:W-:Y:S04]  /*8fb0*/  STS.U16 [R43+0x80], R9 ;  /* 0x000080092b007388 */ /* 0x000be80000000400 */
[----:B------:R5:W-:Y:S01]  /*8fc0*/  STS.U16 [R41+0x80], R170 ;  /* 0x000080aa29007388 */ /* 0x000be20000000400 */
[----:B-1----:R-:W-:-:S03]  /*8fd0*/  CS2R R48, SRZ ;  /* 0x0000000000307805 */ /* 0x002fc6000001ff00 */
[----:B------:R1:W-:Y:S01]  /*8fe0*/  STS.U16 [R2+0x80], R7 ;  /* 0x0000800702007388 */ /* 0x0003e20000000400 */
[----:B--2---:R-:W-:Y:S01]  /*8ff0*/  CS2R R46, SRZ ;  /* 0x00000000002e7805 */ /* 0x004fe2000001ff00 */
[----:B------:R-:W-:Y:S02]  /*9000*/  CS2R R10, SRZ ;  /* 0x00000000000a7805 */ /* 0x000fe4000001ff00 */
[----:B------:R-:W-:Y:S01]  /*9010*/  BAR.SYNC.DEFER_BLOCKING 0x1, 0x100 ;  /* 0x0044000000007b1d */ /* 0x000fe20000010000 */
[----:B---3--:R-:W-:-:S05]  /*9020*/  CS2R R4, SRZ ;  /* 0x0000000000047805 */ /* 0x008fca000001ff00 */
[----:B------:R-:W2:Y:S01]  /*9030*/  S2R R0, SR_TID.X ;  /* 0x0000000000007919 */ /* 0x000ea20000002100 */
[----:B----4-:R-:W-:Y:S01]  /*9040*/  CS2R R44, SRZ ;  /* 0x00000000002c7805 */ /* 0x010fe2000001ff00 */
[----:B-----5:R-:W-:Y:S01]  /*9050*/  CS2R R42, SRZ ;  /* 0x00000000002a7805 */ /* 0x020fe2000001ff00 */
[----:B------:R-:W-:Y:S01]  /*9060*/  CS2R R8, SRZ ;  /* 0x0000000000087805 */ /* 0x000fe2000001ff00 */
[----:B------:R-:W-:Y:S01]  /*9070*/  CS2R R40, SRZ ;  /* 0x0000000000287805 */ /* 0x000fe2000001ff00 */
[----:B-1----:R-:W-:Y:S01]  /*9080*/  CS2R R6, SRZ ;  /* 0x0000000000067805 */ /* 0x002fe2000001ff00 */
[----:B------:R-:W-:Y:S01]  /*9090*/  SHF.R.S32.HI R2, RZ, 0x1f, R76 ;  /* 0x0000001fff027819 */ /* 0x000fe2000001144c */
[----:B------:R1:W3:Y:S04]  /*90a0*/  @!P2 LDS.128 R64, [R229+0x7880] ;  /* 0x00788000e540a984 */ /* 0x0002e80000000c00 */
[----:B------:R-:W-:Y:S01]  /*90b0*/  IMAD R77, R2, c[0x0][0x338], RZ ;  /* 0x0000ce00024d7a24 */ /* 0x000fe200078e02ff */
[----:B------:R1:W4:Y:S01]  /*90c0*/  @!P2 LDS.128 R68, [R229+0xa080] ;  /* 0x00a08000e544a984 */ /* 0x0003220000000c00 */
[----:B--2---:R-:W-:-:S02]  /*90d0*/  LEA.HI R0, R3, R0, RZ, 0x3 ;  /* 0x0000000003007211 */ /* 0x004fc400078f18ff */
[----:B------:R-:W-:Y:S01]  /*90e0*/  IMAD R77, R76, c[0x0][0x33c], R77 ;  /* 0x0000cf004c4d7a24 */ /* 0x000fe200078e024d */
[----:B------:R1:W2:Y:S01]  /*90f0*/  @!P2 LDS.128 R72, [R229+0xc880] ;  /* 0x00c88000e548a984 */ /* 0x0002a20000000c00 */
[----:B------:R-:W-:Y:S02]  /*9100*/  SHF.R.S32.HI R84, RZ, 0x3, R0 ;  /* 0x00000003ff547819 */ /* 0x000fe40000011400 */
[----:B------:R-:W-:Y:S01]  /*9110*/  IMAD.IADD R81, R81, 0x1, R77 ;  /* 0x0000000151517824 */ /* 0x000fe200078e024d */
[----:B------:R1:W1:Y:S01]  /*9120*/  @!P1 LDS.128 R52, [R229+0x8880] ;  /* 0x00888000e5349984 */ /* 0x0002620000000c00 */
[----:B------:R-:W-:Y:S01]  /*9130*/  IMAD.U32 R0, RZ, RZ, UR20 ;  /* 0x00000014ff007e24 */ /* 0x000fe2000f8e00ff */
[----:B------:R-:W-:Y:S02]  /*9140*/  SHF.R.S32.HI R85, RZ, 0x1f, R84 ;  /* 0x0000001fff557819 */ /* 0x000fe40000011454 */
[----:B------:R1:W1:Y:S01]  /*9150*/  @!P1 LDS.128 R56, [R229+0xb080] ;  /* 0x00b08000e5389984 */ /* 0x0002620000000c00 */
[----:B------:R-:W-:-:S03]  /*9160*/  IMAD.WIDE.U32 R82, R0, c[0x0][0x340], R80 ;  /* 0x0000d00000527a25 */ /* 0x000fc600078e0050 */
[----:B------:R1:W1:Y:S01]  /*9170*/  @!P1 LDS.128 R60, [R229+0xd880] ;  /* 0x00d88000e53c9984 */ /* 0x0002620000000c00 */
[----:B------:R-:W-:Y:S01]  /*9180*/  IMAD.WIDE R80, R227, 0x50, R84 ;  /* 0x00000050e3507825 */ /* 0x000fe200078e0254 */
[----:B------:R-:W-:Y:S02]  /*9190*/  IADD3 R85, R83, UR4, RZ ;  /* 0x0000000453557c10 */ /* 0x000fe4000fffe0ff */
[----:B------:R1:W1:Y:S04]  /*91a0*/  @!P0 LDS.128 R40, [R229+0x9880] ;  /* 0x00988000e5288984 */ /* 0x0002680000000c00 */
        /* <DEDUP_REMOVED lines=10> */
[----:B------:R1:W1:Y:S01]  /*9250*/  @!P0 LDS.128 R12, [R229+0x7080] ;  /* 0x00708000e50c8984 */ /* 0x0002620000000c00 */
[----:B------:R-:W-:Y:S05]  /*9260*/  @P6 BRA `(.L_x_661) ;  /* 0x000000d000006947 */ /* 0x000fea0003800000 */
[----:B--234-:R-:W-:Y:S01]  /*9270*/  IMAD R0, R81, c[0x0][0x330], RZ ;  /* 0x0000cc0051007a24 */ /* 0x01cfe200078e02ff */
        /* <DEDUP_REMOVED lines=10> */
[----:B------:R2:W-:Y:S04]  /*9320*/  @!P2 STG.E.128 [R88.64+0x80], R68 ;  /* 0x000080445800a986 */ /* 0x0005e8000c101d18 */
[----:B------:R2:W-:Y:S02]  /*9330*/  @!P1 STG.E.128 [R88.64+0x100], R72 ;  /* 0x0001004858009986 */ /* 0x0005e4000c101d18 */
.L_x_661:
[----:B--234-:R-:W-:Y:S05]  /*9340*/  BSYNC B0 ;  /* 0x0000000000007941 */ /* 0x01cfea0003800000 */
.L_x_660:
[----:B------:R-:W-:Y:S01]  /*9350*/  IADD3 R0, R236, 0x20, RZ ;  /* 0x00000020ec007810 */ /* 0x000fe20007ffe0ff */
[----:B------:R-:W-:Y:S03]  /*9360*/  BSSY B0, `(.L_x_662) ;  /* 0x0000013000007945 */ /* 0x000fe60003800000 */
[----:B------:R-:W-:-:S13]  /*9370*/  ISETP.GE.AND P5, PT, R0, UR7, PT ;  /* 0x0000000700007c0c */ /* 0x000fda000bfa6270 */
        /* <DEDUP_REMOVED lines=14> */
[----:B-1----:R1:W-:Y:S04]  /*9460*/  @!P2 STG.E.128 [R66.64], R52 ;  /* 0x000000344200a986 */ /* 0x0023e8000c101d18 */
[----:B------:R1:W-:Y:S04]  /*9470*/  @!P1 STG.E.128 [R66.64+0x80], R56 ;  /* 0x0000803842009986 */ /* 0x0003e8000c101d18 */
[----:B------:R1:W-:Y:S02]  /*9480*/  @!P0 STG.E.128 [R66.64+0x100], R60 ;  /* 0x0001003c42008986 */ /* 0x0003e4000c101d18 */
.L_x_663:
[----:B------:R-:W-:Y:S05]  /*9490*/  BSYNC B0 ;  /* 0x0000000000007941 */ /* 0x000fea0003800000 */
.L_x_662:
[----:B------:R-:W-:Y:S01]  /*94a0*/  IADD3 R236, R236, 0x40, RZ ;  /* 0x00000040ecec7810 */ /* 0x000fe20007ffe0ff */
[----:B------:R-:W-:Y:S03]  /*94b0*/  BSSY B0, `(.L_x_664) ;  /* 0x0000013000007945 */ /* 0x000fe60003800000 */
[----:B------:R-:W-:-:S13]  /*94c0*/  ISETP.GE.AND P4, PT, R236, UR7, PT ;  /* 0x00000007ec007c0c */ /* 0x000fda000bf86270 */
[----:B------:R-:W-:Y:S05]  /*94d0*/  @P4 BRA `(.L_x_665) ;  /* 0x0000010000004947 */ /* 0x000fea0003800000 */
[----:B------:R-:W-:Y:S01]  /*94e0*/  IADD3 R3, P0, R80, 0x40, RZ ;  /* 0x0000004050037810 */ /* 0x000fe20007f1e0ff */
[----:B-1----:R-:W-:Y:S01]  /*94f0*/  IMAD.MOV.U32 R52, RZ, RZ, R82 ;  /* 0x000000ffff347224 */ /* 0x002fe200078e0052 */
        /* <DEDUP_REMOVED lines=12> */
[----:B------:R1:W-:Y:S04]  /*95c0*/  @!P1 STG.E.128 [R54.64+0x80], R44 ;  /* 0x0000802c36009986 */ /* 0x0003e8000c101d18 */
[----:B------:R1:W-:Y:S02]  /*95d0*/  @!P0 STG.E.128 [R54.64+0x100], R48 ;  /* 0x0001003036008986 */ /* 0x0003e4000c101d18 */
.L_x_665:
[----:B------:R-:W-:Y:S05]  /*95e0*/  BSYNC B0 ;  /* 0x0000000000007941 */ /* 0x000fea0003800000 */
.L_x_664:
[----:B------:R-:W-:Y:S01]  /*95f0*/  IMAD R3, R2, c[0x0][0x308], RZ ;  /* 0x0000c20002037a24 */ /* 0x000fe200078e02ff */
[----:B------:R-:W-:Y:S01]  /*9600*/  ULDC.64 UR4, c[0x0][0x310] ;  /* 0x0000c40000047ab9 */ /* 0x000fe20000000a00 */
[C---:B------:R-:W-:Y:S01]  /*9610*/  IMAD.WIDE.U32 R78, R76.reuse, c[0x0][0x308], R78 ;  /* 0x0000c2004c4e7a25 */ /* 0x040fe200078e004e */
[----:B------:R-:W-:Y:S01]  /*9620*/  UIMAD UR4, UR6, UR4, URZ ;  /* 0x00000004060472a4 */ /* 0x000fe2000f8e023f */
[----:B------:R-:W-:Y:S01]  /*9630*/  MOV R0, UR20 ;  /* 0x0000001400007c02 */ /* 0x000fe20008000f00 */
[----:B------:R-:W-:Y:S01]  /*9640*/  BSSY B0, `(.L_x_666) ;  /* 0x0000014000007945 */ /* 0x000fe20003800000 */
[----:B------:R-:W-:Y:S01]  /*9650*/  IMAD R3, R76, c[0x0][0x30c], R3 ;  /* 0x0000c3004c037a24 */ /* 0x000fe200078e0203 */
[----:B------:R-:W-:-:S04]  /*9660*/  UIMAD UR4, UR20, UR5, UR4 ;  /* 0x00000005140472a4 */ /* 0x000fc8000f8e0204 */
[----:B------:R-:W-:-:S05]  /*9670*/  IADD3 R79, R79, R3, RZ ;  /* 0x000000034f4f7210 */ /* 0x000fca0007ffe0ff */
[----:B-1----:R-:W-:-:S05]  /*9680*/  IMAD.WIDE.U32 R42, R0, c[0x0][0x310], R78 ;  /* 0x0000c400002a7a25 */ /* 0x002fca00078e004e */
        /* <DEDUP_REMOVED lines=15> */
.L_x_667:
[----:B------:R-:W-:Y:S05]  /*9780*/  BSYNC B0 ;  /* 0x0000000000007941 */ /* 0x000fea0003800000 */
.L_x_666:
[----:B------:R-:W-:Y:S01]  /*9790*/  BSSY B0, `(.L_x_668) ;  /* 0x0000012000007945 */ /* 0x000fe20003800000 */
[----:B------:R-:W-:Y:S05]  /*97a0*/  @P5 BRA `(.L_x_669) ;  /* 0x0000010000005947 */ /* 0x000fea0003800000 */
[----:B-1----:R-:W-:Y:S01]  /*97b0*/  IADD3 R2, P0, R80, 0x20, RZ ;  /* 0x0000002050027810 */ /* 0x002fe20007f1e0ff */
[----:B------:R-:W-:Y:S01]  /*97c0*/  IMAD.MOV.U32 R28, RZ, RZ, R42 ;  /* 0x000000ffff1c7224 */ /* 0x000fe200078e002a */
[----:B------:R-:W-:-:S02]  /*97d0*/  MOV R29, R41 ;  /* 0x00000029001d7202 */ /* 0x000fc40000000f00 */
[----:B------:R-:W-:Y:S01]  /*97e0*/  ISETP.GE.AND P2, PT, R250, c[0x0][0x2f4], PT ;  /* 0x0000bd00fa007a0c */ /* 0x000fe20003f46270 */
[----:B------:R-:W-:Y:S01]  /*97f0*/  IMAD.X R0, RZ, RZ, R81, P0 ;  /* 0x000000ffff007224 */ /* 0x000fe200000e0651 */
[----:B------:R-:W-:Y:S01]  /*9800*/  ISETP.GE.AND P1, PT, R231, c[0x0][0x2f4], PT ;  /* 0x0000bd00e7007a0c */ /* 0x000fe20003f26270 */
[----:B------:R-:W-:Y:S01]  /*9810*/  IMAD.WIDE.U32 R28, R2, c[0x0][0x300], R28 ;  /* 0x0000c000021c7a25 */ /* 0x000fe200078e001c */
[----:B------:R-:W-:-:S03]  /*9820*/  ISETP.GE.AND P0, PT, R230, c[0x0][0x2f4], PT ;  /* 0x0000bd00e6007a0c */ /* 0x000fc60003f06270 */
[----:B------:R-:W-:-:S04]  /*9830*/  IMAD R3, R0, c[0x0][0x300], RZ ;  /* 0x0000c00000037a24 */ /* 0x000fc800078e02ff */
[----:B------:R-:W-:Y:S01]  /*9840*/  IMAD R3, R2, c[0x0][0x304], R3 ;  /* 0x0000c10002037a24 */ /* 0x000fe200078e0203 */
[----:B------:R-:W-:-:S03]  /*9850*/  LEA R2, P3, R28, c[0x0][0x2e8], 0x1 ;  /* 0x0000ba001c027a11 */ /* 0x000fc600078608ff */
[----:B------:R-:W-:-:S05]  /*9860*/  IMAD.IADD R3, R29, 0x1, R3 ;  /* 0x000000011d037824 */ /* 0x000fca00078e0203 */
[----:B------:R-:W-:-:S05]  /*9870*/  LEA.HI.X R3, R28, c[0x0][0x2ec], R3, 0x1, P3 ;  /* 0x0000bb001c037a11 */ /* 0x000fca00018f0c03 */
[----:B------:R1:W-:Y:S04]  /*9880*/  @!P2 STG.E.128 [R2.64], R16 ;  /* 0x000000100200a986 */ /* 0x0003e8000c101d18 */
[----:B------:R1:W-:Y:S04]  /*9890*/  @!P1 STG.E.128 [R2.64+0x80], R20 ;  /* 0x0000801402009986 */ /* 0x0003e8000c101d18 */
[----:B------:R1:W-:Y:S02]  /*98a0*/  @!P0 STG.E.128 [R2.64+0x100], R24 ;  /* 0x0001001802008986 */ /* 0x0003e4000c101d18 */
.L_x_669:
[----:B------:R-:W-:Y:S05]  /*98b0*/  BSYNC B0 ;  /* 0x0000000000007941 */ /* 0x000fea0003800000 */
.L_x_668:
[----:B------:R-:W-:Y:S05]  /*98c0*/  @P4 EXIT ;  /* 0x000000000000494d */ /* 0x000fea0003800000 */
[----:B------:R-:W-:Y:S01]  /*98d0*/  IADD3 R0, P0, R80, 0x40, RZ ;  /* 0x0000004050007810 */ /* 0x000fe20007f1e0ff */
[----:B-1----:R-:W-:Y:S01]  /*98e0*/  IMAD.MOV.U32 R16, RZ, RZ, R42 ;  /* 0x000000ffff107224 */ /* 0x002fe200078e002a */
[----:B------:R-:W-:-:S02]  /*98f0*/  MOV R17, R41 ;  /* 0x0000002900117202 */ /* 0x000fc40000000f00 */
[----:B------:R-:W-:Y:S01]  /*9900*/  ISETP.GE.AND P1, PT, R250, c[0x0][0x2f4], PT ;  /* 0x0000bd00fa007a0c */ /* 0x000fe20003f26270 */
        /* <DEDUP_REMOVED lines=14> */
.L_x_670:
        /* <DEDUP_REMOVED lines=9> */
.L_x_1401:


//--------------------- .text._ZN7cutlass13device_kernelIN5flash19enable_sm80_to_sm89INS1_16FlashAttnBwdSm80INS1_25CollectiveMainloopBwdSm80ILi2ELi1EN4cute5tupleIJNS5_1CILi64EEENS7_ILi80EEENS7_ILi192EEEEEENS_6half_tEfNS_4arch4Sm80ELb0ELb0ELb1ELb0ELb1ELb0ELb1ELb0ELi2ELi4ELi2ELi2ELb0EEENS1_21CollectiveEpilogueBwdISB_SC_SE_Li256ELb0ELb1ELi4EEENS1_19SingleTileSchedulerILb0ELb0ELb0ELi80EEEEEEEEEvNT_6ParamsE --------------------------
	.section	.text._ZN7cutlass13device_kernelIN5flash19enable_sm80_to_sm89INS1_16FlashAttnBwdSm80INS1_25CollectiveMainloopBwdSm80ILi2ELi1EN4cute5tupleIJNS5_1CILi64EEENS7_ILi80EEENS7_ILi192EEEEEENS_6half_tEfNS_4arch4Sm80ELb0ELb0ELb1ELb0ELb1ELb0ELb1ELb0ELi2ELi4ELi2ELi2ELb0EEENS1_21CollectiveEpilogueBwdISB_SC_SE_Li256ELb0ELb1ELi4EEENS1_19SingleTileSchedulerILb0ELb0ELb0ELi80EEEEEEEEEvNT_6ParamsE,"ax",@progbits
	.sectioninfo	@"SHI_REGISTERS=255"
	.align	128
.text._ZN7cutlass13device_kernelIN5flash19enable_sm80_to_sm89INS1_16FlashAttnBwdSm80INS1_25CollectiveMainloopBwdSm80ILi2ELi1EN4cute5tupleIJNS5_1CILi64EEENS7_ILi80EEENS7_ILi192EEEEEENS_6half_tEfNS_4arch4Sm80ELb0ELb0ELb1ELb0ELb1ELb0ELb1ELb0ELi2ELi4ELi2ELi2ELb0EEENS1_21CollectiveEpilogueBwdISB_SC_SE_Li256ELb0ELb1ELi4EEENS1_19SingleTileSchedulerILb0ELb0ELb0ELi80EEEEEEEEEvNT_6ParamsE:
        .type           _ZN7cutlass13device_kernelIN5flash19enable_sm80_to_sm89INS1_16FlashAttnBwdSm80INS1_25CollectiveMainloopBwdSm80ILi2ELi1EN4cute5tupleIJNS5_1CILi64EEENS7_ILi80EEENS7_ILi192EEEEEENS_6half_tEfNS_4arch4Sm80ELb0ELb0ELb1ELb0ELb1ELb0ELb1ELb0ELi2ELi4ELi2ELi2ELb0EEENS1_21CollectiveEpilogueBwdISB_SC_SE_Li256ELb0ELb1ELi4EEENS1_19SingleTileSchedulerILb0ELb0ELb0ELi80EEEEEEEEEvNT_6ParamsE,@function
        .size           _ZN7cutlass13device_kernelIN5flash19enable_sm80_to_sm89INS1_16FlashAttnBwdSm80INS1_25CollectiveMainloopBwdSm80ILi2ELi1EN4cute5tupleIJNS5_1CILi64EEENS7_ILi80EEENS7_ILi192EEEEEENS_6half_tEfNS_4arch4Sm80ELb0ELb0ELb1ELb0ELb1ELb0ELb1ELb0ELi2ELi4ELi2ELi2ELb0EEENS1_21CollectiveEpilogueBwdISB_SC_SE_Li256ELb0ELb1ELi4EEENS1_19SingleTileSchedulerILb0ELb0ELb0ELi80EEEEEEEEEvNT_6ParamsE,(.L_x_1402 - _ZN7cutlass13device_kernelIN5flash19enable_sm80_to_sm89INS1_16FlashAttnBwdSm80INS1_25CollectiveMainloopBwdSm80ILi2ELi1EN4cute5tupleIJNS5_1CILi64EEENS7_ILi80EEENS7_ILi192EEEEEENS_6half_tEfNS_4arch4Sm80ELb0ELb0ELb1ELb0ELb1ELb0ELb1ELb0ELi2ELi4ELi2ELi2ELb0EEENS1_21CollectiveEpilogueBwdISB_SC_SE_Li256ELb0ELb1ELi4EEENS1_19SingleTileSchedulerILb0ELb0ELb0ELi80EEEEEEEEEvNT_6ParamsE)
        .other          _ZN7cutlass13device_kernelIN5flash19enable_sm80_to_sm89INS1_16FlashAttnBwdSm80INS1_25CollectiveMainloopBwdSm80ILi2ELi1EN4cute5tupleIJNS5_1CILi64EEENS7_ILi80EEENS7_ILi192EEEEEENS_6half_tEfNS_4arch4Sm80ELb0ELb0ELb1ELb0ELb1ELb0ELb1ELb0ELi2ELi4ELi2ELi2ELb0EEENS1_21CollectiveEpilogueBwdISB_SC_SE_Li256ELb0ELb1ELi4EEENS1_19SingleTileSchedulerILb0ELb0ELb0ELi80EEEEEEEEEvNT_6ParamsE,@"STO_CUDA_ENTRY STV_DEFAULT"
_ZN7cutlass13device_kernelIN5flash19enable_sm80_to_sm89INS1_16FlashAttnBwdSm80INS1_25CollectiveMainloopBwdSm80ILi2ELi1EN4cute5tupleIJNS5_1CILi64EEENS7_ILi80EEENS7_ILi192EEEEEENS_6half_tEfNS_4arch4Sm80ELb0ELb0ELb1ELb0ELb1ELb0ELb1ELb0ELi2ELi4ELi2ELi2ELb0EEENS1_21CollectiveEpilogueBwdISB_SC_SE_Li256ELb0ELb1ELi4EEENS1_19SingleTileSchedulerILb0ELb0ELb0ELi80EEEEEEEEEvNT_6ParamsE:
        /* <DEDUP_REMOVED lines=560> */
.L_x_674:
        /* <DEDUP_REMOVED lines=284> */
.L_x_672:
        /* <DEDUP_REMOVED lines=498> */
.L_x_673:
        /* <DEDUP_REMOVED lines=237> */
.L_x_671:
        /* <DEDUP_REMOVED lines=777> */
.L_x_676:
[----:B--234-:R-:W-:Y:S05]  /*9340*/  BSYNC B0 ;  /* 0x0000000000007941 */ /* 0x01cfea0003800000 */
.L_x_675:
        /* <DEDUP_REMOVED lines=20> */
.L_x_678:
[----:B------:R-:W-:Y:S05]  /*9490*/  BSYNC B0 ;  /* 0x0000000000007941 */ /* 0x000fea0003800000 */
.L_x_677:
        /* <DEDUP_REMOVED lines=20> */
.L_x_680:
[----:B------:R-:W-:Y:S05]  /*95e0*/  BSYNC B0 ;  /* 0x0000000000007941 */ /* 0x000fea0003800000 */
.L_x_679:
        /* <DEDUP_REMOVED lines=25> */
.L_x_682:
[----:B------:R-:W-:Y:S05]  /*9780*/  BSYNC B0 ;  /* 0x0000000000007941 */ /* 0x000fea0003800000 */
.L_x_681:
        /* <DEDUP_REMOVED lines=18> */
.L_x_684:
[----:B------:R-:W-:Y:S05]  /*98b0*/  BSYNC B0 ;  /* 0x0000000000007941 */ /* 0x000fea0003800000 */
.L_x_683:
        /* <DEDUP_REMOVED lines=19> */
.L_x_685:
        /* <DEDUP_REMOVED lines=9> */
.L_x_1402:


//--------------------- .text._ZN7cutlass13device_kernelIN5flash19enable_sm80_to_sm89INS1_16FlashAttnBwdSm80INS1_25CollectiveMainloopBwdSm80ILi2ELi1EN4cute5tupleIJNS5_1CILi64EEENS7_ILi80EEENS7_ILi192EEEEEENS_6half_tEfNS_4arch4Sm80ELb0ELb0ELb1ELb0ELb0ELb0ELb1ELb0ELi2ELi4ELi2ELi2ELb0EEENS1_24CollectiveEpilogueBwdGQAISB_fSE_Li256ELb0ELb0EEENS1_19SingleTileSchedulerILb0ELb0ELb0ELi80EEEEEEEEEvNT_6ParamsE --------------------------
	.section	.text._ZN7cutlass13device_kernelIN5flash19enable_sm80_to_sm89INS1_16FlashAttnBwdSm80INS1_25CollectiveMainloopBwdSm80ILi2ELi1EN4cute5tupleIJNS5_1CILi64EEENS7_ILi80EEENS7_ILi192EEEEEENS_6half_tEfNS_4arch4Sm80ELb0ELb0ELb1ELb0ELb0ELb0ELb1ELb0ELi2ELi4ELi2ELi2ELb0EEENS1_24CollectiveEpilogueBwdGQAISB_fSE_Li256ELb0ELb0EEENS1_19SingleTileSchedulerILb0ELb0ELb0ELi80EEEEEEEEEvNT_6ParamsE,"ax",@progbits
	.sectioninfo	@"SHI_REGISTERS=255"
	.align	128
.text._ZN7cutlass13device_kernelIN5flash19enable_sm80_to_sm89INS1_16FlashAttnBwdSm80INS1_25CollectiveMainloopBwdSm80ILi2ELi1EN4cute5tupleIJNS5_1CILi64EEENS7_ILi80EEENS7_ILi192EEEEEENS_6half_tEfNS_4arch4Sm80ELb0ELb0ELb1ELb0ELb0ELb0ELb1ELb0ELi2ELi4ELi2ELi2ELb0EEENS1_24CollectiveEpilogueBwdGQAISB_fSE_Li256ELb0ELb0EEENS1_19SingleTileSchedulerILb0ELb0ELb0ELi80EEEEEEEEEvNT_6ParamsE:
        .type           _ZN7cutlass13device_kernelIN5flash19enable_sm80_to_sm89INS1_16FlashAttnBwdSm80INS1_25CollectiveMainloopBwdSm80ILi2ELi1EN4cute5tupleIJNS5_1CILi64EEENS7_ILi80EEENS7_ILi192EEEEEENS_6half_tEfNS_4arch4Sm80ELb0ELb0ELb1ELb0ELb0ELb0ELb1ELb0ELi2ELi4ELi2ELi2ELb0EEENS1_24CollectiveEpilogueBwdGQAISB_fSE_Li256ELb0ELb0EEENS1_19SingleTileSchedulerILb0ELb0ELb0ELi80EEEEEEEEEvNT_6ParamsE,@function
        .size           _ZN7cutlass13device_kernelIN5flash19enable_sm80_to_sm89INS1_16FlashAttnBwdSm80INS1_25CollectiveMainloopBwdSm80ILi2ELi1EN4cute5tupleIJNS5_1CILi64EEENS7_ILi80EEENS7_ILi192EEEEEENS_6half_tEfNS_4arch4Sm80ELb0ELb0ELb1ELb0ELb0ELb0ELb1ELb0ELi2ELi4ELi2ELi2ELb0EEENS1_24CollectiveEpilogueBwdGQAISB_fSE_Li256ELb0ELb0EEENS1_19SingleTileSchedulerILb0ELb0ELb0ELi80EEEEEEEEEvNT_6ParamsE,(.L_x_1403 - _ZN7cutlass13device_kernelIN5flash19enable_sm80_to_sm89INS1_16FlashAttnBwdSm80INS1_25CollectiveMainloopBwdSm80ILi2ELi1EN4cute5tupleIJNS5_1CILi64EEENS7_ILi80EEENS7_ILi192EEEEEENS_6half_tEfNS_4arch4Sm80ELb0ELb0ELb1ELb0ELb0ELb0ELb1ELb0ELi2ELi4ELi2ELi2ELb0EEENS1_24CollectiveEpilogueBwdGQAISB_fSE_Li256ELb0ELb0EEENS1_19SingleTileSchedulerILb0ELb0ELb0ELi80EEEEEEEEEvNT_6ParamsE)
        .other          _ZN7cutlass13device_kernelIN5flash19enable_sm80_to_sm89INS1_16FlashAttnBwdSm80INS1_25CollectiveMainloopBwdSm80ILi2ELi1EN4cute5tupleIJNS5_1CILi64EEENS7_ILi80EEENS7_ILi192EEEEEENS_6half_tEfNS_4arch4Sm80ELb0ELb0ELb1ELb0ELb0ELb0ELb1ELb0ELi2ELi4ELi2ELi2ELb0EEENS1_24CollectiveEpilogueBwdGQAISB_fSE_Li256ELb0ELb0EEENS1_19SingleTileSchedulerILb0ELb0ELb0ELi80EEEEEEEEEvNT_6ParamsE,@"STO_CUDA_ENTRY STV_DEFAULT"
_ZN7cutlass13device_kernelIN5flash19enable_sm80_to_sm89INS1_16FlashAttnBwdSm80INS1_25CollectiveMainloopBwdSm80ILi2ELi1EN4cute5tupleIJNS5_1CILi64EEENS7_ILi80EEENS7_ILi192EEEEEENS_6half_tEfNS_4arch4Sm80ELb0ELb0ELb1ELb0ELb0ELb0ELb1ELb0ELi2ELi4ELi2ELi2ELb0EEENS1_24CollectiveEpilogueBwdGQAISB_fSE_Li256ELb0ELb0EEENS1_19SingleTileSchedulerILb0ELb0ELb0ELi80EEEEEEEEEvNT_6ParamsE:
        /* <DEDUP_REMOVED lines=13> */
[----:B------:R-:W3:Y:S01]  /*00d0*/  S2R R87, SR_CTAID.X ;  /* 0x0000000000577919 */ /* 0x000ee20000002500 */
[----:B------:R-:W-:Y:S01]  /*00e0*/  ULDC.64 UR14, c[0x0][0x118] ;  /* 0x00004600000e7ab9 */ /* 0x000fe20000000a00 */
[----:B------:R-:W-:Y:S01]  /*00f0*/  IMAD.MOV.U32 R221, RZ, RZ, 0x120 ;  /* 0x00000120ffdd7424 */ /* 0x000fe200078e00ff */
        /* <DEDUP_REMOVED lines=8> */
[----:B------:R-:W-:Y:S01]  /*0180*/  ULDC.64 UR10, c[0x0][0x178] ;  /* 0x00005e00000a7ab9 */ /* 0x000fe20000000a00 */
[----:B------:R-:W-:Y:S01]  /*0190*/  CS2R R162, SRZ ;  /* 0x0000000000a27805 */ /* 0x000fe2000001ff00 */
[----:B------:R-:W-:Y:S01]  /*01a0*/  UIMAD UR7, UR8, UR7, UR6 ;  /* 0x00000007080772a4 */ /* 0x000fe2000f8e0206 */
[----:B------:R-:W-:Y:S01]  /*01b0*/  CS2R R160, SRZ ;  /* 0x0000000000a07805 */ /* 0x000fe2000001ff00 */
[----:B------:R-:W-:Y:S01]  /*01c0*/  USHF.L.U32 UR21, UR10, 0x5, URZ ;  /* 0x000000050a157899 */ /* 0x000fe2000800063f */
[----:B-1----:R-:W-:Y:S01]  /*01d0*/  SHF.R.S32.HI R14, RZ, 0x1f, R240 ;  /* 0x0000001fff0e7819 */ /* 0x002fe200000114f0 */
[----:B------:R-:W-:Y:S01]  /*01e0*/  USHF.L.U64.HI UR11, UR10, UR20, UR11 ;  /* 0x000000140a0b7299 */ /* 0x000fe2000801020b */
[----:B------:R-:W-:Y:S01]  /*01f0*/  ISETP.GT.AND P2, PT, R240, 0x7f, PT ;  /* 0x0000007ff000780c */ /* 0x000fe20003f44270 */
[----:B------:R-:W-:Y:S01]  /*0200*/  USHF.L.U32 UR22, UR21, 0x1, URZ ;  /* 0x0000000115167899 */ /* 0x000fe2000800063f */
[-C--:B------:R-:W-:Y:S01]  /*0210*/  LEA.HI R23, R14, R240.reuse, RZ, 0x3 ;  /* 0x000000f00e177211 */ /* 0x080fe200078f18ff */
[----:B--2---:R-:W-:Y:S01]  /*0220*/  @P0 IMAD.HI.U32 R3, R85, c[0x0][0x24c], RZ ;  /* 0x0000930055030a27 */ /* 0x004fe200078e00ff */
[--C-:B------:R-:W-:Y:S01]  /*0230*/  SHF.R.S32.HI R86, RZ, 0x1f, R85.reuse ;  /* 0x0000001fff567819 */ /* 0x100fe20000011455 */
[----:B------:R-:W-:Y:S01]  /*0240*/  USHF.L.U64.HI UR21, UR21, 0x1, UR11 ;  /* 0x0000000115157899 */ /* 0x000fe2000801020b */
[----:B------:R-:W-:Y:S01]  /*0250*/  LOP3.LUT R2, R23, 0xfffffff8, RZ, 0xc0, !PT ;  /* 0xfffffff817027812 */ /* 0x000fe200078ec0ff */
[----:B------:R-:W-:Y:S01]  /*0260*/  IMAD.MOV.U32 R0, RZ, RZ, R85 ;  /* 0x000000ffff007224 */ /* 0x000fe200078e0055 */
[----:B------:R-:W-:Y:S01]  /*0270*/  @P0 SHF.R.U32.HI R0, RZ, c[0x0][0x250], R3 ;  /* 0x00009400ff000a19 */ /* 0x000fe20000011603 */
[C---:B------:R-:W-:Y:S01]  /*0280*/  IMAD.SHL.U32 R244, R240.reuse, 0x4, RZ ;  /* 0x00000004f0f47824 */ /* 0x040fe200078e00ff */
        /* <DEDUP_REMOVED lines=8> */
[----:B------:R-:W-:Y:S01]  /*0310*/  SHF.R.S32.HI R245, RZ, 0x1f, R244 ;  /* 0x0000001ffff57819 */ /* 0x000fe200000114f4 */
[----:B------:R-:W-:Y:S01]  /*0320*/  IMAD R3, R3, c[0x0][0x1b0], RZ ;  /* 0x00006c0003037a24 */ /* 0x000fe200078e02ff */
[----:B------:R-:W-:Y:S01]  /*0330*/  SHF.R.S32.HI R239, RZ, 0x1f, R238 ;  /* 0x0000001fffef7819 */ /* 0x000fe200000114ee */
[----:B------:R-:W-:Y:S01]  /*0340*/  IMAD R2, R0, c[0x0][0x1e4], R2 ;  /* 0x0000790000027a24 */ /* 0x000fe200078e0202 */
[----:B------:R-:W-:Y:S01]  /*0350*/  IADD3 R247, R238, 0x40, RZ ;  /* 0x00000040eef77810 */ /* 0x000fe20007ffe0ff */
[----:B------:R-:W-:Y:S01]  /*0360*/  IMAD R6, R0, c[0x0][0x1b4], R3 ;  /* 0x00006d0000067a24 */ /* 0x000fe200078e0203 */
[----:B------:R-:W-:Y:S01]  /*0370*/  IADD3 R13, R238, 0x80, RZ ;  /* 0x00000080ee0d7810 */ /* 0x000fe20007ffe0ff */
[----:B------:R-:W-:Y:S01]  /*0380*/  IMAD.WIDE.U32 R4, R0, c[0x0][0x1e0], R238 ;  /* 0x0000780000047a25 */ /* 0x000fe200078e00ee */
[----:B------:R-:W-:Y:S01]  /*0390*/  ISETP.GE.AND P4, PT, R247, c[0x0][0x1cc], PT ;  /* 0x00007300f7007a0c */ /* 0x000fe20003f86270 */
[----:B------:R-:W-:Y:S01]  /*03a0*/  CS2R R148, SRZ ;  /* 0x0000000000947805 */ /* 0x000fe2000001ff00 */
[----:B------:R-:W-:Y:S01]  /*03b0*/  ISETP.GE.AND P3, PT, R13, c[0x0][0x1cc], PT ;  /* 0x000073000d007a0c */ /* 0x000fe20003f66270 */
[----:B------:R-:W-:Y:S01]  /*03c0*/  IMAD.IADD R5, R5, 0x1, R2 ;  /* 0x0000000105057824 */ /* 0x000fe200078e0202 */
[----:B------:R-:W-:Y:S01]  /*03d0*/  LEA.HI R24, R14, R240, RZ, 0x5 ;  /* 0x000000f00e187211 */ /* 0x000fe200078f28ff */
[----:B------:R-:W-:Y:S01]  /*03e0*/  IMAD.WIDE.U32 R2, R0, c[0x0][0x1b0], R238 ;  /* 0x00006c0000027a25 */ /* 0x000fe200078e00ee */
[----:B------:R-:W-:Y:S01]  /*03f0*/  CS2R R154, SRZ ;  /* 0x00000000009a7805 */ /* 0x000fe2000001ff00 */
[----:B------:R-:W-:Y:S01]  /*0400*/  CS2R R152, SRZ ;  /* 0x0000000000987805 */ /* 0x000fe2000001ff00 */
[----:B------:R-:W-:Y:S01]  /*0410*/  CS2R R158, SRZ ;  /* 0x00000000009e7805 */ /* 0x000fe2000001ff00 */
[----:B------:R-:W-:Y:S01]  /*0420*/  IMAD.U32 R0, RZ, RZ, UR8 ;  /* 0x00000008ff007e24 */ /* 0x000fe2000f8e00ff */
[----:B------:R-:W-:Y:S01]  /*0430*/  CS2R R156, SRZ ;  /* 0x00000000009c7805 */ /* 0x000fe2000001ff00 */
[----:B------:R-:W-:Y:S01]  /*0440*/  IMAD.IADD R3, R3, 0x1, R6 ;  /* 0x0000000103037824 */ /* 0x000fe200078e0206 */
[----:B------:R-:W-:Y:S01]  /*0450*/  CS2R R146, SRZ ;  /* 0x0000000000927805 */ /* 0x000fe2000001ff00 */
[----:B------:R-:W-:Y:S01]  /*0460*/  IMAD.U32 R6, RZ, RZ, UR8 ;  /* 0x00000008ff067e24 */ /* 0x000fe2000f8e00ff */
[----:B------:R-:W-:Y:S01]  /*0470*/  CS2R R144, SRZ ;  /* 0x0000000000907805 */ /* 0x000fe2000001ff00 */
[----:B------:R-:W-:Y:S01]  /*0480*/  IMAD.WIDE.U32 R4, R0, c[0x0][0x1e8], R4 ;  /* 0x00007a0000047a25 */ /* 0x000fe200078e0004 */
[----:B------:R-:W-:Y:S01]  /*0490*/  CS2R R142, SRZ ;  /* 0x00000000008e7805 */ /* 0x000fe2000001ff00 */
[----:B------:R-:W-:Y:S01]  /*04a0*/  CS2R R140, SRZ ;  /* 0x00000000008c7805 */ /* 0x000fe2000001ff00 */
[----:B------:R-:W-:Y:S01]  /*04b0*/  CS2R R138, SRZ ;  /* 0x00000000008a7805 */ /* 0x000fe2000001ff00 */
[----:B------:R-:W-:Y:S01]  /*04c0*/  IMAD.SHL.U32 R0, R242, 0x40, RZ ;  /* 0x00000040f2007824 */ /* 0x000fe200078e00ff */
[----:B------:R-:W-:Y:S01]  /*04d0*/  CS2R R136, SRZ ;  /* 0x0000000000887805 */ /* 0x000fe2000001ff00 */
[----:B---3--:R-:W-:Y:S01]  /*04e0*/  IMAD.WIDE R8, R87, 0x50, R242 ;  /* 0x0000005057087825 */ /* 0x008fe200078e02f2 */
[----:B------:R-:W-:Y:S01]  /*04f0*/  CS2R R126, SRZ ;  /* 0x00000000007e7805 */ /* 0x000fe2000001ff00 */
[----:B------:R-:W-:Y:S01]  /*0500*/  CS2R R124, SRZ ;  /* 0x00000000007c7805 */ /* 0x000fe2000001ff00 */
[----:B------:R-:W-:Y:S01]  /*0510*/  LOP3.LUT R0, R0, 0x1c0, RZ, 0xc0, !PT ;  /* 0x000001c000007812 */ /* 0x000fe200078ec0ff */
[----:B------:R-:W-:Y:S01]  /*0520*/  IMAD.WIDE.U32 R6, R6, c[0x0][0x1b8], R2 ;  /* 0x00006e0006067a25 */ /* 0x000fe200078e0002 */
[----:B------:R-:W-:Y:S01]  /*0530*/  IADD3 R3, R5, UR5, RZ ;  /* 0x0000000505037c10 */ /* 0x000fe2000fffe0ff */
[----:B------:R-:W-:Y:S01]  /*0540*/  CS2R R130, SRZ ;  /* 0x0000000000827805 */ /* 0x000fe2000001ff00 */
[----:B------:R-:W-:Y:S01]  /*0550*/  LOP3.LUT R11, R0, 0x38, R238, 0xf8, !PT ;  /* 0x00000038000b7812 */ /* 0x000fe200078ef8ee */
[----:B------:R-:W-:Y:S01]  /*0560*/  IMAD.MOV.U32 R2, RZ, RZ, R4 ;  /* 0x000000ffff027224 */ /* 0x000fe200078e0004 */
[----:B------:R-:W-:Y:S01]  /*0570*/  SHF.R.U32.HI R0, RZ, 0x3, R0 ;  /* 0x00000003ff007819 */ /* 0x000fe20000011600 */
[----:B------:R-:W-:Y:S01]  /*0580*/  IMAD R4, R9, c[0x0][0x1d8], RZ ;  /* 0x0000760009047a24 */ /* 0x000fe200078e02ff */
[----:B------:R-:W-:Y:S01]  /*0590*/  IADD3 R7, R7, UR7, RZ ;  /* 0x0000000707077c10 */ /* 0x000fe2000fffe0ff */
[----:B------:R-:W-:Y:S01]  /*05a0*/  ULDC.64 UR6, c[0x0][0x1d8] ;  /* 0x0000760000067ab9 */ /* 0x000fe20000000a00 */
[----:B------:R-:W-:Y:S01]  /*05b0*/  LOP3.LUT R11, R11, R0, RZ, 0x3c, !PT ;  /* 0x000000000b0b7212 */ /* 0x000fe200078e3cff */
[----:B------:R-:W-:Y:S01]  /*05c0*/  IMAD R10, R8, c[0x0][0x1dc], R4 ;  /* 0x00007700080a7a24 */ /* 0x000fe200078e0204 */
[----:B------:R-:W-:Y:S01]  /*05d0*/  IADD3 R0, -R242, c[0x0][0x198], RZ ;  /* 0x00006600f2007a10 */ /* 0x000fe20007ffe1ff */
[----:B------:R-:W-:Y:S01]  /*05e0*/  IMAD.WIDE.U32 R4, R8, c[0x0][0x1d8], R2 ;  /* 0x0000760008047a25 */ /* 0x000fe200078e0002 */
[----:B------:R-:W-:Y:S01]  /*05f0*/  USHF.L.U64.HI UR7, UR6, UR20, UR7 ;  /* 0x0000001406077299 */ /* 0x000fe20008010207 */
[----:B------:R-:W-:Y:S01]  /*0600*/  CS2R R128, SRZ ;  /* 0x0000000000807805 */ /* 0x000fe2000001ff00 */
[----:B------:R-:W-:Y:S01]  /*0610*/  USHF.L.U32 UR6, UR6, 0x5, URZ ;  /* 0x0000000506067899 */ /* 0x000fe2000800063f */
[----:B------:R-:W-:Y:S01]  /*0620*/  IMAD.IADD R3, R5, 0x1, R10 ;  /* 0x0000000105037824 */ /* 0x000fe200078e020a */
[C---:B------:R-:W-:Y:S01]  /*0630*/  LEA R2, P0, R4.reuse, c[0x0][0x1c0], 0x1 ;  /* 0x0000700004027a11 */ /* 0x040fe200078008ff */
[----:B------:R-:W-:Y:S01]  /*0640*/  IMAD R0, R87, -0x50, R0 ;  /* 0xffffffb057007824 */ /* 0x000fe200078e0200 */
[----:B------:R-:W-:Y:S01]  /*0650*/  CS2R R134, SRZ ;  /* 0x0000000000867805 */ /* 0x000fe2000001ff00 */
[----:B------:R-:W-:Y:S01]  /*0660*/  IMAD R5, R9, c[0x0][0x1a8], RZ ;  /* 0x00006a0009057a24 */ /* 0x000fe200078e02ff */
[----:B------:R-:W-:Y:S01]  /*0670*/  LEA.HI.X R3, R4, c[0x0][0x1c4], R3, 0x1, P0 ;  /* 0x0000710004037a11 */ /* 0x000fe200000f0c03 */
[----:B------:R-:W-:Y:S01]  /*0680*/  IMAD.MOV.U32 R10, RZ, RZ, c[0x0][0x1dc] ;  /* 0x00007700ff0a7624 */ /* 0x000fe200078e00ff */
[----:B------:R-:W-:Y:S01]  /*0690*/  LEA.HI R4, R14, R240, RZ, 0x6 ;  /* 0x000000f00e047211 */ /* 0x000fe200078f30ff */
[----:B------:R-:W-:Y:S01]  /*06a0*/  IMAD R5, R8, c[0x0][0x1ac], R5 ;  /* 0x00006b0008057a24 */ /* 0x000fe200078e0205 */
[----:B------:R-:W-:Y:S01]  /*06b0*/  ISETP.GE.AND P0, PT, R238, c[0x0][0x1cc], PT ;  /* 0x00007300ee007a0c */ /* 0x000fe20003f06270 */
[----:B------:R-:W-:Y:S01]  /*06c0*/  IMAD.WIDE.U32 R8, R8, c[0x0][0x1a8], R6 ;  /* 0x00006a0008087a25 */ /* 0x000fe200078e0006 */
[----:B------:R-:W-:Y:S01]  /*06d0*/  SHF.R.S32.HI R22, RZ, 0x6, R4 ;  /* 0x00000006ff167819 */ /* 0x000fe20000011404 */
[----:B------:R-:W-:Y:S01]  /*06e0*/  CS2R R132, SRZ ;  /* 0x0000000000847805 */ /* 0x000fe2000001ff00 */
[C---:B------:R-:W-:Y:S01]  /*06f0*/  ISETP.LT.OR P1, PT, R0.reuse, 0x1, P0 ;  /* 0x000000010000780c */ /* 0x040fe20000721670 */
[----:B------:R-:W-:Y:S01]  /*0700*/  IMAD.MOV.U32 R7, RZ, RZ, c[0x0][0x1d8] ;  /* 0x00007600ff077624 */ /* 0x000fe200078e00ff */
[----:B------:R-:W-:Y:S01]  /*0710*/  ISETP.LT.OR P6, PT, R0, 0x1, P4 ;  /* 0x000000010000780c */ /* 0x000fe200027c1670 */
[----:B------:R-:W-:Y:S01]  /*0720*/  IMAD R4, R22, 0x200, R11 ;  /* 0x0000020016047824 */ /* 0x000fe200078e020b */
[C---:B------:R-:W-:Y:S01]  /*0730*/  ISETP.LT.OR P5, PT, R0.reuse, 0x1, P3 ;  /* 0x000000010000780c */ /* 0x040fe20001fa1670 */
[----:B------:R-:W-:Y:S01]  /*0740*/  IMAD.IADD R5, R9, 0x1, R5 ;  /* 0x0000000109057824 */ /* 0x000fe200078e0205 */
[----:B------:R-:W-:Y:S01]  /*0750*/  ISETP.LT.OR P0, PT, R0, 0x21, P0 ;  /* 0x000000210000780c */ /* 0x000fe20000701670 */
[----:B------:R-:W-:Y:S01]  /*0760*/  IMAD.SHL.U32 R236, R4, 0x2, RZ ;  /* 0x0000000204ec7824 */ /* 0x000fe200078e00ff */
[----:B------:R-:W-:Y:S01]  /*0770*/  CS2R R122, SRZ ;  /* 0x00000000007a7805 */ /* 0x000fe2000001ff00 */
[----:B------:R-:W-:Y:S01]  /*0780*/  IMAD.WIDE.U32 R16, R242, c[0x0][0x178], R238 ;  /* 0x00005e00f2107a25 */ /* 0x000fe200078e00ee */
[----:B------:R-:W-:Y:S01]  /*0790*/  P2R R4, PR, RZ, 0x1 ;  /* 0x00000001ff047803 */ /* 0x000fe20000000000 */
[----:B------:R-:W-:Y:S01]  /*07a0*/  CS2R R120, SRZ ;  /* 0x0000000000787805 */ /* 0x000fe2000001ff00 */
[----:B------:R-:W-:Y:S01]  /*07b0*/  @!P2 ISETP.GE.AND P0, PT, R0, 0x41, PT ;  /* 0x000000410000a80c */ /* 0x000fe20003f06270 */
[----:B------:R1:W-:Y:S01]  /*07c0*/  LDGSTS.E.BYPASS.LTC128B.128 [R236+0x7880], [R2.64], !P1 ;  /* 0x0788000002ec7fae */ /* 0x0003e2000c901d4e */
[C---:B------:R-:W-:Y:S01]  /*07d0*/  LEA R6, P1, R7.reuse, R2, 0x6 ;  /* 0x0000000207067211 */ /* 0x040fe200078230ff */
[----:B------:R-:W-:Y:S01]  /*07e0*/  IMAD.MOV.U32 R250, RZ, RZ, R16 ;  /* 0x000000fffffa7224 */ /* 0x000fe200078e0010 */
[----:B------:R-:W-:Y:S01]  /*07f0*/  CS2R R118, SRZ ;  /* 0x0000000000767805 */ /* 0x000fe2000001ff00 */
[----:B------:R1:W-:Y:S01]  /*0800*/  LDGSTS.E.BYPASS.LTC128B.128 [R236+0xa080], [R2.64+0x80], !P6 ;  /* 0x0a08008002ec7fae */ /* 0x0003e2000f101d4e */
[----:B------:R-:W-:Y:S01]  /*0810*/  LEA.HI.X R7, R7, R3, R10, 0x6, P1 ;  /* 0x0000000307077211 */ /* 0x000fe200008f340a */
[----:B------:R-:W-:Y:S01]  /*0820*/  IMAD.U32 R10, RZ, RZ, UR7 ;  /* 0x00000007ff0a7e24 */ /* 0x000fe2000f8e00ff */
[----:B------:R-:W-:Y:S01]  /*0830*/  ISETP.NE.AND P1, PT, R4, RZ, PT ;  /* 0x000000ff0400720c */ /* 0x000fe20003f25270 */
[----:B------:R1:W-:Y:S01]  /*0840*/  LDGSTS.E.BYPASS.LTC128B.128 [R236+0xc880], [R2.64+0x100], !P5 ;  /* 0x0c88010002ec7fae */ /* 0x0003e2000e901d4e */
[C---:B------:R-:W-:Y:S01]  /*0850*/  ISETP.LT.OR P5, PT, R0.reuse, 0x21, P4 ;  /* 0x000000210000780c */ /* 0x040fe200027a1670 */
[----:B------:R-:W-:Y:S01]  /*0860*/  CS2R R116, SRZ ;  /* 0x0000000000747805 */ /* 0x000fe2000001ff00 */
[C---:B------:R-:W-:Y:S01]  /*0870*/  ISETP.LT.OR P6, PT, R0.reuse, 0x21, P3 ;  /* 0x000000210000780c */ /* 0x040fe20001fc1670 */
[----:B------:R2:W-:Y:S01]  /*0880*/  STL.64 [R1+0x8], R16 ;  /* 0x0000081001007387 */ /* 0x0005e20000100a00 */
[----:B------:R-:W-:Y:S01]  /*0890*/  @!P2 ISETP.LT.OR P3, PT, R0, 0x41, P4 ;  /* 0x000000410000a80c */ /* 0x000fe20002761670 */
[----:B------:R-:W-:Y:S01]  /*08a0*/  CS2R R114, SRZ ;  /* 0x0000000000727805 */ /* 0x000fe2000001ff00 */
[----:B------:R-:W-:Y:S01]  /*08b0*/  CS2R R112, SRZ ;  /* 0x0000000000707805 */ /* 0x000fe2000001ff00 */
[----:B------:R-:W-:Y:S01]  /*08c0*/  CS2R R82, SRZ ;  /* 0x0000000000527805 */ /* 0x000fe2000001ff00 */
[----:B------:R-:W-:Y:S01]  /*08d0*/  CS2R R80, SRZ ;  /* 0x0000000000507805 */ /* 0x000fe2000001ff00 */
[----:B------:R-:W-:Y:S01]  /*08e0*/  CS2R R78, SRZ ;  /* 0x00000000004e7805 */ /* 0x000fe2000001ff00 */
[----:B------:R-:W-:Y:S01]  /*08f0*/  CS2R R76, SRZ ;  /* 0x00000000004c7805 */ /* 0x000fe2000001ff00 */
[----:B------:R3:W-:Y:S01]  /*0900*/  LDGSTS.E.BYPASS.LTC128B.128 [R236+0x8880], [R6.64], !P1 ;  /* 0x0888000006ec7fae */ /* 0x0007e2000c901d4e */
        /* <DEDUP_REMOVED lines=14> */
[----:B-1----:R-:W-:Y:S01]  /*09f0*/  P2R R2, PR, RZ, 0x20 ;  /* 0x00000020ff027803 */ /* 0x002fe20000000000 */
[----:B------:R-:W-:Y:S01]  /*0a00*/  IMAD.U32 R3, RZ, RZ, UR6 ;  /* 0x00000006ff037e24 */ /* 0x000fe2000f8e00ff */
[----:B------:R-:W-:Y:S01]  /*0a10*/  @!P2 ISETP.GE.OR P5, PT, R238, c[0x0][0x1cc], !P0 ;  /* 0x00007300ee00aa0c */ /* 0x000fe200047a6670 */
[----:B------:R-:W-:Y:S01]  /*0a20*/  ULDC.64 UR6, c[0x0][0x1a8] ;  /* 0x00006a0000067ab9 */ /* 0x000fe20000000a00 */
[----:B------:R-:W-:Y:S01]  /*0a30*/  CS2R R38, SRZ ;  /* 0x0000000000267805 */ /* 0x000fe2000001ff00 */
[----:B------:R-:W-:Y:S01]  /*0a40*/  USHF.L.U32 UR5, UR6, 0x5, URZ ;  /* 0x0000000506057899 */ /* 0x000fe2000800063f */
[----:B------:R-:W-:Y:S01]  /*0a50*/  CS2R R36, SRZ ;  /* 0x0000000000247805 */ /* 0x000fe2000001ff00 */
[----:B------:R-:W-:Y:S01]  /*0a60*/  USHF.L.U64.HI UR7, UR6, UR20, UR7 ;  /* 0x0000001406077299 */ /* 0x000fe20008010207 */
[----:B------:R-:W-:Y:S01]  /*0a70*/  CS2R R42, SRZ ;  /* 0x00000000002a7805 */ /* 0x000fe2000001ff00 */
[----:B------:R-:W-:Y:S01]  /*0a80*/  CS2R R40, SRZ ;  /* 0x0000000000287805 */ /* 0x000fe2000001ff00 */
[----:B------:R-:W-:Y:S01]  /*0a90*/  CS2R R46, SRZ ;  /* 0x00000000002e7805 */ /* 0x000fe2000001ff00 */
[----:B------:R-:W-:Y:S01]  /*0aa0*/  CS2R R44, SRZ ;  /* 0x00000000002c7805 */ /* 0x000fe2000001ff00 */
[----:B------:R-:W-:Y:S01]  /*0ab0*/  CS2R R34, SRZ ;  /* 0x0000000000227805 */ /* 0x000fe2000001ff00 */
[----:B------:R-:W-:Y:S01]  /*0ac0*/  CS2R R32, SRZ ;  /* 0x0000000000207805 */ /* 0x000fe2000001ff00 */
[----:B------:R-:W-:Y:S01]  /*0ad0*/  CS2R R30, SRZ ;  /* 0x00000000001e7805 */ /* 0x000fe2000001ff00 */
[----:B------:R-:W-:Y:S01]  /*0ae0*/  P2R R11, PR, RZ, 0x20 ;  /* 0x00000020ff0b7803 */ /* 0x000fe20000000000 */
[----:B------:R-:W-:Y:S01]  /*0af0*/  CS2R R28, SRZ ;  /* 0x00000000001c7805 */ /* 0x000fe2000001ff00 */
[----:B------:R-:W-:Y:S01]  /*0b00*/  @!P2 ISETP.GE.OR P5, PT, R13, c[0x0][0x1cc], !P0 ;  /* 0x000073000d00aa0c */ /* 0x000fe200047a6670 */
[----:B------:R-:W-:Y:S01]  /*0b10*/  CS2R R26, SRZ ;  /* 0x00000000001a7805 */ /* 0x000fe2000001ff00 */
[----:B------:R-:W-:-:S02]  /*0b20*/  ISETP.NE.AND P0, PT, R2, RZ, PT ;  /* 0x000000ff0200720c */ /* 0x000fc40003f05270 */
[----:B------:R-:W-:-:S04]  /*0b30*/  @!P2 LEA R2, P1, R3, R6, 0x1 ;  /* 0x000000060302a211 */ /* 0x000fc800078208ff */
[----:B------:R-:W-:Y:S02]  /*0b40*/  @!P2 LEA.HI.X R3, R3, R7, R10, 0x1, P1 ;  /* 0x000000070303a211 */ /* 0x000fe400008f0c0a */
[----:B------:R-:W-:-:S05]  /*0b50*/  ISETP.NE.AND P1, PT, R11, RZ, PT ;  /* 0x000000ff0b00720c */ /* 0x000fca0003f25270 */
[----:B------:R3:W-:Y:S01]  /*0b60*/  LDGSTS.E.BYPASS.LTC128B.128 [R236+0xb080], [R6.64+0x80], !P0 ;  /* 0x0b08008006ec7fae */ /* 0x0007e2000c101d4e */
[----:B------:R-:W-:-:S03]  /*0b70*/  LEA R4, P0, R8, c[0x0][0x190], 0x1 ;  /* 0x0000640008047a11 */ /* 0x000fc600078008ff */
[----:B------:R3:W-:Y:S01]  /*0b80*/  LDGSTS.E.BYPASS.LTC128B.128 [R236+0xd880], [R6.64+0x100], !P6 ;  /* 0x0d88010006ec7fae */ /* 0x0007e2000f101d4e */
[----:B------:R-:W-:Y:S02]  /*0b90*/  ISETP.GE.AND P6, PT, R238, c[0x0][0x19c], PT ;  /* 0x00006700ee007a0c */ /* 0x000fe40003fc6270 */
[----:B------:R-:W-:Y:S01]  /*0ba0*/  LEA.HI.X R5, R8, c[0x0][0x194], R5, 0x1, P0 ;  /* 0x0000650008057a11 */ /* 0x000fe200000f0c05 */
[----:B------:R1:W-:Y:S01]  /*0bb0*/  @!P2 LDGSTS.E.BYPASS.LTC128B.128 [R236+0x9880], [R2.64], !P1 ;  /* 0x0988000002ecafae */ /* 0x0003e2000c901d4e */
[----:B------:R-:W-:-:S03]  /*0bc0*/  ISETP.LT.OR P4, PT, R0, 0x1, P6 ;  /* 0x000000010000780c */ /* 0x000fc60003781670 */
[----:B------:R1:W-:Y:S01]  /*0bd0*/  @!P2 LDGSTS.E.BYPASS.LTC128B.128 [R236+0xc080], [R2.64+0x80], !P3 ;  /* 0x0c08008002ecafae */ /* 0x0003e2000d901d4e */
[----:B------:R-:W-:-:S03]  /*0be0*/  ISETP.GE.AND P3, PT, R13, c[0x0][0x19c], PT ;  /* 0x000067000d007a0c */ /* 0x000fc60003f66270 */
[----:B------:R1:W-:Y:S01]  /*0bf0*/  @!P2 LDGSTS.E.BYPASS.LTC128B.128 [R236+0xe880], [R2.64+0x100], !P5 ;  /* 0x0e88010002ecafae */ /* 0x0003e2000e901d4e */
[----:B------:R-:W-:-:S04]  /*0c00*/  ISETP.GE.AND P5, PT, R247, c[0x0][0x19c], PT ;  /* 0x00006700f7007a0c */ /* 0x000fc80003fa6270 */
[C---:B------:R-:W-:Y:S01]  /*0c10*/  ISETP.LT.OR P1, PT, R0.reuse, 0x1, P5 ;  /* 0x000000010000780c */ /* 0x040fe20002f21670 */
[----:B------:R4:W-:Y:S01]  /*0c20*/  LDGSTS.E.BYPASS.LTC128B.128 [R236+0x80], [R4.64], !P4 ;  /* 0x0008000004ec7fae */ /* 0x0009e2000e101d4e */
[----:B------:R-:W-:Y:S02]  /*0c30*/  ISETP.LT.OR P4, PT, R0, 0x21, P6 ;  /* 0x000000210000780c */ /* 0x000fe40003781670 */
[----:B------:R-:W-:Y:S01]  /*0c40*/  ISETP.GE.AND P6, PT, R238, c[0x0][0x16c], PT ;  /* 0x00005b00ee007a0c */ /* 0x000fe20003fc6270 */
[----:B---3--:R-:W-:-:S03]  /*0c50*/  IMAD.MOV.U32 R6, RZ, RZ, c[0x0][0x1a8] ;  /* 0x00006a00ff067624 */ /* 0x008fc600078e00ff */
[----:B------:R-:W-:-:S05]  /*0c60*/  SEL R7, RZ, 0x1, P6 ;  /* 0x00000001ff077807 */ /* 0x000fca0003000000 */
[----:B------:R4:W-:Y:S01]  /*0c70*/  LDGSTS.E.BYPASS.LTC128B.128 [R236+0x2880], [R4.64+0x80], !P1 ;  /* 0x0288008004ec7fae */ /* 0x0009e2000c901d4e */
[----:B------:R-:W-:Y:S01]  /*0c80*/  ISETP.LT.OR P1, PT, R0, 0x21, P5 ;  /* 0x000000210000780c */ /* 0x000fe20002f21670 */
[----:B-1----:R-:W-:Y:S01]  /*0c90*/  IMAD.MOV.U32 R3, RZ, RZ, c[0x0][0x1ac] ;  /* 0x00006b00ff037624 */ /* 0x002fe200078e00ff */
[----:B------:R-:W-:-:S04]  /*0ca0*/  LEA R2, P0, R6, R4, 0x6 ;  /* 0x0000000406027211 */ /* 0x000fc800078030ff */
[----:B------:R-:W-:Y:S01]  /*0cb0*/  LEA.HI.X R3, R6, R5, R3, 0x6, P0 ;  /* 0x0000000506037211 */ /* 0x000fe200000f3403 */
[----:B------:R-:W-:Y:S01]  /*0cc0*/  IMAD.U32 R6, RZ, RZ, UR7 ;  /* 0x00000007ff067e24 */ /* 0x000fe2000f8e00ff */
[----:B------:R-:W-:Y:S01]  /*0cd0*/  ISETP.LT.OR P0, PT, R0, 0x1, P3 ;  /* 0x000000010000780c */ /* 0x000fe20001f01670 */
[----:B------:R-:W-:Y:S02]  /*0ce0*/  ULDC.64 UR6, c[0x0][0x188] ;  /* 0x0000620000067ab9 */ /* 0x000fe40000000a00 */
[----:B------:R-:W-:Y:S02]  /*0cf0*/  UIMAD.WIDE.U32 UR12, UR8, UR6, URZ ;  /* 0x00000006080c72a5 */ /* 0x000fe4000f8e003f */
[----:B------:R-:W-:-:S08]  /*0d00*/  UIMAD UR6, UR4, UR6, URZ ;  /* 0x00000006040672a4 */ /* 0x000fd0000f8e023f */
[----:B------:R4:W-:Y:S01]  /*0d10*/  LDGSTS.E.BYPASS.LTC128B.128 [R236+0x5080], [R4.64+0x100], !P0 ;  /* 0x0508010004ec7fae */ /* 0x0009e2000c101d4e */
[----:B------:R-:W-:-:S03]  /*0d20*/  ISETP.LT.OR P0, PT, R0, 0x21, P3 ;  /* 0x000000210000780c */ /* 0x000fc60001f01670 */
[----:B------:R1:W-:Y:S01]  /*0d30*/  LDGSTS.E.BYPASS.LTC128B.128 [R236+0x1080], [R2.64], !P4 ;  /* 0x0108000002ec7fae */ /* 0x0003e2000e101d4e */
[----:B------:R-:W-:-:S03]  /*0d40*/  ISETP.GE.AND P4, PT, R247, c[0x0][0x16c], PT ;  /* 0x00005b00f7007a0c */ /* 0x000fc60003f86270 */
[----:B------:R1:W-:Y:S01]  /*0d50*/  LDGSTS.E.BYPASS.LTC128B.128 [R236+0x3880], [R2.64+0x80], !P1 ;  /* 0x0388008002ec7fae */ /* 0x0003e2000c901d4e */
[----:B------:R-:W-:Y:S02]  /*0d60*/  @!P2 ISETP.LT.OR P1, PT, R0, 0x41, P5 ;  /* 0x000000410000a80c */ /* 0x000fe40002f21670 */
[----:B------:R-:W-:-:S03]  /*0d70*/  ISETP.GT.AND P5, PT, R240, 0xf, PT ;  /* 0x0000000ff000780c */ /* 0x000fc60003fa4270 */
[----:B------:R1:W-:Y:S04]  /*0d80*/  LDGSTS.E.BYPASS.LTC128B.128 [R236+0x6080], [R2.64+0x100], !P0 ;  /* 0x0608010002ec7fae */ /* 0x0003e8000c101d4e */
[----:B------:R-:W-:-:S04]  /*0d90*/  @P4 LOP3.LUT R246, R246, 0x2, RZ, 0xfc, !PT ;  /* 0x00000002f6f64812 */ /* 0x000fc800078efcff */
[----:B------:R-:W-:-:S04]  /*0da0*/  LOP3.LUT R246, R246, 0xfffffffe, RZ, 0xc0, !PT ;  /* 0xfffffffef6f67812 */ /* 0x000fc800078ec0ff */
[----:B------:R-:W-:Y:S01]  /*0db0*/  @P6 LOP3.LUT R246, R246, 0x1, RZ, 0xfc, !PT ;  /* 0x00000001f6f66812 */ /* 0x000fe200078efcff */
[----:B----4-:R-:W-:Y:S01]  /*0dc0*/  IMAD.U32 R5, RZ, RZ, UR5 ;  /* 0x00000005ff057e24 */ /* 0x010fe2000f8e00ff */
[----:B------:R-:W-:Y:S01]  /*0dd0*/  SEL R4, RZ, 0xffffffff, P4 ;  /* 0xffffffffff047807 */ /* 0x000fe20002000000 */
[----:B------:R-:W-:Y:S01]  /*0de0*/  UIMAD UR5, UR8, UR7, UR6 ;  /* 0x00000007080572a4 */ /* 0x000fe2000f8e0206 */
[----:B------:R-:W-:Y:S02]  /*0df0*/  ISETP.GE.AND P4, PT, R238, c[0x0][0x19c], PT ;  /* 0x00006700ee007a0c */ /* 0x000fe40003f86270 */
[----:B------:R-:W-:Y:S01]  /*0e00*/  ISETP.GE.AND P6, PT, R13, c[0x0][0x16c], PT ;  /* 0x00005b000d007a0c */ /* 0x000fe20003fc6270 */
[----:B------:R-:W-:Y:S01]  /*0e10*/  IMAD.SHL.U32 R8, R4, 0x2, RZ ;  /* 0x0000000204087824 */ /* 0x000fe200078e00ff */
[C---:B------:R-:W-:Y:S01]  /*0e20*/  @!P2 LEA R4, P0, R5.reuse, R2, 0x1 ;  /* 0x000000020504a211 */ /* 0x040fe200078008ff */
[----:B------:R-:W-:Y:S02]  /*0e30*/  UIADD3 UR5, UR13, UR5, URZ ;  /* 0x000000050d057290 */ /* 0x000fe4000fffe03f */
[----:B------:R-:W-:Y:S01]  /*0e40*/  ULDC.64 UR6, c[0x0][0x278] ;  /* 0x00009e0000067ab9 */ /* 0x000fe20000000a00 */
[----:B------:R-:W-:Y:S01]  /*0e50*/  @!P2 LEA.HI.X R5, R5, R3, R6, 0x1, P0 ;  /* 0x000000030505a211 */ /* 0x000fe200000f0c06 */
[----:B------:R-:W-:Y:S01]  /*0e60*/  UIMAD UR11, UR4, UR6, URZ ;  /* 0x00000006040b72a4 */ /* 0x000fe2000f8e023f */
[----:B------:R-:W-:Y:S01]  /*0e70*/  @!P2 ISETP.LT.OR P0, PT, R0, 0x41, P4 ;  /* 0x000000410000a80c */ /* 0x000fe20002701670 */
[----:B-1----:R-:W-:Y:S01]  /*0e80*/  IMAD R2, R243, c[0x0][0x178], RZ ;  /* 0x00005e00f3027a24 */ /* 0x002fe200078e02ff */
[----:B------:R-:W-:Y:S01]  /*0e90*/  LOP3.LUT R7, R8, 0x2, R7, 0xe2, !PT ;  /* 0x0000000208077812 */ /* 0x000fe200078ee207 */
[----:B------:R-:W-:Y:S01]  /*0ea0*/  IMAD R8, R86, c[0x0][0x180], RZ ;  /* 0x0000600056087a24 */ /* 0x000fe200078e02ff */
[----:B------:R-:W-:Y:S01]  /*0eb0*/  SEL R6, RZ, 0x4, P6 ;  /* 0x00000004ff067807 */ /* 0x000fe20003000000 */
[----:B------:R-:W-:Y:S01]  /*0ec0*/  IMAD R2, R242, c[0x0][0x17c], R2 ;  /* 0x00005f00f2027a24 */ /* 0x000fe200078e0202 */
[----:B------:R-:W-:Y:S01]  /*0ed0*/  @!P2 ISETP.LT.OR P4, PT, R0, 0x41, P3 ;  /* 0x000000410000a80c */ /* 0x000fe20001f81670 */
[----:B------:R-:W-:Y:S01]  /*0ee0*/  IMAD R8, R85, c[0x0][0x184], R8 ;  /* 0x0000610055087a24 */ /* 0x000fe200078e0208 */
[----:B------:R-:W-:Y:S01]  /*0ef0*/  LOP3.LUT R6, R7, R6, RZ, 0xfc, !PT ;  /* 0x0000000607067212 */ /* 0x000fe200078efcff */
[----:B------:R-:W-:Y:S01]  /*0f00*/  IMAD.IADD R251, R17, 0x1, R2 ;  /* 0x0000000111fb7824 */ /* 0x000fe200078e0202 */
[----:B------:R-:W-:Y:S01]  /*0f10*/  UIMAD.WIDE.U32 UR16, UR8, UR6, URZ ;  /* 0x00000006081072a5 */ /* 0x000fe2000f8e003f */
[----:B--2---:R-:W-:Y:S01]  /*0f20*/  IMAD.WIDE.U32 R16, R242, c[0x0][0x208], R238 ;  /* 0x00008200f2107a25 */ /* 0x004fe200078e00ee */
[----:B------:R-:W-:Y:S01]  /*0f30*/  LOP3.LUT R0, R6, 0x1, RZ, 0xc0, !PT ;  /* 0x0000000106007812 */ /* 0x000fe200078ec0ff */
[----:B------:R1:W-:Y:S01]  /*0f40*/  @!P2 LDGSTS.E.BYPASS.LTC128B.128 [R236+0x2080], [R4.64], !P0 ;  /* 0x0208000004ecafae */ /* 0x0003e2000c101d4e */
[----:B------:R-:W-:Y:S01]  /*0f50*/  UIMAD UR11, UR8, UR7, UR11 ;  /* 0x00000007080b72a4 */ /* 0x000fe2000f8e020b */
[----:B------:R-:W-:Y:S01]  /*0f60*/  IMAD.WIDE.U32 R2, R85, c[0x0][0x180], R250 ;  /* 0x0000600055027a25 */ /* 0x000fe200078e00fa */
[----:B------:R-:W-:Y:S01]  /*0f70*/  ISETP.NE.U32.AND P3, PT, R0, 0x1, PT ;  /* 0x000000010000780c */ /* 0x000fe20003f65070 */
[----:B------:R1:W-:Y:S01]  /*0f80*/  @!P2 LDGSTS.E.BYPASS.LTC128B.128 [R236+0x4880], [R4.64+0x80], !P1 ;  /* 0x0488008004ecafae */ /* 0x0003e2000c901d4e */
[----:B------:R-:W-:Y:S01]  /*0f90*/  ULDC.64 UR6, c[0x0][0x218] ;  /* 0x0000860000067ab9 */ /* 0x000fe20000000a00 */
[----:B------:R-:W-:Y:S01]  /*0fa0*/  IMAD R0, R243, c[0x0][0x208], RZ ;  /* 0x00008200f3007a24 */ /* 0x000fe200078e02ff */
[----:B------:R-:W-:Y:S01]  /*0fb0*/  IADD3 R7, P0, R2, UR12, RZ ;  /* 0x0000000c02077c10 */ /* 0x000fe2000ff1e0ff */
[----:B------:R1:W-:Y:S01]  /*0fc0*/  @!P2 LDGSTS.E.BYPASS.LTC128B.128 [R236+0x7080], [R4.64+0x100], !P4 ;  /* 0x0708010004ecafae */ /* 0x0003e2000e101d4e */
[----:B------:R-:W-:Y:S01]  /*0fd0*/  LOP3.LUT P2, RZ, R6, 0x2, RZ, 0xc0, !PT ;  /* 0x0000000206ff7812 */ /* 0x000fe2000784c0ff */
[----:B------:R-:W-:Y:S01]  /*0fe0*/  IMAD R0, R242, c[0x0][0x20c], R0 ;  /* 0x00008300f2007a24 */ /* 0x000fe200078e0200 */
[----:B------:R-:W-:Y:S01]  /*0ff0*/  IADD3.X R3, R3, UR5, R8, P0, !PT ;  /* 0x0000000503037c10 */ /* 0x000fe200087fe408 */
[----:B------:R-:W0:Y:S01]  /*1000*/  LDGDEPBAR ;  /* 0x00000000000079af */ /* 0x000e220000000000 */
[C---:B------:R-:W-:Y:S01]  /*1010*/  LEA R2, P0, R7.reuse, c[0x0][0x160], 0x1 ;  /* 0x0000580007027a11 */ /* 0x040fe200078008ff */
[----:B------:R-:W-:Y:S01]  /*1020*/  UIMAD.WIDE.U32 UR18, UR8, UR6, URZ ;  /* 0x00000006081272a5 */ /* 0x000fe2000f8e003f */
[----:B------:R-:W-:Y:S01]  /*1030*/  LOP3.LUT P4, RZ, R6, 0x4, RZ, 0xc0, !PT ;  /* 0x0000000406ff7812 */ /* 0x000fe2000788c0ff */
[----:B------:R-:W-:Y:S01]  /*1040*/  UIMAD UR6, UR4, UR6, URZ ;  /* 0x00000006040672a4 */ /* 0x000fe2000f8e023f */
[----:B------:R-:W-:Y:S01]  /*1050*/  LEA.HI.X R3, R7, c[0x0][0x164], R3, 0x1, P0 ;  /* 0x0000590007037a11 */ /* 0x000fe200000f0c03 */
[----:B------:R-:W-:Y:S01]  /*1060*/  IMAD R6, R86, c[0x0][0x270], RZ ;  /* 0x00009c0056067a24 */ /* 0x000fe200078e02ff */
[C---:B------:R-:W-:Y:S01]  /*1070*/  ISETP.LT.OR P0, PT, R12.reuse, 0x1, P3 ;  /* 0x000000010c00780c */ /* 0x040fe20001f01670 */
[----:B------:R-:W-:Y:S01]  /*1080*/  IMAD.IADD R249, R17, 0x1, R0 ;  /* 0x0000000111f97824 */ /* 0x000fe200078e0200 */
[C---:B------:R-:W-:Y:S01]  /*1090*/  ISETP.LT.OR P1, PT, R12.reuse, 0x1, !P2 ;  /* 0x000000010c00780c */ /* 0x040fe20005721670 */
[----:B------:R-:W-:Y:S01]  /*10a0*/  IMAD.MOV.U32 R248, RZ, RZ, R16 ;  /* 0x000000fffff87224 */ /* 0x000fe200078e0010 */
[----:B------:R-:W-:Y:S01]  /*10b0*/  UIADD3 UR11, UR17, UR11, URZ ;  /* 0x0000000b110b7290 */ /* 0x000fe2000fffe03f */
[C---:B------:R-:W-:Y:S01]  /*10c0*/  IMAD R0, R85.reuse, c[0x0][0x274], R6 ;  /* 0x00009d0055007a24 */ /* 0x040fe200078e0206 */
[----:B------:R-:W-:Y:S01]  /*10d0*/  UIMAD UR7, UR8, UR7, UR6 ;  /* 0x00000007080772a4 */ /* 0x000fe2000f8e0206 */
[----:B------:R-:W-:Y:S01]  /*10e0*/  IMAD.WIDE.U32 R6, R85, c[0x0][0x210], R248 ;  /* 0x0000840055067a25 */ /* 0x000fe200078e00f8 */
[----:B------:R-:W-:Y:S01]  /*10f0*/  ISETP.LT.OR P2, PT, R12, 0x21, !P2 ;  /* 0x000000210c00780c */ /* 0x000fe20005741670 */
[----:B------:R2:W-:Y:S01]  /*1100*/  STL.64 [R1], R16 ;  /* 0x0000001001007387 */ /* 0x0005e20000100a00 */
[----:B------:R-:W-:-:S03]  /*1110*/  UIADD3 UR9, UR19, UR7, URZ ;  /* 0x0000000713097290 */ /* 0x000fc6000fffe03f */
[----:B------:R3:W-:Y:S01]  /*1120*/  LDGSTS.E.BYPASS.LTC128B.128 [R236+0xf080], [R2.64], !P0 ;  /* 0x0f08000002ec7fae */ /* 0x0007e2000c101d4e */
[----:B------:R-:W-:Y:S01]  /*1130*/  IADD3 R8, P0, R2, UR22, RZ ;  /* 0x0000001602087c10 */ /* 0x000fe2000ff1e0ff */
[----:B------:R-:W-:Y:S01]  /*1140*/  ULDC.64 UR6, c[0x0][0x208] ;  /* 0x0000820000067ab9 */ /* 0x000fe20000000a00 */
[----:B-1----:R-:W-:Y:S01]  /*1150*/  IMAD.WIDE.U32 R4, R85, c[0x0][0x270], R244 ;  /* 0x00009c0055047a25 */ /* 0x002fe200078e00f4 */
[----:B------:R3:W-:Y:S01]  /*1160*/  LDGSTS.E.BYPASS.LTC128B.128 [R236+0x11080], [R2.64+0x80], !P1 ;  /* 0x1108008002ec7fae */ /* 0x0007e2000c901d4e */
[----:B------:R-:W-:Y:S01]  /*1170*/  IADD3.X R9, R3, UR21, RZ, P0, !PT ;  /* 0x0000001503097c10 */ /* 0x000fe200087fe4ff */
[----:B------:R-:W-:Y:S01]  /*1180*/  USHF.L.U32 UR23, UR6, 0x5, URZ ;  /* 0x0000000506177899 */ /* 0x000fe2000800063f */
[C---:B------:R-:W-:Y:S01]  /*1190*/  ISETP.LT.OR P0, PT, R12.reuse, 0x1, !P4 ;  /* 0x000000010c00780c */ /* 0x040fe20006701670 */
[----:B------:R-:W-:Y:S01]  /*11a0*/  USHF.L.U64.HI UR7, UR6, UR20, UR7 ;  /* 0x0000001406077299 */ /* 0x000fe20008010207 */
[C---:B------:R-:W-:Y:S02]  /*11b0*/  ISETP.LT.OR P1, PT, R12.reuse, 0x21, P3 ;  /* 0x000000210c00780c */ /* 0x040fe40001f21670 */
[----:B------:R-:W-:Y:S01]  /*11c0*/  ISETP.LT.OR P3, PT, R12, 0x21, !P4 ;  /* 0x000000210c00780c */ /* 0x000fe20006761670 */
[----:B------:R-:W-:Y:S01]  /*11d0*/  USHF.L.U64.HI UR7, UR23, 0x1, UR7 ;  /* 0x0000000117077899 */ /* 0x000fe20008010207 */
[----:B------:R-:W-:-:S07]  /*11e0*/  ISETP.GE.AND P4, PT, R238, c[0x0][0x1fc], PT ;  /* 0x00007f00ee007a0c */ /* 0x000fce0003f86270 */
[----:B------:R3:W-:Y:S01]  /*11f0*/  LDGSTS.E.BYPASS.LTC128B.128 [R236+0x13080], [R2.64+0x100], !P0 ;  /* 0x1308010002ec7fae */ /* 0x0007e2000c101d4e */
[----:B------:R-:W-:Y:S01]  /*1200*/  IADD3 R10, P0, R4, UR16, RZ ;  /* 0x00000010040a7c10 */ /* 0x000fe2000ff1e0ff */
[----:B------:R-:W-:Y:S02]  /*1210*/  IMAD R4, R86, c[0x0][0x210], RZ ;  /* 0x0000840056047a24 */ /* 0x000fe400078e02ff */
[----:B------:R1:W-:Y:S01]  /*1220*/  LDGSTS.E.BYPASS.LTC128B.128 [R236+0x10080], [R8.64], !P1 ;  /* 0x1008000008ec7fae */ /* 0x0003e2000c901d4e */
[----:B------:R-:W-:Y:S01]  /*1230*/  IADD3.X R11, R5, UR11, R0, P0, !PT ;  /* 0x0000000b050b7c10 */ /* 0x000fe200087fe400 */
[----:B------:R-:W-:Y:S01]  /*1240*/  IMAD R4, R85, c[0x0][0x214], R4 ;  /* 0x0000850055047a24 */ /* 0x000fe200078e0204 */
[----:B------:R-:W-:-:S04]  /*1250*/  IADD3 R0, P0, R6, UR18, RZ ;  /* 0x0000001206007c10 */ /* 0x000fc8000ff1e0ff */
[----:B------:R-:W-:Y:S02]  /*1260*/  IADD3.X R6, R7, UR9, R4, P0, !PT ;  /* 0x0000000907067c10 */ /* 0x000fe400087fe404 */
[----:B------:R-:W-:-:S04]  /*1270*/  LEA R4, P0, R0, c[0x0][0x1f0], 0x1 ;  /* 0x00007c0000047a11 */ /* 0x000fc800078008ff */
[----:B------:R-:W-:Y:S01]  /*1280*/  LEA.HI.X R5, R0, c[0x0][0x1f4], R6, 0x1, P0 ;  /* 0x00007d0000057a11 */ /* 0x000fe200000f0c06 */
[----:B------:R-:W-:Y:S01]  /*1290*/  IMAD.U32 R0, RZ, RZ, UR22 ;  /* 0x00000016ff007e24 */ /* 0x000fe2000f8e00ff */
[----:B------:R-:W-:-:S04]  /*12a0*/  USHF.L.U32 UR22, UR23, 0x1, URZ ;  /* 0x0000000117167899 */ /* 0x000fc8000800063f */
[----:B------:R-:W-:-:S04]  /*12b0*/  IADD3 R6, P1, P0, R0, 0x80, R2 ;  /* 0x0000008000067810 */ /* 0x000fc8000783e002 */
[--C-:B------:R-:W-:Y:S02]  /*12c0*/  IADD3.X R7, RZ, UR21, R3.reuse, P1, P0 ;  /* 0x00000015ff077c10 */ /* 0x100fe40008fe0403 */
[----:B---3--:R-:W-:Y:S01]  /*12d0*/  IADD3 R2, P1, P0, R0, 0x100, R2 ;  /* 0x0000010000027810 */ /* 0x008fe2000783e002 */
[----:B------:R-:W-:Y:S02]  /*12e0*/  IMAD.U32 R0, RZ, RZ, UR22 ;  /* 0x00000016ff007e24 */ /* 0x000fe4000f8e00ff */
[----:B------:R3:W-:Y:S01]  /*12f0*/  LDGSTS.E.BYPASS.LTC128B.128 [R236+0x12080], [R6.64], !P2 ;  /* 0x1208000006ec7fae */ /* 0x0007e2000d101d4e */
[----:B------:R-:W-:Y:S01]  /*1300*/  IADD3.X R3, RZ, UR21, R3, P1, P0 ;  /* 0x00000015ff037c10 */ /* 0x000fe20008fe0403 */
[----:B-1----:R-:W-:Y:S01]  /*1310*/  IMAD R9, R86, c[0x0][0x288], RZ ;  /* 0x0000a20056097a24 */ /* 0x002fe200078e02ff */
[----:B--2---:R-:W-:Y:S01]  /*1320*/  IADD3 R16, P1, P0, R0, 0x100, R4 ;  /* 0x0000010000107810 */ /* 0x004fe2000783e004 */
[----:B------:R-:W-:Y:S01]  /*1330*/  @!P5 IMAD.SHL.U32 R0, R240, 0x10, RZ ;  /* 0x00000010f000d824 */ /* 0x000fe200078e00ff */
[----:B------:R-:W-:Y:S01]  /*1340*/  ISETP.GE.AND P2, PT, R13, c[0x0][0x1fc], PT ;  /* 0x00007f000d007a0c */ /* 0x000fe20003f46270 */
[----:B------:R1:W-:Y:S01]  /*1350*/  LDGSTS.E.BYPASS.LTC128B.128 [R236+0x14080], [R2.64], !P3 ;  /* 0x1408000002ec7fae */ /* 0x0003e2000d901d4e */
[----:B------:R-:W-:Y:S01]  /*1360*/  IADD3.X R17, RZ, UR7, R5, P1, P0 ;  /* 0x00000007ff117c10 */ /* 0x000fe20008fe0405 */
[----:B------:R-:W-:Y:S01]  /*1370*/  IMAD R9, R85, c[0x0][0x28c], R9 ;  /* 0x0000a30055097a24 */ /* 0x000fe200078e0209 */
[----:B------:R-:W-:-:S02]  /*1380*/  ISETP.GE.AND P3, PT, R247, c[0x0][0x1fc], PT ;  /* 0x00007f00f7007a0c */ /* 0x000fc40003f66270 */
[----:B------:R-:W-:Y:S02]  /*1390*/  ISETP.LT.OR P1, PT, R12, 0x1, P4 ;  /* 0x000000010c00780c */ /* 0x000fe40002721670 */
[CC--:B------:R-:W-:Y:S02]  /*13a0*/  LEA.HI R13, R14.reuse, R240.reuse, RZ, 0x2 ;  /* 0x000000f00e0d7211 */ /* 0x0c0fe400078f10ff */
[----:B---3--:R-:W-:Y:S02]  /*13b0*/  LEA.HI R7, R14, R240, RZ, 0x4 ;  /* 0x000000f00e077211 */ /* 0x008fe400078f20ff */
        /* <DEDUP_REMOVED lines=8> */
[----:B------:R-:W-:Y:S01]  /*1440*/  IADD3 R10, P0, R4, UR22, RZ ;  /* 0x00000016040a7c10 */ /* 0x000fe2000ff1e0ff */
[----:B------:R-:W-:Y:S02]  /*1450*/  ULDC UR22, c[0x0][0x168] ;  /* 0x00005a0000167ab9 */ /* 0x000fe40000000800 */
[----:B------:R-:W-:Y:S01]  /*1460*/  UISETP.GE.AND UP0, UPT, UR22, 0x1, UPT ;  /* 0x000000011600788c */ /* 0x000fe2000bf06270 */
[----:B------:R-:W-:Y:S01]  /*1470*/  IADD3.X R11, R5, UR7, RZ, P0, !PT ;  /* 0x00000007050b7c10 */ /* 0x000fe200087fe4ff */
[----:B------:R-:W-:Y:S01]  /*1480*/  ULDC.64 UR6, c[0x0][0x290] ;  /* 0x0000a40000067ab9 */ /* 0x000fe20000000a00 */
[----:B------:R-:W-:Y:S01]  /*1490*/  ISETP.LT.OR P0, PT, R12, 0x1, P2 ;  /* 0x000000010c00780c */ /* 0x000fe20001701670 */
[----:B------:R-:W-:Y:S02]  /*14a0*/  UIMAD UR20, UR4, UR6, URZ ;  /* 0x00000006041472a4 */ /* 0x000fe4000f8e023f */
[----:B------:R-:W-:-:S02]  /*14b0*/  UIMAD.WIDE.U32 UR24, UR8, UR6, URZ ;  /* 0x00000006081872a5 */ /* 0x000fc4000f8e003f */
[----:B------:R-:W-:Y:S01]  /*14c0*/  UIMAD UR20, UR8, UR7, UR20 ;  /* 0x00000007081472a4 */ /* 0x000fe2000f8e0214 */
[----:B-1----:R-:W-:Y:S01]  /*14d0*/  SHF.R.S32.HI R0, RZ, 0x2, R13 ;  /* 0x00000002ff007819 */ /* 0x002fe2000001140d */
[----:B------:R-:W-:Y:S02]  /*14e0*/  IMAD.WIDE.U32 R2, R85, c[0x0][0x288], R244 ;  /* 0x0000a20055027a25 */ /* 0x000fe400078e00f4 */
[----:B------:R-:W-:-:S04]  /*14f0*/  UIADD3 UR20, UR25, UR20, URZ ;  /* 0x0000001419147290 */ /* 0x000fc8000fffe03f */
[----:B------:R2:W-:Y:S01]  /*1500*/  LDGSTS.E.BYPASS.LTC128B.128 [R236+0x1f080], [R4.64+0x100], !P0 ;  /* 0x1f08010004ec7fae */ /* 0x0005e2000c101d4e */
[----:B------:R-:W-:-:S13]  /*1510*/  ISETP.LT.OR P0, PT, R12, 0x21, P4 ;  /* 0x000000210c00780c */ /* 0x000fda0002701670 */
[----:B------:R1:W-:Y:S01]  /*1520*/  LDGSTS.E.BYPASS.LTC128B.128 [R236+0x1c080], [R10.64], !P0 ;  /* 0x1c0800000aec7fae */ /* 0x0003e2000c101d4e */
[----:B------:R-:W-:-:S03]  /*1530*/  IADD3 R8, P0, R2, UR24, RZ ;  /* 0x0000001802087c10 */ /* 0x000fc6000ff1e0ff */
[----:B------:R1:W-:Y:S01]  /*1540*/  LDGSTS.E.BYPASS.LTC128B.128 [R236+0x1e080], [R10.64+0x80], !P1 ;  /* 0x1e0800800aec7fae */ /* 0x0003e2000c901d4e */
[----:B------:R-:W-:Y:S02]  /*1550*/  IADD3.X R9, R3, UR20, R9, P0, !PT ;  /* 0x0000001403097c10 */ /* 0x000fe400087fe409 */
[----:B------:R-:W-:Y:S02]  /*1560*/  SHF.R.S32.HI R3, RZ, 0x5, R24 ;  /* 0x00000005ff037819 */ /* 0x000fe40000011418 */
[----:B------:R-:W-:Y:S02]  /*1570*/  LEA R18, P0, R8, c[0x0][0x280], 0x2 ;  /* 0x0000a00008127a11 */ /* 0x000fe400078010ff */
[----:B--2---:R-:W-:Y:S02]  /*1580*/  SHF.R.S32.HI R5, RZ, 0x1f, R13 ;  /* 0x0000001fff057819 */ /* 0x004fe4000001140d */
[----:B------:R-:W-:Y:S02]  /*1590*/  SHF.R.S32.HI R4, RZ, 0x4, R7 ;  /* 0x00000004ff047819 */ /* 0x000fe40000011407 */
[----:B------:R-:W-:-:S02]  /*15a0*/  LEA.HI R5, R5, R0, RZ, 0x3 ;  /* 0x0000000005057211 */ /* 0x000fc400078f18ff */
[----:B------:R-:W-:Y:S02]  /*15b0*/  LEA.HI R6, R7, R4, RZ, 0x1 ;  /* 0x0000000407067211 */ /* 0x000fe400078f08ff */
[----:B------:R-:W-:Y:S02]  /*15c0*/  LOP3.LUT R2, R5, 0xfffffff8, RZ, 0xc0, !PT ;  /* 0xfffffff805027812 */ /* 0x000fe400078ec0ff */
[----:B------:R-:W-:Y:S02]  /*15d0*/  LOP3.LUT R5, R6, 0xfffffffe, RZ, 0xc0, !PT ;  /* 0xfffffffe06057812 */ /* 0x000fe400078ec0ff */
[----:B------:R-:W-:Y:S01]  /*15e0*/  LEA.HI.X R19, R8, c[0x0][0x284], R9, 0x2, P0 ;  /* 0x0000a10008137a11 */ /* 0x000fe200000f1409 */
[----:B------:R-:W-:Y:S01]  /*15f0*/  IMAD.IADD R84, R0, 0x1, -R2 ;  /* 0x0000000100547824 */ /* 0x000fe200078e0a02 */
[----:B------:R-:W-:Y:S01]  /*1600*/  LEA.HI R2, R14, R240, RZ, 0x7 ;  /* 0x000000f00e027211 */ /* 0x000fe200078f38ff */
[----:B------:R-:W-:Y:S01]  /*1610*/  IMAD.IADD R0, R4, 0x1, -R5 ;  /* 0x0000000104007824 */ /* 0x000fe200078e0a05 */
[----:B------:R-:W-:Y:S01]  /*1620*/  SHF.R.S32.HI R4, RZ, 0x1f, R24 ;  /* 0x0000001fff047819 */ /* 0x000fe20000011418 */
[----:B------:R-:W-:Y:S01]  /*1630*/  IMAD.SHL.U32 R8, R3, 0x100, RZ ;  /* 0x0000010003087824 */ /* 0x000fe200078e00ff */
[----:B------:R-:W-:Y:S01]  /*1640*/  LOP3.LUT R5, R7, 0xfffffff0, RZ, 0xc0, !PT ;  /* 0xfffffff007057812 */ /* 0x000fe200078ec0ff */
[----:B------:R-:W-:Y:S01]  /*1650*/  IMAD.SHL.U32 R9, R22, 0x8, RZ ;  /* 0x0000000816097824 */ /* 0x000fe200078e00ff */
[----:B------:R-:W-:-:S02]  /*1660*/  LEA.HI R4, R4, R3, RZ, 0x2 ;  /* 0x0000000304047211 */ /* 0x000fc400078f10ff */
[----:B------:R-:W-:Y:S01]  /*1670*/  SHF.R.S32.HI R21, RZ, 0x7, R2 ;  /* 0x00000007ff157819 */ /* 0x000fe20000011402 */
[----:B------:R-:W-:Y:S01]  /*1680*/  IMAD.IADD R2, R240, 0x1, -R5 ;  /* 0x00000001f0027824 */ /* 0x000fe200078e0a05 */
[----:B------:R-:W-:Y:S02]  /*1690*/  LOP3.LUT R5, R4, 0xfffffffc, RZ, 0xc0, !PT ;  /* 0xfffffffc04057812 */ /* 0x000fe400078ec0ff */
[----:B------:R-:W-:Y:S01]  /*16a0*/  ISETP.LT.OR P0, PT, R12, 0x21, P2 ;  /* 0x000000210c00780c */ /* 0x000fe20001701670 */
[C---:B------:R-:W-:Y:S01]  /*16b0*/  IMAD.SHL.U32 R4, R2.reuse, 0x10, RZ ;  /* 0x0000001002047824 */ /* 0x040fe200078e00ff */
[----:B------:R-:W-:Y:S01]  /*16c0*/  SHF.R.S32.HI R7, RZ, 0x1f, R2 ;  /* 0x0000001fff077819 */ /* 0x000fe20000011402 */
[----:B------:R-:W-:Y:S01]  /*16d0*/  IMAD.SHL.U32 R6, R21, 0x8, RZ ;  /* 0x0000000815067824 */ /* 0x000fe200078e00ff */
[----:B------:R-:W-:Y:S01]  /*16e0*/  LOP3.LUT P3, RZ, R2, 0x2, RZ, 0xc0, !PT ;  /* 0x0000000202ff7812 */ /* 0x000fe2000786c0ff */
[----:B------:R-:W-:Y:S01]  /*16f0*/  IMAD.IADD R12, R3, 0x1, -R5 ;  /* 0x00000001030c7824 */ /* 0x000fe200078e0a05 */
[----:B------:R-:W-:Y:S01]  /*1700*/  LOP3.LUT R3, R4, 0xf0, RZ, 0xc0, !PT ;  /* 0x000000f004037812 */ /* 0x000fe200078ec0ff */
[----:B------:R-:W-:Y:S01]  /*1710*/  IMAD.SHL.U32 R5, R84, 0x10, RZ ;  /* 0x0000001054057824 */ /* 0x000fe200078e00ff */
[----:B------:R-:W-:Y:S01]  /*1720*/  LOP3.LUT R4, R6, 0x8, RZ, 0xc0, !PT ;  /* 0x0000000806047812 */ /* 0x000fe200078ec0ff */
[----:B------:R-:W-:Y:S01]  /*1730*/  IMAD.SHL.U32 R220, R2, 0x2, RZ ;  /* 0x0000000202dc7824 */ /* 0x000fe200078e00ff */
[----:B------:R-:W-:Y:S01]  /*1740*/  LEA.HI R222, R7, R2, RZ, 0x3 ;  /* 0x0000000207de7211 */ /* 0x000fe200078f18ff */
[----:B------:R-:W-:Y:S01]  /*1750*/  IMAD.SHL.U32 R237, R12, 0x10, RZ ;  /* 0x000000100ced7824 */ /* 0x000fe200078e00ff */
[C---:B------:R-:W-:Y:S01]  /*1760*/  LOP3.LUT R15, R3.reuse, 0x100, R8, 0xf8, !PT ;  /* 0x00000100030f7812 */ /* 0x040fe200078ef808 */
[----:B------:R2:W-:Y:S01]  /*1770*/  LDGSTS.E.BYPASS.LTC128B.128 [R236+0x20080], [R16.64], !P0 ;  /* 0x2008000010ec7fae */ /* 0x0005e2000c101d4e */
[----:B------:R-:W-:-:S02]  /*1780*/  LOP3.LUT R6, R3, R4, RZ, 0xfc, !PT ;  /* 0x0000000403067212 */ /* 0x000fc400078efcff */
[C---:B------:R-:W-:Y:S01]  /*1790*/  LOP3.LUT R3, R222.reuse, 0xfffffff8, RZ, 0xc0, !PT ;  /* 0xfffffff8de037812 */ /* 0x040fe200078ec0ff */
[----:B------:R-:W-:Y:S01]  /*17a0*/  IMAD.SHL.U32 R222, R222, 0x40, RZ ;  /* 0x00000040dede7824 */ /* 0x000fe200078e00ff */
[----:B------:R-:W-:Y:S01]  /*17b0*/  LOP3.LUT R14, R4, 0x70, R5, 0xf8, !PT ;  /* 0x00000070040e7812 */ /* 0x000fe200078ef805 */
[----:B------:R-:W-:Y:S01]  /*17c0*/  IMAD.SHL.U32 R4, R0, 0x20, RZ ;  /* 0x0000002000047824 */ /* 0x000fe200078e00ff */
[----:B------:R-:W-:Y:S01]  /*17d0*/  LEA.HI R5, R12, R12, RZ, 0x1 ;  /* 0x0000000c0c057211 */ /* 0x000fe200078f08ff */
[----:B------:R-:W-:Y:S01]  /*17e0*/  IMAD.IADD R7, R2, 0x1, -R3 ;  /* 0x0000000102077824 */ /* 0x000fe200078e0a03 */
[----:B------:R-:W-:Y:S01]  /*17f0*/  LOP3.LUT R220, R6, 0x18, R220, 0x78, !PT ;  /* 0x0000001806dc7812 */ /* 0x000fe200078e78dc */
[----:B------:R-:W-:Y:S01]  /*1800*/  IMAD.MOV.U32 R2, RZ, RZ, 0x10 ;  /* 0x00000010ff027424 */ /* 0x000fe200078e00ff */
[----:B------:R-:W-:Y:S01]  /*1810*/  LOP3.LUT R3, R13, 0x3ffffffc, RZ, 0xc0, !PT ;  /* 0x3ffffffc0d037812 */ /* 0x000fe200078ec0ff */
[----:B------:R-:W-:Y:S01]  /*1820*/  IMAD.SHL.U32 R5, R5, 0x100, RZ ;  /* 0x0000010005057824 */ /* 0x000fe200078e00ff */
[----:B------:R-:W-:Y:S01]  /*1830*/  LOP3.LUT P0, RZ, R7, 0x2, RZ, 0xc0, !PT ;  /* 0x0000000207ff7812 */ /* 0x000fe2000780c0ff */
[----:B------:R-:W-:Y:S01]  /*1840*/  IMAD.SHL.U32 R6, R20, 0x40, RZ ;  /* 0x0000004014067824 */ /* 0x000fe200078e00ff */
[----:B------:R-:W-:Y:S01]  /*1850*/  LOP3.LUT R4, R4, 0x20, RZ, 0xc0, !PT ;  /* 0x0000002004047812 */ /* 0x000fe200078ec0ff */
[----:B------:R-:W-:Y:S01]  /*1860*/  IMAD.IADD R8, R240, 0x1, -R3 ;  /* 0x00000001f0087824 */ /* 0x000fe200078e0a03 */
[----:B------:R-:W-:-:S02]  /*1870*/  SEL R231, R2, 0xfffffff0, !P0 ;  /* 0xfffffff002e77807 */ /* 0x000fc40004000000 */
[----:B------:R-:W-:Y:S02]  /*1880*/  LOP3.LUT R5, R5, 0x7ffffe00, RZ, 0xc0, !PT ;  /* 0x7ffffe0005057812 */ /* 0x000fe400078ec0ff */
[----:B------:R-:W-:Y:S02]  /*1890*/  LOP3.LUT P0, RZ, R20, 0x2, RZ, 0xc0, !PT ;  /* 0x0000000214ff7812 */ /* 0x000fe4000780c0ff */
[----:B------:R-:W-:Y:S01]  /*18a0*/  LOP3.LUT R3, R6, 0x1c0, RZ, 0xc0, !PT ;  /* 0x000001c006037812 */ /* 0x000fe200078ec0ff */
[----:B-1----:R-:W-:Y:S01]  /*18b0*/  IMAD R11, R8, 0x2, R5 ;  /* 0x00000002080b7824 */ /* 0x002fe200078e0205 */
[----:B------:R-:W-:Y:S01]  /*18c0*/  SEL R217, R2, 0xfffffff0, !P0 ;  /* 0xfffffff002d97807 */ /* 0x000fe20004000000 */
[----:B------:R-:W-:Y:S01]  /*18d0*/  IMAD.SHL.U32 R6, R12, 0x100, RZ ;  /* 0x000001000c067824 */ /* 0x000fe200078e00ff */
[----:B------:R-:W-:Y:S02]  /*18e0*/  LOP3.LUT R5, R3, 0x30, R237, 0xf8, !PT ;  /* 0x0000003003057812 */ /* 0x000fe400078ef8ed */
[----:B------:R-:W-:-:S02]  /*18f0*/  SHF.R.U32.HI R2, RZ, 0x3, R15 ;  /* 0x00000003ff027819 */ /* 0x000fc4000001160f */
[--C-:B------:R-:W-:Y:S02]  /*1900*/  LOP3.LUT R8, R5, 0x8, R23.reuse, 0xf8, !PT ;  /* 0x0000000805087812 */ /* 0x100fe400078ef817 */
[----:B------:R-:W-:Y:S02]  /*1910*/  LOP3.LUT R223, R2, 0x38, RZ, 0xc0, !PT ;  /* 0x0000003802df7812 */ /* 0x000fe400078ec0ff */
[----:B------:R-:W-:Y:S02]  /*1920*/  LOP3.LUT R5, R3, 0x8, R23, 0xf8, !PT ;  /* 0x0000000803057812 */ /* 0x000fe400078ef817 */
[----:B------:R-:W-:Y:S01]  /*1930*/  SHF.R.U32.HI R2, RZ, 0x3, R3 ;  /* 0x00000003ff027819 */ /* 0x000fe20000011603 */
[----:B------:R-:W-:Y:S01]  /*1940*/  IMAD.SHL.U32 R3, R7, 0x40, RZ ;  /* 0x0000004007037824 */ /* 0x000fe200078e00ff */
[----:B------:R-:W-:Y:S01]  /*1950*/  LOP3.LUT R9, R4, 0x18, R9, 0xf8, !PT ;  /* 0x0000001804097812 */ /* 0x000fe200078ef809 */
[----:B------:R-:W-:Y:S01]  /*1960*/  IMAD.SHL.U32 R4, R0, 0x8, RZ ;  /* 0x0000000800047824 */ /* 0x000fe200078e00ff */
[----:B------:R-:W-:-:S02]  /*1970*/  LOP3.LUT R216, R5, R2, RZ, 0x3c, !PT ;  /* 0x0000000205d87212 */ /* 0x000fc400078e3cff */
[----:B------:R-:W-:Y:S02]  /*1980*/  LOP3.LUT R3, R3, 0x1c0, RZ, 0xc0, !PT ;  /* 0x000001c003037812 */ /* 0x000fe400078ec0ff */
[----:B------:R-:W-:Y:S01]  /*1990*/  LOP3.LUT R10, R14, 0x100, R6, 0xf8, !PT ;  /* 0x000001000e0a7812 */ /* 0x000fe200078ef806 */
[----:B------:R-:W-:Y:S01]  /*19a0*/  IMAD R216, R21, 0x200, R216 ;  /* 0x0000020015d87824 */ /* 0x000fe200078e02d8 */
[----:B------:R-:W-:Y:S02]  /*19b0*/  LOP3.LUT R2, R8, R2, RZ, 0x3c, !PT ;  /* 0x0000000208027212 */ /* 0x000fe400078e3cff */
[----:B------:R-:W-:Y:S02]  /*19c0*/  LOP3.LUT R6, R4, 0x8, RZ, 0xc0, !PT ;  /* 0x0000000804067812 */ /* 0x000fe400078ec0ff */
[----:B------:R-:W-:Y:S01]  /*19d0*/  LOP3.LUT P1, RZ, R7, 0x4, RZ, 0xc0, !PT ;  /* 0x0000000407ff7812 */ /* 0x000fe2000782c0ff */
[----:B------:R-:W-:Y:S01]  /*19e0*/  IMAD R227, R0, 0x200, R2 ;  /* 0x0000020000e37824 */ /* 0x000fe200078e0202 */
[----:B------:R-:W-:-:S02]  /*19f0*/  SHF.R.U32.HI R4, RZ, 0x3, R3 ;  /* 0x00000003ff047819 */ /* 0x000fc40000011603 */
[----:B------:R-:W-:Y:S02]  /*1a00*/  LOP3.LUT R7, R24, 0xffffffe0, RZ, 0xc0, !PT ;  /* 0xffffffe018077812 */ /* 0x000fe400078ec0ff */
[----:B------:R-:W-:Y:S01]  /*1a10*/  LOP3.LUT R222, R222, 0xfffffe00, RZ, 0xc0, !PT ;  /* 0xfffffe00dede7812 */ /* 0x000fe200078ec0ff */
[----:B------:R-:W-:Y:S01]  /*1a20*/  CS2R R24, SRZ ;  /* 0x0000000000187805 */ /* 0x000fe2000001ff00 */
[----:B------:R-:W-:Y:S01]  /*1a30*/  PLOP3.LUT P0, PT, PT, PT, UP0, 0x80, 0x0 ;  /* 0x000000000000781c */ /* 0x000fe20003f0f008 */
[----:B------:R-:W-:Y:S01]  /*1a40*/  IMAD.IADD R7, R240, 0x1, -R7 ;  /* 0x00000001f0077824 */ /* 0x000fe200078e0a07 */
[----:B------:R-:W-:Y:S01]  /*1a50*/  LOP3.LUT R0, R4, R3, R6, 0x1e, !PT ;  /* 0x0000000304007212 */ /* 0x000fe200078e1e06 */
[----:B------:R-:W-:Y:S01]  /*1a60*/  IMAD R2, R12, 0x400, R222 ;  /* 0x000004000c027824 */ /* 0x000fe200078e02de */
[----:B------:R-:W-:Y:S01]  /*1a70*/  LOP3.LUT R3, R4, R9, R3, 0x1e, !PT ;  /* 0x0000000904037212 */ /* 0x000fe200078e1e03 */
[----:B------:R-:W-:Y:S01]  /*1a80*/  @!P5 IMAD.SHL.U32 R4, R240, 0x10, RZ ;  /* 0x00000010f004d824 */ /* 0x000fe200078e00ff */
[----:B------:R-:W-:Y:S01]  /*1a90*/  SHF.R.U32.HI R5, RZ, 0x3, R10 ;  /* 0x00000003ff057819 */ /* 0x000fe2000001160a */
[----:B------:R-:W-:Y:S01]  /*1aa0*/  IMAD.IADD R228, R2, 0x1, R0 ;  /* 0x0000000102e47824 */ /* 0x000fe200078e0200 */
[----:B------:R-:W-:Y:S01]  /*1ab0*/  LOP3.LUT R222, R3, R222, RZ, 0xfc, !PT ;  /* 0x000000de03de7212 */ /* 0x000fe200078efcff */
[----:B------:R-:W-:Y:S01]  /*1ac0*/  IMAD.MOV.U32 R2, RZ, RZ, 0x20 ;  /* 0x00000020ff027424 */ /* 0x000fe200078e00ff */
[----:B------:R-:W-:Y:S01]  /*1ad0*/  SHF.R.S32.HI R3, RZ, 0x1f, R7 ;  /* 0x0000001fff037819 */ /* 0x000fe20000011407 */
[----:B------:R2:W-:Y:S01]  /*1ae0*/  @!P5 LDGSTS.E.BYPASS.LTC128B.128 [R4+0x21280], [R18.64] ;  /* 0x212800001204dfae */ /* 0x0005e2000b901d4e */
[----:B------:R-:W-:-:S02]  /*1af0*/  LOP3.LUT P2, RZ, R20, 0x4, RZ, 0xc0, !PT ;  /* 0x0000000414ff7812 */ /* 0x000fc4000784c0ff */
[----:B------:R-:W-:Y:S01]  /*1b00*/  LOP3.LUT R5, R10, 0x28, R5, 0x78, !PT ;  /* 0x000000280a057812 */ /* 0x000fe200078e7805 */
[----:B------:R-:W0:Y:S01]  /*1b10*/  LDGDEPBAR ;  /* 0x00000000000079af */ /* 0x000e220000000000 */
[----:B------:R-:W-:Y:S02]  /*1b20*/  LEA.HI R3, R3, R7, RZ, 0x2 ;  /* 0x0000000703037211 */ /* 0x000fe400078f10ff */
[----:B------:R-:W-:Y:S01]  /*1b30*/  SEL R218, R2, 0xffffffe0, !P2 ;  /* 0xffffffe002da7807 */ /* 0x000fe20005000000 */
[----:B------:R-:W0:Y:S01]  /*1b40*/  LDGDEPBAR ;  /* 0x00000000000079af */ /* 0x000e220000000000 */
[----:B------:R-:W-:Y:S01]  /*1b50*/  LOP3.LUT R223, R223, R15, R6, 0x1e, !PT ;  /* 0x0000000fdfdf7212 */ /* 0x000fe200078e1e06 */
[----:B------:R-:W-:Y:S01]  /*1b60*/  IMAD.IADD R5, R11, 0x1, R5 ;  /* 0x000000010b057824 */ /* 0x000fe200078e0205 */
[----:B------:R-:W-:Y:S02]  /*1b70*/  SEL R221, R221, 0xe0, !P3 ;  /* 0x000000e0dddd7807 */ /* 0x000fe40005800000 */
[----:B------:R-:W-:-:S02]  /*1b80*/  LEA.HI.SX32 R237, R3, R237, 0x1e ;  /* 0x000000ed03ed7211 */ /* 0x000fc400078ff2ff */
[----:B------:R-:W-:Y:S01]  /*1b90*/  SEL R2, R2, 0xffffffe0, !P1 ;  /* 0xffffffe002027807 */ /* 0x000fe20004800000 */
[----:B------:R-:W-:Y:S05]  /*1ba0*/  @!P0 BRA `(.L_x_686) ;  /* 0x0000473000008947 */ /* 0x000fea0003800000 */
[----:B------:R-:W-:Y:S01]  /*1bb0*/  LOP3.LUT R3, R3, 0xfffffffc, RZ, 0xc0, !PT ;  /* 0xfffffffc03037812 */ /* 0x000fe200078ec0ff */
[----:B------:R-:W-:Y:S01]  /*1bc0*/  IMAD.MOV.U32 R8, RZ, RZ, -0x50 ;  /* 0xffffffb0ff087424 */ /* 0x000fe200078e00ff */
[----:B------:R-:W-:Y:S01]  /*1bd0*/  LEA.HI R0, R21, R21, RZ, 0x1 ;  /* 0x0000001515007211 */ /* 0x000fe200078f08ff */
[----:B------:R-:W-:Y:S01]  /*1be0*/  ULDC.64 UR6, c[0x0][0x240] ;  /* 0x0000900000067ab9 */ /* 0x000fe20000000a00 */
[--C-:B------:R-:W-:Y:S01]  /*1bf0*/  SHF.R.S32.HI R241, RZ, 0x1f, R240.reuse ;  /* 0x0000001ffff17819 */ /* 0x100fe200000114f0 */
[----:B------:R-:W-:Y:S01]  /*1c00*/  IMAD.IADD R7, R7, 0x1, -R3 ;  /* 0x0000000107077824 */ /* 0x000fe200078e0a03 */
[----:B------:R-:W-:Y:S01]  /*1c10*/  LOP3.LUT R0, R0, 0xfffffffe, RZ, 0xc0, !PT ;  /* 0xfffffffe00007812 */ /* 0x000fe200078ec0ff */
[----:B------:R-:W-:Y:S01]  /*1c20*/  IMAD R3, R86, c[0x0][0x238], RZ ;  /* 0x00008e0056037a24 */ /* 0x000fe200078e02ff */
[----:B------:R-:W-:Y:S01]  /*1c30*/  SHF.L.U32 R234, R5, 0x1, RZ ;  /* 0x0000000105ea7819 */ /* 0x000fe200000006ff */
[----:B--2---:R-:W-:Y:S01]  /*1c40*/  IMAD.WIDE.U32 R4, R85, c[0x0][0x238], R240 ;  /* 0x00008e0055047a25 */ /* 0x004fe200078e00f0 */
[----:B------:R-:W-:Y:S01]  /*1c50*/  SHF.L.U32 R225, R228, 0x1, RZ ;  /* 0x00000001e4e17819 */ /* 0x000fe200000006ff */
[----:B------:R-:W-:Y:S01]  /*1c60*/  UIMAD UR6, UR4, UR6, URZ ;  /* 0x00000006040672a4 */ /* 0x000fe2000f8e023f */
[----:B------:R-:W-:Y:S01]  /*1c70*/  LOP3.LUT P0, RZ, R84, 0x1, RZ, 0xc0, !PT ;  /* 0x0000000154ff7812 */ /* 0x000fe2000780c0ff */
[----:B------:R-:W-:Y:S01]  /*1c80*/  IMAD.IADD R6, R21, 0x1, -R0 ;  /* 0x0000000115067824 */ /* 0x000fe200078e0a00 */
[----:B------:R-:W-:Y:S01]  /*1c90*/  UIADD3 UR22, UR22, 0x3f, URZ ;  /* 0x0000003f16167890 */ /* 0x000fe2000fffe03f */
[----:B------:R-:W-:Y:S01]  /*1ca0*/  IMAD R0, R85, c[0x0][0x23c], R3 ;  /* 0x00008f0055007a24 */ /* 0x000fe200078e0203 */
[----:B------:R-:W-:Y:S01]  /*1cb0*/  UIMAD UR7, UR8, UR7, UR6 ;  /* 0x00000007080772a4 */ /* 0x000fe2000f8e0206 */
[----:B------:R-:W-:Y:S01]  /*1cc0*/  IMAD.SHL.U32 R216, R216, 0x2, RZ ;  /* 0x00000002d8d87824 */ /* 0x000fe200078e00ff */
[----:B------:R-:W-:Y:S01]  /*1cd0*/  USHF.R.S32.HI UR6, URZ, 0x1f, UR22 ;  /* 0x0000001f3f067899 */ /* 0x000fe20008011416 */
[----:B------:R-:W-:Y:S01]  /*1ce0*/  IMAD.IADD R5, R5, 0x1, R0 ;  /* 0x0000000105057824 */ /* 0x000fe200078e0200 */
[----:B------:R-:W-:Y:S01]  /*1cf0*/  MOV R0, UR8 ;  /* 0x0000000800007c02 */ /* 0x000fe20008000f00 */
[----:B------:R-:W-:Y:S01]  /*1d00*/  IMAD R8, R87, R8, c[0x0][0x198] ;  /* 0x0000660057087624 */ /* 0x000fe200078e0208 */
[----:B------:R-:W-:Y:S01]  /*1d10*/  IADD3 R3, R234, 0x21480, RZ ;  /* 0x00021480ea037810 */ /* 0x000fe20007ffe0ff */
[----:B------:R-:W-:Y:S01]  /*1d20*/  IMAD.SHL.U32 R220, R220, 0x2, RZ ;  /* 0x00000002dcdc7824 */ /* 0x000fe200078e00ff */
[-C--:B------:R-:W-:Y:S01]  /*1d30*/  LEA R217, R217, R216.reuse, 0x1 ;  /* 0x000000d8d9d97211 */ /* 0x080fe200078e08ff */
[----:B------:R-:W-:Y:S01]  /*1d40*/  IMAD.WIDE.U32 R10, R0, c[0x0][0x240], R4 ;  /* 0x00009000000a7a25 */ /* 0x000fe200078e0004 */
[----:B------:R-:W-:Y:S01]  /*1d50*/  IADD3 R0, R225, 0x1b080, RZ ;  /* 0x0001b080e1007810 */ /* 0x000fe20007ffe0ff */
[----:B------:R-:W-:Y:S01]  /*1d60*/  ULEA.HI UR6, UR6, UR22, URZ, 0x6 ;  /* 0x0000001606067291 */ /* 0x000fe2000f8f303f */
[----:B------:R-:W-:Y:S01]  /*1d70*/  IADD3 R235, R234, 0x215a0, RZ ;  /* 0x000215a0eaeb7810 */ /* 0x000fe20007ffe0ff */
[----:B------:R-:W-:Y:S01]  /*1d80*/  IMAD R6, R6, -0x8, R8 ;  /* 0xfffffff806067824 */ /* 0x000fe200078e0208 */
[----:B------:R1:W-:Y:S01]  /*1d90*/  STL.64 [R1+0x10], R10 ;  /* 0x0000100a01007387 */ /* 0x0003e20000100a00 */
[----:B------:R-:W-:Y:S01]  /*1da0*/  IMAD R224, R2, 0x2, R0 ;  /* 0x0000000202e07824 */ /* 0x000fe200078e0200 */
[----:B------:R-:W-:Y:S01]  /*1db0*/  IADD3 R0, R236, 0xf080, RZ ;  /* 0x0000f080ec007810 */ /* 0x000fe20007ffe0ff */
[----:B------:R-:W-:Y:S01]  /*1dc0*/  IMAD.SHL.U32 R230, R231, 0x2, RZ ;  /* 0x00000002e7e67824 */ /* 0x000fe200078e00ff */
[----:B------:R-:W-:Y:S01]  /*1dd0*/  LEA R219, R218, R216, 0x1 ;  /* 0x000000d8dadb7211 */ /* 0x000fe200078e08ff */
[----:B------:R-:W-:Y:S01]  /*1de0*/  UMOV UR26, 0x6 ;  /* 0x00000006001a7882 */ /* 0x000fe20000000000 */
[----:B------:R-:W-:Y:S01]  /*1df0*/  @P0 IADD3 R235, R3, 0xe0, RZ ;  /* 0x000000e003eb0810 */ /* 0x000fe20007ffe0ff */
[----:B------:R1:W-:Y:S01]  /*1e00*/  STL [R1+0x18], R0 ;  /* 0x0000180001007387 */ /* 0x0003e20000100800 */
[----:B------:R-:W-:Y:S01]  /*1e10*/  ULDC UR23, c[0x0][0x17c] ;  /* 0x00005f0000177ab9 */ /* 0x000fe20000000800 */
[----:B------:R-:W-:Y:S01]  /*1e20*/  IMAD R233, R7, -0x2, R6 ;  /* 0xfffffffe07e97824 */ /* 0x000fe200078e0206 */
[----:B------:R-:W-:Y:S01]  /*1e30*/  LEA R223, R223, 0x23c80, 0x1 ;  /* 0x00023c80dfdf7811 */ /* 0x000fe200078e08ff */
[----:B------:R-:W-:Y:S01]  /*1e40*/  CS2R R170, SRZ ;  /* 0x0000000000aa7805 */ /* 0x000fe2000001ff00 */
[----:B------:R-:W-:Y:S01]  /*1e50*/  LEA R222, R222, 0x80, 0x1 ;  /* 0x00000080dede7811 */ /* 0x000fe200078e08ff */
[----:B------:R-:W-:Y:S01]  /*1e60*/  CS2R R168, SRZ ;  /* 0x0000000000a87805 */ /* 0x000fe2000001ff00 */
[----:B------:R-:W-:Y:S01]  /*1e70*/  IADD3 R229, R228, R2, RZ ;  /* 0x00000002e4e57210 */ /* 0x000fe20007ffe0ff */
        /* <DEDUP_REMOVED lines=59> */
[----:B------:R-:W-:Y:S01]  /*2230*/  LEA R218, R218, R217, 0x1 ;  /* 0x000000d9dada7211 */ /* 0x000fe200078e08ff */
[----:B------:R-:W-:Y:S01]  /*2240*/  IMAD.IADD R226, R225, 0x1, R230 ;  /* 0x00000001e1e27824 */ /* 0x000fe200078e02e6 */
[----:B------:R-:W-:Y:S01]  /*2250*/  IADD3 R252, R11, UR7, RZ ;  /* 0x000000070bfc7c10 */ /* 0x000fe2000fffe0ff */
[----:B------:R-:W-:-:S02]  /*2260*/  USHF.L.U32 UR21, UR10, 0x6, URZ ;  /* 0x000000060a157899 */ /* 0x000fc4000800063f */
[----:B------:R-:W-:Y:S02]  /*2270*/  USHF.L.U64.HI UR10, UR10, UR26, UR23 ;  /* 0x0000001a0a0a7299 */ /* 0x000fe40008010217 */
[----:B------:R-:W-:Y:S02]  /*2280*/  UMOV UR4, URZ ;  /* 0x0000003f00047c82 */ /* 0x000fe40008000000 */
[----:B------:R-:W-:Y:S02]  /*2290*/  UMOV UR28, 0x1 ;  /* 0x00000001001c7882 */ /* 0x000fe40000000000 */
[----:B------:R-:W-:Y:S02]  /*22a0*/  UMOV UR23, URZ ;  /* 0x0000003f00177c82 */ /* 0x000fe40008000000 */
[----:B------:R-:W-:Y:S02]  /*22b0*/  USHF.R.S32.HI UR26, URZ, 0x6, UR6 ;  /* 0x000000063f1a7899 */ /* 0x000fe40008011406 */
[----:B------:R-:W-:-:S03]  /*22c0*/  ULDC UR22, c[0x0][0x168] ;  /* 0x00005a0000167ab9 */ /* 0x000fc60000000800 */
[----:B-1----:R-:W-:-:S07]  /*22d0*/  IADD3 R232, R228, R231, RZ ;  /* 0x000000e7e4e87210 */ /* 0x002fce0007ffe0ff */
.L_x_689:
[----:B------:R-:W-:Y:S04]  /*22e0*/  DEPBAR.LE SB0, 0x1 ;  /* 0x000080400000791a */ /* 0x000fe80000000000 */
[----:B------:R-:W-:Y:S01]  /*22f0*/  BAR.SYNC.DEFER_BLOCKING 0x0 ;  /* 0x0000000000007b1d */ /* 0x000fe20000010000 */
[----:B------:R-:W-:Y:S01]  /*2300*/  MOV R0, UR4 ;  /* 0x0000000400007c02 */ /* 0x000fe20008000f00 */
[----:B------:R-:W-:Y:S01]  /*2310*/  UIADD3 UR27, UR23, 0x1, URZ ;  /* 0x00000001171b7890 */ /* 0x000fe2000fffe03f */
[----:B------:R-:W-:Y:S03]  /*2320*/  MOV R18, UR4 ;  /* 0x0000000400127c02 */ /* 0x000fe60008000f00 */
[----:B------:R-:W-:Y:S01]  /*2330*/  IMAD R0, R0, 0x3000, R228 ;  /* 0x0000300000007824 */ /* 0x000fe200078e02e4 */
[----:B------:R-:W-:Y:S01]  /*2340*/  UISETP.GE.AND UP0, UPT, UR27, UR26, UPT ;  /* 0x0000001a1b00728c */ /* 0x000fe2000bf06270 */
[----:B------:R-:W-:Y:S03]  /*2350*/  IMAD R18, R18, 0x3000, R229 ;  /* 0x0000300012127824 */ /* 0x000fe600078e02e5 */
[----:B------:R-:W-:Y:S02]  /*2360*/  SHF.L.U32 R174, R0, 0x1, RZ ;  /* 0x0000000100ae7819 */ /* 0x000fe400000006ff */
[----:B------:R-:W-:Y:S02]  /*2370*/  MOV R0, UR4 ;  /* 0x0000000400007c02 */ /* 0x000fe40008000f00 */
[----:B------:R-:W-:Y:S02]  /*2380*/  SHF.L.U32 R175, R18, 0x1, RZ ;  /* 0x0000000112af7819 */ /* 0x000fe400000006ff */
[----:B------:R-:W-:Y:S01]  /*2390*/  PLOP3.LUT P0, PT, PT, PT, UP0, 0x80, 0x0 ;  /* 0x000000000000781c */ /* 0x000fe20003f0f008 */
[----:B------:R-:W-:Y:S05]  /*23a0*/  IMAD R0, R0, 0x3000, R231 ;  /* 0x0000300000007824 */ /* 0x000fea00078e02e7 */
[-C--:B------:R-:W-:Y:S01]  /*23b0*/  IADD3 R4, R228, R0.reuse, RZ ;  /* 0x00000000e4047210 */ /* 0x080fe20007ffe0ff */
[----:B------:R-:W-:Y:S01]  /*23c0*/  LDSM.16.M88.2 R2, [R216+0x80] ;  /* 0x00008000d802783b */ /* 0x000fe20000000100 */
[----:B------:R-:W-:Y:S02]  /*23d0*/  IADD3 R0, R229, R0, RZ ;  /* 0x00000000e5007210 */ /* 0x000fe40007ffe0ff */
[----:B------:R-:W-:Y:S01]  /*23e0*/  SHF.L.U32 R4, R4, 0x1, RZ ;  /* 0x0000000104047819 */ /* 0x000fe200000006ff */
[----:B------:R-:W1:Y:S01]  /*23f0*/  LDSM.16.M88.4 R20, [R174+0xf080] ;  /* 0x00f08000ae14783b */ /* 0x000e620000000200 */
[----:B------:R-:W-:Y:S02]  /*2400*/  SHF.L.U32 R176, R0, 0x1, RZ ;  /* 0x0000000100b07819 */ /* 0x000fe400000006ff */
[----:B------:R-:W-:Y:S01]  /*2410*/  MOV R0, UR4 ;  /* 0x0000000400007c02 */ /* 0x000fe20008000f00 */
[----:B------:R-:W2:Y:S04]  /*2420*/  LDSM.16.M88.2 R8, [R216+0x880] ;  /* 0x00088000d808783b */ /* 0x000ea80000000100 */
[----:B------:R-:W3:Y:S01]  /*2430*/  LDSM.16.M88.2 R12, [R216+0x1080] ;  /* 0x00108000d80c783b */ /* 0x000ee20000000100 */
[----:B------:R-:W-:Y:S03]  /*2440*/  IMAD R0, R0, 0x3000, R232 ;  /* 0x0000300000007824 */ /* 0x000fe600078e02e8 */
[----:B------:R1:W-:Y:S02]  /*2450*/  LDSM.16.M88.4 R88, [R4+0xf080] ;  /* 0x00f080000458783b */ /* 0x0003e40000000200 */
[----:B------:R-:W-:Y:S02]  /*2460*/  SHF.L.U32 R0, R0, 0x1, RZ ;  /* 0x0000000100007819 */ /* 0x000fe400000006ff */
[----:B------:R-:W4:Y:S04]  /*2470*/  LDSM.16.M88.2 R16, [R216+0x1880] ;  /* 0x00188000d810783b */ /* 0x000f280000000100 */
[----:B------:R-:W5:Y:S04]  /*2480*/  LDSM.16.M88.2 R84, [R216+0x2080] ;  /* 0x00208000d854783b */ /* 0x000f680000000100 */
[----:B------:R-:W4:Y:S04]  /*2490*/  LDSM.16.M88.2 R86, [R217+0x80] ;  /* 0x00008000d956783b */ /* 0x000f280000000100 */
[----:B------:R-:W-:Y:S04]  /*24a0*/  LDSM.16.M88.2 R92, [R217+0x1080] ;  /* 0x00108000d95c783b */ /* 0x000fe80000000100 */
[----:B------:R-:W-:Y:S04]  /*24b0*/  LDSM.16.M88.2 R94, [R217+0x1880] ;  /* 0x00188000d95e783b */ /* 0x000fe80000000100 */
[----:B------:R-:W-:Y:S01]  /*24c0*/  LDSM.16.M88.2 R96, [R217+0x2080] ;  /* 0x00208000d960783b */ /* 0x000fe20000000100 */
[C---:B-1----:R-:W-:Y:S03]  /*24d0*/  HMMA.16816.F32 R4, R20.reuse, R2, RZ ;  /* 0x000000021404723c */ /* 0x042fe600000018ff */
[----:B------:R-:W1:Y:S04]  /*24e0*/  LDSM.16.M88.2 R2, [R217+0x880] ;  /* 0x00088000d902783b */ /* 0x000e680000000100 */
[----:B------:R-:W-:Y:S01]  /*24f0*/  LDSM.16.M88.2 R98, [R219+0x80] ;  /* 0x00008000db62783b */ /* 0x000fe20000000100 */
[C---:B--2---:R-:W-:Y:S03]  /*2500*/  HMMA.16816.F32 R8, R20.reuse, R8, RZ ;  /* 0x000000081408723c */ /* 0x044fe600000018ff */
[----:B------:R-:W2:Y:S04]  /*2510*/  LDSM.16.M88.4 R100, [R175+0xf080] ;  /* 0x00f08000af64783b */ /* 0x000ea80000000200 */
[----:B------:R-:W-:Y:S01]  /*2520*/  LDSM.16.M88.2 R104, [R219+0x2080] ;  /* 0x00208000db68783b */ /* 0x000fe20000000100 */
[C---:B---3--:R-:W-:Y:S03]  /*2530*/  HMMA.16816.F32 R12, R20.reuse, R12, RZ ;  /* 0x0000000c140c723c */ /* 0x048fe600000018ff */
[----:B------:R-:W-:Y:S04]  /*2540*/  LDSM.16.M88.4 R108, [R176+0xf080] ;  /* 0x00f08000b06c783b */ /* 0x000fe80000000200 */
[----:B------:R-:W-:Y:S01]  /*2550*/  LDSM.16.M88.2 R172, [R217+0x2880] ;  /* 0x00288000d9ac783b */ /* 0x000fe20000000100 */
[C---:B----4-:R-:W-:Y:S08]  /*2560*/  HMMA.16816.F32 R16, R20.reuse, R16, RZ ;  /* 0x000000101410723c */ /* 0x050ff000000018ff */
[----:B-----5:R-:W-:Y:S01]  /*2570*/  HMMA.16816.F32 R20, R20, R84, RZ ;  /* 0x000000541414723c */ /* 0x020fe200000018ff */
[----:B------:R-:W3:Y:S07]  /*2580*/  LDSM.16.M88.2 R84, [R219+0x880] ;  /* 0x00088000db54783b */ /* 0x000eee0000000100 */
[C---:B------:R-:W-:Y:S01]  /*2590*/  HMMA.16816.F32 R4, R88.reuse, R86, R4 ;  /* 0x000000565804723c */ /* 0x040fe20000001804 */
[----:B------:R-:W4:Y:S07]  /*25a0*/  LDSM.16.M88.2 R86, [R219+0x1080] ;  /* 0x00108000db56783b */ /* 0x000f2e0000000100 */
[C---:B-1----:R-:W-:Y:S01]  /*25b0*/  HMMA.16816.F32 R8, R88.reuse, R2, R8 ;  /* 0x000000025808723c */ /* 0x042fe20000001808 */
[----:B------:R-:W1:Y:S07]  /*25c0*/  LDSM.16.M88.2 R2, [R219+0x1880] ;  /* 0x00188000db02783b */ /* 0x000e6e0000000100 */
[C---:B------:R-:W-:Y:S01]  /*25d0*/  HMMA.16816.F32 R12, R88.reuse, R92, R12 ;  /* 0x0000005c580c723c */ /* 0x040fe2000000180c */
[----:B------:R-:W5:Y:S07]  /*25e0*/  LDSM.16.M88.2 R92, [R218+0x80] ;  /* 0x00008000da5c783b */ /* 0x000f6e0000000100 */
[C---:B------:R-:W-:Y:S01]  /*25f0*/  HMMA.16816.F32 R16, R88.reuse, R94, R16 ;  /* 0x0000005e5810723c */ /* 0x040fe20000001810 */
[----:B------:R-:W-:Y:S07]  /*2600*/  LDSM.16.M88.2 R94, [R218+0x2080] ;  /* 0x00208000da5e783b */ /* 0x000fee0000000100 */
[----:B------:R-:W-:Y:S01]  /*2610*/  HMMA.16816.F32 R20, R88, R96, R20 ;  /* 0x000000605814723c */ /* 0x000fe20000001814 */
[----:B------:R-:W5:Y:S04]  /*2620*/  LDSM.16.M88.2 R88, [R218+0x880] ;  /* 0x00088000da58783b */ /* 0x000f680000000100 */
[----:B------:R-:W-:Y:S03]  /*2630*/  LDSM.16.M88.2 R90, [R218+0x1880] ;  /* 0x00188000da5a783b */ /* 0x000fe60000000100 */
[C---:B--2---:R-:W-:Y:S01]  /*2640*/  HMMA.16816.F32 R4, R100.reuse, R98, R4 ;  /* 0x000000626404723c */ /* 0x044fe20000001804 */
[----:B------:R-:W-:Y:S07]  /*2650*/  LDSM.16.M88.4 R96, [R174+0x11080] ;  /* 0x01108000ae60783b */ /* 0x000fee0000000200 */
[C---:B---3--:R-:W-:Y:S01]  /*2660*/  HMMA.16816.F32 R8, R100.reuse, R84, R8 ;  /* 0x000000546408723c */ /* 0x048fe20000001808 */
[----:B------:R-:W2:Y:S07]  /*2670*/  LDSM.16.M88.2 R84, [R218+0x1080] ;  /* 0x00108000da54783b */ /* 0x000eae0000000100 */
[C---:B----4-:R-:W-:Y:S01]  /*2680*/  HMMA.16816.F32 R12, R100.reuse, R86, R12 ;  /* 0x00000056640c723c */ /* 0x050fe2000000180c */
[----:B------:R-:W3:Y:S07]  /*2690*/  LDSM.16.M88.2 R86, [R216+0x2880] ;  /* 0x00288000d856783b */ /* 0x000eee0000000100 */
[C---:B-1----:R-:W-:Y:S01]  /*26a0*/  HMMA.16816.F32 R16, R100.reuse, R2, R16 ;  /* 0x000000026410723c */ /* 0x042fe20000001810 */
[----:B------:R-:W1:Y:S07]  /*26b0*/  LDSM.16.M88.2 R2, [R216+0x3080] ;  /* 0x00308000d802783b */ /* 0x000e6e0000000100 */
[----:B------:R-:W-:Y:S01]  /*26c0*/  HMMA.16816.F32 R20, R100, R104, R20 ;  /* 0x000000686414723c */ /* 0x000fe20000001814 */
[----:B------:R-:W-:Y:S04]  /*26d0*/  LDSM.16.M88.2 R100, [R216+0x4080] ;  /* 0x00408000d864783b */ /* 0x000fe80000000100 */
[----:B------:R-:W-:Y:S03]  /*26e0*/  LDSM.16.M88.2 R102, [R216+0x4880] ;  /* 0x00488000d866783b */ /* 0x000fe60000000100 */
[C---:B-----5:R-:W-:Y:S01]  /*26f0*/  HMMA.16816.F32 R4, R108.reuse, R92, R4 ;  /* 0x0000005c6c04723c */ /* 0x060fe20000001804 */
[----:B------:R-:W4:Y:S04]  /*2700*/  LDSM.16.M88.2 R92, [R216+0x3880] ;  /* 0x00388000d85c783b */ /* 0x000f280000000100 */
[----:B------:R-:W5:Y:S03]  /*2710*/  LDSM.16.M88.4 R104, [R0+0x11080] ;  /* 0x011080000068783b */ /* 0x000f660000000200 */
[C---:B------:R-:W-:Y:S01]  /*2720*/  HMMA.16816.F32 R8, R108.reuse, R88, R8 ;  /* 0x000000586c08723c */ /* 0x040fe20000001808 */
[----:B------:R-:W-:Y:S07]  /*2730*/  LDSM.16.M88.2 R88, [R217+0x4080] ;  /* 0x00408000d958783b */ /* 0x000fee0000000100 */
[C---:B--2---:R-:W-:Y:S01]  /*2740*/  HMMA.16816.F32 R12, R108.reuse, R84, R12 ;  /* 0x000000546c0c723c */ /* 0x044fe2000000180c */
[----:B------:R-:W2:Y:S07]  /*2750*/  LDSM.16.M88.2 R84, [R217+0x3080] ;  /* 0x00308000d954783b */ /* 0x000eae0000000100 */
[C---:B------:R-:W-:Y:S01]  /*2760*/  HMMA.16816.F32 R16, R108.reuse, R90, R16 ;  /* 0x0000005a6c10723c */ /* 0x040fe20000001810 */
[----:B------:R-:W-:Y:S07]  /*2770*/  LDSM.16.M88.2 R90, [R217+0x4880] ;  /* 0x00488000d95a783b */ /* 0x000fee0000000100 */
[----:B------:R-:W-:Y:S01]  /*2780*/  HMMA.16816.F32 R20, R108, R94, R20 ;  /* 0x0000005e6c14723c */ /* 0x000fe20000001814 */
[----:B------:R-:W-:Y:S04]  /*2790*/  LDSM.16.M88.2 R94, [R219+0x2880] ;  /* 0x00288000db5e783b */ /* 0x000fe80000000100 */
[----:B------:R-:W-:Y:S03]  /*27a0*/  LDSM.16.M88.4 R108, [R175+0x11080] ;  /* 0x01108000af6c783b */ /* 0x000fe60000000200 */
[C---:B---3--:R-:W-:Y:S01]  /*27b0*/  HMMA.16816.F32 R4, R96.reuse, R86, R4 ;  /* 0x000000566004723c */ /* 0x048fe20000001804 */
[----:B------:R-:W3:Y:S07]  /*27c0*/  LDSM.16.M88.2 R86, [R217+0x3880] ;  /* 0x00388000d956783b */ /* 0x000eee0000000100 */
[C---:B-1----:R-:W-:Y:S01]  /*27d0*/  HMMA.16816.F32 R8, R96.reuse, R2, R8 ;  /* 0x000000026008723c */ /* 0x042fe20000001808 */
[----:B------:R-:W1:Y:S07]  /*27e0*/  LDSM.16.M88.2 R2, [R219+0x3080] ;  /* 0x00308000db02783b */ /* 0x000e6e0000000100 */
[C---:B----4-:R-:W-:Y:S01]  /*27f0*/  HMMA.16816.F32 R12, R96.reuse, R92, R12 ;  /* 0x0000005c600c723c */ /* 0x050fe2000000180c */
[----:B------:R-:W4:Y:S07]  /*2800*/  LDSM.16.M88.2 R92, [R219+0x3880] ;  /* 0x00388000db5c783b */ /* 0x000f2e0000000100 */
[C---:B------:R-:W-:Y:S08]  /*2810*/  HMMA.16816.F32 R16, R96.reuse, R100, R16 ;  /* 0x000000646010723c */ /* 0x040ff00000001810 */
[----:B------:R-:W-:Y:S01]  /*2820*/  HMMA.16816.F32 R20, R96, R102, R20 ;  /* 0x000000666014723c */ /* 0x000fe20000001814 */
[----:B------:R-:W1:Y:S04]  /*2830*/  LDSM.16.M88.2 R96, [R219+0x4080] ;  /* 0x00408000db60783b */ /* 0x000e680000000100 */
[----:B------:R-:W1:Y:S03]  /*2840*/  LDSM.16.M88.2 R98, [R219+0x4880] ;  /* 0x00488000db62783b */ /* 0x000e660000000100 */
[C---:B-----5:R-:W-:Y:S01]  /*2850*/  HMMA.16816.F32 R4, R104.reuse, R172, R4 ;  /* 0x000000ac6804723c */ /* 0x060fe20000001804 */
[----:B------:R-:W-:Y:S04]  /*2860*/  LDSM.16.M88.2 R172, [R218+0x2880] ;  /* 0x00288000daac783b */ /* 0x000fe80000000100 */
[----:B------:R-:W5:Y:S03]  /*2870*/  LDSM.16.M88.4 R100, [R176+0x11080] ;  /* 0x01108000b064783b */ /* 0x000f660000000200 */
[C---:B--2---:R-:W-:Y:S01]  /*2880*/  HMMA.16816.F32 R8, R104.reuse, R84, R8 ;  /* 0x000000546808723c */ /* 0x044fe20000001808 */
[----:B------:R-:W2:Y:S07]  /*2890*/  LDSM.16.M88.2 R84, [R218+0x3080] ;  /* 0x00308000da54783b */ /* 0x000eae0000000100 */
[C---:B---3--:R-:W-:Y:S01]  /*28a0*/  HMMA.16816.F32 R12, R104.reuse, R86, R12 ;  /* 0x00000056680c723c */ /* 0x048fe2000000180c */
[----:B------:R-:W3:Y:S07]  /*28b0*/  LDSM.16.M88.2 R86, [R218+0x3880] ;  /* 0x00388000da56783b */ /* 0x000eee0000000100 */
[C---:B------:R-:W-:Y:S01]  /*28c0*/  HMMA.16816.F32 R16, R104.reuse, R88, R16 ;  /* 0x000000586810723c */ /* 0x040fe20000001810 */
[----:B------:R-:W2:Y:S07]  /*28d0*/  LDSM.16.M88.2 R88, [R218+0x4080] ;  /* 0x00408000da58783b */ /* 0x000eae0000000100 */
[----:B------:R-:W-:Y:S01]  /*28e0*/  HMMA.16816.F32 R20, R104, R90, R20 ;  /* 0x0000005a6814723c */ /* 0x000fe20000001814 */
[----:B------:R-:W2:Y:S04]  /*28f0*/  LDSM.16.M88.2 R90, [R218+0x4880] ;  /* 0x00488000da5a783b */ /* 0x000ea80000000100 */
[----:B------:R-:W-:Y:S03]  /*2900*/  LDSM.16.M88.4 R104, [R174+0x13080] ;  /* 0x01308000ae68783b */ /* 0x000fe60000000200 */
[C---:B------:R-:W-:Y:S01]  /*2910*/  HMMA.16816.F32 R4, R108.reuse, R94, R4 ;  /* 0x0000005e6c04723c */ /* 0x040fe20000001804 */
[----:B------:R-:W2:Y:S07]  /*2920*/  LDSM.16.M88.2 R94, [R216+0x5080] ;  /* 0x00508000d85e783b */ /* 0x000eae0000000100 */
[C---:B-1----:R-:W-:Y:S01]  /*2930*/  HMMA.16816.F32 R8, R108.reuse, R2, R8 ;  /* 0x000000026c08723c */ /* 0x042fe20000001808 */
[----:B------:R-:W1:Y:S07]  /*2940*/  LDSM.16.M88.2 R2, [R216+0x5880] ;  /* 0x00588000d802783b */ /* 0x000e6e0000000100 */
[C---:B----4-:R-:W-:Y:S01]  /*2950*/  HMMA.16816.F32 R12, R108.reuse, R92, R12 ;  /* 0x0000005c6c0c723c */ /* 0x050fe2000000180c */
[----:B------:R-:W4:Y:S07]  /*2960*/  LDSM.16.M88.2 R92, [R216+0x6080] ;  /* 0x00608000d85c783b */ /* 0x000f2e0000000100 */
[C---:B------:R-:W-:Y:S01]  /*2970*/  HMMA.16816.F32 R16, R108.reuse, R96, R16 ;  /* 0x000000606c10723c */ /* 0x040fe20000001810 */
[----:B------:R-:W1:Y:S07]  /*2980*/  LDSM.16.M88.2 R96, [R216+0x6880] ;  /* 0x00688000d860783b */ /* 0x000e6e0000000100 */
[----:B------:R-:W-:Y:S01]  /*2990*/  HMMA.16816.F32 R20, R108, R98, R20 ;  /* 0x000000626c14723c */ /* 0x000fe20000001814 */
[----:B------:R-:W1:Y:S04]  /*29a0*/  LDSM.16.M88.2 R98, [R216+0x7080] ;  /* 0x00708000d862783b */ /* 0x000e680000000100 */
[----:B------:R4:W-:Y:S03]  /*29b0*/  LDSM.16.M88.4 R108, [R0+0x13080] ;  /* 0x01308000006c783b */ /* 0x0009e60000000200 */
[C---:B-----5:R-:W-:Y:S01]  /*29c0*/  HMMA.16816.F32 R4, R100.reuse, R172, R4 ;  /* 0x000000ac6404723c */ /* 0x060fe20000001804 */
[----:B------:R-:W5:Y:S07]  /*29d0*/  LDSM.16.M88.2 R172, [R217+0x5080] ;  /* 0x00508000d9ac783b */ /* 0x000f6e0000000100 */
[C---:B--2---:R-:W-:Y:S01]  /*29e0*/  HMMA.16816.F32 R8, R100.reuse, R84, R8 ;  /* 0x000000546408723c */ /* 0x044fe20000001808 */
[----:B------:R-:W2:Y:S07]  /*29f0*/  LDSM.16.M88.2 R84, [R217+0x5880] ;  /* 0x00588000d954783b */ /* 0x000eae0000000100 */
[C---:B---3--:R-:W-:Y:S01]  /*2a00*/  HMMA.16816.F32 R12, R100.reuse, R86, R12 ;  /* 0x00000056640c723c */ /* 0x048fe2000000180c */
[----:B------:R-:W3:Y:S03]  /*2a10*/  LDSM.16.M88.2 R86, [R217+0x6080] ;  /* 0x00608000d956783b */ /* 0x000ee60000000100 */
[----:B----4-:R-:W-:Y:S04]  /*2a20*/  MOV R0, UR4 ;  /* 0x0000000400007c02 */ /* 0x010fe80008000f00 */
[C---:B------:R-:W-:Y:S01]  /*2a30*/  HMMA.16816.F32 R16, R100.reuse, R88, R16 ;  /* 0x000000586410723c */ /* 0x040fe20000001810 */
[----:B------:R-:W4:Y:S03]  /*2a40*/  LDSM.16.M88.2 R88, [R217+0x6880] ;  /* 0x00688000d958783b */ /* 0x000f260000000100 */
[----:B------:R-:W-:Y:S04]  /*2a50*/  LEA R0, R0, R237, 0x6 ;  /* 0x000000ed00007211 */ /* 0x000fe800078e30ff */
[----:B------:R-:W-:Y:S01]  /*2a60*/  HMMA.16816.F32 R20, R100, R90, R20 ;  /* 0x0000005a6414723c */ /* 0x000fe20000001814 */
[----:B------:R-:W2:Y:S04]  /*2a70*/  LDSM.16.M88.2 R90, [R217+0x7080] ;  /* 0x00708000d95a783b */ /* 0x000ea80000000100 */
[----:B------:R-:W-:Y:S03]  /*2a80*/  LDSM.16.M88.4 R100, [R175+0x13080] ;  /* 0x01308000af64783b */ /* 0x000fe60000000200 */
[C---:B------:R-:W-:Y:S01]  /*2a90*/  HMMA.16816.F32 R4, R104.reuse, R94, R4 ;  /* 0x0000005e6804723c */ /* 0x040fe20000001804 */
[----:B------:R-:W2:Y:S07]  /*2aa0*/  LDSM.16.M88.2 R94, [R219+0x5080] ;  /* 0x00508000db5e783b */ /* 0x000eae0000000100 */
[C---:B-1----:R-:W-:Y:S01]  /*2ab0*/  HMMA.16816.F32 R8, R104.reuse, R2, R8 ;  /* 0x000000026808723c */ /* 0x042fe20000001808 */
[----:B------:R-:W1:Y:S07]  /*2ac0*/  LDSM.16.M88.2 R2, [R219+0x5880] ;  /* 0x00588000db02783b */ /* 0x000e6e0000000100 */
[C---:B------:R-:W-:Y:S01]  /*2ad0*/  HMMA.16816.F32 R12, R104.reuse, R92, R12 ;  /* 0x0000005c680c723c */ /* 0x040fe2000000180c */
[----:B------:R-:W1:Y:S07]  /*2ae0*/  LDSM.16.M88.2 R92, [R219+0x6080] ;  /* 0x00608000db5c783b */ /* 0x000e6e0000000100 */
[C---:B------:R-:W-:Y:S01]  /*2af0*/  HMMA.16816.F32 R16, R104.reuse, R96, R16 ;  /* 0x000000606810723c */ /* 0x040fe20000001810 */
[----:B------:R-:W1:Y:S07]  /*2b00*/  LDSM.16.M88.2 R96, [R219+0x6880] ;  /* 0x00688000db60783b */ /* 0x000e6e0000000100 */
[----:B------:R-:W-:Y:S01]  /*2b10*/  HMMA.16816.F32 R20, R104, R98, R20 ;  /* 0x000000626814723c */ /* 0x000fe20000001814 */
[----:B------:R-:W1:Y:S04]  /*2b20*/  LDSM.16.M88.2 R98, [R219+0x7080] ;  /* 0x00708000db62783b */ /* 0x000e680000000100 */
[----:B------:R-:W-:Y:S03]  /*2b30*/  LDSM.16.M88.4 R104, [R176+0x13080] ;  /* 0x01308000b068783b */ /* 0x000fe60000000200 */
[C---:B-----5:R-:W-:Y:S01]  /*2b40*/  HMMA.16816.F32 R4, R108.reuse, R172, R4 ;  /* 0x000000ac6c04723c */ /* 0x060fe20000001804 */
[----:B------:R-:W5:Y:S07]  /*2b50*/  LDSM.16.M88.2 R172, [R218+0x5080] ;  /* 0x00508000daac783b */ /* 0x000f6e0000000100 */
[C---:B--2---:R-:W-:Y:S01]  /*2b60*/  HMMA.16816.F32 R8, R108.reuse, R84, R8 ;  /* 0x000000546c08723c */ /* 0x044fe20000001808 */
[----:B------:R-:W-:Y:S07]  /*2b70*/  LDSM.16.M88.2 R84, [R218+0x6080] ;  /* 0x00608000da54783b */ /* 0x000fee0000000100 */
[C---:B---3--:R-:W-:Y:S08]  /*2b80*/  HMMA.16816.F32 R12, R108.reuse, R86, R12 ;  /* 0x000000566c0c723c */ /* 0x048ff0000000180c */
[C---:B----4-:R-:W-:Y:S08]  /*2b90*/  HMMA.16816.F32 R16, R108.reuse, R88, R16 ;  /* 0x000000586c10723c */ /* 0x050ff00000001810 */
[----:B------:R-:W-:Y:S01]  /*2ba0*/  HMMA.16816.F32 R20, R108, R90, R20 ;  /* 0x0000005a6c14723c */ /* 0x000fe20000001814 */
[----:B------:R-:W-:Y:S04]  /*2bb0*/  LDS R108, [R0.X4+0x21080] ;  /* 0x02108000006c7984 */ /* 0x000fe80000004800 */
[----:B------:R-:W-:Y:S03]  /*2bc0*/  LDS R109, [R0.X4+0x210a0] ;  /* 0x0210a000006d7984 */ /* 0x000fe60000004800 */
[C---:B------:R-:W-:Y:S08]  /*2bd0*/  HMMA.16816.F32 R4, R100.reuse, R94, R4 ;  /* 0x0000005e6404723c */ /* 0x040ff00000001804 */
[C---:B-1----:R-:W-:Y:S01]  /*2be0*/  HMMA.16816.F32 R8, R100.reuse, R2, R8 ;  /* 0x000000026408723c */ /* 0x042fe20000001808 */
[----:B------:R-:W1:Y:S07]  /*2bf0*/  LDSM.16.M88.2 R2, [R218+0x5880] ;  /* 0x00588000da02783b */ /* 0x000e6e0000000100 */
[C---:B------:R-:W-:Y:S08]  /*2c00*/  HMMA.16816.F32 R12, R100.reuse, R92, R12 ;  /* 0x0000005c640c723c */ /* 0x040ff0000000180c */
[C---:B------:R-:W-:Y:S08]  /*2c10*/  HMMA.16816.F32 R16, R100.reuse, R96, R16 ;  /* 0x000000606410723c */ /* 0x040ff00000001810 */
[----:B------:R-:W-:Y:S08]  /*2c20*/  HMMA.16816.F32 R20, R100, R98, R20 ;  /* 0x000000626414723c */ /* 0x000ff00000001814 */
[C---:B-----5:R-:W-:Y:S08]  /*2c30*/  HMMA.16816.F32 R4, R104.reuse, R172, R4 ;  /* 0x000000ac6804723c */ /* 0x060ff00000001804 */
[C---:B-1----:R-:W-:Y:S01]  /*2c40*/  HMMA.16816.F32 R8, R104.reuse, R2, R8 ;  /* 0x000000026808723c */ /* 0x042fe20000001808 */
[----:B------:R-:W1:Y:S07]  /*2c50*/  LDSM.16.M88.2 R2, [R218+0x6880] ;  /* 0x00688000da02783b */ /* 0x000e6e0000000100 */
[C---:B------:R-:W-:Y:S08]  /*2c60*/  HMMA.16816.F32 R12, R104.reuse, R84, R12 ;  /* 0x00000054680c723c */ /* 0x040ff0000000180c */
[----:B------:R-:W-:Y:S04]  /*2c70*/  FMUL.FTZ R4, R4, c[0x0][0x2b4] ;  /* 0x0000ad0004047a20 */ /* 0x000fe80000410000 */
[----:B------:R-:W-:Y:S01]  /*2c80*/  FMUL.FTZ R5, R5, c[0x0][0x2b4] ;  /* 0x0000ad0005057a20 */ /* 0x000fe20000410000 */
[----:B------:R-:W2:Y:S01]  /*2c90*/  MUFU.TANH R190, R4 ;  /* 0x0000000400be7308 */ /* 0x000ea20000002400 */
[----:B------:R-:W-:Y:S02]  /*2ca0*/  FMUL.FTZ R6, R6, c[0x0][0x2b4] ;  /* 0x0000ad0006067a20 */ /* 0x000fe40000410000 */
[----:B------:R-:W-:Y:S02]  /*2cb0*/  FMUL.FTZ R7, R7, c[0x0][0x2b4] ;  /* 0x0000ad0007077a20 */ /* 0x000fe40000410000 */
[----:B------:R-:W-:Y:S02]  /*2cc0*/  FMUL.FTZ R8, R8, c[0x0][0x2b4] ;  /* 0x0000ad0008087a20 */ /* 0x000fe40000410000 */
[----:B------:R-:W-:Y:S02]  /*2cd0*/  FMUL.FTZ R9, R9, c[0x0][0x2b4] ;  /* 0x0000ad0009097a20 */ /* 0x000fe40000410000 */
[----:B------:R-:W-:Y:S01]  /*2ce0*/  FMUL.FTZ R10, R10, c[0x0][0x2b4] ;  /* 0x0000ad000a0a7a20 */ /* 0x000fe20000410000 */
[----:B------:R3:W4:Y:S01]  /*2cf0*/  MUFU.TANH R186, R5 ;  /* 0x0000000500ba7308 */ /* 0x0007220000002400 */
[----:B------:R-:W-:Y:S02]  /*2d00*/  FMUL.FTZ R11, R11, c[0x0][0x2b4] ;  /* 0x0000ad000b0b7a20 */ /* 0x000fe40000410000 */
[----:B------:R-:W-:Y:S02]  /*2d10*/  FMUL.FTZ R12, R12, c[0x0][0x2b4] ;  /* 0x0000ad000c0c7a20 */ /* 0x000fe40000410000 */
[----:B------:R-:W-:Y:S02]  /*2d20*/  FMUL.FTZ R13, R13, c[0x0][0x2b4] ;  /* 0x0000ad000d0d7a20 */ /* 0x000fe40000410000 */
[----:B------:R-:W-:Y:S02]  /*2d30*/  FMUL.FTZ R14, R14, c[0x0][0x2b4] ;  /* 0x0000ad000e0e7a20 */ /* 0x000fe40000410000 */
[----:B------:R-:W-:Y:S01]  /*2d40*/  FMUL.FTZ R15, R15, c[0x0][0x2b4] ;  /* 0x0000ad000f0f7a20 */ /* 0x000fe20000410000 */
[----:B------:R-:W2:Y:S01]  /*2d50*/  MUFU.TANH R200, R6 ;  /* 0x0000000600c87308 */ /* 0x000ea20000002400 */
[C---:B-1----:R-:W-:Y:S09]  /*2d60*/  HMMA.16816.F32 R16, R104.reuse, R2, R16 ;  /* 0x000000026810723c */ /* 0x042ff20000001810 */
[----:B------:R-:W1:Y:S01]  /*2d70*/  MUFU.TANH R189, R8 ;  /* 0x0000000800bd7308 */ /* 0x000e620000002400 */
[----:B---3--:R-:W3:Y:S01]  /*2d80*/  LDSM.16.M88.2 R4, [R218+0x7080] ;  /* 0x00708000da04783b */ /* 0x008ee20000000100 */
[----:B------:R-:W-:Y:S08]  /*2d90*/  DEPBAR.LE SB0, 0x0 ;  /* 0x000080000000791a */ /* 0x000ff00000000000 */
[----:B------:R-:W1:Y:S01]  /*2da0*/  MUFU.TANH R199, R7 ;  /* 0x0000000700c77308 */ /* 0x000e620000002400 */
[----:B------:R-:W-:Y:S04]  /*2db0*/  BAR.SYNC.DEFER_BLOCKING 0x0 ;  /* 0x0000000000007b1d */ /* 0x000fe80000010000 */
[----:B------:R-:W-:Y:S02]  /*2dc0*/  FMUL.FTZ R16, R16, c[0x0][0x2b4] ;  /* 0x0000ad0010107a20 */ /* 0x000fe40000410000 */
[----:B------:R-:W-:Y:S03]  /*2dd0*/  FMUL.FTZ R17, R17, c[0x0][0x2b4] ;  /* 0x0000ad0011117a20 */ /* 0x000fe60000410000 */
[----:B------:R5:W1:Y:S01]  /*2de0*/  MUFU.TANH R184, R9 ;  /* 0x0000000900b87308 */ /* 0x000a620000002400 */
[----:B------:R-:W-:Y:S02]  /*2df0*/  FMUL.FTZ R18, R18, c[0x0][0x2b4] ;  /* 0x0000ad0012127a20 */ /* 0x000fe40000410000 */
[----:B------:R-:W-:Y:S07]  /*2e00*/  FMUL.FTZ R19, R19, c[0x0][0x2b4] ;  /* 0x0000ad0013137a20 */ /* 0x000fee0000410000 */
[----:B------:R-:W1:Y:S01]  /*2e10*/  MUFU.TANH R198, R10 ;  /* 0x0000000a00c67308 */ /* 0x000e620000002400 */
[----:B------:R1:W1:Y:S04]  /*2e20*/  LDSM.16.M88.2 R2, [R216+0x7880] ;  /* 0x00788000d802783b */ /* 0x0002680000000100 */
[----:B------:R1:W1:Y:S05]  /*2e30*/  LDSM.16.M88.2 R88, [R216+0x9880] ;  /* 0x00988000d858783b */ /* 0x00026a0000000100 */
[----:B------:R-:W1:Y:S01]  /*2e40*/  MUFU.TANH R185, R12 ;  /* 0x0000000c00b97308 */ /* 0x000e620000002400 */
[----:B------:R1:W1:Y:S01]  /*2e50*/  LDSM.16.M88.2 R90, [R217+0x7880] ;  /* 0x00788000d95a783b */ /* 0x0002620000000100 */
[----:B---3--:R-:W-:Y:S03]  /*2e60*/  HMMA.16816.F32 R20, R104, R4, R20 ;  /* 0x000000046814723c */ /* 0x008fe60000001814 */
[----:B-----5:R3:W1:Y:S05]  /*2e70*/  LDSM.16.M88.2 R8, [R216+0x8080] ;  /* 0x00808000d808783b */ /* 0x02066a0000000100 */
[----:B------:R-:W1:Y:S01]  /*2e80*/  MUFU.TANH R197, R11 ;  /* 0x0000000b00c57308 */ /* 0x000e620000002400 */
[----:B------:R3:W1:Y:S04]  /*2e90*/  LDSM.16.M88.2 R96, [R217+0x8080] ;  /* 0x00808000d960783b */ /* 0x0006680000000100 */
[----:B------:R3:W1:Y:S04]  /*2ea0*/  LDSM.16.M88.2 R98, [R217+0x8880] ;  /* 0x00888000d962783b */ /* 0x0006680000000100 */
[----:B------:R3:W1:Y:S01]  /*2eb0*/  LDSM.16.M88.2 R100, [R217+0x9080] ;  /* 0x00908000d964783b */ /* 0x0006620000000100 */
[----:B------:R5:W1:Y:S03]  /*2ec0*/  MUFU.TANH R183, R13 ;  /* 0x0000000d00b77308 */ /* 0x000a660000002400 */
[----:B------:R3:W1:Y:S04]  /*2ed0*/  LDSM.16.M88.2 R102, [R217+0x9880] ;  /* 0x00988000d966783b */ /* 0x0006680000000100 */
[----:B------:R3:W1:Y:S01]  /*2ee0*/  LDSM.16.M88.4 R84, [R225+0x1b080] ;  /* 0x01b08000e154783b */ /* 0x0006620000000200 */
[----:B------:R-:W-:Y:S02]  /*2ef0*/  FMUL.FTZ R20, R20, c[0x0][0x2b4] ;  /* 0x0000ad0014147a20 */ /* 0x000fe40000410000 */
[----:B------:R-:W1:Y:S01]  /*2f00*/  MUFU.TANH R196, R14 ;  /* 0x0000000e00c47308 */ /* 0x000e620000002400 */
[----:B------:R3:W1:Y:S01]  /*2f10*/  LDSM.16.M88.4 R92, [R226+0x1b080] ;  /* 0x01b08000e25c783b */ /* 0x0006620000000200 */
[----:B------:R-:W-:Y:S02]  /*2f20*/  FMUL.FTZ R21, R21, c[0x0][0x2b4] ;  /* 0x0000ad0015157a20 */ /* 0x000fe40000410000 */
[----:B------:R-:W-:Y:S02]  /*2f30*/  FMUL.FTZ R22, R22, c[0x0][0x2b4] ;  /* 0x0000ad0016167a20 */ /* 0x000fe40000410000 */
[----:B------:R-:W-:Y:S04]  /*2f40*/  FMUL.FTZ R23, R23, c[0x0][0x2b4] ;  /* 0x0000ad0017177a20 */ /* 0x000fe80000410000 */
[----:B------:R-:W1:Y:S01]  /*2f50*/  MUFU.TANH R188, R16 ;  /* 0x0000001000bc7308 */ /* 0x000e620000002400 */
[----:B-----5:R3:W1:Y:S09]  /*2f60*/  LDSM.16.M88.2 R12, [R216+0x8880] ;  /* 0x00888000d80c783b */ /* 0x0206720000000100 */
[----:B------:R-:W1:Y:S10]  /*2f70*/  MUFU.TANH R195, R15 ;  /* 0x0000000f00c37308 */ /* 0x000e740000002400 */
[----:B------:R5:W1:Y:S10]  /*2f80*/  MUFU.TANH R187, R17 ;  /* 0x0000001100bb7308 */ /* 0x000a740000002400 */
[----:B------:R3:W1:Y:S10]  /*2f90*/  MUFU.TANH R194, R18 ;  /* 0x0000001200c27308 */ /* 0x0006740000002400 */
[----:B------:R3:W1:Y:S01]  /*2fa0*/  MUFU.TANH R193, R19 ;  /* 0x0000001300c17308 */ /* 0x0006620000002400 */
[----:B-----5:R3:W1:Y:S09]  /*2fb0*/  LDSM.16.M88.2 R16, [R216+0x9080] ;  /* 0x00908000d810783b */ /* 0x0206720000000100 */
[----:B------:R3:W1:Y:S10]  /*2fc0*/  MUFU.TANH R182, R20 ;  /* 0x0000001400b67308 */ /* 0x0006740000002400 */
[----:B------:R3:W1:Y:S10]  /*2fd0*/  MUFU.TANH R181, R21 ;  /* 0x0000001500b57308 */ /* 0x0006740000002400 */
[----:B------:R3:W1:Y:S10]  /*2fe0*/  MUFU.TANH R192, R22 ;  /* 0x0000001600c07308 */ /* 0x0006740000002400 */
[----:B------:R3:W1:Y:S01]  /*2ff0*/  MUFU.TANH R191, R23 ;  /* 0x0000001700bf7308 */ /* 0x0006620000002400 */
[----:B------:R-:W-:-:S05]  /*3000*/  @P0 BRA `(.L_x_687) ;  /* 0x000004e000000947 */ /* 0x000fca0003800000 */
[C---:B--2-4-:R-:W-:Y:S01]  /*3010*/  LOP3.LUT P4, RZ, R246.reuse, 0x2, RZ, 0xc0, !PT ;  /* 0x00000002f6ff7812 */ /* 0x054fe2000788c0ff */
[----:B------:R-:W2:Y:S01]  /*3020*/  LDL.64 R178, [R1+0x8] ;  /* 0x0000080001b27983 */ /* 0x000ea20000100a00 */
[----:B------:R-:W-:Y:S01]  /*3030*/  LOP3.LUT P2, RZ, R246, 0x1, RZ, 0xc0, !PT ;  /* 0x00000001f6ff7812 */ /* 0x000fe2000784c0ff */
[----:B------:R-:W-:Y:S01]  /*3040*/  USHF.R.S32.HI UR29, URZ, 0x1f, UR27 ;  /* 0x0000001f3f1d7899 */ /* 0x000fe2000801141b */
[----:B---3--:R-:W-:Y:S01]  /*3050*/  SEL R22, RZ, 0x2, P4 ;  /* 0x00000002ff167807 */ /* 0x008fe20002000000 */
[----:B------:R-:W-:Y:S01]  /*3060*/  IMAD.MOV.U32 R5, RZ, RZ, R251 ;  /* 0x000000ffff057224 */ /* 0x000fe200078e00fb */
[----:B------:R-:W-:Y:S01]  /*3070*/  SEL R21, RZ, 0x4, P6 ;  /* 0x00000004ff157807 */ /* 0x000fe20003000000 */
[----:B------:R-:W3:Y:S01]  /*3080*/  LDL R104, [R1+0x18] ;  /* 0x0000180001687983 */ /* 0x000ee20000100800 */
[----:B------:R-:W-:Y:S01]  /*3090*/  ISETP.GE.AND P3, PT, R238, c[0x0][0x16c], PT ;  /* 0x00005b00ee007a0c */ /* 0x000fe20003f66270 */
[----:B------:R-:W-:Y:S01]  /*30a0*/  ULDC.64 UR6, c[0x0][0x178] ;  /* 0x00005e0000067ab9 */ /* 0x000fe20000000a00 */
[----:B------:R-:W-:Y:S01]  /*30b0*/  IMAD.U32 R18, RZ, RZ, UR21 ;  /* 0x00000015ff127e24 */ /* 0x000fe2000f8e00ff */
[----:B------:R-:W-:Y:S01]  /*30c0*/  UIMAD UR29, UR29, UR6, URZ ;  /* 0x000000061d1d72a4 */ /* 0x000fe2000f8e023f */
[----:B------:R-:W4:Y:S01]  /*30d0*/  S2R R15, SR_CTAID.Y ;  /* 0x00000000000f7919 */ /* 0x000f220000002600 */
[----:B------:R-:W-:Y:S01]  /*30e0*/  IMAD.U32 R14, RZ, RZ, UR21 ;  /* 0x00000015ff0e7e24 */ /* 0x000fe2000f8e00ff */
[----:B------:R-:W-:Y:S01]  /*30f0*/  UIMAD.WIDE.U32 UR30, UR27, UR6, URZ ;  /* 0x000000061b1e72a5 */ /* 0x000fe2000f8e003f */
[----:B------:R-:W-:Y:S01]  /*3100*/  IMAD.U32 R23, RZ, RZ, UR28 ;  /* 0x0000001cff177e24 */ /* 0x000fe2000f8e00ff */
[----:B------:R-:W-:Y:S01]  /*3110*/  UIMAD UR6, UR27, -0x40, UR22 ;  /* 0xffffffc01b0678a4 */ /* 0x000fe2000f8e0216 */
[----:B------:R-:W-:Y:S01]  /*3120*/  @!P5 IMAD.MOV.U32 R10, RZ, RZ, R244 ;  /* 0x000000ffff0ad224 */ /* 0x000fe200078e00f4 */
[----:B------:R-:W-:Y:S01]  /*3130*/  UIMAD UR29, UR27, UR7, UR29 ;  /* 0x000000071b1d72a4 */ /* 0x000fe2000f8e021d */
[----:B------:R-:W-:Y:S02]  /*3140*/  @!P5 IMAD.MOV.U32 R11, RZ, RZ, R245 ;  /* 0x000000ffff0bd224 */ /* 0x000fe400078e00f5 */
[----:B------:R-:W-:Y:S01]  /*3150*/  IMAD.U32 R7, RZ, RZ, UR30 ;  /* 0x0000001eff077e24 */ /* 0x000fe2000f8e00ff */
[----:B------:R-:W-:Y:S01]  /*3160*/  UIADD3 UR29, UR31, UR29, URZ ;  /* 0x0000001d1f1d7290 */ /* 0x000fe2000fffe03f */
[----:B----4-:R-:W-:Y:S01]  /*3170*/  SHF.R.S32.HI R19, RZ, 0x1f, R15 ;  /* 0x0000001fff137819 */ /* 0x010fe2000001140f */
[----:B------:R-:W-:Y:S04]  /*3180*/  @!P5 IMAD.WIDE.U32 R10, R15, c[0x0][0x270], R10 ;  /* 0x00009c000f0ada25 */ /* 0x000fe800078e000a */
[----:B------:R-:W-:Y:S04]  /*3190*/  IMAD R6, R19, c[0x0][0x180], RZ ;  /* 0x0000600013067a24 */ /* 0x000fe800078e02ff */
[C---:B------:R-:W-:Y:S02]  /*31a0*/  IMAD R6, R15.reuse, c[0x0][0x184], R6 ;  /* 0x000061000f067a24 */ /* 0x040fe400078e0206 */
[----:B--2---:R-:W-:Y:S04]  /*31b0*/  IMAD.MOV.U32 R4, RZ, RZ, R178 ;  /* 0x000000ffff047224 */ /* 0x004fe800078e00b2 */
[----:B------:R-:W-:Y:S05]  /*31c0*/  IMAD.WIDE.U32 R4, R15, c[0x0][0x180], R4 ;  /* 0x000060000f047a25 */ /* 0x000fea00078e0004 */
[----:B------:R-:W-:Y:S04]  /*31d0*/  IADD3 R0, P0, R4, UR12, RZ ;  /* 0x0000000c04007c10 */ /* 0x000fe8000ff1e0ff */
[----:B------:R-:W-:Y:S01]  /*31e0*/  IADD3.X R6, R5, UR5, R6, P0, !PT ;  /* 0x0000000505067c10 */ /* 0x000fe200087fe406 */
[----:B------:R-:W-:Y:S01]  /*31f0*/  IMAD.U32 R5, RZ, RZ, UR29 ;  /* 0x0000001dff057e24 */ /* 0x000fe2000f8e00ff */
[C---:B------:R-:W-:Y:S04]  /*3200*/  LEA R4, P0, R0.reuse, c[0x0][0x160], 0x1 ;  /* 0x0000580000047a11 */ /* 0x040fe800078008ff */
[----:B------:R-:W-:Y:S01]  /*3210*/  LEA.HI.X R0, R0, c[0x0][0x164], R6, 0x1, P0 ;  /* 0x0000590000007a11 */ /* 0x000fe200000f0c06 */
[----:B------:R-:W-:Y:S01]  /*3220*/  IMAD.U32 R6, RZ, RZ, UR30 ;  /* 0x0000001eff067e24 */ /* 0x000fe2000f8e00ff */
[----:B------:R-:W-:Y:S02]  /*3230*/  LEA R4, P1, R7, R4, 0x7 ;  /* 0x0000000407047211 */ /* 0x000fe400078238ff */
[----:B------:R-:W-:Y:S02]  /*3240*/  SEL R7, RZ, 0x1, P2 ;  /* 0x00000001ff077807 */ /* 0x000fe40001000000 */
[----:B------:R-:W-:Y:S01]  /*3250*/  LEA.HI.X R5, R6, R0, R5, 0x7, P1 ;  /* 0x0000000006057211 */ /* 0x000fe200008f3c05 */
[----:B------:R-:W-:Y:S01]  /*3260*/  @!P5 IMAD R0, R19, c[0x0][0x270], RZ ;  /* 0x00009c001300da24 */ /* 0x000fe200078e02ff */
[----:B------:R-:W-:Y:S02]  /*3270*/  IADD3 R18, P1, P0, R18, 0x80, R4 ;  /* 0x0000008012127810 */ /* 0x000fe4000783e004 */
[----:B------:R-:W-:Y:S01]  /*3280*/  IADD3 R6, -R242, UR6, RZ ;  /* 0x00000006f2067c10 */ /* 0x000fe2000fffe1ff */
[----:B------:R-:W-:Y:S01]  /*3290*/  @!P5 IMAD R0, R15, c[0x0][0x274], R0 ;  /* 0x00009d000f00da24 */ /* 0x000fe200078e0200 */
[----:B------:R-:W-:Y:S02]  /*32a0*/  IADD3.X R19, RZ, UR10, R5, P1, P0 ;  /* 0x0000000aff137c10 */ /* 0x000fe40008fe0405 */
[----:B------:R-:W-:Y:S02]  /*32b0*/  IADD3 R14, P1, P0, R14, 0x100, R4 ;  /* 0x000001000e0e7810 */ /* 0x000fe4000783e004 */
[----:B------:R-:W-:Y:S02]  /*32c0*/  IADD3 R7, R21, R22, R7 ;  /* 0x0000001615077210 */ /* 0x000fe40007ffe007 */
[----:B------:R-:W-:Y:S02]  /*32d0*/  IADD3.X R15, RZ, UR10, R5, P1, P0 ;  /* 0x0000000aff0f7c10 */ /* 0x000fe40008fe0405 */
[----:B------:R-:W-:Y:S02]  /*32e0*/  @!P5 IADD3 R20, P0, R10, UR16, RZ ;  /* 0x000000100a14dc10 */ /* 0x000fe4000ff1e0ff */
[----:B------:R-:W-:Y:S02]  /*32f0*/  ISETP.LT.OR P1, PT, R6, 0x1, P3 ;  /* 0x000000010600780c */ /* 0x000fe40001f21670 */
[----:B------:R-:W-:Y:S01]  /*3300*/  @!P5 IADD3.X R11, R11, UR11, R0, P0, !PT ;  /* 0x0000000b0b0bdc10 */ /* 0x000fe200087fe400 */
[----:B---3--:R-:W-:Y:S01]  /*3310*/  IMAD R0, R23, 0x6000, R104 ;  /* 0x0000600017007824 */ /* 0x008fe200078e0268 */
[C---:B------:R-:W-:Y:S02]  /*3320*/  @!P5 LEA R10, P0, R20.reuse, c[0x0][0x258], 0x2 ;  /* 0x00009600140ada11 */ /* 0x040fe400078010ff */
[C---:B------:R-:W-:Y:S02]  /*3330*/  LOP3.LUT P2, RZ, R7.reuse, 0x2, RZ, 0xc0, !PT ;  /* 0x0000000207ff7812 */ /* 0x040fe4000784c0ff */
[----:B------:R-:W-:Y:S01]  /*3340*/  @!P5 LEA.HI.X R11, R20, c[0x0][0x25c], R11, 0x2, P0 ;  /* 0x00009700140bda11 */ /* 0x000fe200000f140b */
[----:B------:R-:W-:Y:S01]  /*3350*/  IMAD.U32 R20, RZ, RZ, UR23 ;  /* 0x00000017ff147e24 */ /* 0x000fe2000f8e00ff */
[C---:B------:R-:W-:Y:S02]  /*3360*/  ISETP.LT.OR P0, PT, R6.reuse, 0x1, !P2 ;  /* 0x000000010600780c */ /* 0x040fe40005701670 */
[C---:B------:R-:W-:Y:S01]  /*3370*/  ISETP.LT.OR P3, PT, R6.reuse, 0x21, P3 ;  /* 0x000000210600780c */ /* 0x040fe20001f61670 */
[----:B------:R-:W-:Y:S01]  /*3380*/  @!PT LDS RZ, [RZ] ;  /* 0x00000000fffff984 */ /* 0x000fe20000000800 */
[----:B------:R-:W-:Y:S01]  /*3390*/  @!PT LDS RZ, [RZ] ;  /* 0x00000000fffff984 */ /* 0x000fe20000000800 */
[----:B------:R-:W-:Y:S01]  /*33a0*/  @!PT LDS RZ, [RZ] ;  /* 0x00000000fffff984 */ /* 0x000fe20000000800 */
[----:B------:R2:W-:Y:S01]  /*33b0*/  LDGSTS.E.BYPASS.LTC128B.128 [R0], [R4.64], !P1 ;  /* 0x0000000004007fae */ /* 0x0005e2000c901d4e */
[----:B------:R-:W-:Y:S01]  /*33c0*/  LOP3.LUT P1, RZ, R7, 0x4, RZ, 0xc0, !PT ;  /* 0x0000000407ff7812 */ /* 0x000fe2000782c0ff */
[----:B------:R-:W-:Y:S01]  /*33d0*/  IMAD.U32 R7, RZ, RZ, UR28 ;  /* 0x0000001cff077e24 */ /* 0x000fe2000f8e00ff */
[C---:B------:R-:W-:Y:S07]  /*33e0*/  ISETP.LT.OR P2, PT, R6.reuse, 0x21, !P2 ;  /* 0x000000210600780c */ /* 0x040fee0005741670 */
[----:B------:R2:W-:Y:S01]  /*33f0*/  LDGSTS.E.BYPASS.LTC128B.128 [R0+0x2000], [R4.64+0x80], !P0 ;  /* 0x0200008004007fae */ /* 0x0005e2000c101d4e */
[----:B------:R-:W-:Y:S11]  /*3400*/  ISETP.LT.OR P0, PT, R6, 0x1, !P1 ;  /* 0x000000010600780c */ /* 0x000ff60004f01670 */
[----:B------:R-:W-:Y:S02]  /*3410*/  @!UPT UIADD3 URZ, URZ, URZ, URZ ;  /* 0x0000003f3f3ff290 */ /* 0x000fe4000fffe03f */
[----:B------:R2:W-:Y:S02]  /*3420*/  LDGSTS.E.BYPASS.LTC128B.128 [R0+0x4000], [R4.64+0x100], !P0 ;  /* 0x0400010004007fae */ /* 0x0005e4000c101d4e */
[----:B--2---:R-:W-:Y:S04]  /*3430*/  IADD3 R4, P0, R4, UR21, RZ ;  /* 0x0000001504047c10 */ /* 0x004fe8000ff1e0ff */
[----:B------:R-:W-:Y:S02]  /*3440*/  IADD3.X R5, R5, UR10, RZ, P0, !PT ;  /* 0x0000000a05057c10 */ /* 0x000fe400087fe4ff */
[----:B------:R-:W-:Y:S01]  /*3450*/  ISETP.LT.OR P0, PT, R6, 0x21, !P1 ;  /* 0x000000210600780c */ /* 0x000fe20004f01670 */
[----:B------:R-:W-:Y:S01]  /*3460*/  @!P5 IMAD R6, R7, 0x10, R240 ;  /* 0x000000100706d824 */ /* 0x000fe200078e02f0 */
[----:B------:R-:W-:Y:S01]  /*3470*/  @!P5 LEA R7, R20, 0x40, 0x6 ;  /* 0x000000401407d811 */ /* 0x000fe200078e30ff */
[----:B------:R2:W-:Y:S02]  /*3480*/  LDGSTS.E.BYPASS.LTC128B.128 [R0+0x1000], [R4.64], !P3 ;  /* 0x0100000004007fae */ /* 0x0005e4000d901d4e */
[----:B------:R-:W-:Y:S02]  /*3490*/  @!P5 IMAD.SHL.U32 R6, R6, 0x4, RZ ;  /* 0x000000040606d824 */ /* 0x000fe400078e00ff */
[----:B------:R-:W-:Y:S01]  /*34a0*/  @!P5 IMAD.WIDE R10, R7, 0x4, R10 ;  /* 0x00000004070ad825 */ /* 0x000fe200078e020a */
[----:B------:R3:W-:Y:S05]  /*34b0*/  LDGSTS.E.BYPASS.LTC128B.128 [R0+0x3000], [R18.64], !P2 ;  /* 0x0300000012007fae */ /* 0x0007ea000d101d4e */
[----:B------:R3:W-:Y:S01]  /*34c0*/  LDGSTS.E.BYPASS.LTC128B.128 [R0+0x5000], [R14.64], !P0 ;  /* 0x050000000e007fae */ /* 0x0007e2000c101d4e */
[----:B--2---:R-:W-:Y:S05]  /*34d0*/  @!P5 IMAD.SHL.U32 R4, R6, 0x4, RZ ;  /* 0x000000040604d824 */ /* 0x004fea00078e00ff */
[----:B------:R3:W-:Y:S02]  /*34e0*/  @!P5 LDGSTS.E.BYPASS.LTC128B.128 [R4+0x21080], [R10.64] ;  /* 0x210800000a04dfae */ /* 0x0007e4000b901d4e */
.L_x_687:
[C---:B-1234-:R-:W-:Y:S01]  /*34f0*/  HMMA.16816.F32 R4, R84.reuse, R2, RZ ;  /* 0x000000025404723c */ /* 0x05efe200000018ff */
[----:B------:R-:W-:Y:S02]  /*3500*/  LDSM.16.M88.2 R2, [R219+0x7880] ;  /* 0x00788000db02783b */ /* 0x000fe40000000100 */
[C---:B------:R-:W-:Y:S02]  /*3510*/  ISETP.GT.AND P0, PT, R233.reuse, 0x1, PT ;  /* 0x00000001e900780c */ /* 0x040fe40003f04270 */
[----:B------:R-:W1:Y:S01]  /*3520*/  LDSM.16.M88.4 R104, [R224] ;  /* 0x00000000e068783b */ /* 0x000e620000000200 */
[----:B------:R-:W-:Y:S02]  /*3530*/  IADD3 R0, R230, R224, RZ ;  /* 0x000000e0e6007210 */ /* 0x000fe40007ffe0ff */
[C---:B------:R-:W-:Y:S01]  /*3540*/  HMMA.16816.F32 R8, R84.reuse, R8, RZ ;  /* 0x000000085408723c */ /* 0x040fe200000018ff */
[----:B------:R-:W0:Y:S01]  /*3550*/  LDGDEPBAR ;  /* 0x00000000000079af */ /* 0x000e220000000000 */
[----:B------:R-:W-:Y:S02]  /*3560*/  ISETP.GT.AND P2, PT, R233, RZ, PT ;  /* 0x000000ffe900720c */ /* 0x000fe40003f44270 */
[----:B------:R-:W-:Y:S02]  /*3570*/  FSEL R180, R199, -INF , P0 ;  /* 0xff800000c7b47808 */ /* 0x000fe40000000000 */
[----:B------:R-:W-:Y:S02]  /*3580*/  FSEL R179, R200, -INF , P2 ;  /* 0xff800000c8b37808 */ /* 0x000fe40001000000 */
[C---:B------:R-:W-:Y:S01]  /*3590*/  HMMA.16816.F32 R12, R84.reuse, R12, RZ ;  /* 0x0000000c540c723c */ /* 0x040fe200000018ff */
[C---:B------:R-:W-:Y:S02]  /*35a0*/  ISETP.GT.AND P3, PT, R233.reuse, 0x10, PT ;  /* 0x00000010e900780c */ /* 0x040fe40003f64270 */
[----:B------:R-:W-:Y:S02]  /*35b0*/  ISETP.GT.AND P1, PT, R233, 0x11, PT ;  /* 0x00000011e900780c */ /* 0x000fe40003f24270 */
[----:B------:R-:W-:Y:S02]  /*35c0*/  FSEL R178, R198, -INF , P3 ;  /* 0xff800000c6b27808 */ /* 0x000fe40001800000 */
[----:B------:R-:W-:Y:S01]  /*35d0*/  FSEL R177, R197, -INF , P1 ;  /* 0xff800000c5b17808 */ /* 0x000fe20000800000 */
[C---:B------:R-:W-:Y:S01]  /*35e0*/  HMMA.16816.F32 R16, R84.reuse, R16, RZ ;  /* 0x000000105410723c */ /* 0x040fe200000018ff */
[----:B------:R-:W-:Y:S04]  /*35f0*/  ISETP.GT.AND P4, PT, R233, 0x21, PT ;  /* 0x00000021e900780c */ /* 0x000fe80003f84270 */
[----:B------:R-:W-:Y:S03]  /*3600*/  FSEL R175, R195, -INF , P4 ;  /* 0xff800000c3af7808 */ /* 0x000fe60002000000 */
[----:B------:R-:W-:Y:S01]  /*3610*/  HMMA.16816.F32 R20, R84, R88, RZ ;  /* 0x000000585414723c */ /* 0x000fe200000018ff */
[----:B------:R-:W2:Y:S04]  /*3620*/  LDSM.16.M88.2 R84, [R219+0x8080] ;  /* 0x00808000db54783b */ /* 0x000ea80000000100 */
[----:B------:R-:W3:Y:S03]  /*3630*/  LDSM.16.M88.2 R86, [R219+0x8880] ;  /* 0x00888000db56783b */ /* 0x000ee60000000100 */
[C---:B------:R-:W-:Y:S01]  /*3640*/  HMMA.16816.F32 R4, R92.reuse, R90, R4 ;  /* 0x0000005a5c04723c */ /* 0x040fe20000001804 */
[----:B------:R-:W4:Y:S04]  /*3650*/  LDSM.16.M88.2 R88, [R219+0x9080] ;  /* 0x00908000db58783b */ /* 0x000f280000000100 */
[----:B------:R-:W5:Y:S03]  /*3660*/  LDSM.16.M88.2 R90, [R219+0x9880] ;  /* 0x00988000db5a783b */ /* 0x000f660000000100 */
[C---:B------:R-:W-:Y:S01]  /*3670*/  HMMA.16816.F32 R8, R92.reuse, R96, R8 ;  /* 0x000000605c08723c */ /* 0x040fe20000001808 */
[----:B------:R-:W-:Y:S07]  /*3680*/  LDSM.16.M88.2 R96, [R218+0x7880] ;  /* 0x00788000da60783b */ /* 0x000fee0000000100 */
[C---:B------:R-:W-:Y:S01]  /*3690*/  HMMA.16816.F32 R12, R92.reuse, R98, R12 ;  /* 0x000000625c0c723c */ /* 0x040fe2000000180c */
[----:B------:R-:W-:Y:S07]  /*36a0*/  LDSM.16.M88.2 R98, [R216+0xd080] ;  /* 0x00d08000d862783b */ /* 0x000fee0000000100 */
[C---:B------:R-:W-:Y:S08]  /*36b0*/  HMMA.16816.F32 R16, R92.reuse, R100, R16 ;  /* 0x000000645c10723c */ /* 0x040ff00000001810 */
[----:B------:R-:W-:Y:S01]  /*36c0*/  HMMA.16816.F32 R20, R92, R102, R20 ;  /* 0x000000665c14723c */ /* 0x000fe20000001814 */
[----:B------:R-:W5:Y:S04]  /*36d0*/  LDSM.16.M88.4 R92, [R0] ;  /* 0x00000000005c783b */ /* 0x000f680000000200 */
[----:B------:R-:W-:Y:S03]  /*36e0*/  LDSM.16.M88.4 R100, [R225+0x1d080] ;  /* 0x01d08000e164783b */ /* 0x000fe60000000200 */
[C---:B-1----:R-:W-:Y:S01]  /*36f0*/  HMMA.16816.F32 R4, R104.reuse, R2, R4 ;  /* 0x000000026804723c */ /* 0x042fe20000001804 */
[----:B------:R-:W1:Y:S07]  /*3700*/  LDSM.16.M88.2 R2, [R218+0x8080] ;  /* 0x00808000da02783b */ /* 0x000e6e0000000100 */
[C---:B--2---:R-:W-:Y:S01]  /*3710*/  HMMA.16816.F32 R8, R104.reuse, R84, R8 ;  /* 0x000000546808723c */ /* 0x044fe20000001808 */
[----:B------:R-:W2:Y:S07]  /*3720*/  LDSM.16.M88.2 R84, [R218+0x8880] ;  /* 0x00888000da54783b */ /* 0x000eae0000000100 */
[C---:B---3--:R-:W-:Y:S01]  /*3730*/  HMMA.16816.F32 R12, R104.reuse, R86, R12 ;  /* 0x00000056680c723c */ /* 0x048fe2000000180c */
[----:B------:R-:W3:Y:S07]  /*3740*/  LDSM.16.M88.2 R86, [R218+0x9080] ;  /* 0x00908000da56783b */ /* 0x000eee0000000100 */
[C---:B----4-:R-:W-:Y:S01]  /*3750*/  HMMA.16816.F32 R16, R104.reuse, R88, R16 ;  /* 0x000000586810723c */ /* 0x050fe20000001810 */
[----:B------:R-:W4:Y:S07]  /*3760*/  LDSM.16.M88.2 R88, [R218+0x9880] ;  /* 0x00988000da58783b */ /* 0x000f2e0000000100 */
[----:B-----5:R-:W-:Y:S01]  /*3770*/  HMMA.16816.F32 R20, R104, R90, R20 ;  /* 0x0000005a6814723c */ /* 0x020fe20000001814 */
[----:B------:R-:W5:Y:S04]  /*3780*/  LDSM.16.M88.2 R90, [R216+0xa080] ;  /* 0x00a08000d85a783b */ /* 0x000f680000000100 */
[----:B------:R-:W-:Y:S03]  /*3790*/  LDSM.16.M88.4 R104, [R226+0x1f080] ;  /* 0x01f08000e268783b */ /* 0x000fe60000000200 */
[C---:B------:R-:W-:Y:S01]  /*37a0*/  HMMA.16816.F32 R4, R92.reuse, R96, R4 ;  /* 0x000000605c04723c */ /* 0x040fe20000001804 */
[----:B------:R-:W5:Y:S07]  /*37b0*/  LDSM.16.M88.2 R96, [R216+0xa880] ;  /* 0x00a88000d860783b */ /* 0x000f6e0000000100 */
        /* <DEDUP_REMOVED lines=8> */
[----:B------:R-:W4:Y:S03]  /*3840*/  LDSM.16.M88.4 R92, [R226+0x1d080] ;  /* 0x01d08000e25c783b */ /* 0x000f260000000200 */
[C---:B-----5:R-:W-:Y:S01]  /*3850*/  HMMA.16816.F32 R4, R100.reuse, R90, R4 ;  /* 0x0000005a6404723c */ /* 0x060fe20000001804 */
[----:B------:R-:W5:Y:S07]  /*3860*/  LDSM.16.M88.2 R90, [R217+0xa880] ;  /* 0x00a88000d95a783b */ /* 0x000f6e0000000100 */
[C---:B------:R-:W-:Y:S01]  /*3870*/  HMMA.16816.F32 R8, R100.reuse, R96, R8 ;  /* 0x000000606408723c */ /* 0x040fe20000001808 */
[----:B------:R-:W5:Y:S07]  /*3880*/  LDSM.16.M88.2 R96, [R217+0xb080] ;  /* 0x00b08000d960783b */ /* 0x000f6e0000000100 */
[C---:B-1----:R-:W-:Y:S01]  /*3890*/  HMMA.16816.F32 R12, R100.reuse, R2, R12 ;  /* 0x00000002640c723c */ /* 0x042fe2000000180c */
[----:B------:R-:W1:Y:S07]  /*38a0*/  LDSM.16.M88.2 R2, [R217+0xb880] ;  /* 0x00b88000d902783b */ /* 0x000e6e0000000100 */
[C---:B--2---:R-:W-:Y:S01]  /*38b0*/  HMMA.16816.F32 R16, R100.reuse, R84, R16 ;  /* 0x000000546410723c */ /* 0x044fe20000001810 */
[----:B------:R-:W2:Y:S07]  /*38c0*/  LDSM.16.M88.2 R84, [R217+0xc080] ;  /* 0x00c08000d954783b */ /* 0x000eae0000000100 */
[----:B---3--:R-:W-:Y:S01]  /*38d0*/  HMMA.16816.F32 R20, R100, R86, R20 ;  /* 0x000000566414723c */ /* 0x008fe20000001814 */
[----:B------:R-:W-:Y:S04]  /*38e0*/  LDSM.16.M88.2 R86, [R219+0xa080] ;  /* 0x00a08000db56783b */ /* 0x000fe80000000100 */
[----:B------:R-:W3:Y:S03]  /*38f0*/  LDSM.16.M88.4 R100, [R224+0x2000] ;  /* 0x00200000e064783b */ /* 0x000ee60000000200 */
[C---:B----4-:R-:W-:Y:S01]  /*3900*/  HMMA.16816.F32 R4, R92.reuse, R88, R4 ;  /* 0x000000585c04723c */ /* 0x050fe20000001804 */
[----:B------:R-:W4:Y:S07]  /*3910*/  LDSM.16.M88.2 R88, [R219+0xa880] ;  /* 0x00a88000db58783b */ /* 0x000f2e0000000100 */
[C---:B-----5:R-:W-:Y:S01]  /*3920*/  HMMA.16816.F32 R8, R92.reuse, R90, R8 ;  /* 0x0000005a5c08723c */ /* 0x060fe20000001808 */
[----:B------:R-:W5:Y:S07]  /*3930*/  LDSM.16.M88.2 R90, [R219+0xb080] ;  /* 0x00b08000db5a783b */ /* 0x000f6e0000000100 */
[C---:B------:R-:W-:Y:S01]  /*3940*/  HMMA.16816.F32 R12, R92.reuse, R96, R12 ;  /* 0x000000605c0c723c */ /* 0x040fe2000000180c */
[----:B------:R-:W5:Y:S07]  /*3950*/  LDSM.16.M88.2 R96, [R219+0xb880] ;  /* 0x00b88000db60783b */ /* 0x000f6e0000000100 */
[C---:B-1----:R-:W-:Y:S01]  /*3960*/  HMMA.16816.F32 R16, R92.reuse, R2, R16 ;  /* 0x000000025c10723c */ /* 0x042fe20000001810 */
[----:B------:R-:W1:Y:S07]  /*3970*/  LDSM.16.M88.2 R2, [R219+0xc080] ;  /* 0x00c08000db02783b */ /* 0x000e6e0000000100 */
[----:B--2---:R-:W-:Y:S01]  /*3980*/  HMMA.16816.F32 R20, R92, R84, R20 ;  /* 0x000000545c14723c */ /* 0x004fe20000001814 */
[----:B------:R-:W-:Y:S04]  /*3990*/  LDSM.16.M88.2 R84, [R218+0xa080] ;  /* 0x00a08000da54783b */ /* 0x000fe80000000100 */
[----:B------:R-:W2:Y:S03]  /*39a0*/  LDSM.16.M88.4 R92, [R0+0x2000] ;  /* 0x00200000005c783b */ /* 0x000ea60000000200 */
[C---:B---3--:R-:W-:Y:S01]  /*39b0*/  HMMA.16816.F32 R4, R100.reuse, R86, R4 ;  /* 0x000000566404723c */ /* 0x048fe20000001804 */
[----:B------:R-:W3:Y:S07]  /*39c0*/  LDSM.16.M88.2 R86, [R218+0xa880] ;  /* 0x00a88000da56783b */ /* 0x000eee0000000100 */
[C---:B----4-:R-:W-:Y:S01]  /*39d0*/  HMMA.16816.F32 R8, R100.reuse, R88, R8 ;  /* 0x000000586408723c */ /* 0x050fe20000001808 */
[----:B------:R-:W4:Y:S07]  /*39e0*/  LDSM.16.M88.2 R88, [R218+0xb080] ;  /* 0x00b08000da58783b */ /* 0x000f2e0000000100 */
[C---:B-----5:R-:W-:Y:S01]  /*39f0*/  HMMA.16816.F32 R12, R100.reuse, R90, R12 ;  /* 0x0000005a640c723c */ /* 0x060fe2000000180c */
[----:B------:R-:W5:Y:S07]  /*3a00*/  LDSM.16.M88.2 R90, [R218+0xb880] ;  /* 0x00b88000da5a783b */ /* 0x000f6e0000000100 */
[C---:B------:R-:W-:Y:S01]  /*3a10*/  HMMA.16816.F32 R16, R100.reuse, R96, R16 ;  /* 0x000000606410723c */ /* 0x040fe20000001810 */
[----:B------:R-:W5:Y:S07]  /*3a20*/  LDSM.16.M88.2 R96, [R218+0xc080] ;  /* 0x00c08000da60783b */ /* 0x000f6e0000000100 */
[----:B-1----:R-:W-:Y:S01]  /*3a30*/  HMMA.16816.F32 R20, R100, R2, R20 ;  /* 0x000000026414723c */ /* 0x002fe20000001814 */
[----:B------:R-:W-:Y:S04]  /*3a40*/  LDSM.16.M88.2 R2, [R216+0xc880] ;  /* 0x00c88000d802783b */ /* 0x000fe80000000100 */
[----:B------:R-:W1:Y:S03]  /*3a50*/  LDSM.16.M88.4 R100, [R225+0x1f080] ;  /* 0x01f08000e164783b */ /* 0x000e660000000200 */
[C---:B--2---:R-:W-:Y:S01]  /*3a60*/  HMMA.16816.F32 R4, R92.reuse, R84, R4 ;  /* 0x000000545c04723c */ /* 0x044fe20000001804 */
[----:B------:R-:W2:Y:S07]  /*3a70*/  LDSM.16.M88.2 R84, [R216+0xd880] ;  /* 0x00d88000d854783b */ /* 0x000eae0000000100 */
[C---:B---3--:R-:W-:Y:S01]  /*3a80*/  HMMA.16816.F32 R8, R92.reuse, R86, R8 ;  /* 0x000000565c08723c */ /* 0x048fe20000001808 */
[----:B------:R-:W3:Y:S07]  /*3a90*/  LDSM.16.M88.2 R86, [R216+0xe080] ;  /* 0x00e08000d856783b */ /* 0x000eee0000000100 */
[C---:B----4-:R-:W-:Y:S01]  /*3aa0*/  HMMA.16816.F32 R12, R92.reuse, R88, R12 ;  /* 0x000000585c0c723c */ /* 0x050fe2000000180c */
[----:B------:R-:W4:Y:S07]  /*3ab0*/  LDSM.16.M88.2 R88, [R216+0xe880] ;  /* 0x00e88000d858783b */ /* 0x000f2e0000000100 */
[C---:B-----5:R-:W-:Y:S01]  /*3ac0*/  HMMA.16816.F32 R16, R92.reuse, R90, R16 ;  /* 0x0000005a5c10723c */ /* 0x060fe20000001810 */
[----:B------:R-:W5:Y:S07]  /*3ad0*/  LDSM.16.M88.2 R90, [R217+0xc880] ;  /* 0x00c88000d95a783b */ /* 0x000f6e0000000100 */
[----:B------:R-:W-:Y:S08]  /*3ae0*/  HMMA.16816.F32 R20, R92, R96, R20 ;  /* 0x000000605c14723c */ /* 0x000ff00000001814 */
[C---:B-1----:R-:W-:Y:S01]  /*3af0*/  HMMA.16816.F32 R4, R100.reuse, R2, R4 ;  /* 0x000000026404723c */ /* 0x042fe20000001804 */
[----:B------:R-:W1:Y:S07]  /*3b00*/  LDSM.16.M88.2 R2, [R217+0xd080] ;  /* 0x00d08000d902783b */ /* 0x000e6e0000000100 */
[C---:B------:R-:W-:Y:S08]  /*3b10*/  HMMA.16816.F32 R8, R100.reuse, R98, R8 ;  /* 0x000000626408723c */ /* 0x040ff00000001808 */
[C---:B--2---:R-:W-:Y:S01]  /*3b20*/  HMMA.16816.F32 R12, R100.reuse, R84, R12 ;  /* 0x00000054640c723c */ /* 0x044fe2000000180c */
[----:B------:R-:W2:Y:S07]  /*3b30*/  LDSM.16.M88.2 R84, [R217+0xd880] ;  /* 0x00d88000d954783b */ /* 0x000eae0000000100 */
[C---:B---3--:R-:W-:Y:S07]  /*3b40*/  HMMA.16816.F32 R16, R100.reuse, R86, R16 ;  /* 0x000000566410723c */ /* 0x048fee0000001810 */
[----:B------:R-:W-:Y:S01]  /*3b50*/  FSEL R86, R186, -INF , P0 ;  /* 0xff800000ba567808 */ /* 0x000fe20000000000 */
[----:B----4-:R-:W-:Y:S01]  /*3b60*/  HMMA.16816.F32 R20, R100, R88, R20 ;  /* 0x000000586414723c */ /* 0x010fe20000001814 */
[----:B------:R-:W-:Y:S02]  /*3b70*/  LDS R102, [R237.X4+0x21280] ;  /* 0x02128000ed667984 */ /* 0x000fe40000004800 */
[C---:B------:R-:W-:Y:S01]  /*3b80*/  ISETP.GT.AND P0, PT, R233.reuse, 0x20, PT ;  /* 0x00000020e900780c */ /* 0x040fe20003f04270 */
[--C-:B------:R-:W-:Y:S02]  /*3b90*/  FFMA.FTZ R92, R86, c[0x0][0x29c], -R108.reuse ;  /* 0x0000a700565c7a23 */ /* 0x100fe4000001086c */
[----:B------:R-:W3:Y:S01]  /*3ba0*/  LDSM.16.M88.2 R86, [R217+0xe080] ;  /* 0x00e08000d956783b */ /* 0x000ee20000000100 */
[----:B------:R-:W-:Y:S01]  /*3bb0*/  FSEL R88, R190, -INF , P2 ;  /* 0xff800000be587808 */ /* 0x000fe20001000000 */
[C---:B-----5:R-:W-:Y:S01]  /*3bc0*/  HMMA.16816.F32 R4, R104.reuse, R90, R4 ;  /* 0x0000005a6804723c */ /* 0x060fe20000001804 */
[----:B------:R4:W-:Y:S01]  /*3bd0*/  MUFU.EX2 R174, R92 ;  /* 0x0000005c00ae7308 */ /* 0x0009e20000000800 */
[----:B------:R-:W-:Y:S03]  /*3be0*/  LDSM.16.M88.2 R90, [R219+0xc880] ;  /* 0x00c88000db5a783b */ /* 0x000fe60000000100 */
[----:B------:R-:W-:Y:S02]  /*3bf0*/  FSEL R176, R196, -INF , P0 ;  /* 0xff800000c4b07808 */ /* 0x000fe40000000000 */
[----:B------:R-:W-:Y:S01]  /*3c00*/  ISETP.GT.AND P2, PT, R233, 0x31, PT ;  /* 0x00000031e900780c */ /* 0x000fe20003f44270 */
[C---:B-1----:R-:W-:Y:S04]  /*3c10*/  HMMA.16816.F32 R8, R104.reuse, R2, R8 ;  /* 0x000000026808723c */ /* 0x042fe80000001808 */
[----:B------:R-:W-:Y:S03]  /*3c20*/  FSEL R100, R187, -INF , P2 ;  /* 0xff800000bb647808 */ /* 0x000fe60001000000 */
[----:B------:R-:W-:Y:S01]  /*3c30*/  FSEL R2, R184, -INF , P1 ;  /* 0xff800000b8027808 */ /* 0x000fe20000800000 */
[C---:B--2---:R-:W-:Y:S03]  /*3c40*/  HMMA.16816.F32 R12, R104.reuse, R84, R12 ;  /* 0x00000054680c723c */ /* 0x044fe6000000180c */
[----:B------:R-:W-:Y:S04]  /*3c50*/  ISETP.GT.AND P1, PT, R233, 0x40, PT ;  /* 0x00000040e900780c */ /* 0x000fe80003f24270 */
[----:B------:R-:W-:Y:S01]  /*3c60*/  FSEL R84, R185, -INF , P0 ;  /* 0xff800000b9547808 */ /* 0x000fe20000000000 */
[--C-:B----4-:R-:W-:Y:S01]  /*3c70*/  FFMA.FTZ R92, R88, c[0x0][0x29c], -R108.reuse ;  /* 0x0000a700585c7a23 */ /* 0x110fe2000001086c */
[----:B------:R-:W-:Y:S01]  /*3c80*/  ISETP.GT.AND P0, PT, R233, 0x41, PT ;  /* 0x00000041e900780c */ /* 0x000fe20003f04270 */
[----:B------:R-:W1:Y:S02]  /*3c90*/  LDSM.16.M88.2 R88, [R217+0xe880] ;  /* 0x00e88000d958783b */ /* 0x000e640000000100 */
[----:B------:R2:W4:Y:S01]  /*3ca0*/  MUFU.EX2 R173, R92 ;  /* 0x0000005c00ad7308 */ /* 0x0005220000000800 */
[C---:B---3--:R-:W-:Y:S07]  /*3cb0*/  HMMA.16816.F32 R16, R104.reuse, R86, R16 ;  /* 0x000000566810723c */ /* 0x048fee0000001810 */
[----:B------:R-:W-:Y:S02]  /*3cc0*/  FSEL R86, R183, -INF , P4 ;  /* 0xff800000b7567808 */ /* 0x000fe40002000000 */
[----:B--2---:R-:W-:Y:S02]  /*3cd0*/  FSEL R92, R189, -INF , P3 ;  /* 0xff800000bd5c7808 */ /* 0x004fe40001800000 */
[----:B------:R-:W-:Y:S03]  /*3ce0*/  ISETP.GT.AND P3, PT, R233, 0x30, PT ;  /* 0x00000030e900780c */ /* 0x000fe60003f64270 */
[--C-:B------:R-:W-:Y:S02]  /*3cf0*/  FFMA.FTZ R96, R92, c[0x0][0x29c], -R108.reuse ;  /* 0x0000a7005c607a23 */ /* 0x100fe4000001086c */
[----:B------:R-:W2:Y:S02]  /*3d00*/  LDSM.16.M88.4 R92, [R224+0x4000] ;  /* 0x00400000e05c783b */ /* 0x000ea40000000200 */
[----:B------:R3:W-:Y:S01]  /*3d10*/  MUFU.EX2 R172, R96 ;  /* 0x0000006000ac7308 */ /* 0x0007e20000000800 */
[----:B-1----:R-:W-:Y:S01]  /*3d20*/  HMMA.16816.F32 R20, R104, R88, R20 ;  /* 0x000000586814723c */ /* 0x002fe20000001814 */
[----:B------:R-:W-:Y:S06]  /*3d30*/  LDSM.16.M88.2 R88, [R219+0xe880] ;  /* 0x00e88000db58783b */ /* 0x000fec0000000100 */
[--C-:B------:R-:W-:Y:S01]  /*3d40*/  FFMA.FTZ R104, R100, c[0x0][0x29c], -R108.reuse ;  /* 0x0000a70064687a23 */ /* 0x100fe2000001086c */
[----:B------:R-:W-:Y:S01]  /*3d50*/  FSEL R107, R194, -INF , P3 ;  /* 0xff800000c26b7808 */ /* 0x000fe20001800000 */
[----:B------:R-:W-:Y:S04]  /*3d60*/  LDSM.16.M88.2 R100, [R218+0xd080] ;  /* 0x00d08000da64783b */ /* 0x000fe80000000100 */
[----:B------:R-:W-:Y:S01]  /*3d70*/  MUFU.EX2 R104, R104 ;  /* 0x0000006800687308 */ /* 0x000fe20000000800 */
[--C-:B---3--:R-:W-:Y:S02]  /*3d80*/  FFMA.FTZ R96, R2, c[0x0][0x29c], -R108.reuse ;  /* 0x0000a70002607a23 */ /* 0x108fe4000001086c */
[----:B------:R-:W1:Y:S07]  /*3d90*/  LDSM.16.M88.2 R2, [R219+0xd080] ;  /* 0x00d08000db02783b */ /* 0x000e6e0000000100 */
[----:B------:R3:W5:Y:S01]  /*3da0*/  MUFU.EX2 R110, R96 ;  /* 0x00000060006e7308 */ /* 0x0007620000000800 */
[C---:B--2---:R-:W-:Y:S01]  /*3db0*/  HMMA.16816.F32 R4, R92.reuse, R90, R4 ;  /* 0x0000005a5c04723c */ /* 0x044fe20000001804 */
[----:B------:R-:W-:Y:S04]  /*3dc0*/  LDSM.16.M88.2 R90, [R218+0xc880] ;  /* 0x00c88000da5a783b */ /* 0x000fe80000000100 */
[--C-:B---3--:R-:W-:Y:S02]  /*3dd0*/  FFMA.FTZ R96, R84, c[0x0][0x29c], -R108.reuse ;  /* 0x0000a70054607a23 */ /* 0x108fe4000001086c */
[----:B------:R-:W2:Y:S02]  /*3de0*/  LDSM.16.M88.2 R84, [R219+0xd880] ;  /* 0x00d88000db54783b */ /* 0x000ea40000000100 */
[----:B------:R3:W-:Y:S01]  /*3df0*/  MUFU.EX2 R111, R96 ;  /* 0x00000060006f7308 */ /* 0x0007e20000000800 */
[C---:B-1----:R-:W-:Y:S01]  /*3e00*/  HMMA.16816.F32 R8, R92.reuse, R2, R8 ;  /* 0x000000025c08723c */ /* 0x042fe20000001808 */
[----:B------:R-:W-:Y:S02]  /*3e10*/  LDSM.16.M88.2 R2, [R218+0xd880] ;  /* 0x00d88000da02783b */ /* 0x000fe40000000100 */
[--C-:B---3--:R-:W-:Y:S02]  /*3e20*/  FFMA.FTZ R96, R86, c[0x0][0x29c], -R108.reuse ;  /* 0x0000a70056607a23 */ /* 0x108fe4000001086c */
[----:B------:R-:W1:Y:S04]  /*3e30*/  LDSM.16.M88.2 R86, [R219+0xe080] ;  /* 0x00e08000db56783b */ /* 0x000e680000000100 */
[----:B------:R3:W-:Y:S01]  /*3e40*/  MUFU.EX2 R105, R96 ;  /* 0x0000006000697308 */ /* 0x0007e20000000800 */
[C---:B--2---:R-:W-:Y:S01]  /*3e50*/  HMMA.16816.F32 R12, R92.reuse, R84, R12 ;  /* 0x000000545c0c723c */ /* 0x044fe2000000180c */
[----:B------:R-:W-:Y:S02]  /*3e60*/  LDSM.16.M88.2 R84, [R218+0xe080] ;  /* 0x00e08000da54783b */ /* 0x000fe40000000100 */
[----:B---3--:R-:W-:Y:S05]  /*3e70*/  FSEL R96, R188, -INF , P3 ;  /* 0xff800000bc607808 */ /* 0x008fea0001800000 */
[--C-:B------:R-:W-:Y:S04]  /*3e80*/  FFMA.FTZ R96, R96, c[0x0][0x29c], -R108.reuse ;  /* 0x0000a70060607a23 */ /* 0x100fe8000001086c */
[----:B------:R2:W3:Y:S01]  /*3e90*/  MUFU.EX2 R106, R96 ;  /* 0x00000060006a7308 */ /* 0x0004e20000000800 */
[C---:B-1----:R-:W-:Y:S01]  /*3ea0*/  HMMA.16816.F32 R16, R92.reuse, R86, R16 ;  /* 0x000000565c10723c */ /* 0x042fe20000001810 */
[----:B------:R-:W-:Y:S07]  /*3eb0*/  LDSM.16.M88.2 R86, [R218+0xe880] ;  /* 0x00e88000da56783b */ /* 0x000fee0000000100 */
[----:B------:R-:W-:Y:S07]  /*3ec0*/  HMMA.16816.F32 R20, R92, R88, R20 ;  /* 0x000000585c14723c */ /* 0x000fee0000001814 */
[--C-:B------:R-:W-:Y:S02]  /*3ed0*/  FFMA.FTZ R94, R180, c[0x0][0x29c], -R109.reuse ;  /* 0x0000a700b45e7a23 */ /* 0x100fe4000001086d */
[--C-:B------:R-:W-:Y:S01]  /*3ee0*/  FFMA.FTZ R93, R179, c[0x0][0x29c], -R109.reuse ;  /* 0x0000a700b35d7a23 */ /* 0x100fe2000001086d */
[----:B--2---:R1:W2:Y:S02]  /*3ef0*/  LDSM.16.M88.4 R96, [R0+0x4000] ;  /* 0x004000000060783b */ /* 0x0042a40000000200 */
[--C-:B------:R-:W-:Y:S01]  /*3f00*/  FFMA.FTZ R92, R178, c[0x0][0x29c], -R109.reuse ;  /* 0x0000a700b25c7a23 */ /* 0x100fe2000001086d */
[----:B------:R-:W-:Y:S01]  /*3f10*/  MUFU.EX2 R94, R94 ;  /* 0x0000005e005e7308 */ /* 0x000fe20000000800 */
[--C-:B------:R-:W-:Y:S02]  /*3f20*/  FFMA.FTZ R89, R175, c[0x0][0x29c], -R109.reuse ;  /* 0x0000a700af597a23 */ /* 0x100fe4000001086d */
[--C-:B------:R-:W-:Y:S07]  /*3f30*/  FFMA.FTZ R88, R107, c[0x0][0x29c], -R109.reuse ;  /* 0x0000a7006b587a23 */ /* 0x100fee000001086d */
[----:B------:R-:W-:Y:S10]  /*3f40*/  MUFU.EX2 R93, R93 ;  /* 0x0000005d005d7308 */ /* 0x000ff40000000800 */
[----:B------:R-:W-:Y:S01]  /*3f50*/  MUFU.EX2 R92, R92 ;  /* 0x0000005c005c7308 */ /* 0x000fe20000000800 */
[----:B-1----:R-:W-:Y:S05]  /*3f60*/  FSEL R0, R182, -INF , P1 ;  /* 0xff800000b6007808 */ /* 0x002fea0000800000 */
[--C-:B------:R-:W-:Y:S04]  /*3f70*/  FFMA.FTZ R0, R0, c[0x0][0x29c], -R108.reuse ;  /* 0x0000a70000007a23 */ /* 0x100fe8000001086c */
[----:B------:R1:W-:Y:S01]  /*3f80*/  MUFU.EX2 R103, R0 ;  /* 0x0000000000677308 */ /* 0x0003e20000000800 */
[C---:B--2---:R-:W-:Y:S09]  /*3f90*/  HMMA.16816.F32 R4, R96.reuse, R90, R4 ;  /* 0x0000005a6004723c */ /* 0x044ff20000001804 */
[----:B------:R-:W-:Y:S03]  /*3fa0*/  MUFU.EX2 R89, R89 ;  /* 0x0000005900597308 */ /* 0x000fe60000000800 */
[--C-:B------:R-:W-:Y:S01]  /*3fb0*/  FFMA.FTZ R91, R177, c[0x0][0x29c], -R109.reuse ;  /* 0x0000a700b15b7a23 */ /* 0x100fe2000001086d */
[C---:B------:R-:W-:Y:S03]  /*3fc0*/  HMMA.16816.F32 R8, R96.reuse, R100, R8 ;  /* 0x000000646008723c */ /* 0x040fe60000001808 */
[--C-:B------:R-:W-:Y:S03]  /*3fd0*/  FFMA.FTZ R90, R176, c[0x0][0x29c], -R109.reuse ;  /* 0x0000a700b05a7a23 */ /* 0x100fe6000001086d */
[----:B------:R-:W-:Y:S02]  /*3fe0*/  MUFU.EX2 R91, R91 ;  /* 0x0000005b005b7308 */ /* 0x000fe40000000800 */
[C---:B------:R-:W-:Y:S04]  /*3ff0*/  HMMA.16816.F32 R12, R96.reuse, R2, R12 ;  /* 0x00000002600c723c */ /* 0x040fe8000000180c */
[----:B-1----:R-:W-:Y:S03]  /*4000*/  FSEL R0, R181, -INF , P0 ;  /* 0xff800000b5007808 */ /* 0x002fe60000000000 */
[----:B------:R-:W-:Y:S01]  /*4010*/  FSEL R3, R193, -INF , P2 ;  /* 0xff800000c1037808 */ /* 0x000fe20001000000 */
[C---:B------:R-:W-:Y:S01]  /*4020*/  HMMA.16816.F32 R16, R96.reuse, R84, R16 ;  /* 0x000000546010723c */ /* 0x040fe20000001810 */
[----:B------:R-:W-:Y:S03]  /*4030*/  MUFU.EX2 R90, R90 ;  /* 0x0000005a005a7308 */ /* 0x000fe60000000800 */
[----:B------:R-:W-:Y:S01]  /*4040*/  FFMA.FTZ R108, R0, c[0x0][0x29c], -R108 ;  /* 0x0000a700006c7a23 */ /* 0x000fe2000001086c */
[----:B------:R-:W-:Y:S01]  /*4050*/  FSEL R2, R192, -INF , P1 ;  /* 0xff800000c0027808 */ /* 0x000fe20000800000 */
[--C-:B------:R-:W-:Y:S01]  /*4060*/  FFMA.FTZ R95, R3, c[0x0][0x29c], -R109.reuse ;  /* 0x0000a700035f7a23 */ /* 0x100fe2000001086d */
[----:B------:R-:W-:Y:S01]  /*4070*/  FSEL R0, R191, -INF , P0 ;  /* 0xff800000bf007808 */ /* 0x000fe20000000000 */
[----:B------:R-:W-:Y:S01]  /*4080*/  HMMA.16816.F32 R20, R96, R86, R20 ;  /* 0x000000566014723c */ /* 0x000fe20000001814 */
[----:B------:R-:W-:Y:S02]  /*4090*/  PLOP3.LUT P0, PT, PT, PT, UP0, 0x80, 0x0 ;  /* 0x000000000000781c */ /* 0x000fe40003f0f008 */
[----:B------:R-:W-:Y:S01]  /*40a0*/  MUFU.EX2 R86, R95 ;  /* 0x0000005f00567308 */ /* 0x000fe20000000800 */
[--C-:B------:R-:W-:Y:S01]  /*40b0*/  FADD.FTZ R4, R4, -R102.reuse ;  /* 0x8000006604047221 */ /* 0x100fe20000010000 */
[----:B----4-:R-:W-:Y:S01]  /*40c0*/  F2FP.PACK_AB R85, R174, R173 ;  /* 0x000000adae55723e */ /* 0x010fe200000000ff */
[--C-:B------:R-:W-:Y:S01]  /*40d0*/  FADD.FTZ R3, R5, -R102.reuse ;  /* 0x8000006605037221 */ /* 0x100fe20000010000 */
[----:B-----5:R-:W-:Y:S01]  /*40e0*/  F2FP.PACK_AB R84, R110, R172 ;  /* 0x000000ac6e54723e */ /* 0x020fe200000000ff */
[--C-:B------:R-:W-:Y:S04]  /*40f0*/  FFMA.FTZ R100, R2, c[0x0][0x29c], -R109.reuse ;  /* 0x0000a70002647a23 */ /* 0x100fe8000001086d */
[----:B------:R-:W-:Y:S01]  /*4100*/  FMUL.FTZ R4, R173, R4 ;  /* 0x00000004ad047220 */ /* 0x000fe20000410000 */
[----:B------:R-:W1:Y:S01]  /*4110*/  MUFU.EX2 R108, R108 ;  /* 0x0000006c006c7308 */ /* 0x000e620000000800 */
[----:B------:R-:W-:Y:S02]  /*4120*/  FFMA.FTZ R2, -R190, R190, 1 ;  /* 0x3f800000be027423 */ /* 0x000fe400000101be */
[--C-:B------:R-:W-:Y:S02]  /*4130*/  FADD.FTZ R8, R8, -R102.reuse ;  /* 0x8000006608087221 */ /* 0x100fe40000010000 */
[----:B------:R-:W-:Y:S02]  /*4140*/  FMUL.FTZ R3, R174, R3 ;  /* 0x00000003ae037220 */ /* 0x000fe40000410000 */
[----:B------:R-:W-:Y:S02]  /*4150*/  FFMA.FTZ R109, R0, c[0x0][0x29c], -R109 ;  /* 0x0000a700006d7a23 */ /* 0x000fe4000001086d */
[----:B------:R-:W-:Y:S01]  /*4160*/  FFMA.FTZ R0, -R186, R186, 1 ;  /* 0x3f800000ba007423 */ /* 0x000fe200000101ba */
[----:B------:R-:W2:Y:S01]  /*4170*/  MUFU.EX2 R88, R88 ;  /* 0x0000005800587308 */ /* 0x000ea20000000800 */
[--C-:B------:R-:W-:Y:S02]  /*4180*/  FADD.FTZ R9, R9, -R102.reuse ;  /* 0x8000006609097221 */ /* 0x100fe40000010000 */
[----:B------:R-:W-:Y:S02]  /*4190*/  FMUL.FTZ R8, R172, R8 ;  /* 0x00000008ac087220 */ /* 0x000fe40000410000 */
[----:B------:R-:W-:Y:S01]  /*41a0*/  FMUL.FTZ R87, R4, R2 ;  /* 0x0000000204577220 */ /* 0x000fe20000410000 */
[----:B---3--:R-:W-:Y:S01]  /*41b0*/  F2FP.PACK_AB R4, R104, R106 ;  /* 0x0000006a6804723e */ /* 0x008fe200000000ff */
[----:B------:R-:W-:Y:S02]  /*41c0*/  FFMA.FTZ R2, -R189, R189, 1 ;  /* 0x3f800000bd027423 */ /* 0x000fe400000101bd */
[--C-:B------:R-:W-:Y:S01]  /*41d0*/  FADD.FTZ R13, R13, -R102.reuse ;  /* 0x800000660d0d7221 */ /* 0x100fe20000010000 */
[----:B------:R-:W-:Y:S01]  /*41e0*/  MUFU.EX2 R109, R109 ;  /* 0x0000006d006d7308 */ /* 0x000fe20000000800 */
[----:B------:R-:W-:Y:S02]  /*41f0*/  FMUL.FTZ R9, R110, R9 ;  /* 0x000000096e097220 */ /* 0x000fe40000410000 */
[----:B------:R-:W-:Y:S01]  /*4200*/  FMUL.FTZ R3, R3, R0 ;  /* 0x0000000003037220 */ /* 0x000fe20000410000 */
[----:B-1----:R-:W-:Y:S01]  /*4210*/  F2FP.PACK_AB R5, R108, R103 ;  /* 0x000000676c05723e */ /* 0x002fe200000000ff */
[----:B------:R-:W-:Y:S02]  /*4220*/  FFMA.FTZ R0, -R184, R184, 1 ;  /* 0x3f800000b8007423 */ /* 0x000fe400000101b8 */
[----:B------:R-:W-:Y:S01]  /*4230*/  FMUL.FTZ R13, R105, R13 ;  /* 0x0000000d690d7220 */ /* 0x000fe20000410000 */
[----:B------:R-:W-:Y:S01]  /*4240*/  F2FP.PACK_AB R87, R3, R87 ;  /* 0x000000570357723e */ /* 0x000fe200000000ff */
[----:B------:R-:W-:Y:S02]  /*4250*/  FMUL.FTZ R98, R8, R2 ;  /* 0x0000000208627220 */ /* 0x000fe40000410000 */
[----:B------:R-:W-:Y:S01]  /*4260*/  FFMA.FTZ R2, -R183, R183, 1 ;  /* 0x3f800000b7027423 */ /* 0x000fe200000101b7 */
[----:B------:R-:W1:Y:S01]  /*4270*/  MUFU.EX2 R8, R100 ;  /* 0x0000006400087308 */ /* 0x000e620000000800 */
[--C-:B------:R-:W-:Y:S02]  /*4280*/  FADD.FTZ R16, R16, -R102.reuse ;  /* 0x8000006610107221 */ /* 0x100fe40000010000 */
[--C-:B------:R-:W-:Y:S02]  /*4290*/  FADD.FTZ R17, R17, -R102.reuse ;  /* 0x8000006611117221 */ /* 0x100fe40000010000 */
[--C-:B------:R-:W-:Y:S02]  /*42a0*/  FADD.FTZ R21, R21, -R102.reuse ;  /* 0x8000006615157221 */ /* 0x100fe40000010000 */
[----:B------:R-:W-:Y:S02]  /*42b0*/  FMUL.FTZ R97, R9, R0 ;  /* 0x0000000009617220 */ /* 0x000fe40000410000 */
[----:B------:R-:W-:Y:S01]  /*42c0*/  FMUL.FTZ R17, R104, R17 ;  /* 0x0000001168117220 */ /* 0x000fe20000410000 */
[----:B------:R-:W3:Y:S01]  /*42d0*/  LDS R0, [R237.X4+0x212a0] ;  /* 0x0212a000ed007984 */ /* 0x000ee20000004800 */
[----:B------:R-:W-:Y:S02]  /*42e0*/  FMUL.FTZ R95, R13, R2 ;  /* 0x000000020d5f7220 */ /* 0x000fe40000410000 */
[----:B------:R-:W-:Y:S01]  /*42f0*/  FMUL.FTZ R108, R108, R21 ;  /* 0x000000156c6c7220 */ /* 0x000fe20000410000 */
[----:B------:R-:W-:Y:S01]  /*4300*/  STS [R234+0x21480], R85 ;  /* 0x02148055ea007388 */ /* 0x000fe20000000800 */
[----:B------:R-:W-:Y:S02]  /*4310*/  FFMA.FTZ R13, -R188, R188, 1 ;  /* 0x3f800000bc0d7423 */ /* 0x000fe400000101bc */
[----:B------:R-:W-:Y:S02]  /*4320*/  FFMA.FTZ R9, -R187, R187, 1 ;  /* 0x3f800000bb097423 */ /* 0x000fe400000101bb */
[----:B------:R-:W-:Y:S02]  /*4330*/  FFMA.FTZ R2, -R181, R181, 1 ;  /* 0x3f800000b5027423 */ /* 0x000fe400000101b5 */
[----:B------:R-:W-:Y:S02]  /*4340*/  FMUL.FTZ R16, R106, R16 ;  /* 0x000000106a107220 */ /* 0x000fe40000410000 */
[--C-:B------:R-:W-:Y:S02]  /*4350*/  FADD.FTZ R12, R12, -R102.reuse ;  /* 0x800000660c0c7221 */ /* 0x100fe40000010000 */
[----:B------:R-:W-:Y:S02]  /*4360*/  FMUL.FTZ R21, R16, R13 ;  /* 0x0000000d10157220 */ /* 0x000fe40000410000 */
[----:B------:R-:W-:Y:S01]  /*4370*/  FMUL.FTZ R13, R17, R9 ;  /* 0x00000009110d7220 */ /* 0x000fe20000410000 */
[----:B------:R-:W-:Y:S01]  /*4380*/  F2FP.PACK_AB R9, R97, R98 ;  /* 0x000000626109723e */ /* 0x000fe200000000ff */
[----:B------:R-:W-:Y:S01]  /*4390*/  FMUL.FTZ R17, R108, R2 ;  /* 0x000000026c117220 */ /* 0x000fe20000410000 */
[----:B------:R-:W-:Y:S01]  /*43a0*/  F2FP.PACK_AB R2, R94, R93 ;  /* 0x0000005d5e02723e */ /* 0x000fe200000000ff */
[----:B------:R-:W-:Y:S01]  /*43b0*/  FMUL.FTZ R96, R111, R12 ;  /* 0x0000000c6f607220 */ /* 0x000fe20000410000 */
[----:B------:R-:W-:Y:S01]  /*43c0*/  F2FP.PACK_AB R12, R105, R111 ;  /* 0x0000006f690c723e */ /* 0x000fe200000000ff */
[----:B------:R-:W-:Y:S01]  /*43d0*/  FFMA.FTZ R3, -R185, R185, 1 ;  /* 0x3f800000b9037423 */ /* 0x000fe200000101b9 */
[----:B------:R-:W-:Y:S01]  /*43e0*/  F2FP.PACK_AB R13, R13, R21 ;  /* 0x000000150d0d723e */ /* 0x000fe200000000ff */
[----:B------:R4:W-:Y:S01]  /*43f0*/  STS [R235], R2 ;  /* 0x00000002eb007388 */ /* 0x0009e20000000800 */
[----:B------:R-:W-:Y:S01]  /*4400*/  FADD.FTZ R20, R20, -R102 ;  /* 0x8000006614147221 */ /* 0x000fe20000010000 */
[----:B------:R-:W-:Y:S01]  /*4410*/  SHF.L.U32 R102, R227, 0x1, RZ ;  /* 0x00000001e3667819 */ /* 0x000fe200000006ff */
[----:B------:R-:W-:Y:S01]  /*4420*/  FMUL.FTZ R96, R96, R3 ;  /* 0x0000000360607220 */ /* 0x000fe20000410000 */
[----:B------:R-:W-:Y:S01]  /*4430*/  STS [R234+0x21c80], R84 ;  /* 0x021c8054ea007388 */ /* 0x000fe20000000800 */
[----:B------:R-:W-:Y:S02]  /*4440*/  FMUL.FTZ R20, R103, R20 ;  /* 0x0000001467147220 */ /* 0x000fe40000410000 */
[----:B------:R-:W-:Y:S01]  /*4450*/  FFMA.FTZ R3, -R182, R182, 1 ;  /* 0x3f800000b6037423 */ /* 0x000fe200000101b6 */
[----:B------:R-:W-:Y:S03]  /*4460*/  F2FP.PACK_AB R16, R95, R96 ;  /* 0x000000605f10723e */ /* 0x000fe600000000ff */
[----:B------:R-:W-:Y:S02]  /*4470*/  FMUL.FTZ R3, R20, R3 ;  /* 0x0000000314037220 */ /* 0x000fe40000410000 */
[--C-:B---3--:R-:W-:Y:S03]  /*4480*/  FADD.FTZ R7, R7, -R0.reuse ;  /* 0x8000000007077221 */ /* 0x108fe60000010000 */
[----:B------:R-:W-:Y:S01]  /*4490*/  F2FP.PACK_AB R17, R17, R3 ;  /* 0x000000031111723e */ /* 0x000fe200000000ff */
[--C-:B------:R-:W-:Y:S01]  /*44a0*/  FADD.FTZ R6, R6, -R0.reuse ;  /* 0x8000000006067221 */ /* 0x100fe20000010000 */
[----:B------:R-:W-:Y:S01]  /*44b0*/  F2FP.PACK_AB R3, R91, R92 ;  /* 0x0000005c5b03723e */ /* 0x000fe200000000ff */
[--C-:B------:R-:W-:Y:S02]  /*44c0*/  FADD.FTZ R10, R10, -R0.reuse ;  /* 0x800000000a0a7221 */ /* 0x100fe40000010000 */
[----:B------:R-:W-:Y:S02]  /*44d0*/  FMUL.FTZ R6, R93, R6 ;  /* 0x000000065d067220 */ /* 0x000fe40000410000 */
[----:B------:R2:W-:Y:S01]  /*44e0*/  STS [R235+0x800], R3 ;  /* 0x00080003eb007388 */ /* 0x0005e20000000800 */
[--C-:B------:R-:W-:Y:S01]  /*44f0*/  FADD.FTZ R11, R11, -R0.reuse ;  /* 0x800000000b0b7221 */ /* 0x100fe20000010000 */
[----:B----4-:R-:W-:Y:S01]  /*4500*/  F2FP.PACK_AB R2, R89, R90 ;  /* 0x0000005a5902723e */ /* 0x010fe200000000ff */
[--C-:B------:R-:W-:Y:S01]  /*4510*/  FADD.FTZ R14, R14, -R0.reuse ;  /* 0x800000000e0e7221 */ /* 0x100fe20000010000 */
[----:B------:R3:W-:Y:S01]  /*4520*/  STS [R234+0x22480], R12 ;  /* 0x0224800cea007388 */ /* 0x0007e20000000800 */
[----:B------:R-:W-:Y:S02]  /*4530*/  FMUL.FTZ R11, R91, R11 ;  /* 0x0000000b5b0b7220 */ /* 0x000fe40000410000 */
[--C-:B------:R-:W-:Y:S01]  /*4540*/  FADD.FTZ R15, R15, -R0.reuse ;  /* 0x800000000f0f7221 */ /* 0x100fe20000010000 */
[----:B------:R1:W-:Y:S01]  /*4550*/  STS [R235+0x1000], R2 ;  /* 0x00100002eb007388 */ /* 0x0003e20000000800 */
[----:B------:R-:W-:Y:S02]  /*4560*/  FMUL.FTZ R14, R90, R14 ;  /* 0x0000000e5a0e7220 */ /* 0x000fe40000410000 */
[--C-:B------:R-:W-:Y:S01]  /*4570*/  FADD.FTZ R18, R18, -R0.reuse ;  /* 0x8000000012127221 */ /* 0x100fe20000010000 */
[----:B------:R4:W-:Y:S01]  /*4580*/  STS [R234+0x22c80], R4 ;  /* 0x022c8004ea007388 */ /* 0x0009e20000000800 */
[--C-:B------:R-:W-:Y:S02]  /*4590*/  FADD.FTZ R22, R22, -R0.reuse ;  /* 0x8000000016167221 */ /* 0x100fe40000010000 */
[--C-:B------:R-:W-:Y:S02]  /*45a0*/  FADD.FTZ R23, R23, -R0.reuse ;  /* 0x8000000017177221 */ /* 0x100fe40000010000 */
[----:B------:R-:W-:Y:S02]  /*45b0*/  FADD.FTZ R19, R19, -R0 ;  /* 0x8000000013137221 */ /* 0x000fe40000010000 */
[----:B------:R-:W-:Y:S02]  /*45c0*/  FFMA.FTZ R0, -R195, R195, 1 ;  /* 0x3f800000c3007423 */ /* 0x000fe400000101c3 */
[C---:B------:R-:W-:Y:S01]  /*45d0*/  FMUL.FTZ R19, R86.reuse, R19 ;  /* 0x0000001356137220 */ /* 0x040fe20000410000 */
[----:B--2---:R-:W-:Y:S01]  /*45e0*/  F2FP.PACK_AB R3, R86, R88 ;  /* 0x000000585603723e */ /* 0x004fe200000000ff */
[----:B---3--:R-:W-:Y:S04]  /*45f0*/  FMUL.FTZ R12, R92, R10 ;  /* 0x0000000a5c0c7220 */ /* 0x008fe80000410000 */
[----:B------:R2:W-:Y:S01]  /*4600*/  STS [R235+0x1800], R3 ;  /* 0x00180003eb007388 */ /* 0x0005e20000000800 */
[----:B------:R-:W-:Y:S01]  /*4610*/  FMUL.FTZ R10, R89, R15 ;  /* 0x0000000f590a7220 */ /* 0x000fe20000410000 */
[C---:B-1----:R-:W-:Y:S02]  /*4620*/  F2FP.PACK_AB R2, R109.reuse, R8 ;  /* 0x000000086d02723e */ /* 0x042fe400000000ff */
[----:B------:R1:W-:Y:S01]  /*4630*/  STS [R234+0x23480], R5 ;  /* 0x02348005ea007388 */ /* 0x0003e20000000800 */
[----:B------:R-:W-:Y:S02]  /*4640*/  FMUL.FTZ R10, R10, R0 ;  /* 0x000000000a0a7220 */ /* 0x000fe40000410000 */
[----:B----4-:R-:W-:Y:S01]  /*4650*/  FMUL.FTZ R4, R94, R7 ;  /* 0x000000075e047220 */ /* 0x010fe20000410000 */
[----:B------:R3:W-:Y:S01]  /*4660*/  STS [R235+0x2000], R2 ;  /* 0x00200002eb007388 */ /* 0x0007e20000000800 */
[----:B------:R-:W-:Y:S02]  /*4670*/  FMUL.FTZ R109, R109, R23 ;  /* 0x000000176d6d7220 */ /* 0x000fe40000410000 */
[----:B------:R-:W-:Y:S01]  /*4680*/  FFMA.FTZ R0, -R191, R191, 1 ;  /* 0x3f800000bf007423 */ /* 0x000fe200000101bf */
[----:B------:R-:W-:Y:S01]  /*4690*/  BAR.SYNC.DEFER_BLOCKING 0x0 ;  /* 0x0000000000007b1d */ /* 0x000fe20000010000 */
[----:B------:R-:W-:Y:S02]  /*46a0*/  FMUL.FTZ R7, R88, R18 ;  /* 0x0000001258077220 */ /* 0x000fe40000410000 */
[----:B------:R-:W-:Y:S02]  /*46b0*/  FMUL.FTZ R109, R109, R0 ;  /* 0x000000006d6d7220 */ /* 0x000fe40000410000 */
[----:B------:R-:W-:Y:S02]  /*46c0*/  FMUL.FTZ R8, R8, R22 ;  /* 0x0000001608087220 */ /* 0x000fe40000410000 */
[----:B--2---:R-:W-:Y:S02]  /*46d0*/  FFMA.FTZ R3, -R198, R198, 1 ;  /* 0x3f800000c6037423 */ /* 0x004fe400000101c6 */
[----:B-1----:R-:W-:Y:S02]  /*46e0*/  FFMA.FTZ R5, -R200, R200, 1 ;  /* 0x3f800000c8057423 */ /* 0x002fe400000101c8 */
[----:B------:R-:W-:Y:S02]  /*46f0*/  FMUL.FTZ R12, R12, R3 ;  /* 0x000000030c0c7220 */ /* 0x000fe40000410000 */
[----:B---3--:R-:W-:Y:S02]  /*4700*/  FFMA.FTZ R2, -R199, R199, 1 ;  /* 0x3f800000c7027423 */ /* 0x008fe400000101c7 */
[----:B------:R-:W-:Y:S01]  /*4710*/  FMUL.FTZ R5, R6, R5 ;  /* 0x0000000506057220 */ /* 0x000fe20000410000 */
[----:B------:R-:W-:Y:S01]  /*4720*/  STS [R234+0x23c80], R87 ;  /* 0x023c8057ea007388 */ /* 0x000fe20000000800 */
[----:B------:R-:W-:Y:S02]  /*4730*/  FMUL.FTZ R4, R4, R2 ;  /* 0x0000000204047220 */ /* 0x000fe40000410000 */
[----:B------:R-:W-:Y:S03]  /*4740*/  FFMA.FTZ R2, -R197, R197, 1 ;  /* 0x3f800000c5027423 */ /* 0x000fe600000101c5 */
[----:B------:R-:W-:Y:S01]  /*4750*/  F2FP.PACK_AB R3, R4, R5 ;  /* 0x000000050403723e */ /* 0x000fe200000000ff */
[----:B------:R-:W-:Y:S02]  /*4760*/  FMUL.FTZ R6, R11, R2 ;  /* 0x000000020b067220 */ /* 0x000fe40000410000 */
[----:B------:R-:W-:Y:S02]  /*4770*/  FFMA.FTZ R2, -R196, R196, 1 ;  /* 0x3f800000c4027423 */ /* 0x000fe400000101c4 */
[----:B------:R1:W-:Y:S01]  /*4780*/  STS [R235+0x2800], R3 ;  /* 0x00280003eb007388 */ /* 0x0003e20000000800 */
[----:B------:R-:W-:Y:S02]  /*4790*/  FFMA.FTZ R5, -R193, R193, 1 ;  /* 0x3f800000c1057423 */ /* 0x000fe400000101c1 */
[----:B------:R-:W-:Y:S01]  /*47a0*/  FMUL.FTZ R11, R14, R2 ;  /* 0x000000020e0b7220 */ /* 0x000fe20000410000 */
[----:B------:R-:W-:Y:S01]  /*47b0*/  F2FP.PACK_AB R2, R6, R12 ;  /* 0x0000000c0602723e */ /* 0x000fe200000000ff */
[----:B------:R-:W-:Y:S01]  /*47c0*/  STS [R234+0x24480], R9 ;  /* 0x02448009ea007388 */ /* 0x000fe20000000800 */
[----:B------:R-:W-:Y:S02]  /*47d0*/  FFMA.FTZ R6, -R194, R194, 1 ;  /* 0x3f800000c2067423 */ /* 0x000fe400000101c2 */
[----:B------:R-:W-:Y:S01]  /*47e0*/  F2FP.PACK_AB R0, R10, R11 ;  /* 0x0000000b0a00723e */ /* 0x000fe200000000ff */
[----:B------:R-:W-:Y:S01]  /*47f0*/  STS [R235+0x3000], R2 ;  /* 0x00300002eb007388 */ /* 0x000fe20000000800 */
[----:B------:R-:W-:Y:S02]  /*4800*/  FMUL.FTZ R7, R7, R6 ;  /* 0x0000000607077220 */ /* 0x000fe40000410000 */
[----:B------:R-:W-:Y:S01]  /*4810*/  FMUL.FTZ R6, R19, R5 ;  /* 0x0000000513067220 */ /* 0x000fe20000410000 */
[----:B------:R-:W-:Y:S01]  /*4820*/  STS [R234+0x24c80], R16 ;  /* 0x024c8010ea007388 */ /* 0x000fe20000000800 */
[----:B------:R-:W-:Y:S03]  /*4830*/  FFMA.FTZ R4, -R192, R192, 1 ;  /* 0x3f800000c0047423 */ /* 0x000fe600000101c0 */
[----:B------:R-:W-:Y:S01]  /*4840*/  STS [R235+0x3800], R0 ;  /* 0x00380000eb007388 */ /* 0x000fe20000000800 */
[----:B------:R-:W-:Y:S01]  /*4850*/  FMUL.FTZ R5, R8, R4 ;  /* 0x0000000408057220 */ /* 0x000fe20000410000 */
[----:B------:R-:W-:Y:S02]  /*4860*/  F2FP.PACK_AB R4, R6, R7 ;  /* 0x000000070604723e */ /* 0x000fe400000000ff */
[----:B------:R-:W-:Y:S04]  /*4870*/  STS [R234+0x25480], R13 ;  /* 0x0254800dea007388 */ /* 0x000fe80000000800 */
[----:B------:R-:W-:Y:S01]  /*4880*/  STS [R235+0x4000], R4 ;  /* 0x00400004eb007388 */ /* 0x000fe20000000800 */
[----:B-1----:R-:W-:Y:S03]  /*4890*/  F2FP.PACK_AB R3, R109, R5 ;  /* 0x000000056d03723e */ /* 0x002fe600000000ff */
        /* <DEDUP_REMOVED lines=50> */
[C---:B------:R-:W-:Y:S08]  /*4bc0*/  HMMA.16816.F32 R56, R96.reuse, R100, R56 ;  /* 0x000000646038723c */ /* 0x040ff00000001838 */
[-C--:B---3--:R-:W-:Y:S08]  /*4bd0*/  HMMA.16816.F32 R60, R96, R2.reuse, R60 ;  /* 0x00000002603c723c */ /* 0x088ff0000000183c */
[-C--:B------:R-:W-:Y:S08]  /*4be0*/  HMMA.16816.F32 R64, R92, R2.reuse, R64 ;  /* 0x000000025c40723c */ /* 0x080ff00000001840 */
[C---:B------:R-:W-:Y:S01]  /*4bf0*/  HMMA.16816.F32 R68, R84.reuse, R2, R68 ;  /* 0x000000025444723c */ /* 0x040fe20000001844 */
[----:B------:R-:W2:Y:S07]  /*4c00*/  LDSM.16.MT88.2 R2, [R220+0x23880] ;  /* 0x02388000dc02783b */ /* 0x000eae0000004100 */
[-C--:B----4-:R-:W-:Y:S01]  /*4c10*/  HMMA.16816.F32 R72, R84, R4.reuse, R72 ;  /* 0x000000045448723c */ /* 0x090fe20000001848 */
[----:B------:R-:W3:Y:S07]  /*4c20*/  LDSM.16.MT88.4 R84, [R102+0x1c880] ;  /* 0x01c880006654783b */ /* 0x000eee0000004200 */
[-C--:B------:R-:W-:Y:S01]  /*4c30*/  HMMA.16816.F32 R76, R92, R4.reuse, R76 ;  /* 0x000000045c4c723c */ /* 0x080fe2000000184c */
[----:B------:R-:W4:Y:S04]  /*4c40*/  LDSM.16.MT88.4 R92, [R102+0x1e880] ;  /* 0x01e88000665c783b */ /* 0x000f280000004200 */
[----:B------:R-:W1:Y:S03]  /*4c50*/  LDSM.16.MT88.4 R100, [R102+0x20880] ;  /* 0x020880006664783b */ /* 0x000e660000004200 */
        /* <DEDUP_REMOVED lines=28> */
[----:B------:R2:W1:Y:S04]  /*4e20*/  LDSM.16.MT88.4 R176, [R222+0x5000] ;  /* 0x00500000deb0783b */ /* 0x0004680000004200 */
[----:B------:R2:W1:Y:S03]  /*4e30*/  LDSM.16.M88.4 R180, [R223+0x800] ;  /* 0x00080000dfb4783b */ /* 0x0004660000000200 */
[-C--:B------:R-:W-:Y:S01]  /*4e40*/  HMMA.16816.F32 R40, R92, R104.reuse, R40 ;  /* 0x000000685c28723c */ /* 0x080fe20000001828 */
[----:B------:R2:W1:Y:S04]  /*4e50*/  LDSM.16.M88.4 R188, [R223+0xc00] ;  /* 0x000c0000dfbc783b */ /* 0x0004680000000200 */
        /* <DEDUP_REMOVED lines=15> */
[----:B------:R-:W2:Y:S01]  /*4f50*/  LDL.64 R202, [R1] ;  /* 0x0000000001ca7983 */ /* 0x000ea20000100a00 */
[----:B------:R-:W-:Y:S01]  /*4f60*/  USHF.R.S32.HI UR29, URZ, 0x1f, UR27 ;  /* 0x0000001f3f1d7899 */ /* 0x000fe2000801141b */
[----:B------:R-:W-:Y:S01]  /*4f70*/  IMAD.MOV.U32 R5, RZ, RZ, R249 ;  /* 0x000000ffff057224 */ /* 0x000fe200078e00f9 */
[----:B------:R-:W-:Y:S01]  /*4f80*/  ULDC.64 UR6, c[0x0][0x208] ;  /* 0x0000820000067ab9 */ /* 0x000fe20000000a00 */
[----:B------:R-:W-:Y:S01]  /*4f90*/  IMAD.MOV.U32 R2, RZ, RZ, R244 ;  /* 0x000000ffff027224 */ /* 0x000fe200078e00f4 */
[----:B------:R-:W-:Y:S01]  /*4fa0*/  UIMAD UR29, UR29, UR6, URZ ;  /* 0x000000061d1d72a4 */ /* 0x000fe2000f8e023f */
[----:B------:R-:W1:Y:S01]  /*4fb0*/  S2R R6, SR_CTAID.Y ;  /* 0x0000000000067919 */ /* 0x000e620000002600 */
[----:B------:R-:W-:Y:S01]  /*4fc0*/  UIMAD.WIDE.U32 UR30, UR27, UR6, URZ ;  /* 0x000000061b1e72a5 */ /* 0x000fe2000f8e003f */
[----:B------:R-:W-:Y:S01]  /*4fd0*/  IMAD.MOV.U32 R15, RZ, RZ, c[0x0][0x208] ;  /* 0x00008200ff0f7624 */ /* 0x000fe200078e00ff */
[----:B------:R-:W-:Y:S01]  /*4fe0*/  USHF.L.U32 UR6, UR27, 0x6, URZ ;  /* 0x000000061b067899 */ /* 0x000fe2000800063f */
[----:B------:R-:W-:Y:S01]  /*4ff0*/  IMAD.MOV.U32 R3, RZ, RZ, R245 ;  /* 0x000000ffff037224 */ /* 0x000fe200078e00f5 */
[----:B------:R-:W-:Y:S01]  /*5000*/  UIMAD UR29, UR27, UR7, UR29 ;  /* 0x000000071b1d72a4 */ /* 0x000fe2000f8e021d */
[----:B------:R-:W-:Y:S02]  /*5010*/  IMAD.SHL.U32 R20, R15, 0x40, RZ ;  /* 0x000000400f147824 */ /* 0x000fe400078e00ff */
[----:B------:R-:W-:Y:S01]  /*5020*/  IMAD.U32 R9, RZ, RZ, UR30 ;  /* 0x0000001eff097e24 */ /* 0x000fe2000f8e00ff */
[----:B------:R-:W-:Y:S01]  /*5030*/  UIADD3 UR29, UR31, UR29, URZ ;  /* 0x0000001d1f1d7290 */ /* 0x000fe2000fffe03f */
[----:B------:R-:W-:Y:S01]  /*5040*/  IMAD.U32 R14, RZ, RZ, UR6 ;  /* 0x00000006ff0e7e24 */ /* 0x000fe2000f8e00ff */
[----:B-1----:R-:W-:Y:S01]  /*5050*/  SHF.R.S32.HI R7, RZ, 0x1f, R6 ;  /* 0x0000001fff077819 */ /* 0x002fe20000011406 */
[C---:B------:R-:W-:Y:S04]  /*5060*/  IMAD.WIDE.U32 R2, R6.reuse, c[0x0][0x288], R2 ;  /* 0x0000a20006027a25 */ /* 0x040fe800078e0002 */
[C---:B------:R-:W-:Y:S02]  /*5070*/  IMAD R8, R7.reuse, c[0x0][0x210], RZ ;  /* 0x0000840007087a24 */ /* 0x040fe400078e02ff */
[----:B------:R-:W-:Y:S04]  /*5080*/  IMAD R7, R7, c[0x0][0x288], RZ ;  /* 0x0000a20007077a24 */ /* 0x000fe800078e02ff */
[C---:B------:R-:W-:Y:S02]  /*5090*/  IMAD R7, R6.reuse, c[0x0][0x28c], R7 ;  /* 0x0000a30006077a24 */ /* 0x040fe400078e0207 */
[----:B--2---:R-:W-:Y:S04]  /*50a0*/  IMAD.MOV.U32 R4, RZ, RZ, R202 ;  /* 0x000000ffff047224 */ /* 0x004fe800078e00ca */
[----:B------:R-:W-:Y:S05]  /*50b0*/  IMAD.WIDE.U32 R4, R6, c[0x0][0x210], R4 ;  /* 0x0000840006047a25 */ /* 0x000fea00078e0004 */
[----:B------:R-:W-:Y:S01]  /*50c0*/  IADD3 R0, P1, R4, UR18, RZ ;  /* 0x0000001204007c10 */ /* 0x000fe2000ff3e0ff */
[----:B------:R-:W-:Y:S01]  /*50d0*/  IMAD R4, R6, c[0x0][0x214], R8 ;  /* 0x0000850006047a24 */ /* 0x000fe200078e0208 */
[----:B------:R-:W-:Y:S01]  /*50e0*/  IADD3 R6, P0, R2, UR24, RZ ;  /* 0x0000001802067c10 */ /* 0x000fe2000ff1e0ff */
[----:B------:R-:W-:Y:S01]  /*50f0*/  IMAD.U32 R8, RZ, RZ, UR30 ;  /* 0x0000001eff087e24 */ /* 0x000fe2000f8e00ff */
[----:B------:R-:W-:Y:S02]  /*5100*/  LEA R2, P2, R0, c[0x0][0x1f0], 0x1 ;  /* 0x00007c0000027a11 */ /* 0x000fe400078408ff */
[----:B------:R-:W-:Y:S02]  /*5110*/  IADD3.X R4, R5, UR9, R4, P1, !PT ;  /* 0x0000000905047c10 */ /* 0x000fe40008ffe404 */
[----:B------:R-:W-:Y:S01]  /*5120*/  LEA R2, P1, R8, R2, 0x7 ;  /* 0x0000000208027211 */ /* 0x000fe200078238ff */
[----:B------:R-:W-:Y:S01]  /*5130*/  IMAD.U32 R8, RZ, RZ, UR29 ;  /* 0x0000001dff087e24 */ /* 0x000fe2000f8e00ff */
[----:B------:R-:W-:Y:S02]  /*5140*/  IADD3.X R7, R3, UR20, R7, P0, !PT ;  /* 0x0000001403077c10 */ /* 0x000fe400087fe407 */
[----:B------:R-:W-:Y:S02]  /*5150*/  LEA.HI.X R0, R0, c[0x0][0x1f4], R4, 0x1, P2 ;  /* 0x00007d0000007a11 */ /* 0x000fe400010f0c04 */
[----:B------:R-:W-:Y:S02]  /*5160*/  IADD3 R3, R238, 0x80, RZ ;  /* 0x00000080ee037810 */ /* 0x000fe40007ffe0ff */
[C---:B------:R-:W-:Y:S02]  /*5170*/  LEA R4, P0, R6.reuse, c[0x0][0x280], 0x2 ;  /* 0x0000a00006047a11 */ /* 0x040fe400078010ff */
[----:B------:R-:W-:Y:S02]  /*5180*/  ISETP.GE.AND P2, PT, R3, c[0x0][0x1fc], PT ;  /* 0x00007f0003007a0c */ /* 0x000fe40003f46270 */
[----:B------:R-:W-:Y:S01]  /*5190*/  LEA.HI.X R3, R9, R0, R8, 0x7, P1 ;  /* 0x0000000009037211 */ /* 0x000fe200008f3c08 */
[----:B------:R-:W-:Y:S01]  /*51a0*/  IMAD.MOV.U32 R0, RZ, RZ, 0x6 ;  /* 0x00000006ff007424 */ /* 0x000fe200078e00ff */
[----:B------:R-:W-:Y:S01]  /*51b0*/  LEA.HI.X R5, R6, c[0x0][0x284], R7, 0x2, P0 ;  /* 0x0000a10006057a11 */ /* 0x000fe200000f1407 */
[----:B------:R-:W-:Y:S01]  /*51c0*/  IMAD.U32 R6, RZ, RZ, UR6 ;  /* 0x00000006ff067e24 */ /* 0x000fe2000f8e00ff */
[----:B------:R-:W-:Y:S02]  /*51d0*/  ISETP.GE.AND P1, PT, R247, c[0x0][0x1fc], PT ;  /* 0x00007f00f7007a0c */ /* 0x000fe40003f26270 */
[----:B------:R-:W-:Y:S02]  /*51e0*/  ISETP.GE.AND P0, PT, R238, c[0x0][0x1fc], PT ;  /* 0x00007f00ee007a0c */ /* 0x000fe40003f06270 */
[----:B------:R-:W-:Y:S01]  /*51f0*/  SHF.L.U64.HI R15, R15, R0, c[0x0][0x20c] ;  /* 0x000083000f0f7619 */ /* 0x000fe20000010200 */
[----:B------:R-:W-:Y:S01]  /*5200*/  IMAD.U32 R0, RZ, RZ, UR6 ;  /* 0x00000006ff007e24 */ /* 0x000fe2000f8e00ff */
[----:B------:R-:W-:Y:S02]  /*5210*/  SEL R13, RZ, 0x2, P1 ;  /* 0x00000002ff0d7807 */ /* 0x000fe40000800000 */
[----:B------:R-:W-:Y:S02]  /*5220*/  SEL R12, RZ, 0x1, P0 ;  /* 0x00000001ff0c7807 */ /* 0x000fe40000000000 */
[C-C-:B------:R-:W-:Y:S02]  /*5230*/  IADD3 R10, P1, P0, R20.reuse, 0x80, R2.reuse ;  /* 0x00000080140a7810 */ /* 0x140fe4000783e002 */
[----:B------:R-:W-:Y:S02]  /*5240*/  SEL R7, RZ, 0x4, P2 ;  /* 0x00000004ff077807 */ /* 0x000fe40001000000 */
[C-C-:B------:R-:W-:Y:S02]  /*5250*/  IADD3.X R11, R15.reuse, RZ, R3.reuse, P1, P0 ;  /* 0x000000ff0f0b7210 */ /* 0x140fe40000fe0403 */
[----:B------:R-:W-:Y:S02]  /*5260*/  IADD3 R8, P1, P0, R20, 0x100, R2 ;  /* 0x0000010014087810 */ /* 0x000fe4000783e002 */
[----:B------:R-:W-:Y:S02]  /*5270*/  IADD3 R0, -R242, c[0x0][0x168], -R0 ;  /* 0x00005a00f2007a10 */ /* 0x000fe40007ffe900 */
[--C-:B------:R-:W-:Y:S02]  /*5280*/  IADD3.X R9, R15, RZ, R3.reuse, P1, P0 ;  /* 0x000000ff0f097210 */ /* 0x100fe40000fe0403 */
[----:B------:R-:W-:Y:S02]  /*5290*/  LEA R4, P0, R6, R4, 0x2 ;  /* 0x0000000406047211 */ /* 0x000fe400078010ff */
[----:B------:R-:W-:Y:S02]  /*52a0*/  IADD3 R12, R7, R13, R12 ;  /* 0x0000000d070c7210 */ /* 0x000fe40007ffe00c */
[----:B------:R-:W-:Y:S02]  /*52b0*/  ISETP.LT.OR P2, PT, R0, 0x1, P3 ;  /* 0x000000010000780c */ /* 0x000fe40001f41670 */
[----:B------:R-:W-:Y:S02]  /*52c0*/  LEA.HI.X.SX32 R5, R14, R5, 0x2, P0 ;  /* 0x000000050e057211 */ /* 0x000fe400000f16ff */
[----:B------:R-:W-:Y:S02]  /*52d0*/  IADD3 R6, P0, R20, R2, RZ ;  /* 0x0000000214067210 */ /* 0x000fe40007f1e0ff */
[----:B------:R-:W-:Y:S03]  /*52e0*/  LOP3.LUT P1, RZ, R12, 0x2, RZ, 0xc0, !PT ;  /* 0x000000020cff7812 */ /* 0x000fe6000782c0ff */
[----:B------:R-:W-:Y:S01]  /*52f0*/  IMAD.X R7, R15, 0x1, R3, P0 ;  /* 0x000000010f077824 */ /* 0x000fe200000e0603 */
[C---:B------:R-:W-:Y:S02]  /*5300*/  ISETP.LT.OR P0, PT, R0.reuse, 0x1, !P1 ;  /* 0x000000010000780c */ /* 0x040fe40004f01670 */
[----:B------:R-:W-:Y:S01]  /*5310*/  ISETP.LT.OR P1, PT, R0, 0x21, !P1 ;  /* 0x000000210000780c */ /* 0x000fe20004f21670 */
        /* <DEDUP_REMOVED lines=9> */
[----:B------:R-:W-:Y:S01]  /*53b0*/  ISETP.LT.OR P2, PT, R0, 0x21, P3 ;  /* 0x000000210000780c */ /* 0x000fe20001f41670 */
[----:B------:R-:W-:Y:S11]  /*53c0*/  @!P5 IMAD.SHL.U32 R0, R240, 0x10, RZ ;  /* 0x00000010f000d824 */ /* 0x000ff600078e00ff */
[----:B------:R-:W-:Y:S01]  /*53d0*/  @!UPT UIADD3 URZ, URZ, URZ, URZ ;  /* 0x0000003f3f3ff290 */ /* 0x000fe2000fffe03f */
[----:B------:R1:W-:Y:S06]  /*53e0*/  LDGSTS.E.BYPASS.LTC128B.128 [R236+0x1c080], [R6.64], !P2 ;  /* 0x1c08000006ec7fae */ /* 0x0003ec000d101d4e */
[----:B------:R1:W-:Y:S06]  /*53f0*/  LDGSTS.E.BYPASS.LTC128B.128 [R236+0x1e080], [R10.64], !P1 ;  /* 0x1e0800000aec7fae */ /* 0x0003ec000c901d4e */
[----:B------:R1:W-:Y:S06]  /*5400*/  LDGSTS.E.BYPASS.LTC128B.128 [R236+0x20080], [R8.64], !P0 ;  /* 0x2008000008ec7fae */ /* 0x0003ec000c101d4e */
[----:B------:R1:W-:Y:S02]  /*5410*/  @!P5 LDGSTS.E.BYPASS.LTC128B.128 [R0+0x21280], [R4.64] ;  /* 0x212800000400dfae */ /* 0x0003e4000b901d4e */
.L_x_688:
[-C--:B-1234-:R-:W-:Y:S01]  /*5420*/  HMMA.16816.F32 R4, R108, R16.reuse, RZ ;  /* 0x000000106c04723c */ /* 0x09efe200000018ff */
[----:B------:R-:W2:Y:S01]  /*5430*/  LDL.64 R2, [R1+0x10] ;  /* 0x0000100001027983 */ /* 0x000ea20000100a00 */
[----:B------:R-:W-:Y:S02]  /*5440*/  UIMAD UR23, UR23, 0x3000, URZ ;  /* 0x00003000171778a4 */ /* 0x000fe4000f8e023f */
[----:B------:R-:W-:Y:S01]  /*5450*/  UISETP.GE.AND UP0, UPT, UR27, UR26, UPT ;  /* 0x0000001a1b00728c */ /* 0x000fe2000bf06270 */
[----:B------:R-:W-:Y:S01]  /*5460*/  LDSM.16.M88.4 R200, [R223+0x1000] ;  /* 0x00100000dfc8783b */ /* 0x000fe20000000200 */
[----:B------:R-:W-:Y:S02]  /*5470*/  UIADD3 UR7, UR4, 0x1, URZ ;  /* 0x0000000104077890 */ /* 0x000fe4000fffe03f */
[C---:B------:R-:W-:Y:S01]  /*5480*/  HMMA.16816.F32 R8, R172.reuse, R16, RZ ;  /* 0x00000010ac08723c */ /* 0x040fe200000018ff */
[----:B------:R-:W1:Y:S01]  /*5490*/  LDSM.16.MT88.4 R204, [R222+0x1000] ;  /* 0x00100000decc783b */ /* 0x000e620000004200 */
[----:B------:R-:W-:Y:S02]  /*54a0*/  UISETP.GE.AND UP2, UPT, UR4, 0x1, UPT ;  /* 0x000000010400788c */ /* 0x000fe4000bf46270 */
[----:B------:R-:W-:Y:S01]  /*54b0*/  UIADD3 UR6, UR28, 0x1, URZ ;  /* 0x000000011c067890 */ /* 0x000fe2000fffe03f */
[----:B------:R-:W3:Y:S01]  /*54c0*/  LDSM.16.M88.4 R208, [R223+0x1400] ;  /* 0x00140000dfd0783b */ /* 0x000ee20000000200 */
[----:B------:R-:W-:Y:S02]  /*54d0*/  UISETP.GE.AND UP1, UPT, UR28, 0x1, UPT ;  /* 0x000000011c00788c */ /* 0x000fe4000bf26270 */
[-C--:B------:R-:W-:Y:S01]  /*54e0*/  HMMA.16816.F32 R12, R172, R18.reuse, RZ ;  /* 0x00000012ac0c723c */ /* 0x080fe200000018ff */
[----:B------:R-:W-:Y:S01]  /*54f0*/  LDSM.16.M88.4 R212, [R223+0x2400] ;  /* 0x00240000dfd4783b */ /* 0x000fe20000000200 */
[----:B------:R-:W-:Y:S03]  /*5500*/  USEL UR28, UR6, URZ, !UP1 ;  /* 0x0000003f061c7287 */ /* 0x000fe6000c800000 */
        /* <DEDUP_REMOVED lines=8> */
[-C--:B------:R-:W-:Y:S01]  /*5590*/  HMMA.16816.F32 R104, R172, R178.reuse, RZ ;  /* 0x000000b2ac68723c */ /* 0x080fe200000018ff */
[----:B------:R-:W4:Y:S07]  /*55a0*/  LDSM.16.MT88.4 R172, [R222+0x3800] ;  /* 0x00380000deac783b */ /* 0x000f2e0000004200 */
[----:B------:R-:W-:Y:S01]  /*55b0*/  HMMA.16816.F32 R108, R108, R178, RZ ;  /* 0x000000b26c6c723c */ /* 0x000fe200000018ff */
[----:B------:R-:W5:Y:S07]  /*55c0*/  LDSM.16.MT88.4 R176, [R222+0x6000] ;  /* 0x00600000deb0783b */ /* 0x000f6e0000004200 */
        /* <DEDUP_REMOVED lines=15> */
[----:B------:R-:W5:Y:S04]  /*56c0*/  LDSM.16.M88.4 R180, [R223+0x1800] ;  /* 0x00180000dfb4783b */ /* 0x000f680000000200 */
[----:B------:R-:W-:Y:S03]  /*56d0*/  LDSM.16.M88.4 R196, [R223+0x2000] ;  /* 0x00200000dfc4783b */ /* 0x000fe60000000200 */
        /* <DEDUP_REMOVED lines=9> */
[----:B------:R-:W1:Y:S07]  /*5770*/  LDSM.16.MT88.4 R172, [R222+0x6800] ;  /* 0x00680000deac783b */ /* 0x000e6e0000004200 */
[-C--:B-----5:R-:W-:Y:S08]  /*5780*/  HMMA.16816.F32 R96, R200, R176.reuse, R96 ;  /* 0x000000b0c860723c */ /* 0x0a0ff00000001860 */
[C---:B------:R-:W-:Y:S08]  /*5790*/  HMMA.16816.F32 R100, R208.reuse, R176, R100 ;  /* 0x000000b0d064723c */ /* 0x040ff00000001864 */
[-C--:B------:R-:W-:Y:S01]  /*57a0*/  HMMA.16816.F32 R104, R208, R178.reuse, R104 ;  /* 0x000000b2d068723c */ /* 0x080fe20000001868 */
[----:B------:R-:W3:Y:S07]  /*57b0*/  LDSM.16.MT88.4 R208, [R222+0x4800] ;  /* 0x00480000ded0783b */ /* 0x000eee0000004200 */
[----:B------:R-:W-:Y:S01]  /*57c0*/  HMMA.16816.F32 R108, R200, R178, R108 ;  /* 0x000000b2c86c723c */ /* 0x000fe2000000186c */
[----:B------:R-:W4:Y:S07]  /*57d0*/  LDSM.16.MT88.4 R176, [R222+0x7000] ;  /* 0x00700000deb0783b */ /* 0x000f2e0000004200 */
[-C--:B------:R-:W-:Y:S08]  /*57e0*/  HMMA.16816.F32 R4, R180, R184.reuse, R4 ;  /* 0x000000b8b404723c */ /* 0x080ff00000001804 */
[C---:B------:R-:W-:Y:S04]  /*57f0*/  HMMA.16816.F32 R8, R188.reuse, R184, R8 ;  /* 0x000000b8bc08723c */ /* 0x040fe80000001808 */
[----:B--2---:R-:W-:Y:S01]  /*5800*/  IADD3 R0, P0, R2, UR23, RZ ;  /* 0x0000001702007c10 */ /* 0x004fe2000ff1e0ff */
[----:B------:R-:W-:Y:S01]  /*5810*/  IMAD.U32 R2, RZ, RZ, UR23 ;  /* 0x00000017ff027e24 */ /* 0x000fe2000f8e00ff */
[----:B------:R-:W-:Y:S02]  /*5820*/  UMOV UR23, UR27 ;  /* 0x0000001b00177c82 */ /* 0x000fe40008000000 */
[-C--:B------:R-:W-:Y:S04]  /*5830*/  HMMA.16816.F32 R12, R188, R186.reuse, R12 ;  /* 0x000000babc0c723c */ /* 0x080fe8000000180c */
[----:B------:R-:W-:Y:S04]  /*5840*/  LEA.HI.X.SX32 R2, R2, R252, 0x1, P0 ;  /* 0x000000fc02027211 */ /* 0x000fe800000f0eff */
[C---:B------:R-:W-:Y:S08]  /*5850*/  HMMA.16816.F32 R16, R180.reuse, R186, R16 ;  /* 0x000000bab410723c */ /* 0x040ff00000001810 */
[-C--:B------:R-:W-:Y:S08]  /*5860*/  HMMA.16816.F32 R20, R180, R192.reuse, R20 ;  /* 0x000000c0b414723c */ /* 0x080ff00000001814 */
[C---:B------:R-:W-:Y:S08]  /*5870*/  HMMA.16816.F32 R84, R188.reuse, R192, R84 ;  /* 0x000000c0bc54723c */ /* 0x040ff00000001854 */
[-C--:B------:R-:W-:Y:S08]  /*5880*/  HMMA.16816.F32 R88, R188, R194.reuse, R88 ;  /* 0x000000c2bc58723c */ /* 0x080ff00000001858 */
[C---:B------:R-:W-:Y:S08]  /*5890*/  HMMA.16816.F32 R92, R180.reuse, R194, R92 ;  /* 0x000000c2b45c723c */ /* 0x040ff0000000185c */
[-C--:B-1----:R-:W-:Y:S08]  /*58a0*/  HMMA.16816.F32 R96, R180, R172.reuse, R96 ;  /* 0x000000acb460723c */ /* 0x082ff00000001860 */
[C---:B------:R-:W-:Y:S07]  /*58b0*/  HMMA.16816.F32 R100, R188.reuse, R172, R100 ;  /* 0x000000acbc64723c */ /* 0x040fee0000001864 */
[C---:B------:R-:W-:Y:S01]  /*58c0*/  LEA R172, P0, R0.reuse, c[0x0][0x220], 0x2 ;  /* 0x0000880000ac7a11 */ /* 0x040fe200078010ff */
[-C--:B------:R-:W-:Y:S04]  /*58d0*/  HMMA.16816.F32 R104, R188, R174.reuse, R104 ;  /* 0x000000aebc68723c */ /* 0x080fe80000001868 */
[----:B------:R-:W-:Y:S01]  /*58e0*/  LEA.HI.X R173, R0, c[0x0][0x224], R2, 0x2, P0 ;  /* 0x0000890000ad7a11 */ /* 0x000fe200000f1402 */
[----:B------:R-:W-:Y:S01]  /*58f0*/  IMAD.U32 R0, RZ, RZ, UR4 ;  /* 0x00000004ff007e24 */ /* 0x000fe2000f8e00ff */
[----:B------:R-:W-:Y:S01]  /*5900*/  LDSM.16.MT88.2 R2, [R220+0x23c80] ;  /* 0x023c8000dc02783b */ /* 0x000fe20000004100 */
[----:B------:R-:W-:Y:S01]  /*5910*/  PLOP3.LUT P0, PT, PT, PT, UP0, 0x80, 0x0 ;  /* 0x000000000000781c */ /* 0x000fe20003f0f008 */
[----:B------:R-:W-:Y:S01]  /*5920*/  HMMA.16816.F32 R108, R180, R174, R108 ;  /* 0x000000aeb46c723c */ /* 0x000fe2000000186c */
[----:B------:R-:W-:Y:S03]  /*5930*/  USEL UR4, UR7, URZ, !UP2 ;  /* 0x0000003f07047287 */ /* 0x000fe6000d000000 */
[----:B------:R-:W-:Y:S04]  /*5940*/  IMAD R0, R0, 0x3000, R227 ;  /* 0x0000300000007824 */ /* 0x000fe800078e02e3 */
[-C--:B------:R-:W-:Y:S05]  /*5950*/  HMMA.16816.F32 R4, R196, R204.reuse, R4 ;  /* 0x000000ccc404723c */ /* 0x080fea0000001804 */
[----:B------:R-:W-:Y:S03]  /*5960*/  IMAD.SHL.U32 R0, R0, 0x2, RZ ;  /* 0x0000000200007824 */ /* 0x000fe600078e00ff */
[C---:B------:R-:W-:Y:S08]  /*5970*/  HMMA.16816.F32 R8, R212.reuse, R204, R8 ;  /* 0x000000ccd408723c */ /* 0x040ff00000001808 */
[-C--:B------:R-:W-:Y:S07]  /*5980*/  HMMA.16816.F32 R12, R212, R206.reuse, R12 ;  /* 0x000000ced40c723c */ /* 0x080fee000000180c */
[----:B------:R-:W-:Y:S01]  /*5990*/  RED.E.ADD.F32.FTZ.RN.STRONG.GPU [R172.64], R4 ;  /* 0x00000004ac00798e */ /* 0x000fe2000c10e78e */
[C---:B------:R-:W-:Y:S03]  /*59a0*/  HMMA.16816.F32 R16, R196.reuse, R206, R16 ;  /* 0x000000cec410723c */ /* 0x040fe60000001810 */
[----:B------:R-:W-:Y:S04]  /*59b0*/  RED.E.ADD.F32.FTZ.RN.STRONG.GPU [R172.64+0x400], R5 ;  /* 0x00040005ac00798e */ /* 0x000fe8000c10e78e */
[----:B------:R-:W-:Y:S01]  /*59c0*/  RED.E.ADD.F32.FTZ.RN.STRONG.GPU [R172.64+0x800], R6 ;  /* 0x00080006ac00798e */ /* 0x000fe2000c10e78e */
[-C--:B---3--:R-:W-:Y:S03]  /*59d0*/  HMMA.16816.F32 R20, R196, R208.reuse, R20 ;  /* 0x000000d0c414723c */ /* 0x088fe60000001814 */
[----:B------:R-:W-:Y:S04]  /*59e0*/  RED.E.ADD.F32.FTZ.RN.STRONG.GPU [R172.64+0xc00], R7 ;  /* 0x000c0007ac00798e */ /* 0x000fe8000c10e78e */
[----:B------:R-:W-:Y:S01]  /*59f0*/  RED.E.ADD.F32.FTZ.RN.STRONG.GPU [R172.64+0x1000], R8 ;  /* 0x00100008ac00798e */ /* 0x000fe2000c10e78e */
[C---:B------:R-:W-:Y:S03]  /*5a00*/  HMMA.16816.F32 R84, R212.reuse, R208, R84 ;  /* 0x000000d0d454723c */ /* 0x040fe60000001854 */
        /* <DEDUP_REMOVED lines=8> */
[-C--:B----4-:R-:W-:Y:S03]  /*5a90*/  HMMA.16816.F32 R96, R196, R176.reuse, R96 ;  /* 0x000000b0c460723c */ /* 0x090fe60000001860 */
[----:B------:R-:W1:Y:S04]  /*5aa0*/  LDSM.16.MT88.4 R4, [R0+0xf080] ;  /* 0x00f080000004783b */ /* 0x000e680000004200 */
[----:B------:R-:W-:Y:S01]  /*5ab0*/  RED.E.ADD.F32.FTZ.RN.STRONG.GPU [R172.64+0x2c00], R19 ;  /* 0x002c0013ac00798e */ /* 0x000fe2000c10e78e */
[C---:B------:R-:W-:Y:S03]  /*5ac0*/  HMMA.16816.F32 R100, R212.reuse, R176, R100 ;  /* 0x000000b0d464723c */ /* 0x040fe60000001864 */
[----:B------:R-:W-:Y:S04]  /*5ad0*/  RED.E.ADD.F32.FTZ.RN.STRONG.GPU [R172.64+0x3000], R12 ;  /* 0x0030000cac00798e */ /* 0x000fe8000c10e78e */
[----:B------:R-:W2:Y:S01]  /*5ae0*/  LDSM.16.MT88.4 R8, [R0+0x11080] ;  /* 0x011080000008783b */ /* 0x000ea20000004200 */
[-C--:B------:R-:W-:Y:S03]  /*5af0*/  HMMA.16816.F32 R104, R212, R178.reuse, R104 ;  /* 0x000000b2d468723c */ /* 0x080fe60000001868 */
[----:B------:R-:W-:Y:S04]  /*5b00*/  RED.E.ADD.F32.FTZ.RN.STRONG.GPU [R172.64+0x3400], R13 ;  /* 0x0034000dac00798e */ /* 0x000fe8000c10e78e */
[----:B------:R-:W-:Y:S01]  /*5b10*/  RED.E.ADD.F32.FTZ.RN.STRONG.GPU [R172.64+0x3800], R14 ;  /* 0x0038000eac00798e */ /* 0x000fe2000c10e78e */
[----:B------:R-:W-:Y:S03]  /*5b20*/  HMMA.16816.F32 R108, R196, R178, R108 ;  /* 0x000000b2c46c723c */ /* 0x000fe6000000186c */
[----:B------:R-:W-:Y:S04]  /*5b30*/  RED.E.ADD.F32.FTZ.RN.STRONG.GPU [R172.64+0x3c00], R15 ;  /* 0x003c000fac00798e */ /* 0x000fe8000c10e78e */
[----:B------:R-:W3:Y:S04]  /*5b40*/  LDSM.16.MT88.4 R12, [R0+0x13080] ;  /* 0x01308000000c783b */ /* 0x000ee80000004200 */
[----:B------:R-:W4:Y:S04]  /*5b50*/  LDSM.16.MT88.2 R16, [R220+0x24480] ;  /* 0x02448000dc10783b */ /* 0x000f280000004100 */
[----:B------:R-:W5:Y:S01]  /*5b60*/  LDSM.16.MT88.2 R18, [R220+0x24c80] ;  /* 0x024c8000dc12783b */ /* 0x000f620000004100 */
[-C--:B-1----:R-:W-:Y:S03]  /*5b70*/  HMMA.16816.F32 R112, R4, R2.reuse, R112 ;  /* 0x000000020470723c */ /* 0x082fe60000001870 */
[----:B------:R-:W-:Y:S04]  /*5b80*/  RED.E.ADD.F32.FTZ.RN.STRONG.GPU [R172.64+0x4000], R20 ;  /* 0x00400014ac00798e */ /* 0x000fe8000c10e78e */
[----:B------:R-:W-:Y:S04]  /*5b90*/  RED.E.ADD.F32.FTZ.RN.STRONG.GPU [R172.64+0x4400], R21 ;  /* 0x00440015ac00798e */ /* 0x000fe8000c10e78e */
[----:B------:R-:W1:Y:S01]  /*5ba0*/  LDSM.16.MT88.2 R20, [R220+0x25480] ;  /* 0x02548000dc14783b */ /* 0x000e620000004100 */
[-C--:B--2---:R-:W-:Y:S03]  /*5bb0*/  HMMA.16816.F32 R116, R8, R2.reuse, R116 ;  /* 0x000000020874723c */ /* 0x084fe60000001874 */
[----:B------:R-:W-:Y:S04]  /*5bc0*/  RED.E.ADD.F32.FTZ.RN.STRONG.GPU [R172.64+0x4800], R22 ;  /* 0x00480016ac00798e */ /* 0x000fe8000c10e78e */
[----:B------:R-:W-:Y:S04]  /*5bd0*/  RED.E.ADD.F32.FTZ.RN.STRONG.GPU [R172.64+0x4c00], R23 ;  /* 0x004c0017ac00798e */ /* 0x000fe8000c10e78e */
[----:B------:R-:W2:Y:S04]  /*5be0*/  LDSM.16.MT88.2 R22, [R220+0x25c80] ;  /* 0x025c8000dc16783b */ /* 0x000ea80000004100 */
[----:B------:R-:W-:Y:S01]  /*5bf0*/  RED.E.ADD.F32.FTZ.RN.STRONG.GPU [R172.64+0x5000], R84 ;  /* 0x00500054ac00798e */ /* 0x000fe2000c10e78e */
[C---:B---3--:R-:W-:Y:S03]  /*5c00*/  HMMA.16816.F32 R120, R12.reuse, R2, R120 ;  /* 0x000000020c78723c */ /* 0x048fe60000001878 */
[----:B------:R-:W-:Y:S04]  /*5c10*/  LDSM.16.MT88.2 R2, [R221+0x24c80] ;  /* 0x024c8000dd02783b */ /* 0x000fe80000004100 */
[----:B------:R-:W-:Y:S01]  /*5c20*/  RED.E.ADD.F32.FTZ.RN.STRONG.GPU [R172.64+0x5400], R85 ;  /* 0x00540055ac00798e */ /* 0x000fe2000c10e78e */
[-C--:B----4-:R-:W-:Y:S03]  /*5c30*/  HMMA.16816.F32 R124, R12, R16.reuse, R124 ;  /* 0x000000100c7c723c */ /* 0x090fe6000000187c */
[----:B------:R-:W-:Y:S04]  /*5c40*/  RED.E.ADD.F32.FTZ.RN.STRONG.GPU [R172.64+0x5800], R86 ;  /* 0x00580056ac00798e */ /* 0x000fe8000c10e78e */
[----:B------:R-:W-:Y:S01]  /*5c50*/  RED.E.ADD.F32.FTZ.RN.STRONG.GPU [R172.64+0x5c00], R87 ;  /* 0x005c0057ac00798e */ /* 0x000fe2000c10e78e */
[-C--:B------:R-:W-:Y:S03]  /*5c60*/  HMMA.16816.F32 R128, R8, R16.reuse, R128 ;  /* 0x000000100880723c */ /* 0x080fe60000001880 */
[----:B------:R-:W-:Y:S04]  /*5c70*/  LDSM.16.MT88.4 R84, [R0+0xf880] ;  /* 0x00f880000054783b */ /* 0x000fe80000004200 */
[----:B------:R-:W-:Y:S01]  /*5c80*/  RED.E.ADD.F32.FTZ.RN.STRONG.GPU [R172.64+0x6000], R92 ;  /* 0x0060005cac00798e */ /* 0x000fe2000c10e78e */
[C---:B------:R-:W-:Y:S03]  /*5c90*/  HMMA.16816.F32 R132, R4.reuse, R16, R132 ;  /* 0x000000100484723c */ /* 0x040fe60000001884 */
[----:B------:R-:W-:Y:S04]  /*5ca0*/  LDSM.16.MT88.2 R16, [R221+0x25480] ;  /* 0x02548000dd10783b */ /* 0x000fe80000004100 */
[----:B------:R-:W-:Y:S01]  /*5cb0*/  RED.E.ADD.F32.FTZ.RN.STRONG.GPU [R172.64+0x6400], R93 ;  /* 0x0064005dac00798e */ /* 0x000fe2000c10e78e */
[-C--:B-----5:R-:W-:Y:S03]  /*5cc0*/  HMMA.16816.F32 R136, R4, R18.reuse, R136 ;  /* 0x000000120488723c */ /* 0x0a0fe60000001888 */
        /* <DEDUP_REMOVED lines=8> */
[-C--:B-1----:R-:W-:Y:S03]  /*5d50*/  HMMA.16816.F32 R148, R12, R20.reuse, R148 ;  /* 0x000000140c94723c */ /* 0x082fe60000001894 */
[----:B------:R-:W-:Y:S04]  /*5d60*/  RED.E.ADD.F32.FTZ.RN.STRONG.GPU [R172.64+0x7800], R90 ;  /* 0x0078005aac00798e */ /* 0x000fe8000c10e78e */
[----:B------:R-:W1:Y:S01]  /*5d70*/  LDSM.16.MT88.2 R88, [R221+0x23c80] ;  /* 0x023c8000dd58783b */ /* 0x000e620000004100 */
        /* <DEDUP_REMOVED lines=8> */
[----:B------:R-:W2:Y:S01]  /*5e00*/  LDSM.16.MT88.4 R96, [R0+0x13880] ;  /* 0x013880000060783b */ /* 0x000ea20000004200 */
[-C--:B------:R-:W-:Y:S03]  /*5e10*/  HMMA.16816.F32 R164, R8, R22.reuse, R164 ;  /* 0x0000001608a4723c */ /* 0x080fe600000018a4 */
[----:B------:R-:W3:Y:S04]  /*5e20*/  LDSM.16.MT88.2 R90, [R221+0x24480] ;  /* 0x02448000dd5a783b */ /* 0x000ee80000004100 */
[----:B------:R-:W4:Y:S01]  /*5e30*/  LDSM.16.MT88.2 R4, [R221+0x25c80] ;  /* 0x025c8000dd04783b */ /* 0x000f220000004100 */
[----:B------:R-:W-:Y:S03]  /*5e40*/  HMMA.16816.F32 R168, R12, R22, R168 ;  /* 0x000000160ca8723c */ /* 0x000fe600000018a8 */
[----:B------:R-:W-:Y:S04]  /*5e50*/  LDSM.16.MT88.4 R8, [R0+0x10080] ;  /* 0x010080000008783b */ /* 0x000fe80000004200 */
[----:B------:R-:W-:Y:S01]  /*5e60*/  LDSM.16.MT88.4 R12, [R0+0x12080] ;  /* 0x01208000000c783b */ /* 0x000fe20000004200 */
[-C--:B-1----:R-:W-:Y:S03]  /*5e70*/  HMMA.16816.F32 R112, R84, R88.reuse, R112 ;  /* 0x000000585470723c */ /* 0x082fe60000001870 */
[----:B------:R-:W-:Y:S04]  /*5e80*/  LDSM.16.MT88.4 R20, [R0+0x14080] ;  /* 0x014080000014783b */ /* 0x000fe80000004200 */
[----:B------:R-:W-:Y:S01]  /*5e90*/  LDSM.16.MT88.2 R6, [R220+0x24880] ;  /* 0x02488000dc06783b */ /* 0x000fe20000004100 */
[-C--:B------:R-:W-:Y:S03]  /*5ea0*/  HMMA.16816.F32 R116, R92, R88.reuse, R116 ;  /* 0x000000585c74723c */ /* 0x080fe60000001874 */
[----:B------:R-:W-:Y:S04]  /*5eb0*/  RED.E.ADD.F32.FTZ.RN.STRONG.GPU [R172.64+0x9000], R100 ;  /* 0x00900064ac00798e */ /* 0x000fe8000c10e78e */
[----:B------:R-:W-:Y:S04]  /*5ec0*/  RED.E.ADD.F32.FTZ.RN.STRONG.GPU [R172.64+0x9400], R101 ;  /* 0x00940065ac00798e */ /* 0x000fe8000c10e78e */
[----:B------:R-:W-:Y:S01]  /*5ed0*/  LDSM.16.MT88.2 R100, [R221+0x25080] ;  /* 0x02508000dd64783b */ /* 0x000fe20000004100 */
[C---:B--2---:R-:W-:Y:S03]  /*5ee0*/  HMMA.16816.F32 R120, R96.reuse, R88, R120 ;  /* 0x000000586078723c */ /* 0x044fe60000001878 */
[----:B------:R-:W-:Y:S04]  /*5ef0*/  RED.E.ADD.F32.FTZ.RN.STRONG.GPU [R172.64+0x9800], R102 ;  /* 0x00980066ac00798e */ /* 0x000fe8000c10e78e */
[----:B------:R-:W-:Y:S01]  /*5f00*/  RED.E.ADD.F32.FTZ.RN.STRONG.GPU [R172.64+0x9c00], R103 ;  /* 0x009c0067ac00798e */ /* 0x000fe2000c10e78e */
[-C--:B---3--:R-:W-:Y:S03]  /*5f10*/  HMMA.16816.F32 R124, R96, R90.reuse, R124 ;  /* 0x0000005a607c723c */ /* 0x088fe6000000187c */
[----:B------:R-:W-:Y:S04]  /*5f20*/  LDSM.16.MT88.2 R102, [R221+0x25880] ;  /* 0x02588000dd66783b */ /* 0x000fe80000004100 */
[----:B------:R-:W-:Y:S01]  /*5f30*/  RED.E.ADD.F32.FTZ.RN.STRONG.GPU [R172.64+0xa000], R108 ;  /* 0x00a0006cac00798e */ /* 0x000fe2000c10e78e */
[-C--:B------:R-:W-:Y:S03]  /*5f40*/  HMMA.16816.F32 R128, R92, R90.reuse, R128 ;  /* 0x0000005a5c80723c */ /* 0x080fe60000001880 */
[----:B------:R-:W-:Y:S04]  /*5f50*/  RED.E.ADD.F32.FTZ.RN.STRONG.GPU [R172.64+0xa400], R109 ;  /* 0x00a4006dac00798e */ /* 0x000fe8000c10e78e */
[----:B------:R-:W-:Y:S01]  /*5f60*/  RED.E.ADD.F32.FTZ.RN.STRONG.GPU [R172.64+0xa800], R110 ;  /* 0x00a8006eac00798e */ /* 0x000fe2000c10e78e */
[C---:B------:R-:W-:Y:S03]  /*5f70*/  HMMA.16816.F32 R132, R84.reuse, R90, R132 ;  /* 0x0000005a5484723c */ /* 0x040fe60000001884 */
[----:B------:R-:W-:Y:S04]  /*5f80*/  LDSM.16.MT88.4 R88, [R0+0x10880] ;  /* 0x010880000058783b */ /* 0x000fe80000004200 */
[----:B------:R-:W-:Y:S01]  /*5f90*/  RED.E.ADD.F32.FTZ.RN.STRONG.GPU [R172.64+0xac00], R111 ;  /* 0x00ac006fac00798e */ /* 0x000fe2000c10e78e */
[-C--:B------:R-:W-:Y:S03]  /*5fa0*/  HMMA.16816.F32 R136, R84, R2.reuse, R136 ;  /* 0x000000025488723c */ /* 0x080fe60000001888 */
[----:B------:R-:W-:Y:S04]  /*5fb0*/  RED.E.ADD.F32.FTZ.RN.STRONG.GPU [R172.64+0xb000], R104 ;  /* 0x00b00068ac00798e */ /* 0x000fe8000c10e78e */
[----:B------:R-:W-:Y:S01]  /*5fc0*/  RED.E.ADD.F32.FTZ.RN.STRONG.GPU [R172.64+0xb400], R105 ;  /* 0x00b40069ac00798e */ /* 0x000fe2000c10e78e */
[-C--:B------:R-:W-:Y:S03]  /*5fd0*/  HMMA.16816.F32 R140, R92, R2.reuse, R140 ;  /* 0x000000025c8c723c */ /* 0x080fe6000000188c */
[----:B------:R-:W-:Y:S04]  /*5fe0*/  RED.E.ADD.F32.FTZ.RN.STRONG.GPU [R172.64+0xb800], R106 ;  /* 0x00b8006aac00798e */ /* 0x000fe8000c10e78e */
[----:B------:R-:W-:Y:S01]  /*5ff0*/  RED.E.ADD.F32.FTZ.RN.STRONG.GPU [R172.64+0xbc00], R107 ;  /* 0x00bc006bac00798e */ /* 0x000fe2000c10e78e */
[C---:B------:R-:W-:Y:S03]  /*6000*/  HMMA.16816.F32 R144, R96.reuse, R2, R144 ;  /* 0x000000026090723c */ /* 0x040fe60000001890 */
[----:B------:R-:W1:Y:S05]  /*6010*/  LDSM.16.MT88.2 R2, [R220+0x24080] ;  /* 0x02408000dc02783b */ /* 0x000e6a0000004100 */
[-C--:B------:R-:W-:Y:S08]  /*6020*/  HMMA.16816.F32 R148, R96, R16.reuse, R148 ;  /* 0x000000106094723c */ /* 0x080ff00000001894 */
[-C--:B------:R-:W-:Y:S08]  /*6030*/  HMMA.16816.F32 R152, R92, R16.reuse, R152 ;  /* 0x000000105c98723c */ /* 0x080ff00000001898 */
[C---:B------:R-:W-:Y:S01]  /*6040*/  HMMA.16816.F32 R156, R84.reuse, R16, R156 ;  /* 0x00000010549c723c */ /* 0x040fe2000000189c */
[----:B------:R-:W2:Y:S07]  /*6050*/  LDSM.16.MT88.2 R16, [R220+0x25080] ;  /* 0x02508000dc10783b */ /* 0x000eae0000004100 */
[-C--:B----4-:R-:W-:Y:S01]  /*6060*/  HMMA.16816.F32 R160, R84, R4.reuse, R160 ;  /* 0x0000000454a0723c */ /* 0x090fe200000018a0 */
        /* <DEDUP_REMOVED lines=39> */
.L_x_686:
[----:B------:R-:W1:Y:S01]  /*62e0*/  S2R R2, SR_CTAID.Y ;  /* 0x0000000000027919 */ /* 0x000e620000002600 */
[----:B------:R-:W3:Y:S01]  /*62f0*/  S2UR UR4, SR_CTAID.X ;  /* 0x00000000000479c3 */ /* 0x000ee20000002500 */
[----:B------:R-:W-:Y:S01]  /*6300*/  MOV R0, 0x1 ;  /* 0x0000000100007802 */ /* 0x000fe20000000f00 */
[----:B------:R-:W-:Y:S01]  /*6310*/  USHF.R.S32.HI UR6, URZ, 0x1f, UR8 ;  /* 0x0000001f3f067899 */ /* 0x000fe20008011408 */
[----:B------:R-:W-:Y:S01]  /*6320*/  BAR.SYNC.DEFER_BLOCKING 0x1, 0x100 ;  /* 0x0044000000007b1d */ /* 0x000fe20000010000 */
[----:B------:R-:W-:Y:S01]  /*6330*/  FMUL.FTZ R112, R112, c[0x0][0x298] ;  /* 0x0000a60070707a20 */ /* 0x000fe20000410000 */
[----:B------:R-:W-:-:S13]  /*6340*/  ISETP.NE.AND P0, PT, R0, c[0x0][0x338], PT ;  /* 0x0000ce0000007a0c */ /* 0x000fda0003f05270 */
[----:B-1----:R-:W-:Y:S01]  /*6350*/  @P0 IMAD.HI.U32 R0, R2, c[0x0][0x33c], RZ ;  /* 0x0000cf0002000a27 */ /* 0x002fe200078e00ff */
[----:B---3--:R-:W-:Y:S01]  /*6360*/  UIMAD UR4, UR4, 0x3c00, URZ ;  /* 0x00003c00040478a4 */ /* 0x008fe2000f8e023f */
[----:B------:R-:W-:-:S03]  /*6370*/  SHF.R.S32.HI R3, RZ, 0x1f, R2 ;  /* 0x0000001fff037819 */ /* 0x000fc60000011402 */
[----:B------:R-:W-:Y:S01]  /*6380*/  @P0 SHF.R.U32.HI R0, RZ, c[0x0][0x340], R0 ;  /* 0x0000d000ff000a19 */ /* 0x000fe20000011600 */
[----:B------:R-:W-:Y:S01]  /*6390*/  USHF.R.S32.HI UR7, URZ, 0x1f, UR4 ;  /* 0x0000001f3f077899 */ /* 0x000fe20008011404 */
[C---:B--2---:R-:W-:Y:S02]  /*63a0*/  IADD3 R4, P1, R240.reuse, UR4, RZ ;  /* 0x00000004f0047c10 */ /* 0x044fe4000ff3e0ff */
[----:B------:R-:W-:Y:S01]  /*63b0*/  @P0 SHF.R.S32.HI R6, RZ, 0x1f, R0 ;  /* 0x0000001fff060819 */ /* 0x000fe20000011400 */
[----:B------:R-:W-:Y:S01]  /*63c0*/  ULDC.64 UR4, c[0x0][0x330] ;  /* 0x0000cc0000047ab9 */ /* 0x000fe20000000a00 */
[----:B------:R-:W-:Y:S01]  /*63d0*/  @P0 MOV R2, R0 ;  /* 0x0000000000020202 */ /* 0x000fe20000000f00 */
[----:B------:R-:W-:Y:S01]  /*63e0*/  UIMAD UR4, UR6, UR4, URZ ;  /* 0x00000004060472a4 */ /* 0x000fe2000f8e023f */
[----:B------:R-:W-:Y:S02]  /*63f0*/  @P0 MOV R3, R6 ;  /* 0x0000000600030202 */ /* 0x000fe40000000f00 */
[----:B------:R-:W-:Y:S01]  /*6400*/  LEA.HI.X.SX32 R5, R240, UR7, 0x1, P1 ;  /* 0x00000007f0057c11 */ /* 0x000fe200088f0eff */
[----:B------:R-:W-:-:S02]  /*6410*/  UIMAD UR7, UR8, UR5, UR4 ;  /* 0x00000005080772a4 */ /* 0x000fc4000f8e0204 */
[C---:B------:R-:W-:Y:S01]  /*6420*/  IMAD R0, R3.reuse, c[0x0][0x328], RZ ;  /* 0x0000ca0003007a24 */ /* 0x040fe200078e02ff */
[----:B------:R-:W-:Y:S01]  /*6430*/  ULDC.64 UR4, c[0x0][0x308] ;  /* 0x0000c20000047ab9 */ /* 0x000fe20000000a00 */
[----:B------:R-:W-:Y:S01]  /*6440*/  IMAD R3, R3, c[0x0][0x300], RZ ;  /* 0x0000c00003037a24 */ /* 0x000fe200078e02ff */
[----:B------:R-:W-:Y:S01]  /*6450*/  UIMAD UR4, UR6, UR4, URZ ;  /* 0x00000004060472a4 */ /* 0x000fe2000f8e023f */
[----:B------:R-:W-:-:S03]  /*6460*/  IMAD.WIDE.U32 R8, R2, c[0x0][0x328], R4 ;  /* 0x0000ca0002087a25 */ /* 0x000fc600078e0004 */
[----:B------:R-:W-:Y:S01]  /*6470*/  UIMAD UR4, UR8, UR5, UR4 ;  /* 0x00000005080472a4 */ /* 0x000fe2000f8e0204 */
[C---:B------:R-:W-:Y:S02]  /*6480*/  IMAD R0, R2.reuse, c[0x0][0x32c], R0 ;  /* 0x0000cb0002007a24 */ /* 0x040fe400078e0200 */
[C---:B------:R-:W-:Y:S01]  /*6490*/  IMAD.WIDE.U32 R6, R2.reuse, c[0x0][0x300], R4 ;  /* 0x0000c00002067a25 */ /* 0x040fe200078e0004 */
[----:B------:R-:W-:Y:S02]  /*64a0*/  MOV R4, R8 ;  /* 0x0000000800047202 */ /* 0x000fe40000000f00 */
[----:B------:R-:W-:Y:S01]  /*64b0*/  IADD3 R5, R9, R0, RZ ;  /* 0x0000000009057210 */ /* 0x000fe20007ffe0ff */
[----:B------:R-:W-:Y:S01]  /*64c0*/  IMAD R2, R2, c[0x0][0x304], R3 ;  /* 0x0000c10002027a24 */ /* 0x000fe200078e0203 */
[----:B------:R-:W-:Y:S02]  /*64d0*/  MOV R9, UR8 ;  /* 0x0000000800097c02 */ /* 0x000fe40008000f00 */
[----:B------:R-:W-:-:S02]  /*64e0*/  MOV R0, UR8 ;  /* 0x0000000800007c02 */ /* 0x000fc40008000f00 */
[----:B------:R-:W-:Y:S01]  /*64f0*/  IADD3 R3, R7, R2, RZ ;  /* 0x0000000207037210 */ /* 0x000fe20007ffe0ff */
[----:B------:R-:W-:Y:S01]  /*6500*/  IMAD.WIDE.U32 R8, R9, c[0x0][0x330], R4 ;  /* 0x0000cc0009087a25 */ /* 0x000fe200078e0004 */
[----:B------:R-:W-:-:S05]  /*6510*/  MOV R2, R6 ;  /* 0x0000000600027202 */ /* 0x000fca0000000f00 */
[----:B------:R-:W-:Y:S01]  /*6520*/  IMAD.WIDE.U32 R6, R0, c[0x0][0x308], R2 ;  /* 0x0000c20000067a25 */ /* 0x000fe200078e0002 */
[----:B------:R-:W-:Y:S02]  /*6530*/  IADD3 R0, R9, UR7, RZ ;  /* 0x0000000709007c10 */ /* 0x000fe4000fffe0ff */
[----:B------:R-:W-:Y:S02]  /*6540*/  LEA R2, P1, R8, c[0x0][0x310], 0x2 ;  /* 0x0000c40008027a11 */ /* 0x000fe400078210ff */
[----:B------:R-:W-:Y:S02]  /*6550*/  LEA R4, P0, R6, c[0x0][0x2e8], 0x2 ;  /* 0x0000ba0006047a11 */ /* 0x000fe400078010ff */
[----:B------:R-:W-:Y:S02]  /*6560*/  LEA.HI.X R3, R8, c[0x0][0x314], R0, 0x2, P1 ;  /* 0x0000c50008037a11 */ /* 0x000fe400008f1400 */
        /* <DEDUP_REMOVED lines=70> */
[----:B------:R-:W-:Y:S01]  /*69d0*/  RED.E.ADD.F32.FTZ.RN.STRONG.GPU [R4.64], R112 ;  /* 0x000000700400798e */ /* 0x000fe2000c10e78e */
        /* <DEDUP_REMOVED lines=111> */
.L_x_690:
        /* <DEDUP_REMOVED lines=11> */
.L_x_1403:


//--------------------- .text._ZN7cutlass13device_kernelIN5flash19enable_sm80_to_sm89INS1_16FlashAttnBwdSm80INS1_25CollectiveMainloopBwdSm80ILi2ELi1EN4cute5tupleIJNS5_1CILi64EEENS7_ILi80EEENS7_ILi192EEEEEENS_6half_tEfNS_4arch4Sm80ELb0ELb0ELb1ELb0ELb1ELb0ELb1ELb0ELi2ELi4ELi2ELi2ELb0EEENS1_24CollectiveEpilogueBwdGQAISB_fSE_Li256ELb0ELb1EEENS1_19SingleTileSchedulerILb0ELb0ELb0ELi80EEEEEEEEEvNT_6ParamsE --------------------------
	.section	.text._ZN7cutlass13device_kernelIN5flash19enable_sm80_to_sm89INS1_16FlashAttnBwdSm80INS1_25CollectiveMainloopBwdSm80ILi2ELi1EN4cute5tupleIJNS5_1CILi64EEENS7_ILi80EEENS7_ILi192EEEEEENS_6half_tEfNS_4arch4Sm80ELb0ELb0ELb1ELb0ELb1ELb0ELb1ELb0ELi2ELi4ELi2ELi2ELb0EEENS1_24CollectiveEpilogueBwdGQAISB_fSE_Li256ELb0ELb1EEENS1_19SingleTileSchedulerILb0ELb0ELb0ELi80EEEEEEEEEvNT_6ParamsE,"ax",@progbits
	.sectioninfo	@"SHI_REGISTERS=255"
	.align	128
.text._ZN7cutlass13device_kernelIN5flash19enable_sm80_to_sm89INS1_16FlashAttnBwdSm80INS1_25CollectiveMainloopBwdSm80ILi2ELi1EN4cute5tupleIJNS5_1CILi64EEENS7_ILi80EEENS7_ILi192EEEEEENS_6half_tEfNS_4arch4Sm80ELb0ELb0ELb1ELb0ELb1ELb0ELb1ELb0ELi2ELi4ELi2ELi2ELb0EEENS1_24CollectiveEpilogueBwdGQAISB_fSE_Li256ELb0ELb1EEENS1_19SingleTileSchedulerILb0ELb0ELb0ELi80EEEEEEEEEvNT_6ParamsE:
        .type           _ZN7cutlass13device_kernelIN5flash19enable_sm80_to_sm89INS1_16FlashAttnBwdSm80INS1_25CollectiveMainloopBwdSm80ILi2ELi1EN4cute5tupleIJNS5_1CILi64EEENS7_ILi80EEENS7_ILi192EEEEEENS_6half_tEfNS_4arch4Sm80ELb0ELb0ELb1ELb0ELb1ELb0ELb1ELb0ELi2ELi4ELi2ELi2ELb0EEENS1_24CollectiveEpilogueBwdGQAISB_fSE_Li256ELb0ELb1EEENS1_19SingleTileSchedulerILb0ELb0ELb0ELi80EEEEEEEEEvNT_6ParamsE,@function
        .size           _ZN7cutlass13device_kernelIN5flash19enable_sm80_to_sm89INS1_16FlashAttnBwdSm80INS1_25CollectiveMainloopBwdSm80ILi2ELi1EN4cute5tupleIJNS5_1CILi64EEENS7_ILi80EEENS7_ILi192EEEEEENS_6half_tEfNS_4arch4Sm80ELb0ELb0ELb1ELb0ELb1ELb0ELb1ELb0ELi2ELi4ELi2ELi2ELb0EEENS1_24CollectiveEpilogueBwdGQAISB_fSE_Li256ELb0ELb1EEENS1_19SingleTileSchedulerILb0ELb0ELb0ELi80EEEEEEEEEvNT_6ParamsE,(.L_x_1404 - _ZN7cutlass13device_kernelIN5flash19enable_sm80_to_sm89INS1_16FlashAttnBwdSm80INS1_25CollectiveMainloopBwdSm80ILi2ELi1EN4cute5tupleIJNS5_1CILi64EEENS7_ILi80EEENS7_ILi192EEEEEENS_6half_tEfNS_4arch4Sm80ELb0ELb0ELb1ELb0ELb1ELb0ELb1ELb0ELi2ELi4ELi2ELi2ELb0EEENS1_24CollectiveEpilogueBwdGQAISB_fSE_Li256ELb0ELb1EEENS1_19SingleTileSchedulerILb0ELb0ELb0ELi80EEEEEEEEEvNT_6ParamsE)
        .other          _ZN7cutlass13device_kernelIN5flash19enable_sm80_to_sm89INS1_16FlashAttnBwdSm80INS1_25CollectiveMainloopBwdSm80ILi2ELi1EN4cute5tupleIJNS5_1CILi64EEENS7_ILi80EEENS7_ILi192EEEEEENS_6half_tEfNS_4arch4Sm80ELb0ELb0ELb1ELb0ELb1ELb0ELb1ELb0ELi2ELi4ELi2ELi2ELb0EEENS1_24CollectiveEpilogueBwdGQAISB_fSE_Li256ELb0ELb1EEENS1_19SingleTileSchedulerILb0ELb0ELb0ELi80EEEEEEEEEvNT_6ParamsE,@"STO_CUDA_ENTRY STV_DEFAULT"
_ZN7cutlass13device_kernelIN5flash19enable_sm80_to_sm89INS1_16FlashAttnBwdSm80INS1_25CollectiveMainloopBwdSm80ILi2ELi1EN4cute5tupleIJNS5_1CILi64EEENS7_ILi80EEENS7_ILi192EEEEEENS_6half_tEfNS_4arch4Sm80ELb0ELb0ELb1ELb0ELb1ELb0ELb1ELb0ELi2ELi4ELi2ELi2ELb0EEENS1_24CollectiveEpilogueBwdGQAISB_fSE_Li256ELb0ELb1EEENS1_19SingleTileSchedulerILb0ELb0ELb0ELi80EEEEEEEEEvNT_6ParamsE:
        /* <DEDUP_REMOVED lines=15> */
[----:B------:R-:W-:Y:S01]  /*00f0*/  IMAD.MOV.U32 R221, RZ, RZ, 0x120 ;  /* 0x00000120ffdd7424 */ /* 0x000fe200078e00ff */
[----:B------:R-:W-:Y:S01]  /*0100*/  UIMAD UR6, UR4, UR7, UR6 ;  /* 0x00000007040672a4 */ /* 0x000fe2000f8e0206 */
[----:B------:R-:W4:Y:S01]  /*0110*/  S2R R87, SR_CTAID.X ;  /* 0x0000000000577919 */ /* 0x000f220000002500 */
[----:B------:R-:W-:Y:S01]  /*0120*/  UMOV UR21, 0x5 ;  /* 0x0000000500157882 */ /* 0x000fe20000000000 */
[----:B------:R-:W-:Y:S01]  /*0130*/  CS2R R170, SRZ ;  /* 0x0000000000aa7805 */ /* 0x000fe2000001ff00 */
[----:B------:R-:W-:Y:S01]  /*0140*/  ULDC.64 UR10, c[0x0][0x1d8] ;  /* 0x00007600000a7ab9 */ /* 0x000fe20000000a00 */
[----:B------:R-:W-:Y:S01]  /*0150*/  CS2R R168, SRZ ;  /* 0x0000000000a87805 */ /* 0x000fe2000001ff00 */
[----:B------:R-:W-:Y:S01]  /*0160*/  USHF.L.U64.HI UR11, UR10, UR21, UR11 ;  /* 0x000000150a0b7299 */ /* 0x000fe2000801020b */
[----:B------:R-:W-:Y:S01]  /*0170*/  CS2R R166, SRZ ;  /* 0x0000000000a67805 */ /* 0x000fe2000001ff00 */
[----:B------:R-:W-:Y:S01]  /*0180*/  USHF.L.U32 UR10, UR10, 0x5, URZ ;  /* 0x000000050a0a7899 */ /* 0x000fe2000800063f */
[----:B------:R-:W-:Y:S01]  /*0190*/  CS2R R164, SRZ ;  /* 0x0000000000a47805 */ /* 0x000fe2000001ff00 */
[----:B------:R-:W-:Y:S01]  /*01a0*/  CS2R R162, SRZ ;  /* 0x0000000000a27805 */ /* 0x000fe2000001ff00 */
[----:B------:R-:W-:Y:S01]  /*01b0*/  CS2R R160, SRZ ;  /* 0x0000000000a07805 */ /* 0x000fe2000001ff00 */
[----:B------:R-:W-:Y:S01]  /*01c0*/  CS2R R150, SRZ ;  /* 0x0000000000967805 */ /* 0x000fe2000001ff00 */
[----:B-1----:R-:W-:Y:S01]  /*01d0*/  SHF.R.S32.HI R19, RZ, 0x1f, R246 ;  /* 0x0000001fff137819 */ /* 0x002fe200000114f6 */
[C---:B------:R-:W-:Y:S01]  /*01e0*/  IMAD.SHL.U32 R240, R246.reuse, 0x4, RZ ;  /* 0x00000004f6f07824 */ /* 0x040fe200078e00ff */
[----:B------:R-:W-:Y:S01]  /*01f0*/  ISETP.GT.AND P2, PT, R246, 0x7f, PT ;  /* 0x0000007ff600780c */ /* 0x000fe20003f44270 */
        /* <DEDUP_REMOVED lines=21> */
[C---:B------:R-:W-:Y:S01]  /*0350*/  IADD3 R248, R238.reuse, 0x40, RZ ;  /* 0x00000040eef87810 */ /* 0x040fe20007ffe0ff */
[----:B----4-:R-:W-:Y:S01]  /*0360*/  IMAD.WIDE R10, R87, 0x50, R242 ;  /* 0x00000050570a7825 */ /* 0x010fe200078e02f2 */
[----:B------:R-:W-:Y:S01]  /*0370*/  IADD3 R245, R238, 0x80, RZ ;  /* 0x00000080eef57810 */ /* 0x000fe20007ffe0ff */
[----:B------:R-:W-:Y:S01]  /*0380*/  CS2R R156, SRZ ;  /* 0x00000000009c7805 */ /* 0x000fe2000001ff00 */
[----:B------:R-:W-:Y:S01]  /*0390*/  ISETP.GE.AND P5, PT, R248, c[0x0][0x1cc], PT ;  /* 0x00007300f8007a0c */ /* 0x000fe20003fa6270 */
[----:B------:R-:W-:Y:S01]  /*03a0*/  IMAD.WIDE.U32 R2, R4, c[0x0][0x1e0], R238 ;  /* 0x0000780004027a25 */ /* 0x000fe200078e00ee */
[----:B------:R-:W-:Y:S01]  /*03b0*/  ISETP.GE.AND P4, PT, R245, c[0x0][0x1cc], PT ;  /* 0x00007300f5007a0c */ /* 0x000fe20003f86270 */
[----:B------:R-:W-:Y:S01]  /*03c0*/  CS2R R146, SRZ ;  /* 0x0000000000927805 */ /* 0x000fe2000001ff00 */
[----:B------:R-:W-:Y:S01]  /*03d0*/  LEA.HI R23, R19, R246, RZ, 0x5 ;  /* 0x000000f613177211 */ /* 0x000fe200078f28ff */
[----:B------:R-:W-:Y:S01]  /*03e0*/  IMAD.IADD R3, R3, 0x1, R0 ;  /* 0x0000000103037824 */ /* 0x000fe200078e0200 */
[----:B------:R-:W-:Y:S01]  /*03f0*/  CS2R R144, SRZ ;  /* 0x0000000000907805 */ /* 0x000fe2000001ff00 */
[----:B------:R-:W-:Y:S01]  /*0400*/  IMAD.SHL.U32 R0, R242, 0x40, RZ ;  /* 0x00000040f2007824 */ /* 0x000fe200078e00ff */
[----:B------:R-:W-:Y:S01]  /*0410*/  CS2R R142, SRZ ;  /* 0x00000000008e7805 */ /* 0x000fe2000001ff00 */
[----:B---3--:R-:W-:Y:S01]  /*0420*/  IMAD.WIDE.U32 R2, R88, c[0x0][0x1e8], R2 ;  /* 0x00007a0058027a25 */ /* 0x008fe200078e0002 */
[----:B------:R-:W-:Y:S01]  /*0430*/  CS2R R140, SRZ ;  /* 0x00000000008c7805 */ /* 0x000fe2000001ff00 */
[----:B------:R-:W-:Y:S01]  /*0440*/  CS2R R138, SRZ ;  /* 0x00000000008a7805 */ /* 0x000fe2000001ff00 */
[----:B------:R-:W-:Y:S01]  /*0450*/  LOP3.LUT R0, R0, 0x1c0, RZ, 0xc0, !PT ;  /* 0x000001c000007812 */ /* 0x000fe200078ec0ff */
[C---:B------:R-:W-:Y:S01]  /*0460*/  IMAD R6, R4.reuse, c[0x0][0x1b4], R5 ;  /* 0x00006d0004067a24 */ /* 0x040fe200078e0205 */
[----:B------:R-:W-:Y:S01]  /*0470*/  IADD3 R3, R3, UR6, RZ ;  /* 0x0000000603037c10 */ /* 0x000fe2000fffe0ff */
[----:B------:R-:W-:Y:S01]  /*0480*/  IMAD.WIDE.U32 R4, R4, c[0x0][0x1b0], R238 ;  /* 0x00006c0004047a25 */ /* 0x000fe200078e00ee */
[----:B------:R-:W-:Y:S01]  /*0490*/  LOP3.LUT R8, R0, 0x38, R238, 0xf8, !PT ;  /* 0x0000003800087812 */ /* 0x000fe200078ef8ee */
[----:B------:R-:W-:Y:S01]  /*04a0*/  ULDC.64 UR6, c[0x0][0x1b8] ;  /* 0x00006e0000067ab9 */ /* 0x000fe20000000a00 */
[----:B------:R-:W-:Y:S01]  /*04b0*/  SHF.R.U32.HI R0, RZ, 0x3, R0 ;  /* 0x00000003ff007819 */ /* 0x000fe20000011600 */
[----:B------:R-:W-:Y:S01]  /*04c0*/  IMAD R9, R11, c[0x0][0x1d8], RZ ;  /* 0x000076000b097a24 */ /* 0x000fe200078e02ff */
[----:B------:R-:W-:Y:S01]  /*04d0*/  UIMAD UR6, UR8, UR6, URZ ;  /* 0x00000006080672a4 */ /* 0x000fe2000f8e023f */
[----:B------:R-:W-:Y:S01]  /*04e0*/  IMAD.IADD R7, R5, 0x1, R6 ;  /* 0x0000000105077824 */ /* 0x000fe200078e0206 */
[----:B------:R-:W-:Y:S01]  /*04f0*/  LOP3.LUT R8, R8, R0, RZ, 0x3c, !PT ;  /* 0x0000000008087212 */ /* 0x000fe200078e3cff */
[C---:B------:R-:W-:Y:S01]  /*0500*/  IMAD R5, R10.reuse, c[0x0][0x1dc], R9 ;  /* 0x000077000a057a24 */ /* 0x040fe200078e0209 */
[----:B------:R-:W-:Y:S01]  /*0510*/  UIMAD UR7, UR4, UR7, UR6 ;  /* 0x00000007040772a4 */ /* 0x000fe2000f8e0206 */
[----:B------:R-:W-:Y:S01]  /*0520*/  IMAD.WIDE.U32 R2, R10, c[0x0][0x1d8], R2 ;  /* 0x000076000a027a25 */ /* 0x000fe200078e0002 */
[----:B------:R-:W-:Y:S01]  /*0530*/  CS2R R136, SRZ ;  /* 0x0000000000887805 */ /* 0x000fe2000001ff00 */
[----:B------:R-:W-:Y:S01]  /*0540*/  CS2R R126, SRZ ;  /* 0x00000000007e7805 */ /* 0x000fe2000001ff00 */
[----:B------:R-:W-:Y:S01]  /*0550*/  CS2R R124, SRZ ;  /* 0x00000000007c7805 */ /* 0x000fe2000001ff00 */
[----:B------:R-:W-:Y:S01]  /*0560*/  IMAD.MOV.U32 R6, RZ, RZ, R4 ;  /* 0x000000ffff067224 */ /* 0x000fe200078e0004 */
[----:B------:R-:W-:Y:S01]  /*0570*/  LEA R4, P0, R2, c[0x0][0x1c0], 0x1 ;  /* 0x0000700002047a11 */ /* 0x000fe200078008ff */
[----:B------:R-:W-:Y:S01]  /*0580*/  IMAD.IADD R0, R3, 0x1, R5 ;  /* 0x0000000103007824 */ /* 0x000fe200078e0205 */
[----:B------:R-:W-:Y:S01]  /*0590*/  IADD3 R3, -R242, c[0x0][0x198], RZ ;  /* 0x00006600f2037a10 */ /* 0x000fe20007ffe1ff */
[----:B------:R-:W-:Y:S01]  /*05a0*/  IMAD.MOV.U32 R9, RZ, RZ, c[0x0][0x1dc] ;  /* 0x00007700ff097624 */ /* 0x000fe200078e00ff */
[----:B------:R-:W-:Y:S01]  /*05b0*/  CS2R R130, SRZ ;  /* 0x0000000000827805 */ /* 0x000fe2000001ff00 */
[----:B------:R-:W-:Y:S01]  /*05c0*/  IMAD.WIDE.U32 R6, R88, c[0x0][0x1b8], R6 ;  /* 0x00006e0058067a25 */ /* 0x000fe200078e0006 */
[----:B------:R-:W-:Y:S01]  /*05d0*/  LEA.HI.X R5, R2, c[0x0][0x1c4], R0, 0x1, P0 ;  /* 0x0000710002057a11 */ /* 0x000fe200000f0c00 */
[----:B------:R-:W-:Y:S01]  /*05e0*/  CS2R R128, SRZ ;  /* 0x0000000000807805 */ /* 0x000fe2000001ff00 */
[----:B------:R-:W-:Y:S01]  /*05f0*/  LEA.HI R2, R19, R246, RZ, 0x6 ;  /* 0x000000f613027211 */ /* 0x000fe200078f30ff */
[----:B------:R-:W-:Y:S01]  /*0600*/  IMAD R0, R87, -0x50, R3 ;  /* 0xffffffb057007824 */ /* 0x000fe200078e0203 */
[----:B------:R-:W-:Y:S01]  /*0610*/  ISETP.GE.AND P0, PT, R238, c[0x0][0x1cc], PT ;  /* 0x00007300ee007a0c */ /* 0x000fe20003f06270 */
[----:B------:R-:W-:Y:S01]  /*0620*/  IMAD.MOV.U32 R3, RZ, RZ, c[0x0][0x1d8] ;  /* 0x00007600ff037624 */ /* 0x000fe200078e00ff */
[----:B------:R-:W-:Y:S01]  /*0630*/  SHF.R.S32.HI R21, RZ, 0x6, R2 ;  /* 0x00000006ff157819 */ /* 0x000fe20000011402 */
[----:B------:R-:W-:Y:S01]  /*0640*/  IMAD R12, R11, c[0x0][0x1a8], RZ ;  /* 0x00006a000b0c7a24 */ /* 0x000fe200078e02ff */
[C---:B------:R-:W-:Y:S01]  /*0650*/  ISETP.LT.OR P3, PT, R0.reuse, 0x1, P0 ;  /* 0x000000010000780c */ /* 0x040fe20000761670 */
[----:B------:R-:W-:Y:S01]  /*0660*/  IMAD.U32 R11, RZ, RZ, UR11 ;  /* 0x0000000bff0b7e24 */ /* 0x000fe2000f8e00ff */
[----:B------:R-:W-:Y:S01]  /*0670*/  ISETP.LT.OR P6, PT, R0, 0x1, P5 ;  /* 0x000000010000780c */ /* 0x000fe20002fc1670 */
[----:B------:R-:W-:Y:S01]  /*0680*/  IMAD R2, R21, 0x200, R8 ;  /* 0x0000020015027824 */ /* 0x000fe200078e0208 */
[----:B------:R-:W-:Y:S01]  /*0690*/  IADD3 R7, R7, UR7, RZ ;  /* 0x0000000707077c10 */ /* 0x000fe2000fffe0ff */
[----:B------:R-:W-:Y:S01]  /*06a0*/  IMAD R12, R10, c[0x0][0x1ac], R12 ;  /* 0x00006b000a0c7a24 */ /* 0x000fe200078e020c */
[----:B------:R-:W-:Y:S01]  /*06b0*/  ULDC.64 UR6, c[0x0][0x1a8] ;  /* 0x00006a0000067ab9 */ /* 0x000fe20000000a00 */
[----:B------:R-:W-:Y:S01]  /*06c0*/  IMAD.SHL.U32 R236, R2, 0x2, RZ ;  /* 0x0000000202ec7824 */ /* 0x000fe200078e00ff */
[C---:B------:R-:W-:Y:S01]  /*06d0*/  LEA R2, P1, R3.reuse, R4, 0x6 ;  /* 0x0000000403027211 */ /* 0x040fe200078230ff */
[----:B------:R-:W-:Y:S01]  /*06e0*/  IMAD.WIDE.U32 R6, R10, c[0x0][0x1a8], R6 ;  /* 0x00006a000a067a25 */ /* 0x000fe200078e0006 */
[----:B------:R-:W-:Y:S01]  /*06f0*/  USHF.L.U32 UR5, UR6, 0x5, URZ ;  /* 0x0000000506057899 */ /* 0x000fe2000800063f */
[----:B------:R-:W-:Y:S01]  /*0700*/  CS2R R134, SRZ ;  /* 0x0000000000867805 */ /* 0x000fe2000001ff00 */
[----:B------:R-:W-:Y:S01]  /*0710*/  LEA.HI.X R3, R3, R5, R9, 0x6, P1 ;  /* 0x0000000503037211 */ /* 0x000fe200008f3409 */
[----:B------:R1:W-:Y:S01]  /*0720*/  LDGSTS.E.BYPASS.LTC128B.128 [R236+0x7880], [R4.64], !P3 ;  /* 0x0788000004ec7fae */ /* 0x0003e2000d901d4e */
[C---:B------:R-:W-:Y:S01]  /*0730*/  ISETP.LT.OR P3, PT, R0.reuse, 0x1, P4 ;  /* 0x000000010000780c */ /* 0x040fe20002761670 */
[----:B------:R-:W-:Y:S01]  /*0740*/  IMAD.U32 R9, RZ, RZ, UR10 ;  /* 0x0000000aff097e24 */ /* 0x000fe2000f8e00ff */
[C---:B------:R-:W-:Y:S01]  /*0750*/  ISETP.LT.OR P1, PT, R0.reuse, 0x21, P0 ;  /* 0x000000210000780c */ /* 0x040fe20000721670 */
[----:B------:R1:W-:Y:S01]  /*0760*/  LDGSTS.E.BYPASS.LTC128B.128 [R236+0xa080], [R4.64+0x80], !P6 ;  /* 0x0a08008004ec7fae */ /* 0x0003e2000f101d4e */
[----:B------:R-:W-:Y:S01]  /*0770*/  ISETP.LT.OR P6, PT, R0, 0x21, P4 ;  /* 0x000000210000780c */ /* 0x000fe200027c1670 */
[----:B------:R-:W-:Y:S01]  /*0780*/  USHF.L.U64.HI UR7, UR6, UR21, UR7 ;  /* 0x0000001506077299 */ /* 0x000fe20008010207 */
[C---:B------:R-:W-:Y:S01]  /*0790*/  @!P2 LEA R8, P0, R9.reuse, R2, 0x1 ;  /* 0x000000020908a211 */ /* 0x040fe200078008ff */
[----:B------:R-:W-:Y:S01]  /*07a0*/  IMAD.WIDE.U32 R24, R242, c[0x0][0x178], R238 ;  /* 0x00005e00f2187a25 */ /* 0x000fe200078e00ee */
[C---:B------:R-:W-:Y:S01]  /*07b0*/  @!P2 ISETP.LT.OR P4, PT, R0.reuse, 0x41, P5 ;  /* 0x000000410000a80c */ /* 0x040fe20002f81670 */
[----:B------:R-:W-:Y:S01]  /*07c0*/  ULDC.64 UR10, c[0x0][0x178] ;  /* 0x00005e00000a7ab9 */ /* 0x000fe20000000a00 */
[----:B------:R-:W-:Y:S01]  /*07d0*/  @!P2 LEA.HI.X R9, R9, R3, R11, 0x1, P0 ;  /* 0x000000030909a211 */ /* 0x000fe200000f0c0b */
[----:B------:R-:W-:Y:S01]  /*07e0*/  IMAD.MOV.U32 R14, RZ, RZ, R24 ;  /* 0x000000ffff0e7224 */ /* 0x000fe200078e0018 */
[C---:B------:R-:W-:Y:S01]  /*07f0*/  @!P2 ISETP.GE.AND P0, PT, R0.reuse, 0x41, PT ;  /* 0x000000410000a80c */ /* 0x040fe20003f06270 */
[----:B------:R1:W-:Y:S01]  /*0800*/  LDGSTS.E.BYPASS.LTC128B.128 [R236+0xc880], [R4.64+0x100], !P3 ;  /* 0x0c88010004ec7fae */ /* 0x0003e2000d901d4e */
[----:B------:R-:W-:Y:S01]  /*0810*/  ISETP.LT.OR P3, PT, R0, 0x21, P5 ;  /* 0x000000210000780c */ /* 0x000fe20002f61670 */
[----:B------:R-:W-:Y:S01]  /*0820*/  USHF.L.U32 UR20, UR10, 0x5, URZ ;  /* 0x000000050a147899 */ /* 0x000fe2000800063f */
[----:B------:R-:W-:Y:S01]  /*0830*/  CS2R R132, SRZ ;  /* 0x0000000000847805 */ /* 0x000fe2000001ff00 */
[----:B------:R2:W-:Y:S01]  /*0840*/  LDGSTS.E.BYPASS.LTC128B.128 [R236+0x8880], [R2.64], !P1 ;  /* 0x0888000002ec7fae */ /* 0x0005e2000c901d4e */
[----:B------:R-:W-:Y:S01]  /*0850*/  P2R R10, PR, RZ, 0x8 ;  /* 0x00000008ff0a7803 */ /* 0x000fe20000000000 */
[----:B------:R-:W-:Y:S01]  /*0860*/  USHF.L.U64.HI UR11, UR10, UR21, UR11 ;  /* 0x000000150a0b7299 */ /* 0x000fe2000801020b */
[----:B------:R-:W-:Y:S01]  /*0870*/  @!P2 ISETP.GE.OR P3, PT, R238, c[0x0][0x1cc], !P0 ;  /* 0x00007300ee00aa0c */ /* 0x000fe20004766670 */
[----:B------:R3:W-:Y:S01]  /*0880*/  STL.64 [R1+0x10], R24 ;  /* 0x0000101801007387 */ /* 0x0007e20000100a00 */
[----:B------:R-:W-:Y:S01]  /*0890*/  ISETP.NE.AND P5, PT, R10, RZ, PT ;  /* 0x000000ff0a00720c */ /* 0x000fe20003fa5270 */
[----:B------:R-:W-:Y:S01]  /*08a0*/  IMAD R10, R86, c[0x0][0x270], RZ ;  /* 0x00009c00560a7a24 */ /* 0x000fe200078e02ff */
[----:B------:R-:W-:Y:S01]  /*08b0*/  CS2R R122, SRZ ;  /* 0x00000000007a7805 */ /* 0x000fe2000001ff00 */
[----:B------:R-:W-:Y:S01]  /*08c0*/  CS2R R120, SRZ ;  /* 0x0000000000787805 */ /* 0x000fe2000001ff00 */
[----:B------:R-:W-:Y:S01]  /*08d0*/  CS2R R118, SRZ ;  /* 0x0000000000767805 */ /* 0x000fe2000001ff00 */
[----:B------:R-:W-:Y:S01]  /*08e0*/  IMAD R10, R85, c[0x0][0x274], R10 ;  /* 0x00009d00550a7a24 */ /* 0x000fe200078e020a */
[----:B------:R-:W-:Y:S01]  /*08f0*/  CS2R R116, SRZ ;  /* 0x0000000000747805 */ /* 0x000fe2000001ff00 */
[----:B------:R-:W-:Y:S01]  /*0900*/  CS2R R114, SRZ ;  /* 0x0000000000727805 */ /* 0x000fe2000001ff00 */
[----:B------:R-:W-:Y:S01]  /*0910*/  CS2R R112, SRZ ;  /* 0x0000000000707805 */ /* 0x000fe2000001ff00 */
[----:B------:R-:W-:Y:S01]  /*0920*/  CS2R R82, SRZ ;  /* 0x0000000000527805 */ /* 0x000fe2000001ff00 */
[----:B------:R-:W-:Y:S01]  /*0930*/  CS2R R80, SRZ ;  /* 0x0000000000507805 */ /* 0x000fe2000001ff00 */
[----:B------:R-:W-:Y:S01]  /*0940*/  CS2R R78, SRZ ;  /* 0x00000000004e7805 */ /* 0x000fe2000001ff00 */
[----:B------:R-:W-:Y:S01]  /*0950*/  CS2R R76, SRZ ;  /* 0x00000000004c7805 */ /* 0x000fe2000001ff00 */
[----:B------:R2:W-:Y:S01]  /*0960*/  LDGSTS.E.BYPASS.LTC128B.128 [R236+0xb080], [R2.64+0x80], !P5 ;  /* 0x0b08008002ec7fae */ /* 0x0005e2000e901d4e */
[----:B------:R-:W-:Y:S01]  /*0970*/  ISETP.GE.AND P5, PT, R245, c[0x0][0x19c], PT ;  /* 0x00006700f5007a0c */ /* 0x000fe20003fa6270 */
[----:B------:R-:W-:Y:S01]  /*0980*/  CS2R R74, SRZ ;  /* 0x00000000004a7805 */ /* 0x000fe2000001ff00 */
[----:B------:R-:W-:Y:S01]  /*0990*/  CS2R R72, SRZ ;  /* 0x0000000000487805 */ /* 0x000fe2000001ff00 */
[----:B------:R2:W-:Y:S01]  /*09a0*/  LDGSTS.E.BYPASS.LTC128B.128 [R236+0xd880], [R2.64+0x100], !P6 ;  /* 0x0d88010002ec7fae */ /* 0x0005e2000f101d4e */
[----:B-1----:R-:W-:Y:S01]  /*09b0*/  IMAD.IADD R5, R7, 0x1, R12 ;  /* 0x0000000107057824 */ /* 0x002fe200078e020c */
[----:B------:R-:W-:Y:S01]  /*09c0*/  LEA R4, P1, R6, c[0x0][0x190], 0x1 ;  /* 0x0000640006047a11 */ /* 0x000fe200078208ff */
[----:B------:R-:W-:Y:S01]  /*09d0*/  IMAD R7, R86, c[0x0][0x180], RZ ;  /* 0x0000600056077a24 */ /* 0x000fe200078e02ff */
[----:B------:R1:W-:Y:S01]  /*09e0*/  @!P2 LDGSTS.E.BYPASS.LTC128B.128 [R236+0x9880], [R8.64], !P3 ;  /* 0x0988000008ecafae */ /* 0x0003e2000d901d4e */
[----:B------:R-:W-:Y:S01]  /*09f0*/  ISETP.GE.AND P3, PT, R238, c[0x0][0x19c], PT ;  /* 0x00006700ee007a0c */ /* 0x000fe20003f66270 */
[----:B------:R-:W-:Y:S01]  /*0a00*/  IMAD R12, R86, c[0x0][0x210], RZ ;  /* 0x00008400560c7a24 */ /* 0x000fe200078e02ff */
[----:B------:R-:W-:Y:S01]  /*0a10*/  LEA.HI.X R5, R6, c[0x0][0x194], R5, 0x1, P1 ;  /* 0x0000650006057a11 */ /* 0x000fe200008f0c05 */
[----:B------:R-:W-:Y:S01]  /*0a20*/  IMAD.MOV.U32 R6, RZ, RZ, c[0x0][0x1ac] ;  /* 0x00006b00ff067624 */ /* 0x000fe200078e00ff */
[----:B------:R-:W-:Y:S01]  /*0a30*/  @!P2 ISETP.GE.OR P1, PT, R245, c[0x0][0x1cc], !P0 ;  /* 0x00007300f500aa0c */ /* 0x000fe20004726670 */
[----:B------:R1:W-:Y:S01]  /*0a40*/  @!P2 LDGSTS.E.BYPASS.LTC128B.128 [R236+0xc080], [R8.64+0x80], !P4 ;  /* 0x0c08008008ecafae */ /* 0x0003e2000e101d4e */
[----:B------:R-:W-:Y:S01]  /*0a50*/  ISETP.GE.AND P0, PT, R238, c[0x0][0x19c], PT ;  /* 0x00006700ee007a0c */ /* 0x000fe20003f06270 */
[C---:B------:R-:W-:Y:S01]  /*0a60*/  IMAD R7, R85.reuse, c[0x0][0x184], R7 ;  /* 0x0000610055077a24 */ /* 0x040fe200078e0207 */
[----:B------:R-:W-:Y:S01]  /*0a70*/  ISETP.GE.AND P4, PT, R248, c[0x0][0x19c], PT ;  /* 0x00006700f8007a0c */ /* 0x000fe20003f86270 */
[----:B------:R-:W-:Y:S01]  /*0a80*/  IMAD R12, R85, c[0x0][0x214], R12 ;  /* 0x00008500550c7a24 */ /* 0x000fe200078e020c */
[C---:B------:R-:W-:Y:S01]  /*0a90*/  ISETP.LT.OR P6, PT, R0.reuse, 0x1, P0 ;  /* 0x000000010000780c */ /* 0x040fe200007c1670 */
[----:B------:R-:W-:Y:S01]  /*0aa0*/  CS2R R62, SRZ ;  /* 0x00000000003e7805 */ /* 0x000fe2000001ff00 */
[----:B------:R-:W-:Y:S01]  /*0ab0*/  CS2R R60, SRZ ;  /* 0x00000000003c7805 */ /* 0x000fe2000001ff00 */
[----:B------:R-:W-:Y:S01]  /*0ac0*/  CS2R R66, SRZ ;  /* 0x0000000000427805 */ /* 0x000fe2000001ff00 */
[----:B------:R-:W-:Y:S01]  /*0ad0*/  CS2R R64, SRZ ;  /* 0x0000000000407805 */ /* 0x000fe2000001ff00 */
[----:B------:R-:W-:Y:S01]  /*0ae0*/  CS2R R70, SRZ ;  /* 0x0000000000467805 */ /* 0x000fe2000001ff00 */
[----:B------:R-:W-:Y:S01]  /*0af0*/  CS2R R68, SRZ ;  /* 0x0000000000447805 */ /* 0x000fe2000001ff00 */
[----:B------:R1:W-:Y:S01]  /*0b00*/  @!P2 LDGSTS.E.BYPASS.LTC128B.128 [R236+0xe880], [R8.64+0x100], !P1 ;  /* 0x0e88010008ecafae */ /* 0x0003e2000c901d4e */
[C---:B------:R-:W-:Y:S01]  /*0b10*/  ISETP.LT.OR P1, PT, R0.reuse, 0x1, P4 ;  /* 0x000000010000780c */ /* 0x040fe20002721670 */
[----:B------:R-:W-:Y:S01]  /*0b20*/  CS2R R58, SRZ ;  /* 0x00000000003a7805 */ /* 0x000fe2000001ff00 */
[----:B------:R-:W-:Y:S01]  /*0b30*/  CS2R R56, SRZ ;  /* 0x0000000000387805 */ /* 0x000fe2000001ff00 */
[----:B------:R-:W-:Y:S01]  /*0b40*/  CS2R R54, SRZ ;  /* 0x0000000000367805 */ /* 0x000fe2000001ff00 */
[----:B--2---:R-:W-:Y:S01]  /*0b50*/  IMAD.MOV.U32 R3, RZ, RZ, c[0x0][0x1a8] ;  /* 0x00006a00ff037624 */ /* 0x004fe200078e00ff */
[----:B------:R2:W-:Y:S01]  /*0b60*/  LDGSTS.E.BYPASS.LTC128B.128 [R236+0x80], [R4.64], !P6 ;  /* 0x0008000004ec7fae */ /* 0x0005e2000f101d4e */
[C---:B------:R-:W-:Y:S01]  /*0b70*/  ISETP.LT.OR P6, PT, R0.reuse, 0x21, P3 ;  /* 0x000000210000780c */ /* 0x040fe20001fc1670 */
[----:B------:R-:W-:Y:S01]  /*0b80*/  CS2R R52, SRZ ;  /* 0x0000000000347805 */ /* 0x000fe2000001ff00 */
[C---:B------:R-:W-:Y:S01]  /*0b90*/  ISETP.LT.OR P3, PT, R0.reuse, 0x21, P4 ;  /* 0x000000210000780c */ /* 0x040fe20002761670 */
[----:B------:R-:W-:Y:S01]  /*0ba0*/  CS2R R50, SRZ ;  /* 0x0000000000327805 */ /* 0x000fe2000001ff00 */
[C---:B------:R-:W-:Y:S01]  /*0bb0*/  LEA R2, P0, R3.reuse, R4, 0x6 ;  /* 0x0000000403027211 */ /* 0x040fe200078030ff */
[----:B------:R-:W-:Y:S01]  /*0bc0*/  CS2R R48, SRZ ;  /* 0x0000000000307805 */ /* 0x000fe2000001ff00 */
[C---:B------:R-:W-:Y:S01]  /*0bd0*/  @!P2 ISETP.LT.OR P4, PT, R0.reuse, 0x41, P4 ;  /* 0x000000410000a80c */ /* 0x040fe20002781670 */
[----:B------:R2:W-:Y:S01]  /*0be0*/  LDGSTS.E.BYPASS.LTC128B.128 [R236+0x2880], [R4.64+0x80], !P1 ;  /* 0x0288008004ec7fae */ /* 0x0005e2000c901d4e */
[----:B------:R-:W-:Y:S01]  /*0bf0*/  LEA.HI.X R3, R3, R5, R6, 0x6, P0 ;  /* 0x0000000503037211 */ /* 0x000fe200000f3406 */
[----:B------:R-:W-:Y:S01]  /*0c00*/  IMAD.U32 R6, RZ, RZ, UR7 ;  /* 0x00000007ff067e24 */ /* 0x000fe2000f8e00ff */
[C---:B------:R-:W-:Y:S01]  /*0c10*/  ISETP.LT.OR P0, PT, R0.reuse, 0x1, P5 ;  /* 0x000000010000780c */ /* 0x040fe20002f01670 */
[----:B------:R-:W-:Y:S01]  /*0c20*/  ULDC.64 UR6, c[0x0][0x188] ;  /* 0x0000620000067ab9 */ /* 0x000fe20000000a00 */
[C---:B------:R-:W-:Y:S01]  /*0c30*/  ISETP.LT.OR P1, PT, R0.reuse, 0x21, P5 ;  /* 0x000000210000780c */ /* 0x040fe20002f21670 */
[----:B------:R-:W-:Y:S01]  /*0c40*/  UIMAD.WIDE.U32 UR12, UR4, UR6, URZ ;  /* 0x00000006040c72a5 */ /* 0x000fe2000f8e003f */
[----:B------:R-:W-:Y:S01]  /*0c50*/  @!P2 ISETP.LT.OR P5, PT, R0, 0x41, P5 ;  /* 0x000000410000a80c */ /* 0x000fe20002fa1670 */
        /* <DEDUP_REMOVED lines=12> */
[----:B------:R4:W-:Y:S01]  /*0d20*/  LDGSTS.E.BYPASS.LTC128B.128 [R236+0x1080], [R2.64], !P6 ;  /* 0x0108000002ec7fae */ /* 0x0009e2000f101d4e */
[----:B------:R-:W-:Y:S01]  /*0d30*/  @!P2 ISETP.LT.OR P0, PT, R0, 0x41, P0 ;  /* 0x000000410000a80c */ /* 0x000fe20000701670 */
[----:B------:R-:W-:Y:S01]  /*0d40*/  IMAD R0, R243, c[0x0][0x178], RZ ;  /* 0x00005e00f3007a24 */ /* 0x000fe200078e02ff */
[----:B------:R-:W-:Y:S01]  /*0d50*/  CS2R R26, SRZ ;  /* 0x00000000001a7805 */ /* 0x000fe2000001ff00 */
[----:B------:R4:W-:Y:S01]  /*0d60*/  LDGSTS.E.BYPASS.LTC128B.128 [R236+0x3880], [R2.64+0x80], !P3 ;  /* 0x0388008002ec7fae */ /* 0x0009e2000d901d4e */
[----:B------:R-:W-:Y:S01]  /*0d70*/  ISETP.GE.AND P3, PT, R248, c[0x0][0x16c], PT ;  /* 0x00005b00f8007a0c */ /* 0x000fe20003f66270 */
[----:B------:R-:W-:-:S02]  /*0d80*/  IMAD R0, R242, c[0x0][0x17c], R0 ;  /* 0x00005f00f2007a24 */ /* 0x000fc400078e0200 */
[----:B------:R4:W-:Y:S02]  /*0d90*/  LDGSTS.E.BYPASS.LTC128B.128 [R236+0x6080], [R2.64+0x100], !P1 ;  /* 0x0608010002ec7fae */ /* 0x0009e4000c901d4e */
[----:B------:R-:W-:Y:S01]  /*0da0*/  IMAD.IADD R15, R25, 0x1, R0 ;  /* 0x00000001190f7824 */ /* 0x000fe200078e0200 */
[----:B------:R-:W-:Y:S01]  /*0db0*/  SEL R0, RZ, 0xffffffff, P3 ;  /* 0xffffffffff007807 */ /* 0x000fe20001800000 */
[----:B---3--:R-:W-:-:S03]  /*0dc0*/  CS2R R24, SRZ ;  /* 0x0000000000187805 */ /* 0x008fc6000001ff00 */
[----:B------:R3:W-:Y:S01]  /*0dd0*/  STL.64 [R1], R14 ;  /* 0x0000000e01007387 */ /* 0x0007e20000100a00 */
[----:B------:R-:W-:Y:S02]  /*0de0*/  IMAD.SHL.U32 R0, R0, 0x2, RZ ;  /* 0x0000000200007824 */ /* 0x000fe400078e00ff */
[----:B------:R-:W-:-:S04]  /*0df0*/  @P3 LOP3.LUT R244, R244, 0x1, RZ, 0xfc, !PT ;  /* 0x00000001f4f43812 */ /* 0x000fc800078efcff */
[----:B------:R-:W-:Y:S01]  /*0e00*/  LOP3.LUT R244, R244, 0xfffffffd, RZ, 0xc0, !PT ;  /* 0xfffffffdf4f47812 */ /* 0x000fe200078ec0ff */
[----:B--2---:R-:W-:Y:S01]  /*0e10*/  IMAD.U32 R5, RZ, RZ, UR5 ;  /* 0x00000005ff057e24 */ /* 0x004fe2000f8e00ff */
[----:B------:R-:W-:Y:S01]  /*0e20*/  P2R R4, PR, RZ, 0x1 ;  /* 0x00000001ff047803 */ /* 0x000fe20000000000 */
[----:B------:R-:W-:Y:S02]  /*0e30*/  UIMAD UR5, UR8, UR6, URZ ;  /* 0x00000006080572a4 */ /* 0x000fe4000f8e023f */
[----:B------:R-:W-:Y:S01]  /*0e40*/  USHF.L.U32 UR6, UR20, 0x1, URZ ;  /* 0x0000000114067899 */ /* 0x000fe2000800063f */
[----:B------:R-:W-:Y:S01]  /*0e50*/  ISETP.NE.AND P6, PT, R4, RZ, PT ;  /* 0x000000ff0400720c */ /* 0x000fe20003fc5270 */
[----:B------:R-:W-:Y:S01]  /*0e60*/  UIMAD UR5, UR4, UR7, UR5 ;  /* 0x00000007040572a4 */ /* 0x000fe2000f8e0205 */
[C---:B------:R-:W-:Y:S01]  /*0e70*/  @!P2 LEA R4, P0, R5.reuse, R2, 0x1 ;  /* 0x000000020504a211 */ /* 0x040fe200078008ff */
[----:B------:R-:W-:Y:S02]  /*0e80*/  USHF.L.U64.HI UR20, UR20, 0x1, UR11 ;  /* 0x0000000114147899 */ /* 0x000fe4000801020b */
[----:B------:R-:W-:Y:S01]  /*0e90*/  UIADD3 UR5, UR13, UR5, URZ ;  /* 0x000000050d057290 */ /* 0x000fe2000fffe03f */
[----:B------:R-:W-:Y:S01]  /*0ea0*/  @!P2 LEA.HI.X R5, R5, R3, R6, 0x1, P0 ;  /* 0x000000030505a211 */ /* 0x000fe200000f0c06 */
[----:B----4-:R-:W-:Y:S01]  /*0eb0*/  IMAD.WIDE.U32 R2, R85, c[0x0][0x180], R14 ;  /* 0x0000600055027a25 */ /* 0x010fe200078e000e */
[----:B------:R-:W-:-:S03]  /*0ec0*/  ISETP.GE.AND P0, PT, R238, c[0x0][0x16c], PT ;  /* 0x00005b00ee007a0c */ /* 0x000fc60003f06270 */
[----:B------:R-:W-:Y:S01]  /*0ed0*/  IMAD.U32 R13, RZ, RZ, UR6 ;  /* 0x00000006ff0d7e24 */ /* 0x000fe2000f8e00ff */
[----:B-1----:R-:W-:Y:S01]  /*0ee0*/  SEL R8, RZ, 0x1, P0 ;  /* 0x00000001ff087807 */ /* 0x002fe20000000000 */
[----:B------:R1:W-:Y:S01]  /*0ef0*/  @!P2 LDGSTS.E.BYPASS.LTC128B.128 [R236+0x2080], [R4.64], !P6 ;  /* 0x0208000004ecafae */ /* 0x0003e2000f101d4e */
[----:B------:R-:W-:Y:S01]  /*0f00*/  ISETP.GE.AND P6, PT, R245, c[0x0][0x16c], PT ;  /* 0x00005b00f5007a0c */ /* 0x000fe20003fc6270 */
[----:B---3--:R-:W-:Y:S01]  /*0f10*/  IMAD.WIDE.U32 R14, R242, c[0x0][0x208], R238 ;  /* 0x00008200f20e7a25 */ /* 0x008fe200078e00ee */
[----:B------:R-:W-:Y:S01]  /*0f20*/  LOP3.LUT R8, R0, 0x2, R8, 0xe2, !PT ;  /* 0x0000000200087812 */ /* 0x000fe200078ee208 */
[----:B------:R1:W-:Y:S01]  /*0f30*/  @!P2 LDGSTS.E.BYPASS.LTC128B.128 [R236+0x4880], [R4.64+0x80], !P4 ;  /* 0x0488008004ecafae */ /* 0x0003e2000e101d4e */
[----:B------:R-:W-:Y:S01]  /*0f40*/  SEL R0, RZ, 0x4, P6 ;  /* 0x00000004ff007807 */ /* 0x000fe20003000000 */
[----:B------:R-:W-:Y:S02]  /*0f50*/  IMAD.MOV.U32 R250, RZ, RZ, R14 ;  /* 0x000000fffffa7224 */ /* 0x000fe400078e000e */
[----:B------:R-:W-:Y:S01]  /*0f60*/  @P0 LOP3.LUT R244, R244, 0x2, RZ, 0xfc, !PT ;  /* 0x00000002f4f40812 */ /* 0x000fe200078efcff */
[----:B------:R1:W-:Y:S01]  /*0f70*/  @!P2 LDGSTS.E.BYPASS.LTC128B.128 [R236+0x7080], [R4.64+0x100], !P5 ;  /* 0x0708010004ecafae */ /* 0x0003e2000e901d4e */
[----:B------:R-:W-:-:S02]  /*0f80*/  IADD3 R6, P0, R2, UR12, RZ ;  /* 0x0000000c02067c10 */ /* 0x000fc4000ff1e0ff */
[----:B------:R-:W-:Y:S01]  /*0f90*/  LOP3.LUT R0, R8, R0, RZ, 0xfc, !PT ;  /* 0x0000000008007212 */ /* 0x000fe200078efcff */
[----:B------:R-:W0:Y:S01]  /*0fa0*/  LDGDEPBAR ;  /* 0x00000000000079af */ /* 0x000e220000000000 */
[----:B------:R-:W-:Y:S02]  /*0fb0*/  IADD3.X R7, R3, UR5, R7, P0, !PT ;  /* 0x0000000503077c10 */ /* 0x000fe400087fe407 */
[----:B------:R-:W-:Y:S01]  /*0fc0*/  LEA R2, P0, R6, c[0x0][0x160], 0x1 ;  /* 0x0000580006027a11 */ /* 0x000fe200078008ff */
[----:B------:R2:W-:Y:S01]  /*0fd0*/  STL.64 [R1+0x8], R14 ;  /* 0x0000080e01007387 */ /* 0x0005e20000100a00 */
[----:B------:R-:W-:Y:S02]  /*0fe0*/  LOP3.LUT P4, RZ, R0, 0x2, RZ, 0xc0, !PT ;  /* 0x0000000200ff7812 */ /* 0x000fe4000788c0ff */
[----:B------:R-:W-:Y:S02]  /*0ff0*/  LEA.HI.X R3, R6, c[0x0][0x164], R7, 0x1, P0 ;  /* 0x0000590006037a11 */ /* 0x000fe400000f0c07 */
[----:B------:R-:W-:-:S02]  /*1000*/  LOP3.LUT R7, R0, 0x1, RZ, 0xc0, !PT ;  /* 0x0000000100077812 */ /* 0x000fc400078ec0ff */
[----:B------:R-:W-:Y:S02]  /*1010*/  IADD3 R6, P1, P0, R13, 0x80, R2 ;  /* 0x000000800d067810 */ /* 0x000fe4000783e002 */
[----:B------:R-:W-:Y:S02]  /*1020*/  ISETP.NE.U32.AND P2, PT, R7, 0x1, PT ;  /* 0x000000010700780c */ /* 0x000fe40003f45070 */
[----:B------:R-:W-:Y:S02]  /*1030*/  IADD3.X R7, RZ, UR20, R3, P1, P0 ;  /* 0x00000014ff077c10 */ /* 0x000fe40008fe0403 */
[----:B------:R-:W-:Y:S01]  /*1040*/  IADD3 R8, P0, R2, UR6, RZ ;  /* 0x0000000602087c10 */ /* 0x000fe2000ff1e0ff */
[----:B------:R-:W-:Y:S01]  /*1050*/  ULDC.64 UR6, c[0x0][0x278] ;  /* 0x00009e0000067ab9 */ /* 0x000fe20000000a00 */
[C---:B------:R-:W-:Y:S01]  /*1060*/  ISETP.LT.OR P1, PT, R16.reuse, 0x1, P2 ;  /* 0x000000011000780c */ /* 0x040fe20001721670 */
[----:B------:R-:W-:Y:S01]  /*1070*/  UIMAD UR11, UR8, UR6, URZ ;  /* 0x00000006080b72a4 */ /* 0x000fe2000f8e023f */
[----:B------:R-:W-:Y:S01]  /*1080*/  IADD3.X R9, R3, UR20, RZ, P0, !PT ;  /* 0x0000001403097c10 */ /* 0x000fe200087fe4ff */
[----:B------:R-:W-:Y:S01]  /*1090*/  UIMAD.WIDE.U32 UR16, UR4, UR6, URZ ;  /* 0x00000006041072a5 */ /* 0x000fe2000f8e003f */
[----:B------:R-:W-:Y:S01]  /*10a0*/  ISETP.LT.OR P0, PT, R16, 0x1, !P4 ;  /* 0x000000011000780c */ /* 0x000fe20006701670 */
[----:B------:R-:W-:Y:S01]  /*10b0*/  UIMAD UR11, UR4, UR7, UR11 ;  /* 0x00000007040b72a4 */ /* 0x000fe2000f8e020b */
[----:B------:R-:W-:Y:S01]  /*10c0*/  LOP3.LUT P3, RZ, R0, 0x4, RZ, 0xc0, !PT ;  /* 0x0000000400ff7812 */ /* 0x000fe2000786c0ff */
[----:B------:R-:W-:Y:S01]  /*10d0*/  IMAD R0, R243, c[0x0][0x208], RZ ;  /* 0x00008200f3007a24 */ /* 0x000fe200078e02ff */
[----:B------:R-:W-:Y:S01]  /*10e0*/  ULDC.64 UR6, c[0x0][0x218] ;  /* 0x0000860000067ab9 */ /* 0x000fe20000000a00 */
[----:B-1----:R-:W-:Y:S01]  /*10f0*/  IMAD.WIDE.U32 R4, R85, c[0x0][0x270], R240 ;  /* 0x00009c0055047a25 */ /* 0x002fe200078e00f0 */
[----:B------:R-:W-:Y:S01]  /*1100*/  UIADD3 UR11, UR17, UR11, URZ ;  /* 0x0000000b110b7290 */ /* 0x000fe2000fffe03f */
[----:B------:R-:W-:Y:S01]  /*1110*/  ISETP.LT.OR P2, PT, R16, 0x21, P2 ;  /* 0x000000211000780c */ /* 0x000fe20001741670 */
[----:B------:R-:W-:Y:S01]  /*1120*/  UIMAD UR9, UR8, UR6, URZ ;  /* 0x00000006080972a4 */ /* 0x000fe2000f8e023f */
[----:B------:R1:W-:Y:S01]  /*1130*/  LDGSTS.E.BYPASS.LTC128B.128 [R236+0xf080], [R2.64], !P1 ;  /* 0x0f08000002ec7fae */ /* 0x0003e2000c901d4e */
[----:B------:R-:W-:Y:S01]  /*1140*/  IMAD R11, R242, c[0x0][0x20c], R0 ;  /* 0x00008300f20b7a24 */ /* 0x000fe200078e0200 */
[C---:B------:R-:W-:Y:S01]  /*1150*/  ISETP.LT.OR P1, PT, R16.reuse, 0x21, !P4 ;  /* 0x000000211000780c */ /* 0x040fe20006721670 */
[----:B------:R-:W-:Y:S01]  /*1160*/  UIMAD.WIDE.U32 UR18, UR4, UR6, URZ ;  /* 0x00000006041272a5 */ /* 0x000fe2000f8e003f */
[----:B------:R1:W-:Y:S01]  /*1170*/  LDGSTS.E.BYPASS.LTC128B.128 [R236+0x11080], [R2.64+0x80], !P0 ;  /* 0x1108008002ec7fae */ /* 0x0003e2000c101d4e */
[C---:B------:R-:W-:Y:S01]  /*1180*/  ISETP.LT.OR P0, PT, R16.reuse, 0x1, !P3 ;  /* 0x000000011000780c */ /* 0x040fe20005f01670 */
[----:B------:R-:W-:Y:S01]  /*1190*/  IMAD.IADD R251, R15, 0x1, R11 ;  /* 0x000000010ffb7824 */ /* 0x000fe200078e020b */
[----:B------:R-:W-:Y:S01]  /*11a0*/  UIMAD UR9, UR4, UR7, UR9 ;  /* 0x00000007040972a4 */ /* 0x000fe2000f8e0209 */
[----:B------:R-:W-:-:S02]  /*11b0*/  ISETP.LT.OR P3, PT, R16, 0x21, !P3 ;  /* 0x000000211000780c */ /* 0x000fc40005f61670 */
[----:B------:R-:W-:Y:S01]  /*11c0*/  ULDC.64 UR6, c[0x0][0x208] ;  /* 0x0000820000067ab9 */ /* 0x000fe20000000a00 */
[----:B------:R-:W-:Y:S01]  /*11d0*/  ISETP.GT.AND P5, PT, R246, 0xf, PT ;  /* 0x0000000ff600780c */ /* 0x000fe20003fa4270 */
[----:B------:R-:W-:Y:S01]  /*11e0*/  UIADD3 UR9, UR19, UR9, URZ ;  /* 0x0000000913097290 */ /* 0x000fe2000fffe03f */
[----:B------:R-:W-:Y:S01]  /*11f0*/  ISETP.GE.AND P4, PT, R238, c[0x0][0x1fc], PT ;  /* 0x00007f00ee007a0c */ /* 0x000fe20003f86270 */
[----:B------:R-:W-:Y:S02]  /*1200*/  USHF.L.U32 UR25, UR6, 0x5, URZ ;  /* 0x0000000506197899 */ /* 0x000fe4000800063f */
[----:B------:R-:W-:Y:S02]  /*1210*/  USHF.L.U64.HI UR24, UR6, UR21, UR7 ;  /* 0x0000001506187299 */ /* 0x000fe40008010207 */
[----:B------:R1:W-:Y:S01]  /*1220*/  LDGSTS.E.BYPASS.LTC128B.128 [R236+0x13080], [R2.64+0x100], !P0 ;  /* 0x1308010002ec7fae */ /* 0x0003e2000c101d4e */
[----:B------:R-:W-:Y:S01]  /*1230*/  IADD3 R0, P0, R4, UR16, RZ ;  /* 0x0000001004007c10 */ /* 0x000fe2000ff1e0ff */
[----:B------:R-:W-:-:S02]  /*1240*/  USHF.L.U32 UR21, UR25, 0x1, URZ ;  /* 0x0000000119157899 */ /* 0x000fc4000800063f */
[----:B------:R3:W-:Y:S01]  /*1250*/  LDGSTS.E.BYPASS.LTC128B.128 [R236+0x10080], [R8.64], !P2 ;  /* 0x1008000008ec7fae */ /* 0x0007e2000d101d4e */
[----:B------:R-:W-:Y:S01]  /*1260*/  IADD3.X R11, R5, UR11, R10, P0, !PT ;  /* 0x0000000b050b7c10 */ /* 0x000fe200087fe40a */
[----:B------:R-:W-:Y:S01]  /*1270*/  IMAD.WIDE.U32 R4, R85, c[0x0][0x210], R250 ;  /* 0x0000840055047a25 */ /* 0x000fe200078e00fa */
[C---:B------:R-:W-:Y:S01]  /*1280*/  LEA R10, P0, R0.reuse, c[0x0][0x258], 0x2 ;  /* 0x00009600000a7a11 */ /* 0x040fe200078010ff */
[----:B------:R4:W-:Y:S01]  /*1290*/  LDGSTS.E.BYPASS.LTC128B.128 [R236+0x12080], [R6.64], !P1 ;  /* 0x1208000006ec7fae */ /* 0x0009e2000c901d4e */
[----:B------:R-:W-:Y:S02]  /*12a0*/  ULDC.64 UR6, c[0x0][0x290] ;  /* 0x0000a40000067ab9 */ /* 0x000fe40000000a00 */
[----:B------:R-:W-:Y:S01]  /*12b0*/  LEA.HI.X R11, R0, c[0x0][0x25c], R11, 0x2, P0 ;  /* 0x00009700000b7a11 */ /* 0x000fe200000f140b */
[----:B------:R-:W-:Y:S01]  /*12c0*/  UIMAD.WIDE.U32 UR22, UR4, UR6, URZ ;  /* 0x00000006041672a5 */ /* 0x000fe2000f8e003f */
[----:B------:R-:W-:Y:S01]  /*12d0*/  IADD3 R0, P0, R4, UR18, RZ ;  /* 0x0000001204007c10 */ /* 0x000fe2000ff1e0ff */
[----:B------:R-:W-:-:S02]  /*12e0*/  UIMAD UR6, UR8, UR6, URZ ;  /* 0x00000006080672a4 */ /* 0x000fc4000f8e023f */
[----:B------:R-:W-:Y:S01]  /*12f0*/  USHF.L.U64.HI UR24, UR25, 0x1, UR24 ;  /* 0x0000000119187899 */ /* 0x000fe20008010218 */
[----:B------:R-:W-:Y:S01]  /*1300*/  IADD3.X R12, R5, UR9, R12, P0, !PT ;  /* 0x00000009050c7c10 */ /* 0x000fe200087fe40c */
[----:B------:R-:W-:Y:S01]  /*1310*/  UIMAD UR6, UR4, UR7, UR6 ;  /* 0x00000007040672a4 */ /* 0x000fe2000f8e0206 */
[----:B------:R-:W-:-:S04]  /*1320*/  LEA R4, P0, R0, c[0x0][0x1f0], 0x1 ;  /* 0x00007c0000047a11 */ /* 0x000fc800078008ff */
[----:B------:R-:W-:Y:S01]  /*1330*/  LEA.HI.X R5, R0, c[0x0][0x1f4], R12, 0x1, P0 ;  /* 0x00007d0000057a11 */ /* 0x000fe200000f0c0c */
[----:B------:R-:W-:Y:S01]  /*1340*/  IMAD.U32 R0, RZ, RZ, UR21 ;  /* 0x00000015ff007e24 */ /* 0x000fe2000f8e00ff */
[----:B-1----:R-:W-:-:S04]  /*1350*/  IADD3 R2, P2, P1, R13, 0x100, R2 ;  /* 0x000001000d027810 */ /* 0x002fc8000795e002 */
[----:B------:R-:W-:Y:S01]  /*1360*/  IADD3.X R3, RZ, UR20, R3, P2, P1 ;  /* 0x00000014ff037c10 */ /* 0x000fe200097e2403 */
[----:B------:R-:W-:Y:S01]  /*1370*/  UIADD3 UR20, UR23, UR6, URZ ;  /* 0x0000000617147290 */ /* 0x000fe2000fffe03f */
[----:B--2---:R-:W-:Y:S01]  /*1380*/  IADD3 R14, P1, P0, R0, 0x100, R4 ;  /* 0x00000100000e7810 */ /* 0x004fe2000783e004 */
[----:B------:R-:W-:Y:S01]  /*1390*/  IMAD R0, R86, c[0x0][0x288], RZ ;  /* 0x0000a20056007a24 */ /* 0x000fe200078e02ff */
[----:B------:R-:W-:Y:S01]  /*13a0*/  ISETP.GE.AND P2, PT, R245, c[0x0][0x1fc], PT ;  /* 0x00007f00f5007a0c */ /* 0x000fe20003f46270 */
[----:B------:R1:W-:Y:S01]  /*13b0*/  LDGSTS.E.BYPASS.LTC128B.128 [R236+0x14080], [R2.64], !P3 ;  /* 0x1408000002ec7fae */ /* 0x0003e2000d901d4e */
[----:B------:R-:W-:Y:S01]  /*13c0*/  IADD3.X R15, RZ, UR24, R5, P1, P0 ;  /* 0x00000018ff0f7c10 */ /* 0x000fe20008fe0405 */
[----:B------:R-:W-:Y:S01]  /*13d0*/  IMAD R0, R85, c[0x0][0x28c], R0 ;  /* 0x0000a30055007a24 */ /* 0x000fe200078e0200 */
[----:B------:R-:W-:Y:S02]  /*13e0*/  ISETP.GE.AND P3, PT, R248, c[0x0][0x1fc], PT ;  /* 0x00007f00f8007a0c */ /* 0x000fe40003f66270 */
[----:B------:R-:W-:-:S02]  /*13f0*/  ISETP.LT.OR P1, PT, R16, 0x1, P4 ;  /* 0x000000011000780c */ /* 0x000fc40002721670 */
[----:B---3--:R-:W-:Y:S01]  /*1400*/  LEA.HI R9, R19, R246, RZ, 0x2 ;  /* 0x000000f613097211 */ /* 0x008fe200078f10ff */
[----:B-1----:R-:W-:-:S05]  /*1410*/  IMAD.WIDE.U32 R2, R85, c[0x0][0x288], R240 ;  /* 0x0000a20055027a25 */ /* 0x002fca00078e00f0 */
[----:B----4-:R-:W-:Y:S01]  /*1420*/  IADD3 R6, P0, R2, UR22, RZ ;  /* 0x0000001602067c10 */ /* 0x010fe2000ff1e0ff */
[----:B------:R-:W-:-:S03]  /*1430*/  @!P5 IMAD.SHL.U32 R2, R246, 0x10, RZ ;  /* 0x00000010f602d824 */ /* 0x000fc600078e00ff */
[----:B------:R-:W-:Y:S02]  /*1440*/  IADD3.X R7, R3, UR20, R0, P0, !PT ;  /* 0x0000001403077c10 */ /* 0x000fe400087fe400 */
[----:B------:R-:W-:Y:S01]  /*1450*/  ISETP.LT.OR P0, PT, R16, 0x1, P3 ;  /* 0x000000011000780c */ /* 0x000fe20001f01670 */
[----:B------:R1:W-:Y:S01]  /*1460*/  @!P5 LDGSTS.E.BYPASS.LTC128B.128 [R2+0x21080], [R10.64] ;  /* 0x210800000a02dfae */ /* 0x0003e2000b901d4e */
[--C-:B------:R-:W-:Y:S02]  /*1470*/  SHF.R.S32.HI R3, RZ, 0x2, R9.reuse ;  /* 0x00000002ff037819 */ /* 0x100fe40000011409 */
[----:B------:R-:W-:Y:S01]  /*1480*/  SHF.R.S32.HI R0, RZ, 0x1f, R9 ;  /* 0x0000001fff007819 */ /* 0x000fe20000011409 */
[----:B------:R-:W0:Y:S03]  /*1490*/  LDGDEPBAR ;  /* 0x00000000000079af */ /* 0x000e260000000000 */
[----:B------:R-:W-:Y:S01]  /*14a0*/  LEA.HI R0, R0, R3, RZ, 0x3 ;  /* 0x0000000300007211 */ /* 0x000fe200078f18ff */
[----:B------:R2:W-:Y:S01]  /*14b0*/  LDGSTS.E.BYPASS.LTC128B.128 [R236+0x1b080], [R4.64], !P1 ;  /* 0x1b08000004ec7fae */ /* 0x0005e2000c901d4e */
[----:B------:R-:W-:-:S02]  /*14c0*/  ISETP.LT.OR P1, PT, R16, 0x21, P3 ;  /* 0x000000211000780c */ /* 0x000fc40001f21670 */
[----:B------:R-:W-:Y:S01]  /*14d0*/  LOP3.LUT R0, R0, 0xfffffff8, RZ, 0xc0, !PT ;  /* 0xfffffff800007812 */ /* 0x000fe200078ec0ff */
[----:B------:R2:W-:Y:S01]  /*14e0*/  LDGSTS.E.BYPASS.LTC128B.128 [R236+0x1d080], [R4.64+0x80], !P0 ;  /* 0x1d08008004ec7fae */ /* 0x0005e2000c101d4e */
[----:B------:R-:W-:-:S03]  /*14f0*/  ISETP.LT.OR P0, PT, R16, 0x1, P2 ;  /* 0x000000011000780c */ /* 0x000fc60001701670 */
[----:B------:R-:W-:Y:S01]  /*1500*/  IMAD.IADD R84, R3, 0x1, -R0 ;  /* 0x0000000103547824 */ /* 0x000fe200078e0a00 */
[----:B------:R-:W-:-:S05]  /*1510*/  SHF.R.S32.HI R3, RZ, 0x5, R23 ;  /* 0x00000005ff037819 */ /* 0x000fca0000011417 */
[----:B------:R-:W-:-:S04]  /*1520*/  IMAD.SHL.U32 R8, R3, 0x100, RZ ;  /* 0x0000010003087824 */ /* 0x000fc800078e00ff */
[----:B------:R2:W-:Y:S01]  /*1530*/  LDGSTS.E.BYPASS.LTC128B.128 [R236+0x1f080], [R4.64+0x100], !P0 ;  /* 0x1f08010004ec7fae */ /* 0x0005e2000c101d4e */
[----:B-1----:R-:W-:-:S04]  /*1540*/  IADD3 R10, P0, R4, UR21, RZ ;  /* 0x00000015040a7c10 */ /* 0x002fc8000ff1e0ff */
[----:B------:R-:W-:Y:S01]  /*1550*/  IADD3.X R11, R5, UR24, RZ, P0, !PT ;  /* 0x00000018050b7c10 */ /* 0x000fe200087fe4ff */
[----:B------:R-:W-:Y:S01]  /*1560*/  ULDC UR24, c[0x0][0x168] ;  /* 0x00005a0000187ab9 */ /* 0x000fe20000000800 */
[----:B------:R-:W-:Y:S01]  /*1570*/  ISETP.LT.OR P0, PT, R16, 0x21, P4 ;  /* 0x000000211000780c */ /* 0x000fe20002701670 */
[----:B------:R-:W-:-:S12]  /*1580*/  UISETP.GE.AND UP0, UPT, UR24, 0x1, UPT ;  /* 0x000000011800788c */ /* 0x000fd8000bf06270 */
[----:B------:R1:W-:Y:S01]  /*1590*/  LDGSTS.E.BYPASS.LTC128B.128 [R236+0x1c080], [R10.64], !P0 ;  /* 0x1c0800000aec7fae */ /* 0x0003e2000c101d4e */
[----:B------:R-:W-:-:S03]  /*15a0*/  LEA R18, P0, R6, c[0x0][0x280], 0x2 ;  /* 0x0000a00006127a11 */ /* 0x000fc600078010ff */
[----:B------:R1:W-:Y:S01]  /*15b0*/  LDGSTS.E.BYPASS.LTC128B.128 [R236+0x1e080], [R10.64+0x80], !P1 ;  /* 0x1e0800800aec7fae */ /* 0x0003e2000c901d4e */
[----:B--2---:R-:W-:-:S04]  /*15c0*/  LEA.HI R5, R19, R246, RZ, 0x4 ;  /* 0x000000f613057211 */ /* 0x004fc800078f20ff */
[----:B------:R-:W-:-:S04]  /*15d0*/  SHF.R.S32.HI R4, RZ, 0x4, R5 ;  /* 0x00000004ff047819 */ /* 0x000fc80000011405 */
[C---:B------:R-:W-:Y:S02]  /*15e0*/  LEA.HI R2, R5.reuse, R4, RZ, 0x1 ;  /* 0x0000000405027211 */ /* 0x040fe400078f08ff */
[----:B------:R-:W-:Y:S02]  /*15f0*/  LOP3.LUT R5, R5, 0xfffffff0, RZ, 0xc0, !PT ;  /* 0xfffffff005057812 */ /* 0x000fe400078ec0ff */
[----:B------:R-:W-:-:S05]  /*1600*/  LOP3.LUT R2, R2, 0xfffffffe, RZ, 0xc0, !PT ;  /* 0xfffffffe02027812 */ /* 0x000fca00078ec0ff */
[----:B------:R-:W-:Y:S01]  /*1610*/  IMAD.IADD R0, R4, 0x1, -R2 ;  /* 0x0000000104007824 */ /* 0x000fe200078e0a02 */
[----:B------:R-:W-:Y:S02]  /*1620*/  SHF.R.S32.HI R4, RZ, 0x1f, R23 ;  /* 0x0000001fff047819 */ /* 0x000fe40000011417 */
[----:B------:R-:W-:Y:S02]  /*1630*/  LEA.HI R2, R19, R246, RZ, 0x7 ;  /* 0x000000f613027211 */ /* 0x000fe400078f38ff */
[----:B------:R-:W-:Y:S02]  /*1640*/  LEA.HI R4, R4, R3, RZ, 0x2 ;  /* 0x0000000304047211 */ /* 0x000fe400078f10ff */
[----:B------:R-:W-:Y:S01]  /*1650*/  SHF.R.S32.HI R20, RZ, 0x7, R2 ;  /* 0x00000007ff147819 */ /* 0x000fe20000011402 */
[----:B------:R-:W-:Y:S01]  /*1660*/  IMAD.IADD R2, R246, 0x1, -R5 ;  /* 0x00000001f6027824 */ /* 0x000fe200078e0a05 */
[----:B------:R-:W-:Y:S02]  /*1670*/  LOP3.LUT R5, R4, 0xfffffffc, RZ, 0xc0, !PT ;  /* 0xfffffffc04057812 */ /* 0x000fe400078ec0ff */
[----:B------:R-:W-:Y:S01]  /*1680*/  LEA.HI.X R19, R6, c[0x0][0x284], R7, 0x2, P0 ;  /* 0x0000a10006137a11 */ /* 0x000fe200000f1407 */
[----:B------:R-:W-:Y:S01]  /*1690*/  IMAD.SHL.U32 R4, R2, 0x10, RZ ;  /* 0x0000001002047824 */ /* 0x000fe200078e00ff */
[----:B------:R-:W-:Y:S01]  /*16a0*/  SHF.R.S32.HI R7, RZ, 0x1f, R2 ;  /* 0x0000001fff077819 */ /* 0x000fe20000011402 */
[----:B------:R-:W-:Y:S01]  /*16b0*/  IMAD.SHL.U32 R6, R20, 0x8, RZ ;  /* 0x0000000814067824 */ /* 0x000fe200078e00ff */
[----:B------:R-:W-:Y:S01]  /*16c0*/  ISETP.LT.OR P0, PT, R16, 0x21, P2 ;  /* 0x000000211000780c */ /* 0x000fe20001701670 */
[----:B------:R-:W-:Y:S01]  /*16d0*/  IMAD.IADD R12, R3, 0x1, -R5 ;  /* 0x00000001030c7824 */ /* 0x000fe200078e0a05 */
[----:B------:R-:W-:Y:S01]  /*16e0*/  LOP3.LUT R3, R4, 0xf0, RZ, 0xc0, !PT ;  /* 0x000000f004037812 */ /* 0x000fe200078ec0ff */
[----:B------:R-:W-:Y:S01]  /*16f0*/  IMAD.SHL.U32 R5, R84, 0x10, RZ ;  /* 0x0000001054057824 */ /* 0x000fe200078e00ff */
[----:B------:R-:W-:Y:S01]  /*1700*/  LOP3.LUT R4, R6, 0x8, RZ, 0xc0, !PT ;  /* 0x0000000806047812 */ /* 0x000fe200078ec0ff */
[----:B------:R-:W-:Y:S01]  /*1710*/  IMAD.SHL.U32 R220, R2, 0x2, RZ ;  /* 0x0000000202dc7824 */ /* 0x000fe200078e00ff */
[----:B------:R-:W-:Y:S01]  /*1720*/  LEA.HI R222, R7, R2, RZ, 0x3 ;  /* 0x0000000207de7211 */ /* 0x000fe200078f18ff */
[----:B------:R-:W-:Y:S01]  /*1730*/  IMAD.SHL.U32 R237, R12, 0x10, RZ ;  /* 0x000000100ced7824 */ /* 0x000fe200078e00ff */
[----:B------:R-:W-:-:S02]  /*1740*/  LOP3.LUT R13, R3, 0x100, R8, 0xf8, !PT ;  /* 0x00000100030d7812 */ /* 0x000fc400078ef808 */
[----:B------:R-:W-:Y:S02]  /*1750*/  LOP3.LUT R6, R3, R4, RZ, 0xfc, !PT ;  /* 0x0000000403067212 */ /* 0x000fe400078efcff */
[----:B------:R-:W-:Y:S01]  /*1760*/  LOP3.LUT R3, R222, 0xfffffff8, RZ, 0xc0, !PT ;  /* 0xfffffff8de037812 */ /* 0x000fe200078ec0ff */
[----:B------:R2:W-:Y:S01]  /*1770*/  LDGSTS.E.BYPASS.LTC128B.128 [R236+0x20080], [R14.64], !P0 ;  /* 0x200800000eec7fae */ /* 0x0005e2000c101d4e */
[----:B------:R-:W-:Y:S01]  /*1780*/  LOP3.LUT R16, R4, 0x70, R5, 0xf8, !PT ;  /* 0x0000007004107812 */ /* 0x000fe200078ef805 */
[----:B------:R-:W-:Y:S01]  /*1790*/  IMAD.SHL.U32 R4, R0, 0x20, RZ ;  /* 0x0000002000047824 */ /* 0x000fe200078e00ff */
[----:B------:R-:W-:Y:S01]  /*17a0*/  LEA.HI R5, R12, R12, RZ, 0x1 ;  /* 0x0000000c0c057211 */ /* 0x000fe200078f08ff */
[C---:B------:R-:W-:Y:S01]  /*17b0*/  IMAD.IADD R7, R2.reuse, 0x1, -R3 ;  /* 0x0000000102077824 */ /* 0x040fe200078e0a03 */
[----:B------:R-:W-:Y:S01]  /*17c0*/  LOP3.LUT P3, RZ, R2, 0x2, RZ, 0xc0, !PT ;  /* 0x0000000202ff7812 */ /* 0x000fe2000786c0ff */
[----:B------:R-:W-:Y:S01]  /*17d0*/  IMAD.MOV.U32 R2, RZ, RZ, 0x10 ;  /* 0x00000010ff027424 */ /* 0x000fe200078e00ff */
[----:B------:R-:W-:Y:S01]  /*17e0*/  LOP3.LUT R220, R6, 0x18, R220, 0x78, !PT ;  /* 0x0000001806dc7812 */ /* 0x000fe200078e78dc */
[----:B------:R-:W-:Y:S01]  /*17f0*/  IMAD.SHL.U32 R5, R5, 0x100, RZ ;  /* 0x0000010005057824 */ /* 0x000fe200078e00ff */
[----:B------:R-:W-:Y:S01]  /*1800*/  LOP3.LUT P0, RZ, R7, 0x2, RZ, 0xc0, !PT ;  /* 0x0000000207ff7812 */ /* 0x000fe2000780c0ff */
[----:B------:R-:W-:Y:S01]  /*1810*/  IMAD.SHL.U32 R6, R17, 0x40, RZ ;  /* 0x0000004011067824 */ /* 0x000fe200078e00ff */
[----:B------:R-:W-:Y:S01]  /*1820*/  LOP3.LUT R3, R9, 0x3ffffffc, RZ, 0xc0, !PT ;  /* 0x3ffffffc09037812 */ /* 0x000fe200078ec0ff */
[----:B------:R-:W-:Y:S01]  /*1830*/  IMAD.SHL.U32 R9, R21, 0x8, RZ ;  /* 0x0000000815097824 */ /* 0x000fe200078e00ff */
[----:B------:R-:W-:Y:S01]  /*1840*/  SEL R231, R2, 0xfffffff0, !P0 ;  /* 0xfffffff002e77807 */ /* 0x000fe20004000000 */
[----:B------:R-:W-:Y:S01]  /*1850*/  IMAD.SHL.U32 R222, R222, 0x40, RZ ;  /* 0x00000040dede7824 */ /* 0x000fe200078e00ff */
[----:B------:R-:W-:Y:S01]  /*1860*/  LOP3.LUT R5, R5, 0x7ffffe00, RZ, 0xc0, !PT ;  /* 0x7ffffe0005057812 */ /* 0x000fe200078ec0ff */
[----:B------:R-:W-:Y:S01]  /*1870*/  IMAD.IADD R8, R246, 0x1, -R3 ;  /* 0x00000001f6087824 */ /* 0x000fe200078e0a03 */
[----:B------:R-:W-:-:S02]  /*1880*/  LOP3.LUT P0, RZ, R17, 0x2, RZ, 0xc0, !PT ;  /* 0x0000000211ff7812 */ /* 0x000fc4000780c0ff */
[----:B------:R-:W-:Y:S01]  /*1890*/  LOP3.LUT R3, R6, 0x1c0, RZ, 0xc0, !PT ;  /* 0x000001c006037812 */ /* 0x000fe200078ec0ff */
[----:B-1----:R-:W-:Y:S01]  /*18a0*/  IMAD R11, R8, 0x2, R5 ;  /* 0x00000002080b7824 */ /* 0x002fe200078e0205 */
[----:B------:R-:W-:Y:S01]  /*18b0*/  SEL R217, R2, 0xfffffff0, !P0 ;  /* 0xfffffff002d97807 */ /* 0x000fe20004000000 */
[----:B------:R-:W-:Y:S01]  /*18c0*/  IMAD.SHL.U32 R6, R12, 0x100, RZ ;  /* 0x000001000c067824 */ /* 0x000fe200078e00ff */
[----:B------:R-:W-:Y:S02]  /*18d0*/  LOP3.LUT R5, R3, 0x30, R237, 0xf8, !PT ;  /* 0x0000003003057812 */ /* 0x000fe400078ef8ed */
[----:B------:R-:W-:Y:S02]  /*18e0*/  SHF.R.U32.HI R2, RZ, 0x3, R13 ;  /* 0x00000003ff027819 */ /* 0x000fe4000001160d */
[----:B------:R-:W-:Y:S02]  /*18f0*/  LOP3.LUT R4, R4, 0x20, RZ, 0xc0, !PT ;  /* 0x0000002004047812 */ /* 0x000fe400078ec0ff */
[----:B------:R-:W-:-:S02]  /*1900*/  LOP3.LUT R8, R5, 0x8, R22, 0xf8, !PT ;  /* 0x0000000805087812 */ /* 0x000fc400078ef816 */
[----:B------:R-:W-:Y:S02]  /*1910*/  LOP3.LUT R223, R2, 0x38, RZ, 0xc0, !PT ;  /* 0x0000003802df7812 */ /* 0x000fe400078ec0ff */
[----:B------:R-:W-:Y:S02]  /*1920*/  LOP3.LUT R5, R3, 0x8, R22, 0xf8, !PT ;  /* 0x0000000803057812 */ /* 0x000fe400078ef816 */
[----:B------:R-:W-:Y:S01]  /*1930*/  SHF.R.U32.HI R2, RZ, 0x3, R3 ;  /* 0x00000003ff027819 */ /* 0x000fe20000011603 */
[----:B------:R-:W-:Y:S01]  /*1940*/  IMAD.SHL.U32 R3, R7, 0x40, RZ ;  /* 0x0000004007037824 */ /* 0x000fe200078e00ff */
[----:B------:R-:W-:Y:S01]  /*1950*/  LOP3.LUT R9, R4, 0x18, R9, 0xf8, !PT ;  /* 0x0000001804097812 */ /* 0x000fe200078ef809 */
[----:B------:R-:W-:Y:S01]  /*1960*/  IMAD.SHL.U32 R4, R0, 0x8, RZ ;  /* 0x0000000800047824 */ /* 0x000fe200078e00ff */
[----:B------:R-:W-:Y:S02]  /*1970*/  LOP3.LUT R216, R5, R2, RZ, 0x3c, !PT ;  /* 0x0000000205d87212 */ /* 0x000fe400078e3cff */
[----:B------:R-:W-:-:S02]  /*1980*/  LOP3.LUT R3, R3, 0x1c0, RZ, 0xc0, !PT ;  /* 0x000001c003037812 */ /* 0x000fc400078ec0ff */
[----:B------:R-:W-:Y:S01]  /*1990*/  LOP3.LUT R10, R16, 0x100, R6, 0xf8, !PT ;  /* 0x00000100100a7812 */ /* 0x000fe200078ef806 */
[----:B------:R-:W-:Y:S01]  /*19a0*/  IMAD R216, R20, 0x200, R216 ;  /* 0x0000020014d87824 */ /* 0x000fe200078e02d8 */
[----:B------:R-:W-:Y:S02]  /*19b0*/  LOP3.LUT R2, R8, R2, RZ, 0x3c, !PT ;  /* 0x0000000208027212 */ /* 0x000fe400078e3cff */
[----:B------:R-:W-:Y:S02]  /*19c0*/  LOP3.LUT R6, R4, 0x8, RZ, 0xc0, !PT ;  /* 0x0000000804067812 */ /* 0x000fe400078ec0ff */
[----:B------:R-:W-:Y:S01]  /*19d0*/  LOP3.LUT P1, RZ, R7, 0x4, RZ, 0xc0, !PT ;  /* 0x0000000407ff7812 */ /* 0x000fe2000782c0ff */
[----:B------:R-:W-:Y:S01]  /*19e0*/  IMAD R227, R0, 0x200, R2 ;  /* 0x0000020000e37824 */ /* 0x000fe200078e0202 */
[----:B------:R-:W-:Y:S02]  /*19f0*/  SHF.R.U32.HI R4, RZ, 0x3, R3 ;  /* 0x00000003ff047819 */ /* 0x000fe40000011603 */
[----:B------:R-:W-:-:S02]  /*1a00*/  LOP3.LUT R7, R23, 0xffffffe0, RZ, 0xc0, !PT ;  /* 0xffffffe017077812 */ /* 0x000fc400078ec0ff */
[----:B------:R-:W-:Y:S02]  /*1a10*/  LOP3.LUT R222, R222, 0xfffffe00, RZ, 0xc0, !PT ;  /* 0xfffffe00dede7812 */ /* 0x000fe400078ec0ff */
        /* <DEDUP_REMOVED lines=24> */
[----:B------:R-:W-:Y:S01]  /*1ba0*/  LEA.HI R0, R20, R20, RZ, 0x1 ;  /* 0x0000001414007211 */ /* 0x000fe200078f08ff */
[----:B--2---:R-:W-:Y:S01]  /*1bb0*/  IMAD R4, R86, c[0x0][0x238], RZ ;  /* 0x00008e0056047a24 */ /* 0x004fe200078e02ff */
[----:B------:R-:W-:Y:S01]  /*1bc0*/  LOP3.LUT R3, R3, 0xfffffffc, RZ, 0xc0, !PT ;  /* 0xfffffffc03037812 */ /* 0x000fe200078ec0ff */
[----:B------:R-:W-:Y:S01]  /*1bd0*/  IMAD.SHL.U32 R234, R5, 0x2, RZ ;  /* 0x0000000205ea7824 */ /* 0x000fe200078e00ff */
[----:B------:R-:W-:Y:S01]  /*1be0*/  LOP3.LUT R0, R0, 0xfffffffe, RZ, 0xc0, !PT ;  /* 0xfffffffe00007812 */ /* 0x000fe200078ec0ff */
[----:B------:R-:W-:Y:S01]  /*1bf0*/  IMAD.MOV.U32 R8, RZ, RZ, -0x50 ;  /* 0xffffffb0ff087424 */ /* 0x000fe200078e00ff */
[----:B------:R-:W-:Y:S01]  /*1c00*/  SHF.R.S32.HI R247, RZ, 0x1f, R246 ;  /* 0x0000001ffff77819 */ /* 0x000fe200000114f6 */
[----:B------:R-:W-:Y:S01]  /*1c10*/  IMAD.IADD R7, R7, 0x1, -R3 ;  /* 0x0000000107077824 */ /* 0x000fe200078e0a03 */
[----:B------:R-:W-:Y:S01]  /*1c20*/  IADD3 R3, R20, -R0, RZ ;  /* 0x8000000014037210 */ /* 0x000fe20007ffe0ff */
[C---:B------:R-:W-:Y:S01]  /*1c30*/  IMAD R0, R85.reuse, c[0x0][0x23c], R4 ;  /* 0x00008f0055007a24 */ /* 0x040fe200078e0204 */
[----:B------:R-:W-:Y:S01]  /*1c40*/  LOP3.LUT P0, RZ, R84, 0x1, RZ, 0xc0, !PT ;  /* 0x0000000154ff7812 */ /* 0x000fe2000780c0ff */
[----:B------:R-:W-:Y:S01]  /*1c50*/  IMAD.WIDE.U32 R4, R85, c[0x0][0x238], R246 ;  /* 0x00008e0055047a25 */ /* 0x000fe200078e00f6 */
[----:B------:R-:W-:Y:S01]  /*1c60*/  ULDC.64 UR6, c[0x0][0x240] ;  /* 0x0000900000067ab9 */ /* 0x000fe20000000a00 */
[----:B------:R-:W-:Y:S01]  /*1c70*/  SHF.L.U32 R216, R216, 0x1, RZ ;  /* 0x00000001d8d87819 */ /* 0x000fe200000006ff */
[----:B------:R-:W-:Y:S01]  /*1c80*/  UIMAD UR6, UR8, UR6, URZ ;  /* 0x00000006080672a4 */ /* 0x000fe2000f8e023f */
[----:B------:R-:W-:Y:S01]  /*1c90*/  IMAD.IADD R5, R5, 0x1, R0 ;  /* 0x0000000105057824 */ /* 0x000fe200078e0200 */
[----:B------:R-:W-:Y:S01]  /*1ca0*/  UIADD3 UR24, UR24, 0x3f, URZ ;  /* 0x0000003f18187890 */ /* 0x000fe2000fffe03f */
[----:B------:R-:W-:Y:S01]  /*1cb0*/  IMAD.SHL.U32 R225, R228, 0x2, RZ ;  /* 0x00000002e4e17824 */ /* 0x000fe200078e00ff */
[----:B------:R-:W-:Y:S01]  /*1cc0*/  UIMAD UR6, UR4, UR7, UR6 ;  /* 0x00000007040672a4 */ /* 0x000fe2000f8e0206 */
[----:B------:R-:W-:Y:S01]  /*1cd0*/  IMAD.WIDE.U32 R10, R88, c[0x0][0x240], R4 ;  /* 0x00009000580a7a25 */ /* 0x000fe200078e0004 */
[----:B------:R-:W-:Y:S01]  /*1ce0*/  USHF.R.S32.HI UR7, URZ, 0x1f, UR24 ;  /* 0x0000001f3f077899 */ /* 0x000fe20008011418 */
[----:B------:R-:W-:Y:S01]  /*1cf0*/  IADD3 R6, R234, 0x21480, RZ ;  /* 0x00021480ea067810 */ /* 0x000fe20007ffe0ff */
[----:B------:R-:W-:Y:S01]  /*1d00*/  UMOV UR26, 0x6 ;  /* 0x00000006001a7882 */ /* 0x000fe20000000000 */
[----:B------:R-:W-:Y:S01]  /*1d10*/  IMAD R8, R87, R8, c[0x0][0x198] ;  /* 0x0000660057087624 */ /* 0x000fe200078e0208 */
[----:B------:R1:W-:Y:S01]  /*1d20*/  STL.64 [R1+0x18], R10 ;  /* 0x0000180a01007387 */ /* 0x0003e20000100a00 */
[----:B------:R-:W-:Y:S01]  /*1d30*/  IMAD.SHL.U32 R220, R220, 0x2, RZ ;  /* 0x00000002dcdc7824 */ /* 0x000fe200078e00ff */
[----:B------:R-:W-:Y:S01]  /*1d40*/  IADD3 R0, R225, 0x1b080, RZ ;  /* 0x0001b080e1007810 */ /* 0x000fe20007ffe0ff */
[----:B------:R-:W-:Y:S01]  /*1d50*/  IMAD R3, R3, -0x8, R8 ;  /* 0xfffffff803037824 */ /* 0x000fe200078e0208 */
[----:B------:R-:W-:Y:S01]  /*1d60*/  SHF.L.U32 R230, R231, 0x1, RZ ;  /* 0x00000001e7e67819 */ /* 0x000fe200000006ff */
[--C-:B------:R-:W-:Y:S01]  /*1d70*/  IMAD R217, R217, 0x2, R216.reuse ;  /* 0x00000002d9d97824 */ /* 0x100fe200078e02d8 */
[----:B------:R-:W-:Y:S01]  /*1d80*/  IADD3 R235, R234, 0x215a0, RZ ;  /* 0x000215a0eaeb7810 */ /* 0x000fe20007ffe0ff */
[----:B------:R-:W-:Y:S01]  /*1d90*/  ULEA.HI UR7, UR7, UR24, URZ, 0x6 ;  /* 0x0000001807077291 */ /* 0x000fe2000f8f303f */
[----:B------:R-:W-:Y:S01]  /*1da0*/  IMAD R219, R218, 0x2, R216 ;  /* 0x00000002dadb7824 */ /* 0x000fe200078e02d8 */
[----:B------:R-:W-:Y:S01]  /*1db0*/  ULDC UR25, c[0x0][0x17c] ;  /* 0x00005f0000197ab9 */ /* 0x000fe20000000800 */
[----:B------:R-:W-:Y:S01]  /*1dc0*/  @P0 IADD3 R235, R6, 0xe0, RZ ;  /* 0x000000e006eb0810 */ /* 0x000fe20007ffe0ff */
[----:B------:R-:W-:Y:S01]  /*1dd0*/  IMAD R233, R7, -0x2, R3 ;  /* 0xfffffffe07e97824 */ /* 0x000fe200078e0203 */
[----:B------:R-:W-:Y:S01]  /*1de0*/  LEA R223, R223, 0x23c80, 0x1 ;  /* 0x00023c80dfdf7811 */ /* 0x000fe200078e08ff */
[----:B------:R-:W-:Y:S01]  /*1df0*/  IMAD.IADD R229, R228, 0x1, R2 ;  /* 0x00000001e4e57824 */ /* 0x000fe200078e0202 */
[----:B------:R-:W-:Y:S01]  /*1e00*/  LEA R222, R222, 0x80, 0x1 ;  /* 0x00000080dede7811 */ /* 0x000fe200078e08ff */
[----:B------:R-:W-:Y:S01]  /*1e10*/  CS2R R170, SRZ ;  /* 0x0000000000aa7805 */ /* 0x000fe2000001ff00 */
[----:B------:R-:W-:Y:S01]  /*1e20*/  LEA R224, R2, R0, 0x1 ;  /* 0x0000000002e07211 */ /* 0x000fe200078e08ff */
[----:B------:R-:W-:Y:S01]  /*1e30*/  CS2R R168, SRZ ;  /* 0x0000000000a87805 */ /* 0x000fe2000001ff00 */
        /* <DEDUP_REMOVED lines=62> */
[----:B------:R-:W-:Y:S01]  /*2220*/  USHF.L.U32 UR21, UR10, 0x6, URZ ;  /* 0x000000060a157899 */ /* 0x000fe2000800063f */
[----:B------:R-:W-:Y:S01]  /*2230*/  IADD3 R249, R11, UR6, RZ ;  /* 0x000000060bf97c10 */ /* 0x000fe2000fffe0ff */
[----:B------:R-:W-:Y:S01]  /*2240*/  USHF.L.U64.HI UR10, UR10, UR26, UR25 ;  /* 0x0000001a0a0a7299 */ /* 0x000fe20008010219 */
[----:B------:R-:W-:Y:S01]  /*2250*/  IADD3 R232, R228, R231, RZ ;  /* 0x000000e7e4e87210 */ /* 0x000fe20007ffe0ff */
[----:B------:R-:W-:-:S02]  /*2260*/  UMOV UR4, URZ ;  /* 0x0000003f00047c82 */ /* 0x000fc40008000000 */
[----:B------:R-:W-:Y:S02]  /*2270*/  UMOV UR28, 0x1 ;  /* 0x00000001001c7882 */ /* 0x000fe40000000000 */
[----:B------:R-:W-:Y:S02]  /*2280*/  UMOV UR25, URZ ;  /* 0x0000003f00197c82 */ /* 0x000fe40008000000 */
[----:B------:R-:W-:Y:S02]  /*2290*/  USHF.R.S32.HI UR26, URZ, 0x6, UR7 ;  /* 0x000000063f1a7899 */ /* 0x000fe40008011407 */
[----:B-1----:R-:W-:Y:S02]  /*22a0*/  ULDC UR24, c[0x0][0x168] ;  /* 0x00005a0000187ab9 */ /* 0x002fe40000000800 */
.L_x_694:
        /* <DEDUP_REMOVED lines=212> */
[----:B------:R-:W2:Y:S01]  /*2ff0*/  LDL.64 R202, [R1] ;  /* 0x0000000001ca7983 */ /* 0x000ea20000100a00 */
[----:B------:R-:W-:Y:S01]  /*3000*/  LOP3.LUT P2, RZ, R244, 0x2, RZ, 0xc0, !PT ;  /* 0x00000002f4ff7812 */ /* 0x000fe2000784c0ff */
[----:B------:R-:W-:Y:S01]  /*3010*/  USHF.R.S32.HI UR29, URZ, 0x1f, UR27 ;  /* 0x0000001f3f1d7899 */ /* 0x000fe2000801141b */
[----:B---3--:R-:W-:Y:S01]  /*3020*/  SEL R22, RZ, 0x2, P4 ;  /* 0x00000002ff167807 */ /* 0x008fe20002000000 */
[----:B------:R-:W-:Y:S01]  /*3030*/  ULDC.64 UR6, c[0x0][0x178] ;  /* 0x00005e0000067ab9 */ /* 0x000fe20000000a00 */
[----:B------:R-:W-:Y:S01]  /*3040*/  SEL R21, RZ, 0x4, P6 ;  /* 0x00000004ff157807 */ /* 0x000fe20003000000 */
[----:B------:R-:W3:Y:S01]  /*3050*/  LDL.64 R178, [R1+0x10] ;  /* 0x0000100001b27983 */ /* 0x000ee20000100a00 */
[----:B------:R-:W-:Y:S01]  /*3060*/  ISETP.GE.AND P3, PT, R238, c[0x0][0x16c], PT ;  /* 0x00005b00ee007a0c */ /* 0x000fe20003f66270 */
[----:B------:R-:W-:Y:S01]  /*3070*/  UIMAD UR29, UR29, UR6, URZ ;  /* 0x000000061d1d72a4 */ /* 0x000fe2000f8e023f */
[----:B------:R-:W-:Y:S01]  /*3080*/  IMAD.U32 R18, RZ, RZ, UR21 ;  /* 0x00000015ff127e24 */ /* 0x000fe2000f8e00ff */
[----:B------:R-:W-:Y:S01]  /*3090*/  UIMAD.WIDE.U32 UR30, UR27, UR6, URZ ;  /* 0x000000061b1e72a5 */ /* 0x000fe2000f8e003f */
[----:B------:R-:W4:Y:S01]  /*30a0*/  S2R R15, SR_CTAID.Y ;  /* 0x00000000000f7919 */ /* 0x000f220000002600 */
[----:B------:R-:W-:Y:S01]  /*30b0*/  IMAD.U32 R14, RZ, RZ, UR21 ;  /* 0x00000015ff0e7e24 */ /* 0x000fe2000f8e00ff */
[----:B------:R-:W-:Y:S01]  /*30c0*/  UIMAD UR6, UR27, -0x40, UR24 ;  /* 0xffffffc01b0678a4 */ /* 0x000fe2000f8e0218 */
[----:B------:R-:W-:Y:S01]  /*30d0*/  IMAD.U32 R23, RZ, RZ, UR28 ;  /* 0x0000001cff177e24 */ /* 0x000fe2000f8e00ff */
[----:B------:R-:W-:Y:S01]  /*30e0*/  UIMAD UR29, UR27, UR7, UR29 ;  /* 0x000000071b1d72a4 */ /* 0x000fe2000f8e021d */
[----:B------:R-:W-:Y:S02]  /*30f0*/  IMAD.U32 R7, RZ, RZ, UR30 ;  /* 0x0000001eff077e24 */ /* 0x000fe4000f8e00ff */
[----:B------:R-:W-:Y:S01]  /*3100*/  @!P5 IMAD.MOV.U32 R10, RZ, RZ, R240 ;  /* 0x000000ffff0ad224 */ /* 0x000fe200078e00f0 */
[----:B------:R-:W-:Y:S01]  /*3110*/  UIADD3 UR29, UR31, UR29, URZ ;  /* 0x0000001d1f1d7290 */ /* 0x000fe2000fffe03f */
[----:B------:R-:W-:Y:S01]  /*3120*/  @!P5 IMAD.MOV.U32 R11, RZ, RZ, R241 ;  /* 0x000000ffff0bd224 */ /* 0x000fe200078e00f1 */
[----:B----4-:R-:W-:Y:S03]  /*3130*/  SHF.R.S32.HI R19, RZ, 0x1f, R15 ;  /* 0x0000001fff137819 */ /* 0x010fe6000001140f */
[----:B------:R-:W-:Y:S04]  /*3140*/  @!P5 IMAD.WIDE.U32 R10, R15, c[0x0][0x270], R10 ;  /* 0x00009c000f0ada25 */ /* 0x000fe800078e000a */
[----:B------:R-:W-:Y:S04]  /*3150*/  IMAD R6, R19, c[0x0][0x180], RZ ;  /* 0x0000600013067a24 */ /* 0x000fe800078e02ff */
[C---:B------:R-:W-:Y:S02]  /*3160*/  IMAD R6, R15.reuse, c[0x0][0x184], R6 ;  /* 0x000061000f067a24 */ /* 0x040fe400078e0206 */
[----:B--2---:R-:W-:Y:S02]  /*3170*/  IMAD.MOV.U32 R5, RZ, RZ, R203 ;  /* 0x000000ffff057224 */ /* 0x004fe400078e00cb */
[----:B---3--:R-:W-:Y:S04]  /*3180*/  IMAD.MOV.U32 R4, RZ, RZ, R178 ;  /* 0x000000ffff047224 */ /* 0x008fe800078e00b2 */
        /* <DEDUP_REMOVED lines=21> */
[----:B------:R-:W-:Y:S01]  /*32e0*/  IMAD R0, R23, 0x6000, R252 ;  /* 0x0000600017007824 */ /* 0x000fe200078e02fc */
[C---:B------:R-:W-:Y:S02]  /*32f0*/  @!P5 LEA R10, P0, R20.reuse, c[0x0][0x258], 0x2 ;  /* 0x00009600140ada11 */ /* 0x040fe400078010ff */
[C---:B------:R-:W-:Y:S02]  /*3300*/  LOP3.LUT P2, RZ, R7.reuse, 0x2, RZ, 0xc0, !PT ;  /* 0x0000000207ff7812 */ /* 0x040fe4000784c0ff */
[----:B------:R-:W-:Y:S02]  /*3310*/  @!P5 LEA.HI.X R11, R20, c[0x0][0x25c], R11, 0x2, P0 ;  /* 0x00009700140bda11 */ /* 0x000fe400000f140b */
        /* <DEDUP_REMOVED lines=8> */
[C---:B------:R-:W-:Y:S04]  /*33a0*/  ISETP.LT.OR P2, PT, R6.reuse, 0x21, !P2 ;  /* 0x000000210600780c */ /* 0x040fe80005741670 */
[----:B------:R-:W-:Y:S03]  /*33b0*/  @!P5 LEA R7, R7, 0x40, 0x6 ;  /* 0x000000400707d811 */ /* 0x000fe600078e30ff */
[----:B------:R2:W-:Y:S01]  /*33c0*/  LDGSTS.E.BYPASS.LTC128B.128 [R0+0x2000], [R4.64+0x80], !P0 ;  /* 0x0200008004007fae */ /* 0x0005e2000c101d4e */
[----:B------:R-:W-:Y:S01]  /*33d0*/  ISETP.LT.OR P0, PT, R6, 0x1, !P1 ;  /* 0x000000010600780c */ /* 0x000fe20004f01670 */
[----:B------:R-:W-:Y:S11]  /*33e0*/  @!P5 IMAD.WIDE R10, R7, 0x4, R10 ;  /* 0x00000004070ad825 */ /* 0x000ff600078e020a */
[----:B------:R-:W-:Y:S01]  /*33f0*/  @!UPT UIADD3 URZ, URZ, URZ, URZ ;  /* 0x0000003f3f3ff290 */ /* 0x000fe2000fffe03f */
[----:B------:R2:W-:Y:S02]  /*3400*/  LDGSTS.E.BYPASS.LTC128B.128 [R0+0x4000], [R4.64+0x100], !P0 ;  /* 0x0400010004007fae */ /* 0x0005e4000c101d4e */
[----:B--2---:R-:W-:Y:S04]  /*3410*/  IADD3 R4, P0, R4, UR21, RZ ;  /* 0x0000001504047c10 */ /* 0x004fe8000ff1e0ff */
[----:B------:R-:W-:Y:S02]  /*3420*/  IADD3.X R5, R5, UR10, RZ, P0, !PT ;  /* 0x0000000a05057c10 */ /* 0x000fe400087fe4ff */
[----:B------:R-:W-:Y:S01]  /*3430*/  ISETP.LT.OR P0, PT, R6, 0x21, !P1 ;  /* 0x000000210600780c */ /* 0x000fe20004f01670 */
[----:B------:R-:W-:Y:S02]  /*3440*/  IMAD.U32 R6, RZ, RZ, UR28 ;  /* 0x0000001cff067e24 */ /* 0x000fe4000f8e00ff */
[----:B------:R2:W-:Y:S02]  /*3450*/  LDGSTS.E.BYPASS.LTC128B.128 [R0+0x1000], [R4.64], !P3 ;  /* 0x0100000004007fae */ /* 0x0005e4000d901d4e */
[----:B------:R-:W-:Y:S03]  /*3460*/  @!P5 IMAD R6, R6, 0x40, R240 ;  /* 0x000000400606d824 */ /* 0x000fe600078e02f0 */
[----:B------:R3:W-:Y:S05]  /*3470*/  LDGSTS.E.BYPASS.LTC128B.128 [R0+0x3000], [R18.64], !P2 ;  /* 0x0300000012007fae */ /* 0x0007ea000d101d4e */
[----:B------:R3:W-:Y:S01]  /*3480*/  LDGSTS.E.BYPASS.LTC128B.128 [R0+0x5000], [R14.64], !P0 ;  /* 0x050000000e007fae */ /* 0x0007e2000c101d4e */
[----:B--2---:R-:W-:Y:S05]  /*3490*/  @!P5 IMAD.SHL.U32 R4, R6, 0x4, RZ ;  /* 0x000000040604d824 */ /* 0x004fea00078e00ff */
[----:B------:R3:W-:Y:S02]  /*34a0*/  @!P5 LDGSTS.E.BYPASS.LTC128B.128 [R4+0x21080], [R10.64] ;  /* 0x210800000a04dfae */ /* 0x0007e4000b901d4e */
.L_x_692:
        /* <DEDUP_REMOVED lines=422> */
[----:B------:R-:W2:Y:S01]  /*4f10*/  LDL.64 R202, [R1+0x8] ;  /* 0x0000080001ca7983 */ /* 0x000ea20000100a00 */
        /* <DEDUP_REMOVED lines=9> */
[----:B------:R-:W-:Y:S01]  /*4fb0*/  IMAD.MOV.U32 R15, RZ, RZ, 0x6 ;  /* 0x00000006ff0f7424 */ /* 0x000fe200078e00ff */
[----:B------:R-:W-:Y:S01]  /*4fc0*/  UIMAD UR29, UR27, UR7, UR29 ;  /* 0x000000071b1d72a4 */ /* 0x000fe2000f8e021d */
[----:B------:R-:W-:Y:S03]  /*4fd0*/  IMAD.MOV.U32 R3, RZ, RZ, R241 ;  /* 0x000000ffff037224 */ /* 0x000fe600078e00f1 */
[C---:B------:R-:W-:Y:S01]  /*4fe0*/  SHF.L.U64.HI R15, R20.reuse, R15, c[0x0][0x20c] ;  /* 0x00008300140f7619 */ /* 0x040fe2000001020f */
[----:B------:R-:W-:Y:S01]  /*4ff0*/  IMAD.SHL.U32 R20, R20, 0x40, RZ ;  /* 0x0000004014147824 */ /* 0x000fe200078e00ff */
[----:B------:R-:W-:Y:S01]  /*5000*/  UIADD3 UR29, UR31, UR29, URZ ;  /* 0x0000001d1f1d7290 */ /* 0x000fe2000fffe03f */
[----:B------:R-:W-:Y:S01]  /*5010*/  IMAD.U32 R14, RZ, RZ, UR6 ;  /* 0x00000006ff0e7e24 */ /* 0x000fe2000f8e00ff */
[----:B-1----:R-:W-:Y:S01]  /*5020*/  SHF.R.S32.HI R0, RZ, 0x1f, R6 ;  /* 0x0000001fff007819 */ /* 0x002fe20000011406 */
[----:B------:R-:W-:Y:S04]  /*5030*/  IMAD.WIDE.U32 R2, R6, c[0x0][0x288], R2 ;  /* 0x0000a20006027a25 */ /* 0x000fe800078e0002 */
[C---:B------:R-:W-:Y:S02]  /*5040*/  IMAD R7, R0.reuse, c[0x0][0x210], RZ ;  /* 0x0000840000077a24 */ /* 0x040fe400078e02ff */
[----:B------:R-:W-:Y:S02]  /*5050*/  IMAD R8, R0, c[0x0][0x288], RZ ;  /* 0x0000a20000087a24 */ /* 0x000fe400078e02ff */
[C---:B------:R-:W-:Y:S02]  /*5060*/  IMAD R7, R6.reuse, c[0x0][0x214], R7 ;  /* 0x0000850006077a24 */ /* 0x040fe400078e0207 */
[----:B--2---:R-:W-:Y:S04]  /*5070*/  IMAD.MOV.U32 R4, RZ, RZ, R202 ;  /* 0x000000ffff047224 */ /* 0x004fe800078e00ca */
[----:B------:R-:W-:Y:S05]  /*5080*/  IMAD.WIDE.U32 R4, R6, c[0x0][0x210], R4 ;  /* 0x0000840006047a25 */ /* 0x000fea00078e0004 */
[----:B------:R-:W-:Y:S01]  /*5090*/  IADD3 R0, P1, R4, UR18, RZ ;  /* 0x0000001204007c10 */ /* 0x000fe2000ff3e0ff */
[----:B------:R-:W-:Y:S01]  /*50a0*/  IMAD R4, R6, c[0x0][0x28c], R8 ;  /* 0x0000a30006047a24 */ /* 0x000fe200078e0208 */
[----:B------:R-:W-:Y:S01]  /*50b0*/  IADD3 R6, P0, R2, UR22, RZ ;  /* 0x0000001602067c10 */ /* 0x000fe2000ff1e0ff */
[----:B------:R-:W-:Y:S01]  /*50c0*/  IMAD.U32 R8, RZ, RZ, UR30 ;  /* 0x0000001eff087e24 */ /* 0x000fe2000f8e00ff */
[C---:B------:R-:W-:Y:S02]  /*50d0*/  LEA R2, P2, R0.reuse, c[0x0][0x1f0], 0x1 ;  /* 0x00007c0000027a11 */ /* 0x040fe400078408ff */
[----:B------:R-:W-:Y:S02]  /*50e0*/  IADD3.X R7, R5, UR9, R7, P1, !PT ;  /* 0x0000000905077c10 */ /* 0x000fe40008ffe407 */
[----:B------:R-:W-:Y:S02]  /*50f0*/  IADD3.X R3, R3, UR20, R4, P0, !PT ;  /* 0x0000001403037c10 */ /* 0x000fe400087fe404 */
[----:B------:R-:W-:Y:S01]  /*5100*/  LEA.HI.X R0, R0, c[0x0][0x1f4], R7, 0x1, P2 ;  /* 0x00007d0000007a11 */ /* 0x000fe200010f0c07 */
[----:B------:R-:W-:Y:S01]  /*5110*/  IMAD.U32 R7, RZ, RZ, UR29 ;  /* 0x0000001dff077e24 */ /* 0x000fe2000f8e00ff */
[----:B------:R-:W-:Y:S02]  /*5120*/  LEA R2, P1, R8, R2, 0x7 ;  /* 0x0000000208027211 */ /* 0x000fe400078238ff */
[----:B------:R-:W-:Y:S02]  /*5130*/  LEA R4, P0, R6, c[0x0][0x280], 0x2 ;  /* 0x0000a00006047a11 */ /* 0x000fe400078010ff */
[----:B------:R-:W-:Y:S02]  /*5140*/  ISETP.GE.AND P2, PT, R238, c[0x0][0x1fc], PT ;  /* 0x00007f00ee007a0c */ /* 0x000fe40003f46270 */
[----:B------:R-:W-:Y:S01]  /*5150*/  LEA.HI.X R5, R6, c[0x0][0x284], R3, 0x2, P0 ;  /* 0x0000a10006057a11 */ /* 0x000fe200000f1403 */
[----:B------:R-:W-:Y:S01]  /*5160*/  IMAD.U32 R6, RZ, RZ, UR6 ;  /* 0x00000006ff067e24 */ /* 0x000fe2000f8e00ff */
[----:B------:R-:W-:Y:S01]  /*5170*/  LEA.HI.X R3, R8, R0, R7, 0x7, P1 ;  /* 0x0000000008037211 */ /* 0x000fe200008f3c07 */
[----:B------:R-:W-:Y:S01]  /*5180*/  IMAD.U32 R0, RZ, RZ, UR6 ;  /* 0x00000006ff007e24 */ /* 0x000fe2000f8e00ff */
[----:B------:R-:W-:Y:S02]  /*5190*/  ISETP.GE.AND P1, PT, R248, c[0x0][0x1fc], PT ;  /* 0x00007f00f8007a0c */ /* 0x000fe40003f26270 */
[----:B------:R-:W-:Y:S02]  /*51a0*/  ISETP.GE.AND P0, PT, R245, c[0x0][0x1fc], PT ;  /* 0x00007f00f5007a0c */ /* 0x000fe40003f06270 */
        /* <DEDUP_REMOVED lines=33> */
.L_x_693:
        /* <DEDUP_REMOVED lines=236> */
.L_x_691:
[----:B------:R-:W1:Y:S01]  /*6280*/  S2UR UR11, SR_CTAID.Y ;  /* 0x00000000000b79c3 */ /* 0x000e620000002600 */
[----:B------:R-:W-:Y:S01]  /*6290*/  UMOV UR4, 0x1 ;  /* 0x0000000100047882 */ /* 0x000fe20000000000 */
[----:B------:R-:W-:Y:S01]  /*62a0*/  ISETP.NE.AND P1, PT, R246, RZ, PT ;  /* 0x000000fff600720c */ /* 0x000fe20003f25270 */
[----:B------:R-:W-:Y:S01]  /*62b0*/  ULDC.64 UR16, c[0x0][0x338] ;  /* 0x0000ce0000107ab9 */ /* 0x000fe20000000a00 */
[----:B------:R-:W-:Y:S01]  /*62c0*/  BSSY B0, `(.L_x_695) ;  /* 0x0000062000007945 */ /* 0x000fe20003800000 */
[----:B------:R-:W-:Y:S01]  /*62d0*/  UISETP.NE.AND UP0, UPT, UR4, UR16, UPT ;  /* 0x000000100400728c */ /* 0x000fe2000bf05270 */
[----:B------:R-:W-:Y:S01]  /*62e0*/  FMUL.FTZ R112, R112, c[0x0][0x298] ;  /* 0x0000a60070707a20 */ /* 0x000fe20000410000 */
[----:B------:R-:W-:Y:S01]  /*62f0*/  ULDC UR9, c[0x0][0x340] ;  /* 0x0000d00000097ab9 */ /* 0x000fe20000000800 */
[----:B------:R-:W3:Y:S01]  /*6300*/  S2UR UR7, SR_CTAID.X ;  /* 0x00000000000779c3 */ /* 0x000ee20000002500 */
[----:B------:R-:W-:Y:S01]  /*6310*/  ULDC UR4, c[0x0][0x358] ;  /* 0x0000d60000047ab9 */ /* 0x000fe20000000800 */
[----:B------:R-:W-:Y:S01]  /*6320*/  FMUL.FTZ R113, R113, c[0x0][0x298] ;  /* 0x0000a60071717a20 */ /* 0x000fe20000410000 */
[----:B------:R-:W-:Y:S01]  /*6330*/  ULDC UR5, c[0x0][0x2f4] ;  /* 0x0000bd0000057ab9 */ /* 0x000fe20000000800 */
[----:B------:R-:W-:-:S02]  /*6340*/  FMUL.FTZ R114, R114, c[0x0][0x298] ;  /* 0x0000a60072727a20 */ /* 0x000fc40000410000 */
[----:B------:R-:W-:Y:S02]  /*6350*/  FMUL.FTZ R115, R115, c[0x0][0x298] ;  /* 0x0000a60073737a20 */ /* 0x000fe40000410000 */
[----:B------:R-:W4:Y:S01]  /*6360*/  S2UR UR6, SR_CTAID.Z ;  /* 0x00000000000679c3 */ /* 0x000f220000002700 */
[----:B------:R-:W-:Y:S02]  /*6370*/  FMUL.FTZ R116, R116, c[0x0][0x298] ;  /* 0x0000a60074747a20 */ /* 0x000fe40000410000 */
[----:B------:R-:W-:Y:S02]  /*6380*/  FMUL.FTZ R117, R117, c[0x0][0x298] ;  /* 0x0000a60075757a20 */ /* 0x000fe40000410000 */
[----:B------:R-:W-:Y:S02]  /*6390*/  FMUL.FTZ R118, R118, c[0x0][0x298] ;  /* 0x0000a60076767a20 */ /* 0x000fe40000410000 */
[----:B------:R-:W-:Y:S01]  /*63a0*/  FMUL.FTZ R119, R119, c[0x0][0x298] ;  /* 0x0000a60077777a20 */ /* 0x000fe20000410000 */
[----:B-1----:R-:W-:Y:S01]  /*63b0*/  UIMAD.WIDE.U32 UR18, UR11, UR17, URZ ;  /* 0x000000110b1272a5 */ /* 0x002fe2000f8e003f */
        /* <DEDUP_REMOVED lines=43> */
[----:B--2---:R-:W-:Y:S01]  /*6670*/  MOV R4, UR4 ;  /* 0x0000000400047c02 */ /* 0x004fe20008000f00 */
        /* <DEDUP_REMOVED lines=33> */
.L_x_697:
[----:B------:R-:W2:Y:S01]  /*6890*/  LDG.E.STRONG.GPU R0, [R4.64] ;  /* 0x0000000e04007981 */ /* 0x000ea2000c1ef900 */
[----:B------:R-:W-:Y:S01]  /*68a0*/  YIELD ;  /* 0x0000000000007946 */ /* 0x000fe20003800000 */
[----:B--2---:R-:W-:Y:S01]  /*68b0*/  ISETP.NE.AND P0, PT, R0, UR11, PT ;  /* 0x0000000b00007c0c */ /* 0x004fe2000bf05270 */
[----:B------:R-:W-:-:S12]  /*68c0*/  CCTL.IVALL ;  /* 0x00000000ff00798f */ /* 0x000fd80002000000 */
[----:B------:R-:W-:Y:S05]  /*68d0*/  @P0 BRA `(.L_x_697) ;  /* 0xffffffb000000947 */ /* 0x000fea000383ffff */
.L_x_696:
[----:B------:R-:W-:Y:S05]  /*68e0*/  BSYNC B0 ;  /* 0x0000000000007941 */ /* 0x000fea0003800000 */
.L_x_695:
[----:B------:R-:W-:Y:S01]  /*68f0*/  MOV R11, 0xffffffff ;  /* 0xffffffff000b7802 */ /* 0x000fe20000000f00 */
[----:B------:R-:W-:Y:S05]  /*6900*/  BRA.CONV ~URZ, `(.L_x_698) ;  /* 0x000000237f007947 */ /* 0x000fea000b800000 */
[----:B------:R-:W-:Y:S02]  /*6910*/  MOV R2, 0x6930 ;  /* 0x0000693000027802 */ /* 0x000fe40000000f00 */
[----:B------:R-:W-:Y:S05]  /*6920*/  CALL.REL.NOINC `($__internal_6_$__cuda_sm70_warpsync) ;  /* 0x00000ca000007944 */ /* 0x000fea0003c00000 */
.L_x_698:
        /* <DEDUP_REMOVED lines=82> */
[----:B------:R-:W-:Y:S05]  /*6e50*/  CALL.REL.NOINC `($__internal_6_$__cuda_sm70_warpsync) ;  /* 0x0000077000007944 */ /* 0x000fea0003c00000 */
.L_x_699:
        /* <DEDUP_REMOVED lines=12> */
.L_x_701:
[----:B------:R-:W-:Y:S05]  /*6f20*/  BSYNC B0 ;  /* 0x0000000000007941 */ /* 0x000fea0003800000 */
.L_x_700:
[----:B------:R-:W-:Y:S01]  /*6f30*/  ULDC.64 UR4, c[0x0][0x348] ;  /* 0x0000d20000047ab9 */ /* 0x000fe20000000a00 */
[----:B------:R-:W-:Y:S01]  /*6f40*/  BSSY B0, `(.L_x_702) ;  /* 0x000000b000007945 */ /* 0x000fe20003800000 */
[----:B------:R-:W-:-:S04]  /*6f50*/  UIADD3 UR4, UP0, UR9, UR4, URZ ;  /* 0x0000000409047290 */ /* 0x000fc8000ff1e03f */
[----:B------:R-:W-:Y:S02]  /*6f60*/  UIADD3.X UR5, UR10, UR5, URZ, UP0, !UPT ;  /* 0x000000050a057290 */ /* 0x000fe400087fe43f */
[----:B--2---:R-:W-:-:S04]  /*6f70*/  MOV R4, UR4 ;  /* 0x0000000400047c02 */ /* 0x004fc80008000f00 */
[----:B------:R-:W-:Y:S01]  /*6f80*/  MOV R5, UR5 ;  /* 0x0000000500057c02 */ /* 0x000fe20008000f00 */
[----:B------:R-:W-:Y:S05]  /*6f90*/  @P1 BRA `(.L_x_703) ;  /* 0x0000005000001947 */ /* 0x000fea0003800000 */
.L_x_704:
[----:B------:R-:W2:Y:S01]  /*6fa0*/  LDG.E.STRONG.GPU R0, [R4.64] ;  /* 0x0000000e04007981 */ /* 0x000ea2000c1ef900 */
[----:B------:R-:W-:Y:S01]  /*6fb0*/  YIELD ;  /* 0x0000000000007946 */ /* 0x000fe20003800000 */
[----:B--2---:R-:W-:Y:S01]  /*6fc0*/  ISETP.NE.AND P0, PT, R0, UR11, PT ;  /* 0x0000000b00007c0c */ /* 0x004fe2000bf05270 */
[----:B------:R-:W-:-:S12]  /*6fd0*/  CCTL.IVALL ;  /* 0x00000000ff00798f */ /* 0x000fd80002000000 */
[----:B------:R-:W-:Y:S05]  /*6fe0*/  @P0 BRA `(.L_x_704) ;  /* 0xffffffb000000947 */ /* 0x000fea000383ffff */
.L_x_703:
[----:B------:R-:W-:Y:S05]  /*6ff0*/  BSYNC B0 ;  /* 0x0000000000007941 */ /* 0x000fea0003800000 */
.L_x_702:
[----:B------:R-:W-:Y:S05]  /*7000*/  BRA.CONV ~URZ, `(.L_x_705) ;  /* 0x000000237f007947 */ /* 0x000fea000b800000 */
[----:B-1----:R-:W-:Y:S02]  /*7010*/  MOV R2, 0x7030 ;  /* 0x0000703000027802 */ /* 0x002fe40000000f00 */
[----:B------:R-:W-:Y:S05]  /*7020*/  CALL.REL.NOINC `($__internal_6_$__cuda_sm70_warpsync) ;  /* 0x000005a000007944 */ /* 0x000fea0003c00000 */
.L_x_705:
[----:B------:R-:W-:Y:S01]  /*7030*/  ULDC.64 UR4, c[0x0][0x300] ;  /* 0x0000c00000047ab9 */ /* 0x000fe20000000a00 */
[----:B-1----:R-:W-:Y:S01]  /*7040*/  IMAD.U32 R2, RZ, RZ, UR12 ;  /* 0x0000000cff027e24 */ /* 0x002fe2000f8e00ff */
        /* <DEDUP_REMOVED lines=76> */
.L_x_706:
        /* <DEDUP_REMOVED lines=12> */
        .weak           $__internal_6_$__cuda_sm70_warpsync
        .type           $__internal_6_$__cuda_sm70_warpsync,@function
        .size           $__internal_6_$__cuda_sm70_warpsync,(.L_x_1404 - $__internal_6_$__cuda_sm70_warpsync)
$__internal_6_$__cuda_sm70_warpsync:
[----:B------:R-:W-:Y:S01]  /*75d0*/  MOV R3, 0x0 ;  /* 0x0000000000037802 */ /* 0x000fe20000000f00 */
[----:B------:R-:W-:Y:S04]  /*75e0*/  WARPSYNC R11 ;  /* 0x0000000b00007348 */ /* 0x000fe80003800000 */
[----:B------:R-:W-:Y:S05]  /*75f0*/  RET.REL.NODEC R2 `(_ZN7cutlass13device_kernelIN5flash19enable_sm80_to_sm89INS1_16FlashAttnBwdSm80INS1_25CollectiveMainloopBwdSm80ILi2ELi1EN4cute5tupleIJNS5_1CILi64EEENS7_ILi80EEENS7_ILi192EEEEEENS_6half_tEfNS_4arch4Sm80ELb0ELb0ELb1ELb0ELb1ELb0ELb1ELb0ELi2ELi4ELi2ELi2ELb0EEENS1_24CollectiveEpilogueBwdGQAISB_fSE_Li256ELb0ELb1EEENS1_19SingleTileSchedulerILb0ELb0ELb0ELi80EEEEEEEEEvNT_6ParamsE) ;  /* 0xffff8a0002007950 */ /* 0x000fea0003c3ffff */
.L_x_707:
        /* <DEDUP_REMOVED lines=16> */
.L_x_1404:


//--------------------- .text._ZN7cutlass13device_kernelIN5flash19enable_sm80_to_sm89INS1_16FlashAttnBwdSm80INS1_25CollectiveMainloopBwdSm80ILi2ELi1EN4cute5tupleIJNS5_1CILi64EEENS7_ILi80EEENS7_ILi192EEEEEENS_6half_tEfNS_4arch4Sm80ELb0ELb0ELb1ELb1ELb0ELb0ELb1ELb0ELi2ELi4ELi2ELi2ELb0EEENS1_21CollectiveEpilogueBwdISB_SC_SE_Li256ELb1ELb1ELi4EEENS1_19SingleTileSchedulerILb1ELb0ELb0ELi80EEEEEEEEEvNT_6ParamsE --------------------------
	.section	.text._ZN7cutlass13device_kernelIN5flash19enable_sm80_to_sm89INS1_16FlashAttnBwdSm80INS1_25CollectiveMainloopBwdSm80ILi2ELi1EN4cute5tupleIJNS5_1CILi64EEENS7_ILi80EEENS7_ILi192EEEEEENS_6half_tEfNS_4arch4Sm80ELb0ELb0ELb1ELb1ELb0ELb0ELb1ELb0ELi2ELi4ELi2ELi2ELb0EEENS1_21CollectiveEpilogueBwdISB_SC_SE_Li256ELb1ELb1ELi4EEENS1_19SingleTileSchedulerILb1ELb0ELb0ELi80EEEEEEEEEvNT_6ParamsE,"ax",@progbits
	.sectioninfo	@"SHI_REGISTERS=254"
	.align	128
.text._ZN7cutlass13device_kernelIN5flash19enable_sm80_to_sm89INS1_16FlashAttnBwdSm80INS1_25CollectiveMainloopBwdSm80ILi2ELi1EN4cute5tupleIJNS5_1CILi64EEENS7_ILi80EEENS7_ILi192EEEEEENS_6half_tEfNS_4arch4Sm80ELb0ELb0ELb1ELb1ELb0ELb0ELb1ELb0ELi2ELi4ELi2ELi2ELb0EEENS1_21CollectiveEpilogueBwdISB_SC_SE_Li256ELb1ELb1ELi4EEENS1_19SingleTileSchedulerILb1ELb0ELb0ELi80EEEEEEEEEvNT_6ParamsE:
        .type           _ZN7cutlass13device_kernelIN5flash19enable_sm80_to_sm89INS1_16FlashAttnBwdSm80INS1_25CollectiveMainloopBwdSm80ILi2ELi1EN4cute5tupleIJNS5_1CILi64EEENS7_ILi80EEENS7_ILi192EEEEEENS_6half_tEfNS_4arch4Sm80ELb0ELb0ELb1ELb1ELb0ELb0ELb1ELb0ELi2ELi4ELi2ELi2ELb0EEENS1_21CollectiveEpilogueBwdISB_SC_SE_Li256ELb1ELb1ELi4EEENS1_19SingleTileSchedulerILb1ELb0ELb0ELi80EEEEEEEEEvNT_6ParamsE,@function
        .size           _ZN7cutlass13device_kernelIN5flash19enable_sm80_to_sm89INS1_16FlashAttnBwdSm80INS1_25CollectiveMainloopBwdSm80ILi2ELi1EN4cute5tupleIJNS5_1CILi64EEENS7_ILi80EEENS7_ILi192EEEEEENS_6half_tEfNS_4arch4Sm80ELb0ELb0ELb1ELb1ELb0ELb0ELb1ELb0ELi2ELi4ELi2ELi2ELb0EEENS1_21CollectiveEpilogueBwdISB_SC_SE_Li256ELb1ELb1ELi4EEENS1_19SingleTileSchedulerILb1ELb0ELb0ELi80EEEEEEEEEvNT_6ParamsE,(.L_x_1406 - _ZN7cutlass13device_kernelIN5flash19enable_sm80_to_sm89INS1_16FlashAttnBwdSm80INS1_25CollectiveMainloopBwdSm80ILi2ELi1EN4cute5tupleIJNS5_1CILi64EEENS7_ILi80EEENS7_ILi192EEEEEENS_6half_tEfNS_4arch4Sm80ELb0ELb0ELb1ELb1ELb0ELb0ELb1ELb0ELi2ELi4ELi2ELi2ELb0EEENS1_21CollectiveEpilogueBwdISB_SC_SE_Li256ELb1ELb1ELi4EEENS1_19SingleTileSchedulerILb1ELb0ELb0ELi80EEEEEEEEEvNT_6ParamsE)
        .other          _ZN7cutlass13device_kernelIN5flash19enable_sm80_to_sm89INS1_16FlashAttnBwdSm80INS1_25CollectiveMainloopBwdSm80ILi2ELi1EN4cute5tupleIJNS5_1CILi64EEENS7_ILi80EEENS7_ILi192EEEEEENS_6half_tEfNS_4arch4Sm80ELb0ELb0ELb1ELb1ELb0ELb0ELb1ELb0ELi2ELi4ELi2ELi2ELb0EEENS1_21CollectiveEpilogueBwdISB_SC_SE_Li256ELb1ELb1ELi4EEENS1_19SingleTileSchedulerILb1ELb0ELb0ELi80EEEEEEEEEvNT_6ParamsE,@"STO_CUDA_ENTRY STV_DEFAULT"
_ZN7cutlass13device_kernelIN5flash19enable_sm80_to_sm89INS1_16FlashAttnBwdSm80INS1_25CollectiveMainloopBwdSm80ILi2ELi1EN4cute5tupleIJNS5_1CILi64EEENS7_ILi80EEENS7_ILi192EEEEEENS_6half_tEfNS_4arch4Sm80ELb0ELb0ELb1ELb1ELb0ELb0ELb1ELb0ELi2ELi4ELi2ELi2ELb0EEENS1_21CollectiveEpilogueBwdISB_SC_SE_Li256ELb1ELb1ELi4EEENS1_19SingleTileSchedulerILb1ELb0ELb0ELi80EEEEEEEEEvNT_6ParamsE:
        /* <DEDUP_REMOVED lines=17> */
.L_x_709:
        /* <DEDUP_REMOVED lines=8> */
.L_x_711:
[----:B------:R-:W-:Y:S02]  /*0190*/  MOV R4, c[0x0][0x3a4] ;  /* 0x0000e90000047a02 */ /* 0x000fe40000000f00 */
.L_x_710:
[----:B------:R-:W-:-:S05]  /*01a0*/  IMAD R3, R2, 0x50, RZ ;  /* 0x0000005002037824 */ /* 0x000fca00078e02ff */
[----:B-----5:R-:W-:-:S04]  /*01b0*/  ISETP.GE.AND P0, PT, R3, R4, PT ;  /* 0x000000040300720c */ /* 0x020fc80003f06270 */
[----:B------:R-:W-:Y:S01]  /*01c0*/  SEL R239, R239, 0xffffffff, !P0 ;  /* 0xffffffffefef7807 */ /* 0x000fe20004000000 */
[----:B------:R-:W-:Y:S05]  /*01d0*/  BRA `(.L_x_712) ;  /* 0x0000011000007947 */ /* 0x000fea0003800000 */
.L_x_708:
[----:B---34-:R-:W-:-:S04]  /*01e0*/  ISETP.NE.U32.AND P0, PT, RZ, c[0x0][0x3c0], PT ;  /* 0x0000f000ff007a0c */ /* 0x018fc80003f05070 */
[----:B------:R-:W-:-:S13]  /*01f0*/  ISETP.NE.AND.EX P0, PT, RZ, c[0x0][0x3c4], PT, P0 ;  /* 0x0000f100ff007a0c */ /* 0x000fda0003f05300 */
[----:B------:R-:W-:Y:S05]  /*0200*/  @!P0 BRA `(.L_x_713) ;  /* 0x0000002000008947 */ /* 0x000fea0003800000 */
[----:B------:R1:W5:Y:S01]  /*0210*/  LDG.E R4, [R4.64] ;  /* 0x0000000e04047981 */ /* 0x000362000c1e1900 */
[----:B------:R-:W-:Y:S05]  /*0220*/  BRA `(.L_x_714) ;  /* 0x0000009000007947 */ /* 0x000fea0003800000 */
.L_x_713:
        /* <DEDUP_REMOVED lines=8> */
.L_x_715:
[----:B------:R-:W-:Y:S02]  /*02b0*/  MOV R4, c[0x0][0x3a4] ;  /* 0x0000e90000047a02 */ /* 0x000fe40000000f00 */
.L_x_714:
[----:B------:R-:W-:-:S05]  /*02c0*/  IMAD R3, R2, 0x50, RZ ;  /* 0x0000005002037824 */ /* 0x000fca00078e02ff */
[----:B-----5:R-:W-:-:S04]  /*02d0*/  ISETP.GE.AND P0, PT, R3, R4, PT ;  /* 0x000000040300720c */ /* 0x020fc80003f06270 */
[----:B------:R-:W-:-:S04]  /*02e0*/  SEL R239, R239, 0xffffffff, !P0 ;  /* 0xffffffffefef7807 */ /* 0x000fc80004000000 */
.L_x_712:
        /* <DEDUP_REMOVED lines=9> */
[----:B------:R-:W2:Y:S02]  /*0380*/  @P3 LDG.E R4, [R14.64] ;  /* 0x0000000e0e043981 */ /* 0x000ea4000c1e1900 */
[----:B------:R-:W-:-:S04]  /*0390*/  @P0 IMAD.WIDE R8, R239, R10, c[0x0][0x2d8] ;  /* 0x0000b600ef080625 */ /* 0x000fc800078e020a */
[----:B-1----:R-:W-:Y:S01]  /*03a0*/  IMAD.MOV.U32 R5, RZ, RZ, RZ ;  /* 0x000000ffff057224 */ /* 0x002fe200078e00ff */
[----:B------:R-:W3:Y:S01]  /*03b0*/  @P0 LDG.E R6, [R8.64] ;  /* 0x0000000e08060981 */ /* 0x000ee2000c1e1900 */
[----:B------:R-:W-:Y:S02]  /*03c0*/  IMAD.MOV.U32 R7, RZ, RZ, RZ ;  /* 0x000000ffff077224 */ /* 0x000fe400078e00ff */
[C---:B------:R-:W-:Y:S02]  /*03d0*/  IMAD.WIDE R12, R239.reuse, R10, c[0x0][0x2d0] ;  /* 0x0000b400ef0c7625 */ /* 0x040fe400078e020a */
[----:B------:R1:W5:Y:S04]  /*03e0*/  @P3 LDG.E R5, [R14.64] ;  /* 0x0000000e0e053981 */ /* 0x000368000c1e1900 */
[----:B------:R1:W5:Y:S01]  /*03f0*/  @P2 LDG.E R7, [R12.64] ;  /* 0x0000000e0c072981 */ /* 0x000362000c1e1900 */
[----:B------:R-:W-:Y:S01]  /*0400*/  ULDC UR12, c[0x0][0x168] ;  /* 0x00005a00000c7ab9 */ /* 0x000fe20000000800 */
[----:B--2---:R-:W-:-:S05]  /*0410*/  @P3 IMAD R4, R239, 0x40, R4 ;  /* 0x00000040ef043824 */ /* 0x004fca00078e0204 */
[----:B------:R-:W-:Y:S01]  /*0420*/  @P3 SHF.R.S32.HI R3, RZ, 0x1f, R4 ;  /* 0x0000001fff033819 */ /* 0x000fe20000011404 */
[----:B---3--:R1:W2:Y:S03]  /*0430*/  @P0 R2UR UR12, R6 ;  /* 0x00000000060c03c2 */ /* 0x0082a600000e0000 */
[----:B------:R-:W-:Y:S01]  /*0440*/  @P3 LEA.HI R3, R3, R4, RZ, 0x6 ;  /* 0x0000000403033211 */ /* 0x000fe200078f30ff */
[----:B------:R-:W-:-:S03]  /*0450*/  IMAD.MOV.U32 R4, RZ, RZ, RZ ;  /* 0x000000ffff047224 */ /* 0x000fc600078e00ff */
[----:B------:R-:W-:Y:S01]  /*0460*/  @P3 LOP3.LUT R4, R3, 0xffffffc0, RZ, 0xc0, !PT ;  /* 0xffffffc003043812 */ /* 0x000fe200078ec0ff */
[----:B------:R-:W-:Y:S01]  /*0470*/  IMAD.MOV.U32 R3, RZ, RZ, c[0x0][0x198] ;  /* 0x00006600ff037624 */ /* 0x000fe200078e00ff */
[----:B-12---:R-:W-:Y:S05]  /*0480*/  @P0 BRA `(.L_x_716) ;  /* 0x0000006000000947 */ /* 0x006fea0003800000 */
[----:B------:R-:W-:Y:S05]  /*0490*/  @!P3 BRA `(.L_x_716) ;  /* 0x000000500000b947 */ /* 0x000fea0003800000 */
[----:B------:R-:W2:Y:S04]  /*04a0*/  LDG.E R8, [R14.64] ;  /* 0x0000000e0e087981 */ /* 0x000ea8000c1e1900 */
[----:B------:R-:W3:Y:S01]  /*04b0*/  LDG.E R6, [R14.64+0x4] ;  /* 0x0000040e0e067981 */ /* 0x000ee2000c1e1900 */
[----:B--2---:R-:W1:Y:S08]  /*04c0*/  R2UR UR12, R8 ;  /* 0x00000000080c73c2 */ /* 0x004e7000000e0000 */
[----:B---3--:R-:W1:Y:S02]  /*04d0*/  R2UR UR4, R6 ;  /* 0x00000000060473c2 */ /* 0x008e6400000e0000 */
[----:B-1----:R-:W-:-:S06]  /*04e0*/  UIADD3 UR12, -UR12, UR4, URZ ;  /* 0x000000040c0c7290 */ /* 0x002fcc000fffe13f */
.L_x_716:
[----:B------:R-:W-:-:S04]  /*04f0*/  ISETP.NE.U32.AND P0, PT, RZ, c[0x0][0x2e0], PT ;  /* 0x0000b800ff007a0c */ /* 0x000fc80003f05070 */
[----:B------:R-:W-:-:S13]  /*0500*/  ISETP.NE.AND.EX P0, PT, RZ, c[0x0][0x2e4], PT, P0 ;  /* 0x0000b900ff007a0c */ /* 0x000fda0003f05300 */
[----:B------:R-:W-:Y:S05]  /*0510*/  @!P0 BRA `(.L_x_717) ;  /* 0x0000003000008947 */ /* 0x000fea0003800000 */
[----:B------:R-:W-:-:S05]  /*0520*/  IMAD.WIDE R10, R239, R10, c[0x0][0x2e0] ;  /* 0x0000b800ef0a7625 */ /* 0x000fca00078e020a */
[----:B------:R1:W5:Y:S01]  /*0530*/  LDG.E R3, [R10.64] ;  /* 0x0000000e0a037981 */ /* 0x000362000c1e1900 */
[----:B------:R-:W-:Y:S05]  /*0540*/  BRA `(.L_x_718) ;  /* 0x0000004000007947 */ /* 0x000fea0003800000 */
.L_x_717:
[----:B------:R-:W-:Y:S05]  /*0550*/  @!P2 BRA `(.L_x_718) ;  /* 0x000000300000a947 */ /* 0x000fea0003800000 */
[----:B------:R-:W2:Y:S04]  /*0560*/  LDG.E R3, [R12.64] ;  /* 0x0000000e0c037981 */ /* 0x000ea8000c1e1900 */
[----:B------:R-:W2:Y:S02]  /*0570*/  LDG.E R6, [R12.64+0x4] ;  /* 0x0000040e0c067981 */ /* 0x000ea4000c1e1900 */
[----:B--2---:R-:W-:Y:S02]  /*0580*/  IADD3 R3, -R3, R6, RZ ;  /* 0x0000000603037210 */ /* 0x004fe40007ffe1ff */
.L_x_718:
        /* <DEDUP_REMOVED lines=66> */
[----:B------:R-:W-:Y:S01]  /*09b0*/  IMAD.SHL.U32 R9, R232, 0x4, RZ ;  /* 0x00000004e8097824 */ /* 0x000fe200078e00ff */
[----:B------:R-:W-:Y:S01]  /*09c0*/  SHF.R.S32.HI R13, RZ, 0x1f, R0 ;  /* 0x0000001fff0d7819 */ /* 0x000fe20000011400 */
[----:B-1----:R-:W-:Y:S01]  /*09d0*/  IMAD R11, R4, 0xc0, RZ ;  /* 0x000000c0040b7824 */ /* 0x002fe200078e02ff */
[----:B------:R-:W-:Y:S01]  /*09e0*/  ISETP.NE.AND P1, PT, R6, 0x1, PT ;  /* 0x000000010600780c */ /* 0x000fe20003f25270 */
[----:B------:R-:W-:Y:S01]  /*09f0*/  UMOV UR6, 0x5 ;  /* 0x0000000500067882 */ /* 0x000fe20000000000 */
[----:B------:R-:W-:Y:S01]  /*0a00*/  SHF.R.S32.HI R6, RZ, 0x1f, R4 ;  /* 0x0000001fff067819 */ /* 0x000fe20000011404 */
[----:B------:R-:W-:Y:S01]  /*0a10*/  IMAD R17, R13, c[0x0][0x288], RZ ;  /* 0x0000a2000d117a24 */ /* 0x000fe200078e02ff */
[----:B------:R-:W-:Y:S01]  /*0a20*/  IADD3 R28, P0, R9, R4, RZ ;  /* 0x00000004091c7210 */ /* 0x000fe20007f1e0ff */
[----:B------:R-:W-:Y:S01]  /*0a30*/  ULDC.64 UR4, c[0x0][0x1d8] ;  /* 0x0000760000047ab9 */ /* 0x000fe20000000a00 */
[----:B------:R-:W-:Y:S01]  /*0a40*/  SEL R240, R239, RZ, !P3 ;  /* 0x000000ffeff07207 */ /* 0x000fe20005800000 */
[----:B------:R-:W-:Y:S01]  /*0a50*/  USHF.L.U64.HI UR5, UR4, UR6, UR5 ;  /* 0x0000000604057299 */ /* 0x000fe20008010205 */
[----:B------:R-:W-:Y:S01]  /*0a60*/  LEA.HI.X.SX32 R29, R9, R6, 0x1, P0 ;  /* 0x00000006091d7211 */ /* 0x000fe200000f0eff */
[----:B------:R-:W-:Y:S01]  /*0a70*/  IMAD.MOV.U32 R9, RZ, RZ, R0 ;  /* 0x000000ffff097224 */ /* 0x000fe200078e0000 */
[----:B------:R-:W-:Y:S01]  /*0a80*/  SHF.R.S32.HI R6, RZ, 0x1f, R232 ;  /* 0x0000001fff067819 */ /* 0x000fe200000114e8 */
[----:B------:R-:W-:Y:S01]  /*0a90*/  USHF.L.U32 UR4, UR4, 0x5, URZ ;  /* 0x0000000504047899 */ /* 0x000fe2000800063f */
[-C--:B------:R-:W-:Y:S01]  /*0aa0*/  IADD3 R26, P0, R11, R232.reuse, RZ ;  /* 0x000000e80b1a7210 */ /* 0x080fe20007f1e0ff */
[C---:B------:R-:W-:Y:S01]  /*0ab0*/  @P1 IMAD.HI.U32 R4, R0.reuse, c[0x0][0x24c], RZ ;  /* 0x0000930000041a27 */ /* 0x040fe200078e00ff */
[----:B------:R-:W-:Y:S01]  /*0ac0*/  ULDC.64 UR8, c[0x0][0x178] ;  /* 0x00005e0000087ab9 */ /* 0x000fe20000000a00 */
[----:B------:R-:W-:Y:S01]  /*0ad0*/  LEA.HI R227, R19, R232, RZ, 0x7 ;  /* 0x000000e813e37211 */ /* 0x000fe200078f38ff */
[----:B------:R-:W-:Y:S01]  /*0ae0*/  USHF.L.U32 UR11, UR8, 0x5, URZ ;  /* 0x00000005080b7899 */ /* 0x000fe2000800063f */
[----:B------:R-:W-:Y:S01]  /*0af0*/  LEA.HI.X.SX32 R27, R11, R6, 0x1, P0 ;  /* 0x000000060b1b7211 */ /* 0x000fe200000f0eff */
[----:B------:R-:W-:Y:S01]  /*0b00*/  IMAD R11, R13, c[0x0][0x270], RZ ;  /* 0x00009c000d0b7a24 */ /* 0x000fe200078e02ff */
[----:B------:R-:W-:Y:S01]  /*0b10*/  LEA.HI R6, R19, R232, RZ, 0x3 ;  /* 0x000000e813067211 */ /* 0x000fe200078f18ff */
[C---:B------:R-:W-:Y:S01]  /*0b20*/  IMAD.WIDE.U32 R14, R0.reuse, c[0x0][0x270], R28 ;  /* 0x00009c00000e7a25 */ /* 0x040fe200078e001c */
[----:B------:R-:W-:Y:S01]  /*0b30*/  @P1 SHF.R.U32.HI R9, RZ, c[0x0][0x250], R4 ;  /* 0x00009400ff091a19 */ /* 0x000fe20000011604 */
[----:B------:R-:W-:Y:S01]  /*0b40*/  USHF.L.U32 UR10, UR11, 0x1, URZ ;  /* 0x000000010b0a7899 */ /* 0x000fe2000800063f */
[----:B------:R-:W-:Y:S01]  /*0b50*/  SHF.R.S32.HI R238, RZ, 0x3, R6 ;  /* 0x00000003ffee7819 */ /* 0x000fe20000011406 */
[----:B------:R-:W-:Y:S01]  /*0b60*/  IMAD R30, R0, c[0x0][0x274], R11 ;  /* 0x00009d00001e7a24 */ /* 0x000fe200078e020b */
[----:B------:R-:W-:Y:S01]  /*0b70*/  LOP3.LUT R21, R6, 0xfffffff8, RZ, 0xc0, !PT ;  /* 0xfffffff806157812 */ /* 0x000fe200078ec0ff */
[----:B------:R-:W-:Y:S01]  /*0b80*/  IMAD.WIDE.U32 R28, R0, c[0x0][0x288], R28 ;  /* 0x0000a200001c7a25 */ /* 0x000fe200078e001c */
[----:B------:R-:W-:Y:S01]  /*0b90*/  SHF.R.S32.HI R8, RZ, 0x1f, R238 ;  /* 0x0000001fff087819 */ /* 0x000fe200000114ee */
[----:B------:R-:W-:Y:S01]  /*0ba0*/  CS2R R170, SRZ ;  /* 0x0000000000aa7805 */ /* 0x000fe2000001ff00 */
[----:B-----5:R-:W-:Y:S01]  /*0bb0*/  IADD3 R20, P0, R238, R7, RZ ;  /* 0x00000007ee147210 */ /* 0x020fe20007f1e0ff */
[----:B------:R-:W-:Y:S01]  /*0bc0*/  IMAD.IADD R4, R232, 0x1, -R21 ;  /* 0x00000001e8047824 */ /* 0x000fe200078e0a15 */
[C---:B------:R-:W-:Y:S01]  /*0bd0*/  IADD3 R11, P1, R238.reuse, R5, RZ ;  /* 0x00000005ee0b7210 */ /* 0x040fe20007f3e0ff */
[----:B------:R-:W-:Y:S01]  /*0be0*/  IMAD.IADD R31, R15, 0x1, R30 ;  /* 0x000000010f1f7824 */ /* 0x000fe200078e021e */
[-C--:B------:R-:W-:Y:S01]  /*0bf0*/  LEA.HI.X.SX32 R21, R7, R8.reuse, 0x1, P0 ;  /* 0x0000000807157211 */ /* 0x080fe200000f0eff */
[----:B------:R-:W-:Y:S01]  /*0c00*/  IMAD.SHL.U32 R7, R238, 0x40, RZ ;  /* 0x00000040ee077824 */ /* 0x000fe200078e00ff */
[----:B------:R-:W-:Y:S01]  /*0c10*/  SHF.R.S32.HI R32, RZ, 0x1f, R9 ;  /* 0x0000001fff207819 */ /* 0x000fe20000011409 */
[----:B------:R-:W-:Y:S01]  /*0c20*/  IMAD.SHL.U32 R24, R4, 0x8, RZ ;  /* 0x0000000804187824 */ /* 0x000fe200078e00ff */
[----:B------:R-:W-:Y:S01]  /*0c30*/  LEA.HI.X.SX32 R12, R5, R8, 0x1, P1 ;  /* 0x00000008050c7211 */ /* 0x000fe200008f0eff */
[----:B------:R-:W-:Y:S01]  /*0c40*/  IMAD R5, R0, c[0x0][0x28c], R17 ;  /* 0x0000a30000057a24 */ /* 0x000fe200078e0211 */
[----:B------:R-:W-:Y:S01]  /*0c50*/  LOP3.LUT R7, R7, 0x1c0, RZ, 0xc0, !PT ;  /* 0x000001c007077812 */ /* 0x000fe200078ec0ff */
[C---:B------:R-:W-:Y:S01]  /*0c60*/  IMAD R34, R32.reuse, c[0x0][0x1e0], RZ ;  /* 0x0000780020227a24 */ /* 0x040fe200078e02ff */
[--C-:B------:R-:W-:Y:S01]  /*0c70*/  SHF.R.S32.HI R25, RZ, 0x1f, R24.reuse ;  /* 0x0000001fff197819 */ /* 0x100fe20000011418 */
[----:B------:R-:W-:Y:S01]  /*0c80*/  IMAD.IADD R29, R29, 0x1, R5 ;  /* 0x000000011d1d7824 */ /* 0x000fe200078e0205 */
[----:B------:R-:W-:Y:S01]  /*0c90*/  LOP3.LUT R5, R7, 0x38, R24, 0xf8, !PT ;  /* 0x0000003807057812 */ /* 0x000fe200078ef818 */
[----:B------:R-:W-:Y:S01]  /*0ca0*/  IMAD R32, R32, c[0x0][0x1b0], RZ ;  /* 0x00006c0020207a24 */ /* 0x000fe200078e02ff */
[----:B------:R-:W-:Y:S01]  /*0cb0*/  SHF.R.U32.HI R234, RZ, 0x3, R7 ;  /* 0x00000003ffea7819 */ /* 0x000fe20000011607 */
[----:B------:R-:W-:Y:S01]  /*0cc0*/  IMAD.MOV.U32 R30, RZ, RZ, R14 ;  /* 0x000000ffff1e7224 */ /* 0x000fe200078e000e */
[----:B------:R-:W-:Y:S01]  /*0cd0*/  SHF.R.S32.HI R8, RZ, 0x1f, R239 ;  /* 0x0000001fff087819 */ /* 0x000fe200000114ef */
[----:B------:R-:W-:Y:S01]  /*0ce0*/  IMAD R32, R9, c[0x0][0x1b4], R32 ;  /* 0x00006d0009207a24 */ /* 0x000fe200078e0220 */
[----:B------:R-:W-:Y:S01]  /*0cf0*/  LOP3.LUT R234, R5, R234, RZ, 0x3c, !PT ;  /* 0x000000ea05ea7212 */ /* 0x000fe200078e3cff */
[C---:B------:R-:W-:Y:S01]  /*0d00*/  IMAD.WIDE.U32 R14, R9.reuse, c[0x0][0x1b0], R24 ;  /* 0x00006c00090e7a25 */ /* 0x040fe200078e0018 */
[C---:B------:R-:W-:Y:S01]  /*0d10*/  SEL R5, R8.reuse, RZ, !P2 ;  /* 0x000000ff08057207 */ /* 0x040fe20005000000 */
[----:B------:R-:W-:Y:S01]  /*0d20*/  CS2R R168, SRZ ;  /* 0x0000000000a87805 */ /* 0x000fe2000001ff00 */
[----:B------:R-:W-:Y:S01]  /*0d30*/  SEL R8, R8, RZ, !P3 ;  /* 0x000000ff08087207 */ /* 0x000fe20005800000 */
[C---:B------:R-:W-:Y:S01]  /*0d40*/  IMAD R34, R9.reuse, c[0x0][0x1e4], R34 ;  /* 0x0000790009227a24 */ /* 0x040fe200078e0222 */
[----:B------:R-:W-:Y:S01]  /*0d50*/  IADD3 R10, R24, 0x40, RZ ;  /* 0x00000040180a7810 */ /* 0x000fe20007ffe0ff */
[----:B------:R-:W-:Y:S01]  /*0d60*/  IMAD.WIDE.U32 R16, R9, c[0x0][0x1e0], R24 ;  /* 0x0000780009107a25 */ /* 0x000fe200078e0018 */
[----:B------:R-:W-:Y:S01]  /*0d70*/  SHF.R.S32.HI R227, RZ, 0x7, R227 ;  /* 0x00000007ffe37819 */ /* 0x000fe200000114e3 */
[----:B------:R-:W-:Y:S01]  /*0d80*/  CS2R R166, SRZ ;  /* 0x0000000000a67805 */ /* 0x000fe2000001ff00 */
[----:B------:R-:W-:Y:S01]  /*0d90*/  ISETP.GE.AND P3, PT, R10, c[0x0][0x1cc], PT ;  /* 0x000073000a007a0c */ /* 0x000fe20003f66270 */
[----:B------:R-:W-:Y:S01]  /*0da0*/  IMAD.IADD R33, R15, 0x1, R32 ;  /* 0x000000010f217824 */ /* 0x000fe200078e0220 */
[----:B------:R-:W-:Y:S01]  /*0db0*/  LEA.HI R230, R227, R227, RZ, 0x1 ;  /* 0x000000e3e3e67211 */ /* 0x000fe200078f08ff */
[----:B------:R-:W-:Y:S01]  /*0dc0*/  IMAD.MOV.U32 R32, RZ, RZ, R14 ;  /* 0x000000ffff207224 */ /* 0x000fe200078e000e */
[----:B------:R-:W-:Y:S01]  /*0dd0*/  SEL R14, R239, RZ, !P2 ;  /* 0x000000ffef0e7207 */ /* 0x000fe20005000000 */
[----:B------:R-:W-:Y:S01]  /*0de0*/  IMAD.IADD R35, R17, 0x1, R34 ;  /* 0x0000000111237824 */ /* 0x000fe200078e0222 */
[----:B------:R-:W-:Y:S01]  /*0df0*/  LOP3.LUT R230, R230, 0xfffffffe, RZ, 0xc0, !PT ;  /* 0xfffffffee6e67812 */ /* 0x000fe200078ec0ff */
[----:B------:R-:W-:Y:S01]  /*0e00*/  IMAD.MOV.U32 R34, RZ, RZ, R16 ;  /* 0x000000ffff227224 */ /* 0x000fe200078e0010 */
[----:B------:R-:W-:Y:S01]  /*0e10*/  CS2R R164, SRZ ;  /* 0x0000000000a47805 */ /* 0x000fe2000001ff00 */
[C---:B------:R-:W-:Y:S01]  /*0e20*/  IMAD R15, R5.reuse, c[0x0][0x1e8], RZ ;  /* 0x00007a00050f7a24 */ /* 0x040fe200078e02ff */
[----:B------:R-:W-:Y:S01]  /*0e30*/  CS2R R162, SRZ ;  /* 0x0000000000a27805 */ /* 0x000fe2000001ff00 */
[----:B------:R-:W-:Y:S01]  /*0e40*/  IMAD R5, R5, c[0x0][0x1b8], RZ ;  /* 0x00006e0005057a24 */ /* 0x000fe200078e02ff */
[----:B------:R-:W-:Y:S01]  /*0e50*/  CS2R R160, SRZ ;  /* 0x0000000000a07805 */ /* 0x000fe2000001ff00 */
[C---:B------:R-:W-:Y:S01]  /*0e60*/  IMAD R7, R8.reuse, c[0x0][0x278], RZ ;  /* 0x00009e0008077a24 */ /* 0x040fe200078e02ff */
[----:B------:R-:W-:Y:S01]  /*0e70*/  CS2R R158, SRZ ;  /* 0x00000000009e7805 */ /* 0x000fe2000001ff00 */
[----:B------:R-:W-:Y:S01]  /*0e80*/  IMAD R9, R8, c[0x0][0x290], RZ ;  /* 0x0000a40008097a24 */ /* 0x000fe200078e02ff */
[----:B------:R-:W-:Y:S01]  /*0e90*/  CS2R R156, SRZ ;  /* 0x00000000009c7805 */ /* 0x000fe2000001ff00 */
[C---:B------:R-:W-:Y:S01]  /*0ea0*/  IMAD R16, R14.reuse, c[0x0][0x1ec], R15 ;  /* 0x00007b000e107a24 */ /* 0x040fe200078e020f */
[----:B------:R-:W-:Y:S01]  /*0eb0*/  CS2R R154, SRZ ;  /* 0x00000000009a7805 */ /* 0x000fe2000001ff00 */
[----:B------:R-:W-:Y:S01]  /*0ec0*/  IMAD.WIDE.U32 R34, R14, c[0x0][0x1e8], R34 ;  /* 0x00007a000e227a25 */ /* 0x000fe200078e0022 */
[----:B------:R-:W-:Y:S01]  /*0ed0*/  CS2R R152, SRZ ;  /* 0x0000000000987805 */ /* 0x000fe2000001ff00 */
[----:B------:R-:W-:Y:S01]  /*0ee0*/  CS2R R150, SRZ ;  /* 0x0000000000967805 */ /* 0x000fe2000001ff00 */
[----:B------:R-:W-:Y:S01]  /*0ef0*/  CS2R R148, SRZ ;  /* 0x0000000000947805 */ /* 0x000fe2000001ff00 */
[----:B------:R-:W-:Y:S01]  /*0f00*/  IMAD.WIDE R20, R2, 0x50, R20 ;  /* 0x0000005002147825 */ /* 0x000fe200078e0214 */
[----:B------:R-:W-:Y:S01]  /*0f10*/  CS2R R146, SRZ ;  /* 0x0000000000927805 */ /* 0x000fe2000001ff00 */
[----:B------:R-:W-:Y:S01]  /*0f20*/  CS2R R144, SRZ ;  /* 0x0000000000907805 */ /* 0x000fe2000001ff00 */
[----:B------:R-:W-:Y:S01]  /*0f30*/  CS2R R142, SRZ ;  /* 0x00000000008e7805 */ /* 0x000fe2000001ff00 */
[C---:B------:R-:W-:Y:S01]  /*0f40*/  IMAD R7, R240.reuse, c[0x0][0x27c], R7 ;  /* 0x00009f00f0077a24 */ /* 0x040fe200078e0207 */
[----:B------:R-:W-:Y:S01]  /*0f50*/  CS2R R140, SRZ ;  /* 0x00000000008c7805 */ /* 0x000fe2000001ff00 */
[----:B------:R-:W-:Y:S01]  /*0f60*/  IMAD R9, R240, c[0x0][0x294], R9 ;  /* 0x0000a500f0097a24 */ /* 0x000fe200078e0209 */
[----:B------:R-:W-:Y:S01]  /*0f70*/  CS2R R138, SRZ ;  /* 0x00000000008a7805 */ /* 0x000fe2000001ff00 */
[----:B------:R-:W-:Y:S01]  /*0f80*/  IMAD R22, R14, c[0x0][0x1bc], R5 ;  /* 0x00006f000e167a24 */ /* 0x000fe200078e0205 */
[----:B------:R-:W-:Y:S01]  /*0f90*/  CS2R R136, SRZ ;  /* 0x0000000000887805 */ /* 0x000fe2000001ff00 */
[----:B------:R-:W-:Y:S01]  /*0fa0*/  IMAD.IADD R17, R35, 0x1, R16 ;  /* 0x0000000123117824 */ /* 0x000fe200078e0210 */
[----:B------:R-:W-:Y:S01]  /*0fb0*/  CS2R R134, SRZ ;  /* 0x0000000000867805 */ /* 0x000fe2000001ff00 */
[C---:B------:R-:W-:Y:S01]  /*0fc0*/  IMAD.WIDE.U32 R30, R240.reuse, c[0x0][0x278], R30 ;  /* 0x00009e00f01e7a25 */ /* 0x040fe200078e001e */
[----:B------:R-:W-:Y:S01]  /*0fd0*/  CS2R R132, SRZ ;  /* 0x0000000000847805 */ /* 0x000fe2000001ff00 */
[----:B------:R-:W-:Y:S01]  /*0fe0*/  CS2R R130, SRZ ;  /* 0x0000000000827805 */ /* 0x000fe2000001ff00 */
[----:B------:R-:W-:Y:S01]  /*0ff0*/  CS2R R128, SRZ ;  /* 0x0000000000807805 */ /* 0x000fe2000001ff00 */
[----:B------:R-:W-:Y:S01]  /*1000*/  IMAD.WIDE.U32 R28, R240, c[0x0][0x290], R28 ;  /* 0x0000a400f01c7a25 */ /* 0x000fe200078e001c */
[----:B------:R-:W-:Y:S01]  /*1010*/  LEA R244, P1, R30, c[0x0][0x258], 0x2 ;  /* 0x000096001ef47a11 */ /* 0x000fe200078210ff */
[----:B------:R-:W-:Y:S01]  /*1020*/  CS2R R126, SRZ ;  /* 0x00000000007e7805 */ /* 0x000fe2000001ff00 */
[----:B------:R-:W-:Y:S01]  /*1030*/  CS2R R124, SRZ ;  /* 0x00000000007c7805 */ /* 0x000fe2000001ff00 */
[----:B------:R-:W-:Y:S01]  /*1040*/  IMAD.MOV.U32 R16, RZ, RZ, R34 ;  /* 0x000000ffff107224 */ /* 0x000fe200078e0022 */
[----:B------:R-:W-:Y:S01]  /*1050*/  LEA R242, P0, R28, c[0x0][0x280], 0x2 ;  /* 0x0000a0001cf27a11 */ /* 0x000fe200078010ff */
[----:B------:R-:W-:Y:S01]  /*1060*/  IMAD R5, R21, c[0x0][0x1d8], RZ ;  /* 0x0000760015057a24 */ /* 0x000fe200078e02ff */
[----:B------:R-:W-:Y:S01]  /*1070*/  CS2R R122, SRZ ;  /* 0x00000000007a7805 */ /* 0x000fe2000001ff00 */
[----:B------:R-:W-:Y:S01]  /*1080*/  IMAD.IADD R7, R31, 0x1, R7 ;  /* 0x000000011f077824 */ /* 0x000fe200078e0207 */
[----:B------:R-:W-:Y:S01]  /*1090*/  CS2R R120, SRZ ;  /* 0x0000000000787805 */ /* 0x000fe2000001ff00 */
[----:B------:R-:W-:Y:S01]  /*10a0*/  IMAD.IADD R9, R29, 0x1, R9 ;  /* 0x000000011d097824 */ /* 0x000fe200078e0209 */
[----:B------:R-:W-:Y:S01]  /*10b0*/  CS2R R118, SRZ ;  /* 0x0000000000767805 */ /* 0x000fe2000001ff00 */
[----:B------:R-:W-:Y:S01]  /*10c0*/  IMAD R5, R20, c[0x0][0x1dc], R5 ;  /* 0x0000770014057a24 */ /* 0x000fe200078e0205 */
[----:B------:R-:W-:Y:S01]  /*10d0*/  LEA.HI.X R245, R30, c[0x0][0x25c], R7, 0x2, P1 ;  /* 0x000097001ef57a11 */ /* 0x000fe200008f1407 */
[----:B------:R-:W-:Y:S01]  /*10e0*/  IMAD.WIDE.U32 R16, R20, c[0x0][0x1d8], R16 ;  /* 0x0000760014107a25 */ /* 0x000fe200078e0010 */
[----:B------:R-:W-:Y:S01]  /*10f0*/  LEA.HI.X R243, R28, c[0x0][0x284], R9, 0x2, P0 ;  /* 0x0000a1001cf37a11 */ /* 0x000fe200000f1409 */
[----:B------:R-:W-:Y:S01]  /*1100*/  CS2R R116, SRZ ;  /* 0x0000000000747805 */ /* 0x000fe2000001ff00 */
[----:B------:R-:W-:Y:S01]  /*1110*/  LEA.HI R7, R19, R232, RZ, 0x6 ;  /* 0x000000e813077211 */ /* 0x000fe200078f30ff */
[----:B------:R-:W-:Y:S01]  /*1120*/  IMAD.IADD R5, R17, 0x1, R5 ;  /* 0x0000000111057824 */ /* 0x000fe200078e0205 */
[----:B------:R-:W-:Y:S01]  /*1130*/  LEA R30, P0, R16, c[0x0][0x1c0], 0x1 ;  /* 0x00007000101e7a11 */ /* 0x000fe200078008ff */
[----:B------:R-:W-:Y:S01]  /*1140*/  IMAD.WIDE.U32 R14, R14, c[0x0][0x1b8], R32 ;  /* 0x00006e000e0e7a25 */ /* 0x000fe200078e0020 */
[----:B------:R-:W-:Y:S01]  /*1150*/  ISETP.GE.AND P1, PT, R24, c[0x0][0x1cc], PT ;  /* 0x0000730018007a0c */ /* 0x000fe20003f26270 */
[----:B------:R-:W-:Y:S01]  /*1160*/  CS2R R114, SRZ ;  /* 0x0000000000727805 */ /* 0x000fe2000001ff00 */
[----:B------:R-:W-:Y:S01]  /*1170*/  LEA.HI.X R31, R16, c[0x0][0x1c4], R5, 0x1, P0 ;  /* 0x00007100101f7a11 */ /* 0x000fe200000f0c05 */
[----:B------:R-:W-:Y:S01]  /*1180*/  IMAD.IADD R5, R3, 0x1, -R238 ;  /* 0x0000000103057824 */ /* 0x000fe200078e0aee */
[----:B------:R-:W-:Y:S01]  /*1190*/  SHF.R.S32.HI R7, RZ, 0x6, R7 ;  /* 0x00000006ff077819 */ /* 0x000fe20000011407 */
[----:B------:R-:W-:Y:S01]  /*11a0*/  IMAD.IADD R23, R15, 0x1, R22 ;  /* 0x000000010f177824 */ /* 0x000fe200078e0216 */
[----:B------:R-:W-:Y:S01]  /*11b0*/  ISETP.GT.AND P0, PT, R232, 0x7f, PT ;  /* 0x0000007fe800780c */ /* 0x000fe20003f04270 */
[----:B------:R-:W-:Y:S01]  /*11c0*/  IMAD R5, R2, -0x50, R5 ;  /* 0xffffffb002057824 */ /* 0x000fe200078e0205 */
[----:B------:R-:W-:Y:S01]  /*11d0*/  IADD3 R9, R24, 0x80, RZ ;  /* 0x0000008018097810 */ /* 0x000fe20007ffe0ff */
[----:B------:R-:W-:Y:S01]  /*11e0*/  IMAD.MOV.U32 R22, RZ, RZ, R14 ;  /* 0x000000ffff167224 */ /* 0x000fe200078e000e */
[----:B------:R-:W-:Y:S01]  /*11f0*/  CS2R R112, SRZ ;  /* 0x0000000000707805 */ /* 0x000fe2000001ff00 */
[----:B------:R-:W-:Y:S01]  /*1200*/  IMAD.MOV.U32 R14, RZ, RZ, c[0x0][0x1d8] ;  /* 0x00007600ff0e7624 */ /* 0x000fe200078e00ff */
[----:B------:R-:W-:Y:S01]  /*1210*/  ISETP.LT.OR P2, PT, R5, 0x1, P1 ;  /* 0x000000010500780c */ /* 0x000fe20000f41670 */
[----:B------:R-:W-:Y:S01]  /*1220*/  IMAD.MOV.U32 R15, RZ, RZ, c[0x0][0x1dc] ;  /* 0x00007700ff0f7624 */ /* 0x000fe200078e00ff */
[----:B------:R-:W-:Y:S01]  /*1230*/  ISETP.GE.AND P5, PT, R9, c[0x0][0x1cc], PT ;  /* 0x0000730009007a0c */ /* 0x000fe20003fa6270 */
[----:B------:R-:W-:Y:S01]  /*1240*/  IMAD R234, R7, 0x200, R234 ;  /* 0x0000020007ea7824 */ /* 0x000fe200078e02ea */
[----:B------:R-:W-:Y:S01]  /*1250*/  LEA R28, P4, R14, R30, 0x6 ;  /* 0x0000001e0e1c7211 */ /* 0x000fe200078830ff */
[----:B------:R-:W-:Y:S01]  /*1260*/  IMAD R16, R21, c[0x0][0x1a8], RZ ;  /* 0x00006a0015107a24 */ /* 0x000fe200078e02ff */
[C---:B------:R-:W-:Y:S01]  /*1270*/  ISETP.LT.OR P6, PT, R5.reuse, 0x1, P3 ;  /* 0x000000010500780c */ /* 0x040fe20001fc1670 */
[----:B------:R-:W-:Y:S01]  /*1280*/  IMAD.SHL.U32 R234, R234, 0x2, RZ ;  /* 0x00000002eaea7824 */ /* 0x000fe200078e00ff */
[----:B------:R-:W-:Y:S01]  /*1290*/  LEA.HI.X R29, R14, R31, R15, 0x6, P4 ;  /* 0x0000001f0e1d7211 */ /* 0x000fe200020f340f */
[----:B------:R-:W-:Y:S01]  /*12a0*/  IMAD.U32 R15, RZ, RZ, UR4 ;  /* 0x00000004ff0f7e24 */ /* 0x000fe2000f8e00ff */
[C---:B------:R-:W-:Y:S01]  /*12b0*/  ISETP.LT.OR P4, PT, R5.reuse, 0x1, P5 ;  /* 0x000000010500780c */ /* 0x040fe20002f81670 */
[----:B------:R-:W-:Y:S01]  /*12c0*/  IMAD.U32 R14, RZ, RZ, UR5 ;  /* 0x00000005ff0e7e24 */ /* 0x000fe2000f8e00ff */
[----:B------:R-:W-:Y:S01]  /*12d0*/  ISETP.LT.OR P1, PT, R5, 0x21, P1 ;  /* 0x000000210500780c */ /* 0x000fe20000f21670 */
[----:B------:R-:W-:Y:S01]  /*12e0*/  @!PT LDS RZ, [RZ] ;  /* 0x00000000fffff984 */ /* 0x000fe20000000800 */
[----:B------:R-:W-:Y:S01]  /*12f0*/  @!PT LDS RZ, [RZ] ;  /* 0x00000000fffff984 */ /* 0x000fe20000000800 */
[----:B------:R-:W-:Y:S01]  /*1300*/  @!PT LDS RZ, [RZ] ;  /* 0x00000000fffff984 */ /* 0x000fe20000000800 */
[----:B------:R1:W-:Y:S01]  /*1310*/  LDGSTS.E.BYPASS.LTC128B.128 [R234+0x7880], [R30.64], !P2 ;  /* 0x078800001eea7fae */ /* 0x0003e2000d101d4e */
[----:B------:R-:W-:Y:S01]  /*1320*/  @!P0 LEA R32, P2, R15, R28, 0x1 ;  /* 0x0000001c0f208211 */ /* 0x000fe200078408ff */
[C---:B------:R-:W-:Y:S01]  /*1330*/  IMAD R16, R20.reuse, c[0x0][0x1ac], R16 ;  /* 0x00006b0014107a24 */ /* 0x040fe200078e0210 */
[----:B------:R-:W-:Y:S01]  /*1340*/  ISETP.LT.OR P5, PT, R5, 0x21, P5 ;  /* 0x000000210500780c */ /* 0x000fe20002fa1670 */
[----:B------:R-:W-:Y:S01]  /*1350*/  IMAD.WIDE.U32 R20, R20, c[0x0][0x1a8], R22 ;  /* 0x00006a0014147a25 */ /* 0x000fe200078e0016 */
[----:B------:R-:W-:Y:S01]  /*1360*/  @!P0 LEA.HI.X R33, R15, R29, R14, 0x1, P2 ;  /* 0x0000001d0f218211 */ /* 0x000fe200010f0c0e */
[----:B------:R1:W-:Y:S01]  /*1370*/  LDGSTS.E.BYPASS.LTC128B.128 [R234+0xa080], [R30.64+0x80], !P6 ;  /* 0x0a0800801eea7fae */ /* 0x0003e2000f101d4e */
[C---:B------:R-:W-:Y:S01]  /*1380*/  @!P0 ISETP.GE.AND P2, PT, R5.reuse, 0x41, PT ;  /* 0x000000410500880c */ /* 0x040fe20003f46270 */
[----:B------:R-:W-:Y:S01]  /*1390*/  IMAD R14, R12, c[0x0][0x178], RZ ;  /* 0x00005e000c0e7a24 */ /* 0x000fe200078e02ff */
[----:B------:R-:W-:Y:S01]  /*13a0*/  ISETP.LT.OR P6, PT, R5, 0x21, P3 ;  /* 0x000000210500780c */ /* 0x000fe20001fc1670 */
[----:B------:R1:W-:Y:S01]  /*13b0*/  LDGSTS.E.BYPASS.LTC128B.128 [R234+0xc880], [R30.64+0x100], !P4 ;  /* 0x0c8801001eea7fae */ /* 0x0003e2000e101d4e */
[C---:B------:R-:W-:Y:S01]  /*13c0*/  @!P0 ISETP.GE.OR P4, PT, R24.reuse, c[0x0][0x1cc], !P2 ;  /* 0x0000730018008a0c */ /* 0x040fe20005786670 */
[----:B------:R-:W-:Y:S01]  /*13d0*/  IMAD R14, R11, c[0x0][0x17c], R14 ;  /* 0x00005f000b0e7a24 */ /* 0x000fe200078e020e */
[----:B------:R-:W-:Y:S01]  /*13e0*/  @!P0 ISETP.LT.OR P3, PT, R5, 0x41, P3 ;  /* 0x000000410500880c */ /* 0x000fe20001f61670 */
[----:B------:R-:W-:Y:S01]  /*13f0*/  IMAD.WIDE.U32 R22, R11, c[0x0][0x178], R24 ;  /* 0x00005e000b167a25 */ /* 0x000fe200078e0018 */
[----:B------:R-:W-:Y:S01]  /*1400*/  @!P0 ISETP.GE.OR P2, PT, R9, c[0x0][0x1cc], !P2 ;  /* 0x0000730009008a0c */ /* 0x000fe20005746670 */
[----:B------:R2:W-:Y:S01]  /*1410*/  LDGSTS.E.BYPASS.LTC128B.128 [R234+0x8880], [R28.64], !P1 ;  /* 0x088800001cea7fae */ /* 0x0005e2000c901d4e */
[----:B------:R-:W-:Y:S01]  /*1420*/  ULDC.64 UR4, c[0x0][0x1a8] ;  /* 0x00006a0000047ab9 */ /* 0x000fe20000000a00 */
[----:B------:R-:W-:Y:S01]  /*1430*/  IMAD.IADD R23, R23, 0x1, R14 ;  /* 0x0000000117177824 */ /* 0x000fe200078e020e */
[----:B------:R-:W-:Y:S01]  /*1440*/  USHF.L.U32 UR7, UR4, 0x5, URZ ;  /* 0x0000000504077899 */ /* 0x000fe2000800063f */
[----:B------:R-:W-:Y:S01]  /*1450*/  IMAD.IADD R16, R21, 0x1, R16 ;  /* 0x0000000115107824 */ /* 0x000fe200078e0210 */
[----:B------:R-:W-:Y:S01]  /*1460*/  USHF.L.U64.HI UR5, UR4, UR6, UR5 ;  /* 0x0000000604057299 */ /* 0x000fe20008010205 */
[----:B------:R2:W-:Y:S01]  /*1470*/  LDGSTS.E.BYPASS.LTC128B.128 [R234+0xb080], [R28.64+0x80], !P6 ;  /* 0x0b0800801cea7fae */ /* 0x0005e2000f101d4e */
[----:B------:R-:W-:Y:S01]  /*1480*/  ISETP.GE.AND P6, PT, R24, c[0x0][0x19c], PT ;  /* 0x0000670018007a0c */ /* 0x000fe20003fc6270 */
[----:B------:R-:W-:Y:S01]  /*1490*/  IMAD.MOV.U32 R14, RZ, RZ, c[0x0][0x1a8] ;  /* 0x00006a00ff0e7624 */ /* 0x000fe200078e00ff */
[----:B------:R-:W-:Y:S01]  /*14a0*/  CS2R R82, SRZ ;  /* 0x0000000000527805 */ /* 0x000fe2000001ff00 */
[----:B------:R2:W-:Y:S01]  /*14b0*/  LDGSTS.E.BYPASS.LTC128B.128 [R234+0xd880], [R28.64+0x100], !P5 ;  /* 0x0d8801001cea7fae */ /* 0x0005e2000e901d4e */
[----:B------:R-:W-:Y:S01]  /*14c0*/  IMAD.MOV.U32 R15, RZ, RZ, c[0x0][0x1ac] ;  /* 0x00006b00ff0f7624 */ /* 0x000fe200078e00ff */
[----:B------:R-:W-:Y:S01]  /*14d0*/  ISETP.GE.AND P5, PT, R10, c[0x0][0x19c], PT ;  /* 0x000067000a007a0c */ /* 0x000fe20003fa6270 */
[----:B------:R-:W-:Y:S01]  /*14e0*/  IMAD R17, R13, c[0x0][0x180], RZ ;  /* 0x000060000d117a24 */ /* 0x000fe200078e02ff */
[----:B------:R3:W-:Y:S01]  /*14f0*/  @!P0 LDGSTS.E.BYPASS.LTC128B.128 [R234+0x9880], [R32.64], !P4 ;  /* 0x0988000020ea8fae */ /* 0x0007e2000e101d4e */
[C---:B------:R-:W-:Y:S01]  /*1500*/  ISETP.LT.OR P4, PT, R5.reuse, 0x1, P6 ;  /* 0x000000010500780c */ /* 0x040fe20003781670 */
[----:B------:R-:W-:Y:S01]  /*1510*/  IMAD.WIDE.U32 R22, R0, c[0x0][0x180], R22 ;  /* 0x0000600000167a25 */ /* 0x000fe200078e0016 */
[----:B------:R-:W-:Y:S01]  /*1520*/  CS2R R80, SRZ ;  /* 0x0000000000507805 */ /* 0x000fe2000001ff00 */
[----:B------:R3:W-:Y:S01]  /*1530*/  @!P0 LDGSTS.E.BYPASS.LTC128B.128 [R234+0xc080], [R32.64+0x80], !P3 ;  /* 0x0c08008020ea8fae */ /* 0x0007e2000d901d4e */
[----:B------:R-:W-:Y:S01]  /*1540*/  CS2R R78, SRZ ;  /* 0x00000000004e7805 */ /* 0x000fe2000001ff00 */
[----:B------:R-:W-:Y:S01]  /*1550*/  IMAD R12, R12, c[0x0][0x208], RZ ;  /* 0x000082000c0c7a24 */ /* 0x000fe200078e02ff */
[C---:B-1----:R-:W-:Y:S01]  /*1560*/  LEA R30, P1, R20.reuse, c[0x0][0x190], 0x1 ;  /* 0x00006400141e7a11 */ /* 0x042fe200078208ff */
[----:B------:R3:W-:Y:S01]  /*1570*/  @!P0 LDGSTS.E.BYPASS.LTC128B.128 [R234+0xe880], [R32.64+0x100], !P2 ;  /* 0x0e88010020ea8fae */ /* 0x0007e2000d101d4e */
[----:B------:R-:W-:Y:S01]  /*1580*/  ISETP.LT.OR P2, PT, R5, 0x1, P5 ;  /* 0x000000010500780c */ /* 0x000fe20002f41670 */
[----:B------:R-:W-:Y:S01]  /*1590*/  IMAD R12, R11, c[0x0][0x20c], R12 ;  /* 0x000083000b0c7a24 */ /* 0x000fe200078e020c */
[----:B------:R-:W-:Y:S01]  /*15a0*/  LEA.HI.X R31, R20, c[0x0][0x194], R16, 0x1, P1 ;  /* 0x00006500141f7a11 */ /* 0x000fe200008f0c10 */
[----:B------:R-:W-:Y:S01]  /*15b0*/  IMAD R16, R0, c[0x0][0x184], R17 ;  /* 0x0000610000107a24 */ /* 0x000fe200078e0211 */
[----:B------:R-:W-:Y:S01]  /*15c0*/  LEA R20, P3, R14, R30, 0x6 ;  /* 0x0000001e0e147211 */ /* 0x000fe200078630ff */
[----:B------:R-:W-:Y:S01]  /*15d0*/  IMAD R17, R8, c[0x0][0x188], RZ ;  /* 0x0000620008117a24 */ /* 0x000fe200078e02ff */
[----:B------:R-:W-:Y:S01]  /*15e0*/  ISETP.GE.AND P1, PT, R9, c[0x0][0x19c], PT ;  /* 0x0000670009007a0c */ /* 0x000fe20003f26270 */
[----:B------:R-:W-:Y:S01]  /*15f0*/  IMAD.IADD R23, R23, 0x1, R16 ;  /* 0x0000000117177824 */ /* 0x000fe200078e0210 */
[----:B------:R-:W-:Y:S01]  /*1600*/  LEA.HI.X R21, R14, R31, R15, 0x6, P3 ;  /* 0x0000001f0e157211 */ /* 0x000fe200018f340f */
[----:B------:R1:W-:Y:S01]  /*1610*/  LDGSTS.E.BYPASS.LTC128B.128 [R234+0x80], [R30.64], !P4 ;  /* 0x000800001eea7fae */ /* 0x0003e2000e101d4e */
[C---:B------:R-:W-:Y:S01]  /*1620*/  ISETP.LT.OR P3, PT, R5.reuse, 0x1, P1 ;  /* 0x000000010500780c */ /* 0x040fe20000f61670 */
[C---:B------:R-:W-:Y:S01]  /*1630*/  IMAD R14, R240.reuse, c[0x0][0x18c], R17 ;  /* 0x00006300f00e7a24 */ /* 0x040fe200078e0211 */
[C---:B------:R-:W-:Y:S01]  /*1640*/  ISETP.LT.OR P4, PT, R5.reuse, 0x21, P6 ;  /* 0x000000210500780c */ /* 0x040fe20003781670 */
[----:B------:R-:W-:Y:S01]  /*1650*/  IMAD.WIDE.U32 R16, R240, c[0x0][0x188], R22 ;  /* 0x00006200f0107a25 */ /* 0x000fe200078e0016 */
[----:B------:R1:W-:Y:S01]  /*1660*/  LDGSTS.E.BYPASS.LTC128B.128 [R234+0x2880], [R30.64+0x80], !P2 ;  /* 0x028800801eea7fae */ /* 0x0003e2000d101d4e */
[----:B------:R-:W-:Y:S01]  /*1670*/  @!P0 ISETP.LT.OR P6, PT, R5, 0x41, P6 ;  /* 0x000000410500880c */ /* 0x000fe200037c1670 */
[----:B------:R-:W-:Y:S01]  /*1680*/  CS2R R76, SRZ ;  /* 0x00000000004c7805 */ /* 0x000fe2000001ff00 */
[----:B------:R-:W-:Y:S01]  /*1690*/  IMAD.IADD R14, R17, 0x1, R14 ;  /* 0x00000001110e7824 */ /* 0x000fe200078e020e */
[C---:B------:R-:W-:Y:S01]  /*16a0*/  LEA R250, P2, R16.reuse, c[0x0][0x160], 0x1 ;  /* 0x0000580010fa7a11 */ /* 0x040fe200078408ff */
[----:B------:R-:W-:Y:S01]  /*16b0*/  IMAD.WIDE.U32 R22, R11, c[0x0][0x208], R24 ;  /* 0x000082000b167a25 */ /* 0x000fe200078e0018 */
[----:B------:R-:W-:Y:S01]  /*16c0*/  CS2R R74, SRZ ;  /* 0x00000000004a7805 */ /* 0x000fe2000001ff00 */
[----:B------:R-:W-:Y:S01]  /*16d0*/  CS2R R72, SRZ ;  /* 0x0000000000487805 */ /* 0x000fe2000001ff00 */
[----:B------:R-:W-:Y:S01]  /*16e0*/  LEA.HI.X R251, R16, c[0x0][0x164], R14, 0x1, P2 ;  /* 0x0000590010fb7a11 */ /* 0x000fe200010f0c0e */
[----:B------:R1:W-:Y:S01]  /*16f0*/  LDGSTS.E.BYPASS.LTC128B.128 [R234+0x5080], [R30.64+0x100], !P3 ;  /* 0x050801001eea7fae */ /* 0x0003e2000d901d4e */
[----:B------:R-:W-:Y:S01]  /*1700*/  ISETP.GE.AND P3, PT, R24, c[0x0][0x16c], PT ;  /* 0x00005b0018007a0c */ /* 0x000fe20003f66270 */
[----:B------:R-:W-:Y:S01]  /*1710*/  IMAD.IADD R23, R23, 0x1, R12 ;  /* 0x0000000117177824 */ /* 0x000fe200078e020c */
[----:B------:R-:W-:Y:S01]  /*1720*/  ISETP.GE.AND P2, PT, R10, c[0x0][0x16c], PT ;  /* 0x00005b000a007a0c */ /* 0x000fe20003f46270 */
[----:B------:R4:W-:Y:S01]  /*1730*/  LDGSTS.E.BYPASS.LTC128B.128 [R234+0x1080], [R20.64], !P4 ;  /* 0x0108000014ea7fae */ /* 0x0009e2000e101d4e */
[----:B------:R-:W-:Y:S01]  /*1740*/  SEL R17, RZ, 0x1, P3 ;  /* 0x00000001ff117807 */ /* 0x000fe20001800000 */
[----:B------:R-:W-:Y:S01]  /*1750*/  IMAD.U32 R11, RZ, RZ, UR7 ;  /* 0x00000007ff0b7e24 */ /* 0x000fe2000f8e00ff */
[----:B------:R-:W-:Y:S01]  /*1760*/  ISETP.LT.OR P4, PT, R5, 0x21, P5 ;  /* 0x000000210500780c */ /* 0x000fe20002f81670 */
[----:B------:R-:W-:Y:S01]  /*1770*/  IMAD R15, R13, c[0x0][0x210], RZ ;  /* 0x000084000d0f7a24 */ /* 0x000fe200078e02ff */
[C---:B------:R-:W-:Y:S01]  /*1780*/  ISETP.LT.OR P3, PT, R5.reuse, 0x21, P1 ;  /* 0x000000210500780c */ /* 0x040fe20000f61670 */
[C---:B------:R-:W-:Y:S01]  /*1790*/  IMAD.WIDE.U32 R22, R0.reuse, c[0x0][0x210], R22 ;  /* 0x0000840000167a25 */ /* 0x040fe200078e0016 */
[C---:B------:R-:W-:Y:S01]  /*17a0*/  @!P0 ISETP.LT.OR P5, PT, R5.reuse, 0x41, P5 ;  /* 0x000000410500880c */ /* 0x040fe20002fa1670 */
[----:B------:R-:W-:Y:S01]  /*17b0*/  USHF.L.U64.HI UR7, UR8, UR6, UR9 ;  /* 0x0000000608077299 */ /* 0x000fe20008010209 */
[----:B------:R-:W-:Y:S01]  /*17c0*/  @!P0 ISETP.LT.OR P1, PT, R5, 0x41, P1 ;  /* 0x000000410500880c */ /* 0x000fe20000f21670 */
[----:B------:R-:W-:Y:S01]  /*17d0*/  IMAD R15, R0, c[0x0][0x214], R15 ;  /* 0x00008500000f7a24 */ /* 0x000fe200078e020f */
[----:B------:R-:W-:Y:S01]  /*17e0*/  SEL R5, RZ, 0xffffffff, P2 ;  /* 0xffffffffff057807 */ /* 0x000fe20001000000 */
[----:B------:R-:W-:Y:S01]  /*17f0*/  USHF.L.U64.HI UR7, UR11, 0x1, UR7 ;  /* 0x000000010b077899 */ /* 0x000fe20008010207 */
[----:B------:R-:W-:Y:S01]  /*1800*/  ISETP.GE.AND P2, PT, R9, c[0x0][0x16c], PT ;  /* 0x00005b0009007a0c */ /* 0x000fe20003f46270 */
[----:B------:R-:W-:Y:S01]  /*1810*/  IMAD.IADD R23, R23, 0x1, R15 ;  /* 0x0000000117177824 */ /* 0x000fe200078e020f */
[----:B------:R-:W-:Y:S01]  /*1820*/  IADD3 R14, -R238, UR12, RZ ;  /* 0x0000000cee0e7c10 */ /* 0x000fe2000fffe1ff */
[----:B------:R-:W-:Y:S01]  /*1830*/  IMAD.SHL.U32 R12, R5, 0x2, RZ ;  /* 0x00000002050c7824 */ /* 0x000fe200078e00ff */
[----:B------:R4:W-:Y:S01]  /*1840*/  LDGSTS.E.BYPASS.LTC128B.128 [R234+0x3880], [R20.64+0x80], !P4 ;  /* 0x0388008014ea7fae */ /* 0x0009e2000e101d4e */
[----:B------:R-:W-:Y:S01]  /*1850*/  IMAD.U32 R5, RZ, RZ, UR5 ;  /* 0x00000005ff057e24 */ /* 0x000fe2000f8e00ff */
[----:B------:R-:W-:Y:S01]  /*1860*/  ULDC.64 UR4, c[0x0][0x208] ;  /* 0x0000820000047ab9 */ /* 0x000fe20000000a00 */
[----:B------:R-:W-:Y:S01]  /*1870*/  IMAD.WIDE.U32 R22, R240, c[0x0][0x218], R22 ;  /* 0x00008600f0167a25 */ /* 0x000fe200078e0016 */
[----:B------:R-:W-:Y:S01]  /*1880*/  LOP3.LUT R17, R12, 0x2, R17, 0xe2, !PT ;  /* 0x000000020c117812 */ /* 0x000fe200078ee211 */
[----:B------:R4:W-:Y:S01]  /*1890*/  LDGSTS.E.BYPASS.LTC128B.128 [R234+0x6080], [R20.64+0x100], !P3 ;  /* 0x0608010014ea7fae */ /* 0x0009e2000d901d4e */
[----:B------:R-:W-:Y:S01]  /*18a0*/  SEL R12, RZ, 0x4, P2 ;  /* 0x00000004ff0c7807 */ /* 0x000fe20001000000 */
[----:B------:R-:W-:Y:S01]  /*18b0*/  USHF.L.U32 UR13, UR4, 0x5, URZ ;  /* 0x00000005040d7899 */ /* 0x000fe2000800063f */
[----:B------:R-:W-:Y:S01]  /*18c0*/  @!P0 LEA R16, P2, R11, R20, 0x1 ;  /* 0x000000140b108211 */ /* 0x000fe200078408ff */
[----:B------:R-:W-:Y:S01]  /*18d0*/  USHF.L.U64.HI UR5, UR4, UR6, UR5 ;  /* 0x0000000604057299 */ /* 0x000fe20008010205 */
[----:B------:R-:W-:Y:S01]  /*18e0*/  LOP3.LUT R12, R17, R12, RZ, 0xfc, !PT ;  /* 0x0000000c110c7212 */ /* 0x000fe200078efcff */
[----:B------:R-:W-:Y:S01]  /*18f0*/  USHF.L.U32 UR11, UR13, 0x1, URZ ;  /* 0x000000010d0b7899 */ /* 0x000fe2000800063f */
[----:B------:R-:W-:Y:S01]  /*1900*/  @!P0 LEA.HI.X R17, R11, R21, R5, 0x1, P2 ;  /* 0x000000150b118211 */ /* 0x000fe200010f0c05 */
[----:B------:R-:W-:Y:S01]  /*1910*/  IMAD R5, R8, c[0x0][0x218], RZ ;  /* 0x0000860008057a24 */ /* 0x000fe200078e02ff */
[C---:B------:R-:W-:Y:S01]  /*1920*/  LOP3.LUT P4, RZ, R12.reuse, 0x1, RZ, 0xc0, !PT ;  /* 0x000000010cff7812 */ /* 0x040fe2000788c0ff */
[----:B------:R-:W-:Y:S01]  /*1930*/  USHF.L.U64.HI UR5, UR13, 0x1, UR5 ;  /* 0x000000010d057899 */ /* 0x000fe20008010205 */
[C---:B------:R-:W-:Y:S01]  /*1940*/  LOP3.LUT P3, RZ, R12.reuse, 0x2, RZ, 0xc0, !PT ;  /* 0x000000020cff7812 */ /* 0x040fe2000786c0ff */
[----:B------:R2:W-:Y:S01]  /*1950*/  @!P0 LDGSTS.E.BYPASS.LTC128B.128 [R234+0x2080], [R16.64], !P6 ;  /* 0x0208000010ea8fae */ /* 0x0005e2000f101d4e */
[----:B------:R-:W-:Y:S01]  /*1960*/  LOP3.LUT P2, RZ, R12, 0x4, RZ, 0xc0, !PT ;  /* 0x000000040cff7812 */ /* 0x000fe2000784c0ff */
[----:B------:R-:W-:Y:S01]  /*1970*/  IMAD R5, R240, c[0x0][0x21c], R5 ;  /* 0x00008700f0057a24 */ /* 0x000fe200078e0205 */
[C---:B------:R-:W-:Y:S01]  /*1980*/  ISETP.LT.OR P6, PT, R14.reuse, 0x1, !P4 ;  /* 0x000000010e00780c */ /* 0x040fe200067c1670 */
[----:B------:R2:W-:Y:S01]  /*1990*/  @!P0 LDGSTS.E.BYPASS.LTC128B.128 [R234+0x4880], [R16.64+0x80], !P5 ;  /* 0x0488008010ea8fae */ /* 0x0005e2000e901d4e */
[C---:B------:R-:W-:Y:S01]  /*19a0*/  ISETP.LT.OR P5, PT, R14.reuse, 0x1, !P3 ;  /* 0x000000010e00780c */ /* 0x040fe20005fa1670 */
[----:B------:R-:W-:Y:S01]  /*19b0*/  IMAD.IADD R5, R23, 0x1, R5 ;  /* 0x0000000117057824 */ /* 0x000fe200078e0205 */
[CC--:B------:R-:W-:Y:S01]  /*19c0*/  LEA.HI R15, R19.reuse, R232.reuse, RZ, 0x2 ;  /* 0x000000e8130f7211 */ /* 0x0c0fe200078f10ff */
[----:B------:R3:W-:Y:S01]  /*19d0*/  @!P0 LDGSTS.E.BYPASS.LTC128B.128 [R234+0x7080], [R16.64+0x100], !P1 ;  /* 0x0708010010ea8fae */ /* 0x0007e2000c901d4e */
[----:B------:R-:W-:Y:S01]  /*19e0*/  ISETP.LT.OR P1, PT, R14, 0x1, !P2 ;  /* 0x000000010e00780c */ /* 0x000fe20005721670 */
[----:B------:R-:W-:Y:S01]  /*19f0*/  IMAD R3, R2, -0x50, R3 ;  /* 0xffffffb002037824 */ /* 0x000fe200078e0203 */
[C---:B------:R-:W-:Y:S01]  /*1a00*/  LEA R248, P0, R22.reuse, c[0x0][0x1f0], 0x1 ;  /* 0x00007c0016f87a11 */ /* 0x040fe200078008ff */
[----:B------:R-:W0:Y:S01]  /*1a10*/  LDGDEPBAR ;  /* 0x00000000000079af */ /* 0x000e220000000000 */
[----:B------:R-:W-:Y:S01]  /*1a20*/  LEA.HI R2, R19, R232, RZ, 0x5 ;  /* 0x000000e813027211 */ /* 0x000fe200078f28ff */
[----:B------:R-:W-:Y:S01]  /*1a30*/  IMAD R13, R13, c[0x0][0x238], RZ ;  /* 0x00008e000d0d7a24 */ /* 0x000fe200078e02ff */
[----:B------:R-:W-:Y:S01]  /*1a40*/  LEA.HI.X R249, R22, c[0x0][0x1f4], R5, 0x1, P0 ;  /* 0x00007d0016f97a11 */ /* 0x000fe200000f0c05 */
[----:B------:R-:W-:Y:S01]  /*1a50*/  IMAD.U32 R5, RZ, RZ, UR10 ;  /* 0x0000000aff057e24 */ /* 0x000fe2000f8e00ff */
[----:B------:R3:W-:Y:S01]  /*1a60*/  LDGSTS.E.BYPASS.LTC128B.128 [R234+0xf080], [R250.64], !P6 ;  /* 0x0f080000faea7fae */ /* 0x0007e2000f101d4e */
[----:B----4-:R-:W-:Y:S01]  /*1a70*/  IMAD.U32 R21, RZ, RZ, UR11 ;  /* 0x0000000bff157e24 */ /* 0x010fe2000f8e00ff */
[----:B------:R-:W-:Y:S01]  /*1a80*/  SHF.R.S32.HI R18, RZ, 0x2, R15 ;  /* 0x00000002ff127819 */ /* 0x000fe2000001140f */
[C---:B------:R-:W-:Y:S01]  /*1a90*/  IMAD R13, R0.reuse, c[0x0][0x23c], R13 ;  /* 0x00008f00000d7a24 */ /* 0x040fe200078e020d */
[----:B------:R4:W-:Y:S01]  /*1aa0*/  LDGSTS.E.BYPASS.LTC128B.128 [R234+0x11080], [R250.64+0x80], !P5 ;  /* 0x11080080faea7fae */ /* 0x0009e2000e901d4e */
[----:B------:R-:W-:Y:S01]  /*1ab0*/  IADD3 R22, P6, P0, R5, 0x80, R250 ;  /* 0x0000008005167810 */ /* 0x000fe200078de0fa */
[----:B------:R-:W-:Y:S01]  /*1ac0*/  IMAD.WIDE.U32 R26, R0, c[0x0][0x238], R26 ;  /* 0x00008e00001a7a25 */ /* 0x000fe200078e001a */
[----:B------:R-:W-:Y:S01]  /*1ad0*/  SHF.R.S32.HI R12, RZ, 0x1f, R2 ;  /* 0x0000001fff0c7819 */ /* 0x000fe20000011402 */
[----:B------:R4:W-:Y:S01]  /*1ae0*/  LDGSTS.E.BYPASS.LTC128B.128 [R234+0x13080], [R250.64+0x100], !P1 ;  /* 0x13080100faea7fae */ /* 0x0009e2000c901d4e */
[----:B-1----:R-:W-:Y:S01]  /*1af0*/  IADD3 R30, P1, R250, UR10, RZ ;  /* 0x0000000afa1e7c10 */ /* 0x002fe2000ff3e0ff */
[----:B------:R-:W-:Y:S01]  /*1b00*/  IMAD.IADD R27, R27, 0x1, R13 ;  /* 0x000000011b1b7824 */ /* 0x000fe200078e020d */
[----:B------:R-:W-:Y:S01]  /*1b10*/  IADD3.X R23, RZ, UR7, R251, P6, P0 ;  /* 0x00000007ff177c10 */ /* 0x000fe2000b7e04fb */
[----:B------:R-:W-:Y:S01]  /*1b20*/  IMAD.IADD R230, R227, 0x1, -R230 ;  /* 0x00000001e3e67824 */ /* 0x000fe200078e0ae6 */
[----:B------:R-:W-:Y:S01]  /*1b30*/  IADD3.X R31, R251, UR7, RZ, P1, !PT ;  /* 0x00000007fb1f7c10 */ /* 0x000fe20008ffe4ff */
[----:B------:R-:W-:Y:S01]  /*1b40*/  IMAD.SHL.U32 R7, R7, 0x8, RZ ;  /* 0x0000000807077824 */ /* 0x000fe200078e00ff */
[----:B--2---:R-:W-:Y:S01]  /*1b50*/  IADD3 R28, P5, P1, R5, 0x100, R250 ;  /* 0x00000100051c7810 */ /* 0x004fe200079be0fa */
[----:B------:R-:W-:Y:S01]  /*1b60*/  IMAD R230, R230, -0x8, R3 ;  /* 0xfffffff8e6e67824 */ /* 0x000fe200078e0203 */
[C---:B------:R-:W-:Y:S01]  /*1b70*/  ISETP.LT.OR P6, PT, R14.reuse, 0x21, !P4 ;  /* 0x000000210e00780c */ /* 0x040fe200067c1670 */
[----:B------:R-:W-:Y:S01]  /*1b80*/  IMAD.MOV.U32 R226, RZ, RZ, 0x20 ;  /* 0x00000020ffe27424 */ /* 0x000fe200078e00ff */
[----:B------:R-:W-:Y:S01]  /*1b90*/  ISETP.LT.OR P0, PT, R14, 0x21, !P3 ;  /* 0x000000210e00780c */ /* 0x000fe20005f01670 */
[----:B------:R-:W-:Y:S01]  /*1ba0*/  IMAD.MOV.U32 R228, RZ, RZ, 0x10 ;  /* 0x00000010ffe47424 */ /* 0x000fe200078e00ff */
[----:B------:R-:W-:Y:S01]  /*1bb0*/  IADD3.X R29, RZ, UR7, R251, P5, P1 ;  /* 0x00000007ff1d7c10 */ /* 0x000fe2000afe24fb */
[----:B------:R-:W-:Y:S01]  /*1bc0*/  UIADD3 UR6, UR12, 0x3f, URZ ;  /* 0x0000003f0c067890 */ /* 0x000fe2000fffe03f */
[----:B------:R-:W-:Y:S01]  /*1bd0*/  IADD3 R20, P5, P1, R21, 0x100, R248 ;  /* 0x0000010015147810 */ /* 0x000fe200079be0f8 */
[----:B------:R-:W-:Y:S01]  /*1be0*/  UMOV UR4, 0x6 ;  /* 0x0000000600047882 */ /* 0x000fe20000000000 */
[----:B---3--:R-:W-:Y:S01]  /*1bf0*/  P2R R16, PR, RZ, 0x10 ;  /* 0x00000010ff107803 */ /* 0x008fe20000000000 */
[----:B------:R-:W-:Y:S01]  /*1c00*/  CS2R R70, SRZ ;  /* 0x0000000000467805 */ /* 0x000fe2000001ff00 */
[----:B------:R-:W-:Y:S01]  /*1c10*/  IADD3.X R21, RZ, UR5, R249, P5, P1 ;  /* 0x00000005ff157c10 */ /* 0x000fe2000afe24f9 */
[----:B------:R-:W-:Y:S01]  /*1c20*/  CS2R R68, SRZ ;  /* 0x0000000000447805 */ /* 0x000fe2000001ff00 */
[----:B------:R-:W-:Y:S01]  /*1c30*/  ISETP.GT.AND P1, PT, R232, 0xf, PT ;  /* 0x0000000fe800780c */ /* 0x000fe20003f24270 */
[----:B------:R1:W-:Y:S01]  /*1c40*/  LDGSTS.E.BYPASS.LTC128B.128 [R234+0x10080], [R30.64], !P6 ;  /* 0x100800001eea7fae */ /* 0x0003e2000f101d4e */
[----:B------:R-:W-:Y:S01]  /*1c50*/  ISETP.GE.AND P4, PT, R24, c[0x0][0x1fc], PT ;  /* 0x00007f0018007a0c */ /* 0x000fe20003f86270 */
[----:B------:R-:W-:Y:S01]  /*1c60*/  CS2R R66, SRZ ;  /* 0x0000000000427805 */ /* 0x000fe2000001ff00 */
[C---:B------:R-:W-:Y:S01]  /*1c70*/  ISETP.LT.OR P5, PT, R14.reuse, 0x21, !P2 ;  /* 0x000000210e00780c */ /* 0x040fe200057a1670 */
[----:B------:R2:W-:Y:S01]  /*1c80*/  LDGSTS.E.BYPASS.LTC128B.128 [R234+0x12080], [R22.64], !P0 ;  /* 0x1208000016ea7fae */ /* 0x0005e2000c101d4e */
[----:B------:R-:W-:Y:S01]  /*1c90*/  ISETP.LT.OR P0, PT, R14, 0x1, P4 ;  /* 0x000000010e00780c */ /* 0x000fe20002701670 */
[----:B------:R-:W-:Y:S01]  /*1ca0*/  CS2R R64, SRZ ;  /* 0x0000000000407805 */ /* 0x000fe2000001ff00 */
[----:B------:R-:W-:Y:S01]  /*1cb0*/  ISETP.GE.AND P6, PT, R10, c[0x0][0x1fc], PT ;  /* 0x00007f000a007a0c */ /* 0x000fe20003fc6270 */
[----:B------:R-:W-:Y:S01]  /*1cc0*/  CS2R R62, SRZ ;  /* 0x00000000003e7805 */ /* 0x000fe2000001ff00 */
[----:B------:R-:W-:Y:S01]  /*1cd0*/  SHF.R.S32.HI R17, RZ, 0x1f, R15 ;  /* 0x0000001fff117819 */ /* 0x000fe2000001140f */
[----:B------:R-:W-:Y:S01]  /*1ce0*/  CS2R R60, SRZ ;  /* 0x00000000003c7805 */ /* 0x000fe2000001ff00 */
[----:B------:R-:W-:Y:S01]  /*1cf0*/  SHF.R.S32.HI R11, RZ, 0x5, R2 ;  /* 0x00000005ff0b7819 */ /* 0x000fe20000011402 */
[C---:B------:R-:W-:Y:S01]  /*1d00*/  @!P1 IMAD.SHL.U32 R5, R232.reuse, 0x10, RZ ;  /* 0x00000010e8059824 */ /* 0x040fe200078e00ff */
[----:B------:R-:W-:Y:S01]  /*1d10*/  LEA.HI R17, R17, R18, RZ, 0x3 ;  /* 0x0000001211117211 */ /* 0x000fe200078f18ff */
[----:B------:R-:W-:Y:S01]  /*1d20*/  CS2R R58, SRZ ;  /* 0x00000000003a7805 */ /* 0x000fe2000001ff00 */
[----:B------:R-:W-:Y:S01]  /*1d30*/  LOP3.LUT R15, R15, 0x3ffffffc, RZ, 0xc0, !PT ;  /* 0x3ffffffc0f0f7812 */ /* 0x000fe200078ec0ff */
[----:B------:R3:W-:Y:S01]  /*1d40*/  LDGSTS.E.BYPASS.LTC128B.128 [R234+0x14080], [R28.64], !P5 ;  /* 0x140800001cea7fae */ /* 0x0007e2000e901d4e */
[----:B------:R-:W-:Y:S01]  /*1d50*/  ISETP.GE.AND P5, PT, R9, c[0x0][0x1fc], PT ;  /* 0x00007f0009007a0c */ /* 0x000fe20003fa6270 */
[----:B------:R-:W-:Y:S01]  /*1d60*/  IMAD.SHL.U32 R222, R11, 0x100, RZ ;  /* 0x000001000bde7824 */ /* 0x000fe200078e00ff */
[----:B------:R-:W-:Y:S01]  /*1d70*/  LOP3.LUT R17, R17, 0xfffffff8, RZ, 0xc0, !PT ;  /* 0xfffffff811117812 */ /* 0x000fe200078ec0ff */
[----:B------:R2:W-:Y:S01]  /*1d80*/  @!P1 LDGSTS.E.BYPASS.LTC128B.128 [R5+0x21080], [R244.64] ;  /* 0x21080000f4059fae */ /* 0x0005e2000b901d4e */
[----:B------:R-:W-:Y:S01]  /*1d90*/  IMAD.IADD R15, R232, 0x1, -R15 ;  /* 0x00000001e80f7824 */ /* 0x000fe200078e0a0f */
[----:B------:R-:W-:Y:S01]  /*1da0*/  CS2R R56, SRZ ;  /* 0x0000000000387805 */ /* 0x000fe2000001ff00 */
[----:B------:R-:W-:Y:S01]  /*1db0*/  CS2R R54, SRZ ;  /* 0x0000000000367805 */ /* 0x000fe2000001ff00 */
[----:B------:R-:W0:Y:S01]  /*1dc0*/  LDGDEPBAR ;  /* 0x00000000000079af */ /* 0x000e220000000000 */
[----:B------:R-:W-:Y:S01]  /*1dd0*/  IMAD.IADD R17, R18, 0x1, -R17 ;  /* 0x0000000112117824 */ /* 0x000fe200078e0a11 */
[----:B------:R-:W-:Y:S01]  /*1de0*/  LEA.HI R18, R19, R232, RZ, 0x4 ;  /* 0x000000e813127211 */ /* 0x000fe200078f20ff */
[----:B------:R-:W-:Y:S01]  /*1df0*/  CS2R R52, SRZ ;  /* 0x0000000000347805 */ /* 0x000fe2000001ff00 */
[----:B------:R4:W-:Y:S01]  /*1e00*/  LDGSTS.E.BYPASS.LTC128B.128 [R234+0x1b080], [R248.64], !P0 ;  /* 0x1b080000f8ea7fae */ /* 0x0009e2000c101d4e */
[C---:B------:R-:W-:Y:S01]  /*1e10*/  ISETP.LT.OR P0, PT, R14.reuse, 0x1, P6 ;  /* 0x000000010e00780c */ /* 0x040fe20003701670 */
[----:B------:R-:W-:Y:S01]  /*1e20*/  CS2R R50, SRZ ;  /* 0x0000000000327805 */ /* 0x000fe2000001ff00 */
[C---:B------:R-:W-:Y:S01]  /*1e30*/  ISETP.LT.OR P6, PT, R14.reuse, 0x21, P6 ;  /* 0x000000210e00780c */ /* 0x040fe200037c1670 */
[----:B------:R-:W-:Y:S01]  /*1e40*/  CS2R R48, SRZ ;  /* 0x0000000000307805 */ /* 0x000fe2000001ff00 */
[----:B------:R-:W-:Y:S01]  /*1e50*/  SHF.R.S32.HI R19, RZ, 0x4, R18 ;  /* 0x00000004ff137819 */ /* 0x000fe20000011412 */
        /* <DEDUP_REMOVED lines=9> */
[C---:B------:R-:W-:Y:S01]  /*1ef0*/  ISETP.LT.OR P0, PT, R14.reuse, 0x1, P5 ;  /* 0x000000010e00780c */ /* 0x040fe20002f01670 */
[----:B---3--:R-:W-:Y:S01]  /*1f00*/  IMAD.SHL.U32 R29, R17, 0x10, RZ ;  /* 0x00000010111d7824 */ /* 0x008fe200078e00ff */
[----:B------:R-:W-:Y:S01]  /*1f10*/  ISETP.LT.OR P5, PT, R14, 0x21, P5 ;  /* 0x000000210e00780c */ /* 0x000fe20002fa1670 */
[----:B-1----:R-:W-:Y:S01]  /*1f20*/  CS2R R30, SRZ ;  /* 0x00000000001e7805 */ /* 0x002fe2000001ff00 */
[----:B--2---:R-:W-:Y:S01]  /*1f30*/  LEA.HI R5, R12, R11, RZ, 0x2 ;  /* 0x0000000b0c057211 */ /* 0x004fe200078f10ff */
[----:B------:R-:W-:Y:S01]  /*1f40*/  IMAD.SHL.U32 R12, R227, 0x8, RZ ;  /* 0x00000008e30c7824 */ /* 0x000fe200078e00ff */
[----:B------:R-:W-:-:S02]  /*1f50*/  USHF.L.U64.HI UR9, UR8, UR4, UR9 ;  /* 0x0000000408097299 */ /* 0x000fc40008010209 */
[----:B------:R-:W-:Y:S01]  /*1f60*/  LOP3.LUT R0, R5, 0xfffffffc, RZ, 0xc0, !PT ;  /* 0xfffffffc05007812 */ /* 0x000fe200078ec0ff */
[----:B------:R-:W-:Y:S01]  /*1f70*/  USHF.L.U32 UR10, UR8, 0x6, URZ ;  /* 0x00000006080a7899 */ /* 0x000fe2000800063f */
[----:B------:R-:W-:Y:S01]  /*1f80*/  LOP3.LUT R12, R12, 0x8, RZ, 0xc0, !PT ;  /* 0x000000080c0c7812 */ /* 0x000fe200078ec0ff */
[----:B------:R-:W-:Y:S02]  /*1f90*/  UMOV UR4, URZ ;  /* 0x0000003f00047c82 */ /* 0x000fe40008000000 */
[----:B------:R4:W-:Y:S01]  /*1fa0*/  LDGSTS.E.BYPASS.LTC128B.128 [R234+0x1f080], [R248.64+0x100], !P0 ;  /* 0x1f080100f8ea7fae */ /* 0x0009e2000c101d4e */
[----:B------:R-:W-:Y:S01]  /*1fb0*/  IADD3 R22, P0, R248, UR11, RZ ;  /* 0x0000000bf8167c10 */ /* 0x000fe2000ff1e0ff */
[----:B------:R-:W-:Y:S01]  /*1fc0*/  IMAD.IADD R5, R11, 0x1, -R0 ;  /* 0x000000010b057824 */ /* 0x000fe200078e0a00 */
[----:B------:R-:W-:Y:S01]  /*1fd0*/  LEA.HI R0, R18, R19, RZ, 0x1 ;  /* 0x0000001312007211 */ /* 0x000fe200078f08ff */
[----:B------:R-:W-:Y:S01]  /*1fe0*/  UMOV UR11, 0x1 ;  /* 0x00000001000b7882 */ /* 0x000fe20000000000 */
[----:B------:R-:W-:Y:S01]  /*1ff0*/  IADD3.X R23, R249, UR5, RZ, P0, !PT ;  /* 0x00000005f9177c10 */ /* 0x000fe200087fe4ff */
[C---:B------:R-:W-:Y:S01]  /*2000*/  IMAD.SHL.U32 R25, R5.reuse, 0x100, RZ ;  /* 0x0000010005197824 */ /* 0x040fe200078e00ff */
[----:B------:R-:W-:Y:S01]  /*2010*/  ISETP.LT.OR P0, PT, R14, 0x21, P4 ;  /* 0x000000210e00780c */ /* 0x000fe20002701670 */
[C---:B------:R-:W-:Y:S01]  /*2020*/  IMAD.SHL.U32 R237, R5.reuse, 0x10, RZ ;  /* 0x0000001005ed7824 */ /* 0x040fe200078e00ff */
[----:B------:R-:W-:Y:S01]  /*2030*/  LEA.HI R14, R5, R5, RZ, 0x1 ;  /* 0x00000005050e7211 */ /* 0x000fe200078f08ff */
[----:B------:R-:W-:Y:S01]  /*2040*/  USHF.R.S32.HI UR5, URZ, 0x1f, UR6 ;  /* 0x0000001f3f057899 */ /* 0x000fe20008011406 */
[----:B------:R-:W-:-:S02]  /*2050*/  ISETP.NE.AND P4, PT, R16, RZ, PT ;  /* 0x000000ff1000720c */ /* 0x000fc40003f85270 */
[----:B------:R-:W-:Y:S01]  /*2060*/  LOP3.LUT R16, R12, 0x70, R29, 0xf8, !PT ;  /* 0x000000700c107812 */ /* 0x000fe200078ef81d */
[----:B------:R-:W-:Y:S01]  /*2070*/  IMAD.SHL.U32 R14, R14, 0x100, RZ ;  /* 0x000001000e0e7824 */ /* 0x000fe200078e00ff */
[----:B------:R-:W-:Y:S01]  /*2080*/  LOP3.LUT R0, R0, 0xfffffffe, RZ, 0xc0, !PT ;  /* 0xfffffffe00007812 */ /* 0x000fe200078ec0ff */
[----:B------:R-:W-:Y:S01]  /*2090*/  ULEA.HI UR5, UR5, UR6, URZ, 0x6 ;  /* 0x0000000605057291 */ /* 0x000fe2000f8f303f */
[----:B------:R-:W-:Y:S01]  /*20a0*/  LOP3.LUT R16, R16, 0x100, R25, 0xf8, !PT ;  /* 0x0000010010107812 */ /* 0x000fe200078ef819 */
[----:B------:R-:W-:Y:S01]  /*20b0*/  CS2R R28, SRZ ;  /* 0x00000000001c7805 */ /* 0x000fe2000001ff00 */
[----:B------:R-:W-:Y:S01]  /*20c0*/  LOP3.LUT R14, R14, 0x7ffffe00, RZ, 0xc0, !PT ;  /* 0x7ffffe000e0e7812 */ /* 0x000fe200078ec0ff */
[----:B------:R4:W-:Y:S01]  /*20d0*/  LDGSTS.E.BYPASS.LTC128B.128 [R234+0x1c080], [R22.64], !P0 ;  /* 0x1c08000016ea7fae */ /* 0x0009e2000c101d4e */
[----:B------:R-:W-:Y:S01]  /*20e0*/  SHF.R.U32.HI R13, RZ, 0x3, R16 ;  /* 0x00000003ff0d7819 */ /* 0x000fe20000011610 */
[----:B------:R-:W-:Y:S01]  /*20f0*/  IMAD.IADD R0, R19, 0x1, -R0 ;  /* 0x0000000113007824 */ /* 0x000fe200078e0a00 */
[----:B------:R-:W-:Y:S01]  /*2100*/  ISETP.GE.AND P0, PT, R24, c[0x0][0x1fc], PT ;  /* 0x00007f0018007a0c */ /* 0x000fe20003f06270 */
[----:B------:R-:W-:Y:S01]  /*2110*/  IMAD R14, R15, 0x2, R14 ;  /* 0x000000020f0e7824 */ /* 0x000fe200078e020e */
[----:B------:R-:W-:Y:S01]  /*2120*/  LOP3.LUT R13, R16, 0x28, R13, 0x78, !PT ;  /* 0x00000028100d7812 */ /* 0x000fe200078e780d */
[----:B------:R4:W-:Y:S01]  /*2130*/  LDGSTS.E.BYPASS.LTC128B.128 [R234+0x1e080], [R22.64+0x80], !P6 ;  /* 0x1e08008016ea7fae */ /* 0x0009e2000f101d4e */
[----:B------:R-:W-:Y:S01]  /*2140*/  LOP3.LUT R15, R18, 0xfffffff0, RZ, 0xc0, !PT ;  /* 0xfffffff0120f7812 */ /* 0x000fe200078ec0ff */
[----:B------:R-:W-:Y:S01]  /*2150*/  IMAD.SHL.U32 R231, R0, 0x8, RZ ;  /* 0x0000000800e77824 */ /* 0x000fe200078e00ff */
[----:B------:R-:W-:Y:S01]  /*2160*/  LOP3.LUT P6, RZ, R17, 0x1, RZ, 0xc0, !PT ;  /* 0x0000000111ff7812 */ /* 0x000fe200078cc0ff */
[----:B------:R-:W-:Y:S01]  /*2170*/  IMAD.IADD R14, R14, 0x1, R13 ;  /* 0x000000010e0e7824 */ /* 0x000fe200078e020d */
[----:B------:R4:W-:Y:S01]  /*2180*/  LDGSTS.E.BYPASS.LTC128B.128 [R234+0x20080], [R20.64], !P5 ;  /* 0x2008000014ea7fae */ /* 0x0009e2000e901d4e */
[----:B------:R-:W-:Y:S01]  /*2190*/  ISETP.GE.AND P5, PT, R10, c[0x0][0x1fc], PT ;  /* 0x00007f000a007a0c */ /* 0x000fe20003fa6270 */
[----:B------:R-:W-:Y:S01]  /*21a0*/  CS2R R24, SRZ ;  /* 0x0000000000187805 */ /* 0x000fe2000001ff00 */
[----:B------:R-:W-:Y:S01]  /*21b0*/  IMAD.SHL.U32 R236, R14, 0x2, RZ ;  /* 0x000000020eec7824 */ /* 0x000fe200078e00ff */
[----:B------:R-:W-:Y:S01]  /*21c0*/  SEL R13, RZ, 0x1, P0 ;  /* 0x00000001ff0d7807 */ /* 0x000fe20000000000 */
[C---:B------:R-:W-:Y:S01]  /*21d0*/  IMAD.IADD R14, R232.reuse, 0x1, -R15 ;  /* 0x00000001e80e7824 */ /* 0x040fe200078e0a0f */
[----:B------:R-:W-:Y:S01]  /*21e0*/  ISETP.GE.AND P0, PT, R232, 0x10, PT ;  /* 0x00000010e800780c */ /* 0x000fe20003f06270 */
[----:B------:R-:W-:Y:S01]  /*21f0*/  USHF.R.S32.HI UR8, URZ, 0x6, UR5 ;  /* 0x000000063f087899 */ /* 0x000fe20008011405 */
[----:B------:R-:W-:Y:S01]  /*2200*/  IADD3 R15, R236, 0x21480, RZ ;  /* 0x00021480ec0f7810 */ /* 0x000fe20007ffe0ff */
[----:B------:R-:W-:Y:S01]  /*2210*/  IMAD.SHL.U32 R10, R14, 0x10, RZ ;  /* 0x000000100e0a7824 */ /* 0x000fe200078e00ff */
[----:B------:R-:W-:Y:S01]  /*2220*/  IADD3 R233, R236, 0x215a0, RZ ;  /* 0x000215a0ece97810 */ /* 0x000fe20007ffe0ff */
[----:B------:R-:W-:Y:S01]  /*2230*/  UMOV UR5, URZ ;  /* 0x0000003f00057c82 */ /* 0x000fe20008000000 */
[----:B------:R-:W-:-:S02]  /*2240*/  @P6 IADD3 R233, R15, 0xe0, RZ ;  /* 0x000000e00fe96810 */ /* 0x000fc40007ffe0ff */
[----:B------:R-:W-:Y:S01]  /*2250*/  LOP3.LUT R11, R10, 0xf0, RZ, 0xc0, !PT ;  /* 0x000000f00a0b7812 */ /* 0x000fe200078ec0ff */
[----:B------:R-:W-:Y:S01]  /*2260*/  IMAD.SHL.U32 R10, R0, 0x20, RZ ;  /* 0x00000020000a7824 */ /* 0x000fe200078e00ff */
[----:B------:R-:W-:Y:S01]  /*2270*/  ISETP.GE.AND P6, PT, R9, c[0x0][0x1fc], PT ;  /* 0x00007f0009007a0c */ /* 0x000fe20003fc6270 */
[----:B------:R-:W-:Y:S01]  /*2280*/  IMAD R9, R8, c[0x0][0x240], RZ ;  /* 0x0000900008097a24 */ /* 0x000fe200078e02ff */
[C---:B------:R-:W-:Y:S01]  /*2290*/  LOP3.LUT R223, R11.reuse, R12, RZ, 0xfc, !PT ;  /* 0x0000000c0bdf7212 */ /* 0x040fe200078efcff */
[----:B------:R-:W-:Y:S01]  /*22a0*/  @!P0 IMAD.SHL.U32 R15, R232, 0x10, RZ ;  /* 0x00000010e80f8824 */ /* 0x000fe200078e00ff */
[----:B------:R-:W-:Y:S01]  /*22b0*/  LOP3.LUT R222, R11, 0x100, R222, 0xf8, !PT ;  /* 0x000001000bde7812 */ /* 0x000fe200078ef8de */
[----:B------:R-:W-:Y:S01]  /*22c0*/  IMAD R3, R240, c[0x0][0x244], R9 ;  /* 0x00009100f0037a24 */ /* 0x000fe200078e0209 */
[----:B------:R-:W-:Y:S01]  /*22d0*/  LOP3.LUT R11, R2, 0xffffffe0, RZ, 0xc0, !PT ;  /* 0xffffffe0020b7812 */ /* 0x000fe200078ec0ff */
[----:B------:R-:W-:Y:S01]  /*22e0*/  IMAD.SHL.U32 R9, R4, 0x40, RZ ;  /* 0x0000004004097824 */ /* 0x000fe200078e00ff */
[----:B------:R-:W-:Y:S01]  /*22f0*/  SHF.R.S32.HI R17, RZ, 0x1f, R14 ;  /* 0x0000001fff117819 */ /* 0x000fe2000001140e */
[----:B------:R1:W-:Y:S01]  /*2300*/  @!P0 LDGSTS.E.BYPASS.LTC128B.128 [R15+0x21280], [R242.64] ;  /* 0x21280000f20f8fae */ /* 0x0003e2000b901d4e */
[----:B------:R-:W-:Y:S01]  /*2310*/  SEL R2, RZ, 0xffffffff, P5 ;  /* 0xffffffffff027807 */ /* 0x000fe20002800000 */
[----:B------:R-:W-:Y:S01]  /*2320*/  IMAD.IADD R11, R232, 0x1, -R11 ;  /* 0x00000001e80b7824 */ /* 0x000fe200078e0a0b */
[----:B------:R-:W-:Y:S01]  /*2330*/  LEA.HI R8, R17, R14, RZ, 0x3 ;  /* 0x0000000e11087211 */ /* 0x000fe200078f18ff */
[----:B------:R-:W0:Y:S01]  /*2340*/  LDGDEPBAR ;  /* 0x00000000000079af */ /* 0x000e220000000000 */
[----:B------:R-:W-:Y:S01]  /*2350*/  LOP3.LUT R10, R10, 0x20, RZ, 0xc0, !PT ;  /* 0x000000200a0a7812 */ /* 0x000fe200078ec0ff */
[----:B------:R-:W-:Y:S01]  /*2360*/  IMAD.SHL.U32 R2, R2, 0x2, RZ ;  /* 0x0000000202027824 */ /* 0x000fe200078e00ff */
[----:B------:R-:W-:Y:S01]  /*2370*/  SHF.R.S32.HI R16, RZ, 0x1f, R11 ;  /* 0x0000001fff107819 */ /* 0x000fe2000001140b */
[----:B------:R-:W0:Y:S01]  /*2380*/  LDGDEPBAR ;  /* 0x00000000000079af */ /* 0x000e220000000000 */
[----:B------:R-:W-:Y:S01]  /*2390*/  LOP3.LUT P0, RZ, R4, 0x4, RZ, 0xc0, !PT ;  /* 0x0000000404ff7812 */ /* 0x000fe2000780c0ff */
[----:B------:R-:W-:Y:S01]  /*23a0*/  IMAD.WIDE.U32 R240, R240, c[0x0][0x240], R26 ;  /* 0x00009000f0f07a25 */ /* 0x000fe200078e001a */
[----:B------:R-:W-:Y:S01]  /*23b0*/  LEA.HI R16, R16, R11, RZ, 0x2 ;  /* 0x0000000b10107211 */ /* 0x000fe200078f10ff */
[----:B------:R-:W-:Y:S01]  /*23c0*/  CS2R R26, SRZ ;  /* 0x00000000001a7805 */ /* 0x000fe2000001ff00 */
[----:B------:R-:W-:Y:S01]  /*23d0*/  LOP3.LUT R7, R10, 0x18, R7, 0xf8, !PT ;  /* 0x000000180a077812 */ /* 0x000fe200078ef807 */
[----:B------:R-:W-:Y:S01]  /*23e0*/  IMAD.IADD R246, R241, 0x1, R3 ;  /* 0x00000001f1f67824 */ /* 0x000fe200078e0203 */
[----:B------:R-:W-:-:S02]  /*23f0*/  LOP3.LUT R10, R2, 0x2, R13, 0xe2, !PT ;  /* 0x00000002020a7812 */ /* 0x000fc400078ee20d */
[----:B------:R-:W-:Y:S02]  /*2400*/  SEL R2, R226, 0xffffffe0, !P0 ;  /* 0xffffffe0e2027807 */ /* 0x000fe40004000000 */
[----:B------:R-:W-:Y:S02]  /*2410*/  SEL R235, RZ, 0x4, P6 ;  /* 0x00000004ffeb7807 */ /* 0x000fe40003000000 */
[----:B------:R-:W-:Y:S02]  /*2420*/  LOP3.LUT R231, R231, 0x8, RZ, 0xc0, !PT ;  /* 0x00000008e7e77812 */ /* 0x000fe400078ec0ff */
[----:B------:R-:W-:Y:S02]  /*2430*/  LOP3.LUT P5, RZ, R4, 0x2, RZ, 0xc0, !PT ;  /* 0x0000000204ff7812 */ /* 0x000fe400078ac0ff */
[----:B------:R-:W-:Y:S02]  /*2440*/  LOP3.LUT R235, R10, R235, RZ, 0xfc, !PT ;  /* 0x000000eb0aeb7212 */ /* 0x000fe400078efcff */
[----:B-1----:R-:W-:-:S02]  /*2450*/  LOP3.LUT R15, R9, 0x1c0, RZ, 0xc0, !PT ;  /* 0x000001c0090f7812 */ /* 0x002fc400078ec0ff */
[C---:B------:R-:W-:Y:S01]  /*2460*/  LOP3.LUT R9, R8.reuse, 0xfffffff8, RZ, 0xc0, !PT ;  /* 0xfffffff808097812 */ /* 0x040fe200078ec0ff */
[----:B------:R-:W-:Y:S01]  /*2470*/  IMAD.SHL.U32 R8, R8, 0x40, RZ ;  /* 0x0000004008087824 */ /* 0x000fe200078e00ff */
[C---:B------:R-:W-:Y:S02]  /*2480*/  LOP3.LUT R12, R15.reuse, 0x8, R6, 0xf8, !PT ;  /* 0x000000080f0c7812 */ /* 0x040fe400078ef806 */
[----:B------:R-:W-:Y:S01]  /*2490*/  SHF.R.U32.HI R229, RZ, 0x3, R15 ;  /* 0x00000003ffe57819 */ /* 0x000fe2000001160f */
[----:B------:R-:W-:Y:S01]  /*24a0*/  IMAD.IADD R9, R14, 0x1, -R9 ;  /* 0x000000010e097824 */ /* 0x000fe200078e0a09 */
[----:B------:R-:W-:Y:S02]  /*24b0*/  LOP3.LUT R15, R15, 0x30, R237, 0xf8, !PT ;  /* 0x000000300f0f7812 */ /* 0x000fe400078ef8ed */
[C---:B------:R-:W-:Y:S02]  /*24c0*/  LEA.HI.SX32 R237, R16.reuse, R237, 0x1e ;  /* 0x000000ed10ed7211 */ /* 0x040fe400078ff2ff */
[----:B------:R-:W-:-:S02]  /*24d0*/  LOP3.LUT R16, R16, 0xfffffffc, RZ, 0xc0, !PT ;  /* 0xfffffffc10107812 */ /* 0x000fc400078ec0ff */
[C---:B------:R-:W-:Y:S02]  /*24e0*/  LOP3.LUT P6, RZ, R9.reuse, 0x4, RZ, 0xc0, !PT ;  /* 0x0000000409ff7812 */ /* 0x040fe400078cc0ff */
[----:B------:R-:W-:Y:S01]  /*24f0*/  LOP3.LUT P0, RZ, R9, 0x2, RZ, 0xc0, !PT ;  /* 0x0000000209ff7812 */ /* 0x000fe2000780c0ff */
[----:B------:R-:W-:Y:S01]  /*2500*/  IMAD.IADD R11, R11, 0x1, -R16 ;  /* 0x000000010b0b7824 */ /* 0x000fe200078e0a10 */
[----:B------:R-:W-:Y:S01]  /*2510*/  LOP3.LUT R6, R15, 0x8, R6, 0xf8, !PT ;  /* 0x000000080f067812 */ /* 0x000fe200078ef806 */
[----:B------:R-:W-:Y:S01]  /*2520*/  IMAD.SHL.U32 R9, R9, 0x40, RZ ;  /* 0x0000004009097824 */ /* 0x000fe200078e00ff */
[-C--:B------:R-:W-:Y:S01]  /*2530*/  LOP3.LUT R12, R12, R229.reuse, RZ, 0x3c, !PT ;  /* 0x000000e50c0c7212 */ /* 0x080fe200078e3cff */
[----:B------:R-:W-:Y:S01]  /*2540*/  IMAD R230, R11, -0x2, R230 ;  /* 0xfffffffe0be67824 */ /* 0x000fe200078e02e6 */
[----:B------:R-:W-:Y:S02]  /*2550*/  SHF.R.U32.HI R11, RZ, 0x3, R222 ;  /* 0x00000003ff0b7819 */ /* 0x000fe400000116de */
[----:B------:R-:W-:Y:S01]  /*2560*/  LOP3.LUT R229, R6, R229, RZ, 0x3c, !PT ;  /* 0x000000e506e57212 */ /* 0x000fe200078e3cff */
[----:B------:R-:W-:Y:S01]  /*2570*/  IMAD R227, R227, 0x200, R12 ;  /* 0x00000200e3e37824 */ /* 0x000fe200078e020c */
[----:B------:R-:W-:-:S02]  /*2580*/  LOP3.LUT R6, R9, 0x1c0, RZ, 0xc0, !PT ;  /* 0x000001c009067812 */ /* 0x000fc400078ec0ff */
[----:B------:R-:W-:Y:S01]  /*2590*/  LOP3.LUT R11, R11, 0x38, RZ, 0xc0, !PT ;  /* 0x000000380b0b7812 */ /* 0x000fe200078ec0ff */
[----:B------:R-:W-:Y:S01]  /*25a0*/  IMAD R229, R0, 0x200, R229 ;  /* 0x0000020000e57824 */ /* 0x000fe200078e02e5 */
[----:B------:R-:W-:Y:S01]  /*25b0*/  LOP3.LUT R8, R8, 0xfffffe00, RZ, 0xc0, !PT ;  /* 0xfffffe0008087812 */ /* 0x000fe200078ec0ff */
[----:B------:R-:W-:Y:S01]  /*25c0*/  IMAD.SHL.U32 R227, R227, 0x2, RZ ;  /* 0x00000002e3e37824 */ /* 0x000fe200078e00ff */
[----:B------:R-:W-:Y:S02]  /*25d0*/  SHF.R.U32.HI R9, RZ, 0x3, R6 ;  /* 0x00000003ff097819 */ /* 0x000fe40000011606 */
[--C-:B------:R-:W-:Y:S01]  /*25e0*/  LOP3.LUT R222, R11, R222, R231.reuse, 0x1e, !PT ;  /* 0x000000de0bde7212 */ /* 0x100fe200078e1ee7 */
[----:B------:R-:W-:Y:S01]  /*25f0*/  IMAD R0, R5, 0x400, R8 ;  /* 0x0000040005007824 */ /* 0x000fe200078e0208 */
[----:B------:R-:W-:Y:S01]  /*2600*/  LOP3.LUT R231, R9, R6, R231, 0x1e, !PT ;  /* 0x0000000609e77212 */ /* 0x000fe200078e1ee7 */
[----:B------:R-:W-:Y:S01]  /*2610*/  IMAD R218, R2, 0x2, R227 ;  /* 0x0000000202da7824 */ /* 0x000fe200078e02e3 */
[----:B------:R-:W-:-:S02]  /*2620*/  SEL R4, R228, 0xfffffff0, !P5 ;  /* 0xfffffff0e4047807 */ /* 0x000fc40006800000 */
[----:B------:R-:W-:Y:S01]  /*2630*/  LOP3.LUT P5, RZ, R14, 0x2, RZ, 0xc0, !PT ;  /* 0x000000020eff7812 */ /* 0x000fe200078ac0ff */
[----:B------:R-:W-:Y:S01]  /*2640*/  IMAD.IADD R231, R0, 0x1, R231 ;  /* 0x0000000100e77824 */ /* 0x000fe200078e02e7 */
[----:B------:R-:W-:Y:S01]  /*2650*/  SEL R228, R228, 0xfffffff0, !P0 ;  /* 0xfffffff0e4e47807 */ /* 0x000fe20004000000 */
[----:B------:R-:W-:Y:S01]  /*2660*/  IMAD.SHL.U32 R14, R14, 0x2, RZ ;  /* 0x000000020e0e7824 */ /* 0x000fe200078e00ff */
[----:B------:R-:W-:Y:S01]  /*2670*/  LOP3.LUT R7, R9, R7, R6, 0x1e, !PT ;  /* 0x0000000709077212 */ /* 0x000fe200078e1e06 */
[----:B------:R-:W-:Y:S01]  /*2680*/  IMAD.SHL.U32 R225, R231, 0x2, RZ ;  /* 0x00000002e7e17824 */ /* 0x000fe200078e00ff */
[----:B------:R-:W-:Y:S01]  /*2690*/  SEL R226, R226, 0xffffffe0, !P6 ;  /* 0xffffffe0e2e27807 */ /* 0x000fe20007000000 */
[----:B------:R-:W-:Y:S01]  /*26a0*/  IMAD.MOV.U32 R0, RZ, RZ, 0x120 ;  /* 0x00000120ff007424 */ /* 0x000fe200078e00ff */
[----:B------:R-:W-:Y:S01]  /*26b0*/  LOP3.LUT R223, R223, 0x18, R14, 0x78, !PT ;  /* 0x00000018dfdf7812 */ /* 0x000fe200078e780e */
[----:B------:R-:W-:Y:S01]  /*26c0*/  IMAD R219, R4, 0x2, R227 ;  /* 0x0000000204db7824 */ /* 0x000fe200078e02e3 */
[----:B------:R-:W-:Y:S01]  /*26d0*/  IADD3 R3, R225, 0x1b080, RZ ;  /* 0x0001b080e1037810 */ /* 0x000fe20007ffe0ff */
[----:B------:R-:W-:Y:S01]  /*26e0*/  IMAD.SHL.U32 R216, R228, 0x2, RZ ;  /* 0x00000002e4d87824 */ /* 0x000fe200078e00ff */
[----:B------:R-:W-:Y:S01]  /*26f0*/  SEL R0, R0, 0xe0, !P5 ;  /* 0x000000e000007807 */ /* 0x000fe20006800000 */
[----:B------:R-:W-:Y:S01]  /*2700*/  IMAD.SHL.U32 R223, R223, 0x2, RZ ;  /* 0x00000002dfdf7824 */ /* 0x000fe200078e00ff */
[----:B------:R-:W-:Y:S01]  /*2710*/  LOP3.LUT R221, R7, R8, RZ, 0xfc, !PT ;  /* 0x0000000807dd7212 */ /* 0x000fe200078efcff */
[----:B------:R-:W-:Y:S01]  /*2720*/  IMAD R224, R226, 0x2, R3 ;  /* 0x00000002e2e07824 */ /* 0x000fe200078e0203 */
[----:B------:R-:W-:Y:S01]  /*2730*/  LEA R222, R222, 0x23c80, 0x1 ;  /* 0x00023c80dede7811 */ /* 0x000fe200078e08ff */
[----:B------:R-:W-:Y:S01]  /*2740*/  IMAD R0, R0, 0x2, R223 ;  /* 0x0000000200007824 */ /* 0x000fe200078e02df */
[----:B------:R-:W-:Y:S01]  /*2750*/  LEA R221, R221, 0x80, 0x1 ;  /* 0x00000080dddd7811 */ /* 0x000fe200078e08ff */
[----:B------:R-:W-:-:S02]  /*2760*/  IMAD R217, R2, 0x2, R219 ;  /* 0x0000000202d97824 */ /* 0x000fc400078e02db */
[----:B------:R-:W-:Y:S02]  /*2770*/  IMAD.IADD R226, R231, 0x1, R226 ;  /* 0x00000001e7e27824 */ /* 0x000fe400078e02e2 */
[----:B------:R-:W-:Y:S02]  /*2780*/  IMAD.IADD R216, R225, 0x1, R216 ;  /* 0x00000001e1d87824 */ /* 0x000fe400078e02d8 */
[----:B----4-:R-:W-:Y:S02]  /*2790*/  IMAD.IADD R220, R231, 0x1, R228 ;  /* 0x00000001e7dc7824 */ /* 0x010fe400078e02e4 */
.L_x_722:
        /* <DEDUP_REMOVED lines=186> */
[----:B------:R5:W1:Y:S01]  /*3340*/  MUFU.TANH R192, R194 ;  /* 0x000000c200c07308 */ /* 0x000a620000002400 */
        /* <DEDUP_REMOVED lines=8> */
[----:B------:R-:W-:Y:S08]  /*33d0*/  FMUL.FTZ R197, R23, c[0x0][0x2b4] ;  /* 0x0000ad0017c57a20 */ /* 0x000ff00000410000 */
[----:B------:R-:W1:Y:S01]  /*33e0*/  MUFU.TANH R184, R184 ;  /* 0x000000b800b87308 */ /* 0x000e620000002400 */
[----:B-----5:R-:W-:Y:S09]  /*33f0*/  FMUL.FTZ R194, R20, c[0x0][0x2b4] ;  /* 0x0000ad0014c27a20 */ /* 0x020ff20000410000 */
        /* <DEDUP_REMOVED lines=13> */
[----:B--234-:R-:W-:Y:S01]  /*34d0*/  IADD3 R6, R234, 0xf080, RZ ;  /* 0x0000f080ea067810 */ /* 0x01cfe20007ffe0ff */
[----:B------:R-:W-:Y:S01]  /*34e0*/  USHF.R.S32.HI UR13, URZ, 0x1f, UR16 ;  /* 0x0000001f3f0d7899 */ /* 0x000fe20008011410 */
[----:B------:R-:W-:Y:S01]  /*34f0*/  IMAD.U32 R8, RZ, RZ, UR10 ;  /* 0x0000000aff087e24 */ /* 0x000fe2000f8e00ff */
[----:B------:R-:W-:Y:S02]  /*3500*/  ULDC.64 UR6, c[0x0][0x178] ;  /* 0x00005e0000067ab9 */ /* 0x000fe40000000a00 */
[----:B------:R-:W-:Y:S02]  /*3510*/  UIMAD UR13, UR13, UR6, URZ ;  /* 0x000000060d0d72a4 */ /* 0x000fe4000f8e023f */
[----:B------:R-:W-:Y:S02]  /*3520*/  UIMAD.WIDE.U32 UR18, UR16, UR6, URZ ;  /* 0x00000006101272a5 */ /* 0x000fe4000f8e003f */
[----:B------:R-:W-:Y:S02]  /*3530*/  UIMAD UR13, UR16, UR7, UR13 ;  /* 0x00000007100d72a4 */ /* 0x000fe4000f8e020d */
[----:B------:R-:W-:Y:S02]  /*3540*/  UIMAD UR16, UR16, -0x40, UR12 ;  /* 0xffffffc0101078a4 */ /* 0x000fe4000f8e020c */
[----:B------:R-:W-:Y:S01]  /*3550*/  UIADD3 UR13, UR19, UR13, URZ ;  /* 0x0000000d130d7290 */ /* 0x000fe2000fffe03f */
[----:B------:R-:W-:Y:S02]  /*3560*/  IMAD.U32 R11, RZ, RZ, UR18 ;  /* 0x00000012ff0b7e24 */ /* 0x000fe4000f8e00ff */
[----:B------:R-:W-:Y:S01]  /*3570*/  IMAD.U32 R4, RZ, RZ, UR18 ;  /* 0x00000012ff047e24 */ /* 0x000fe2000f8e00ff */
[----:B------:R-:W-:Y:S02]  /*3580*/  IADD3 R5, -R238, UR16, RZ ;  /* 0x00000010ee057c10 */ /* 0x000fe4000fffe1ff */
[----:B------:R-:W-:Y:S01]  /*3590*/  LEA R10, P0, R11, R250, 0x7 ;  /* 0x000000fa0b0a7211 */ /* 0x000fe200078038ff */
[----:B------:R-:W-:Y:S03]  /*35a0*/  IMAD.U32 R7, RZ, RZ, UR13 ;  /* 0x0000000dff077e24 */ /* 0x000fe6000f8e00ff */
[----:B------:R-:W-:Y:S02]  /*35b0*/  IADD3 R8, P6, P5, R8, 0x80, R10 ;  /* 0x0000008008087810 */ /* 0x000fe40007dde00a */
[----:B------:R-:W-:Y:S01]  /*35c0*/  LEA.HI.X R11, R4, R251, R7, 0x7, P0 ;  /* 0x000000fb040b7211 */ /* 0x000fe200000f3c07 */
[----:B------:R-:W-:Y:S01]  /*35d0*/  IMAD.U32 R7, RZ, RZ, UR11 ;  /* 0x0000000bff077e24 */ /* 0x000fe2000f8e00ff */
[----:B------:R-:W-:Y:S01]  /*35e0*/  ISETP.LT.OR P0, PT, R5, 0x1, !P4 ;  /* 0x000000010500780c */ /* 0x000fe20006701670 */
[----:B------:R-:W-:Y:S01]  /*35f0*/  IMAD.U32 R4, RZ, RZ, UR10 ;  /* 0x0000000aff047e24 */ /* 0x000fe2000f8e00ff */
[--C-:B------:R-:W-:Y:S01]  /*3600*/  IADD3.X R9, RZ, UR9, R11.reuse, P6, P5 ;  /* 0x00000009ff097c10 */ /* 0x100fe2000b7ea40b */
[----:B------:R-:W-:Y:S01]  /*3610*/  IMAD R6, R7, 0x6000, R6 ;  /* 0x0000600007067824 */ /* 0x000fe200078e0206 */
[C---:B------:R-:W-:Y:S01]  /*3620*/  ISETP.LT.OR P5, PT, R5.reuse, 0x1, !P3 ;  /* 0x000000010500780c */ /* 0x040fe20005fa1670 */
[----:B------:R-:W-:Y:S01]  /*3630*/  IMAD.SHL.U32 R7, R232, 0x4, RZ ;  /* 0x00000004e8077824 */ /* 0x000fe200078e00ff */
[C---:B------:R-:W-:Y:S07]  /*3640*/  ISETP.LT.OR P6, PT, R5.reuse, 0x1, !P2 ;  /* 0x000000010500780c */ /* 0x040fee00057c1670 */
[----:B------:R-:W-:Y:S01]  /*3650*/  @!PT LDS RZ, [RZ] ;  /* 0x00000000fffff984 */ /* 0x000fe20000000800 */
[----:B------:R-:W-:Y:S01]  /*3660*/  @!PT LDS RZ, [RZ] ;  /* 0x00000000fffff984 */ /* 0x000fe20000000800 */
[----:B------:R-:W-:Y:S01]  /*3670*/  @!PT LDS RZ, [RZ] ;  /* 0x00000000fffff984 */ /* 0x000fe20000000800 */
[----:B------:R2:W-:Y:S04]  /*3680*/  LDGSTS.E.BYPASS.LTC128B.128 [R6], [R10.64], !P0 ;  /* 0x000000000a067fae */ /* 0x0005e8000c101d4e */
[----:B------:R2:W-:Y:S01]  /*3690*/  LDGSTS.E.BYPASS.LTC128B.128 [R6+0x2000], [R10.64+0x80], !P5 ;  /* 0x020000800a067fae */ /* 0x0005e2000e901d4e */
[----:B------:R-:W-:Y:S01]  /*36a0*/  IADD3 R12, P5, P0, R4, 0x100, R10 ;  /* 0x00000100040c7810 */ /* 0x000fe200078be00a */
[----:B------:R-:W-:Y:S02]  /*36b0*/  IMAD.U32 R4, RZ, RZ, UR11 ;  /* 0x0000000bff047e24 */ /* 0x000fe4000f8e00ff */
[----:B------:R2:W-:Y:S01]  /*36c0*/  LDGSTS.E.BYPASS.LTC128B.128 [R6+0x4000], [R10.64+0x100], !P6 ;  /* 0x040001000a067fae */ /* 0x0005e2000f101d4e */
[----:B------:R-:W-:Y:S01]  /*36d0*/  IADD3.X R13, RZ, UR9, R11, P5, P0 ;  /* 0x00000009ff0d7c10 */ /* 0x000fe2000afe040b */
[----:B------:R-:W-:Y:S01]  /*36e0*/  @!P1 IMAD R4, R4, 0x40, R7 ;  /* 0x0000004004049824 */ /* 0x000fe200078e0207 */
[C---:B------:R-:W-:Y:S02]  /*36f0*/  ISETP.LT.OR P5, PT, R5.reuse, 0x21, !P4 ;  /* 0x000000210500780c */ /* 0x040fe400067a1670 */
[----:B------:R-:W-:Y:S02]  /*3700*/  IADD3 R14, P6, R10, UR10, RZ ;  /* 0x0000000a0a0e7c10 */ /* 0x000fe4000ffde0ff */
[----:B------:R-:W-:Y:S02]  /*3710*/  ISETP.LT.OR P0, PT, R5, 0x21, !P3 ;  /* 0x000000210500780c */ /* 0x000fe40005f01670 */
[----:B------:R-:W-:Y:S02]  /*3720*/  IADD3.X R15, R11, UR9, RZ, P6, !PT ;  /* 0x000000090b0f7c10 */ /* 0x000fe4000b7fe4ff */
[----:B------:R-:W-:Y:S01]  /*3730*/  ISETP.LT.OR P6, PT, R5, 0x21, !P2 ;  /* 0x000000210500780c */ /* 0x000fe200057c1670 */
[----:B------:R-:W-:Y:S04]  /*3740*/  IMAD.U32 R5, RZ, RZ, UR5 ;  /* 0x00000005ff057e24 */ /* 0x000fe8000f8e00ff */
[----:B------:R3:W-:Y:S01]  /*3750*/  LDGSTS.E.BYPASS.LTC128B.128 [R6+0x1000], [R14.64], !P5 ;  /* 0x010000000e067fae */ /* 0x0007e2000e901d4e */
[----:B------:R-:W-:Y:S03]  /*3760*/  @!P1 LEA R5, R5, 0x40, 0x6 ;  /* 0x0000004005059811 */ /* 0x000fe600078e30ff */
[----:B------:R3:W-:Y:S02]  /*3770*/  LDGSTS.E.BYPASS.LTC128B.128 [R6+0x3000], [R8.64], !P0 ;  /* 0x0300000008067fae */ /* 0x0007e4000c101d4e */
[----:B------:R-:W-:Y:S02]  /*3780*/  @!P1 IMAD.WIDE R16, R5, 0x4, R244 ;  /* 0x0000000405109825 */ /* 0x000fe400078e02f4 */
[----:B------:R3:W-:Y:S02]  /*3790*/  LDGSTS.E.BYPASS.LTC128B.128 [R6+0x5000], [R12.64], !P6 ;  /* 0x050000000c067fae */ /* 0x0007e4000f101d4e */
[----:B--2---:R-:W-:Y:S05]  /*37a0*/  @!P1 IMAD.SHL.U32 R10, R4, 0x4, RZ ;  /* 0x00000004040a9824 */ /* 0x004fea00078e00ff */
[----:B------:R3:W-:Y:S02]  /*37b0*/  @!P1 LDGSTS.E.BYPASS.LTC128B.128 [R10+0x21080], [R16.64] ;  /* 0x21080000100a9fae */ /* 0x0007e4000b901d4e */
.L_x_720:
[C---:B-1234-:R-:W-:Y:S01]  /*37c0*/  HMMA.16816.F32 R4, R84.reuse, R2, RZ ;  /* 0x000000025404723c */ /* 0x05efe200000018ff */
[----:B------:R-:W-:Y:S01]  /*37d0*/  LDSM.16.M88.2 R2, [R218+0x7880] ;  /* 0x00788000da02783b */ /* 0x000fe20000000100 */
[----:B------:R-:W-:Y:S01]  /*37e0*/  UIADD3 UR13, UR5, 0x1, URZ ;  /* 0x00000001050d7890 */ /* 0x000fe2000fffe03f */
[C---:B------:R-:W-:Y:S02]  /*37f0*/  ISETP.GT.AND P6, PT, R230.reuse, 0x1, PT ;  /* 0x00000001e600780c */ /* 0x040fe40003fc4270 */
[----:B------:R-:W0:Y:S01]  /*3800*/  LDGDEPBAR ;  /* 0x00000000000079af */ /* 0x000e220000000000 */
[C---:B------:R-:W-:Y:S02]  /*3810*/  ISETP.GT.AND P5, PT, R230.reuse, 0x10, PT ;  /* 0x00000010e600780c */ /* 0x040fe40003fa4270 */
[C---:B------:R-:W-:Y:S01]  /*3820*/  HMMA.16816.F32 R8, R84.reuse, R88, RZ ;  /* 0x000000585408723c */ /* 0x040fe200000018ff */
[C---:B------:R-:W-:Y:S02]  /*3830*/  FSEL R175, R181.reuse, -INF , P6 ;  /* 0xff800000b5af7808 */ /* 0x040fe40003000000 */
[----:B------:R-:W-:Y:S01]  /*3840*/  ISETP.GT.AND P0, PT, R230, RZ, PT ;  /* 0x000000ffe600720c */ /* 0x000fe20003f04270 */
[----:B------:R-:W-:Y:S01]  /*3850*/  FFMA.FTZ R181, -R181, R181, 1 ;  /* 0x3f800000b5b57423 */ /* 0x000fe200000101b5 */
[C---:B------:R-:W-:Y:S01]  /*3860*/  FSEL R177, R184.reuse, -INF , P5 ;  /* 0xff800000b8b17808 */ /* 0x040fe20002800000 */
[----:B------:R-:W-:Y:S01]  /*3870*/  FFMA.FTZ R184, -R184, R184, 1 ;  /* 0x3f800000b8b87423 */ /* 0x000fe200000101b8 */
[C---:B------:R-:W-:Y:S01]  /*3880*/  FSEL R173, R180.reuse, -INF , P0 ;  /* 0xff800000b4ad7808 */ /* 0x040fe20000000000 */
[C---:B------:R-:W-:Y:S01]  /*3890*/  HMMA.16816.F32 R12, R84.reuse, R90, RZ ;  /* 0x0000005a540c723c */ /* 0x040fe200000018ff */
[----:B------:R-:W1:Y:S03]  /*38a0*/  LDSM.16.M88.4 R88, [R224] ;  /* 0x00000000e058783b */ /* 0x000e660000000200 */
[----:B------:R-:W-:Y:S04]  /*38b0*/  FFMA.FTZ R180, -R180, R180, 1 ;  /* 0x3f800000b4b47423 */ /* 0x000fe800000101b4 */
[C---:B------:R-:W-:Y:S01]  /*38c0*/  HMMA.16816.F32 R16, R84.reuse, R92, RZ ;  /* 0x0000005c5410723c */ /* 0x040fe200000018ff */
[----:B------:R-:W-:Y:S07]  /*38d0*/  LDSM.16.M88.2 R92, [R218+0x9080] ;  /* 0x00908000da5c783b */ /* 0x000fee0000000100 */
[----:B------:R-:W-:Y:S01]  /*38e0*/  HMMA.16816.F32 R20, R84, R94, RZ ;  /* 0x0000005e5414723c */ /* 0x000fe200000018ff */
[----:B------:R-:W2:Y:S04]  /*38f0*/  LDSM.16.M88.2 R84, [R218+0x8080] ;  /* 0x00808000da54783b */ /* 0x000ea80000000100 */
[----:B------:R-:W3:Y:S03]  /*3900*/  LDSM.16.M88.2 R86, [R218+0x8880] ;  /* 0x00888000da56783b */ /* 0x000ee60000000100 */
[C---:B------:R-:W-:Y:S01]  /*3910*/  HMMA.16816.F32 R4, R96.reuse, R100, R4 ;  /* 0x000000646004723c */ /* 0x040fe20000001804 */
[----:B------:R-:W4:Y:S06]  /*3920*/  LDSM.16.M88.2 R94, [R218+0x9880] ;  /* 0x00988000da5e783b */ /* 0x000f2c0000000100 */
[----:B------:R-:W-:Y:S01]  /*3930*/  SHF.L.U32 R101, R228, 0x1, RZ ;  /* 0x00000001e4657819 */ /* 0x000fe200000006ff */
        /* <DEDUP_REMOVED lines=11> */
[----:B------:R-:W2:Y:S04]  /*39f0*/  LDSM.16.M88.2 R2, [R217+0x8080] ;  /* 0x00808000d902783b */ /* 0x000ea80000000100 */
[----:B------:R-:W5:Y:S03]  /*3a00*/  LDSM.16.M88.2 R84, [R217+0x8880] ;  /* 0x00888000d954783b */ /* 0x000f660000000100 */
[C---:B---3--:R-:W-:Y:S01]  /*3a10*/  HMMA.16816.F32 R12, R88.reuse, R86, R12 ;  /* 0x00000056580c723c */ /* 0x048fe2000000180c */
[----:B------:R-:W3:Y:S07]  /*3a20*/  LDSM.16.M88.2 R86, [R217+0x9080] ;  /* 0x00908000d956783b */ /* 0x000eee0000000100 */
[C---:B------:R-:W-:Y:S01]  /*3a30*/  HMMA.16816.F32 R16, R88.reuse, R92, R16 ;  /* 0x0000005c5810723c */ /* 0x040fe20000001810 */
[----:B------:R-:W3:Y:S07]  /*3a40*/  LDSM.16.M88.2 R92, [R217+0x9880] ;  /* 0x00988000d95c783b */ /* 0x000eee0000000100 */
[----:B----4-:R-:W-:Y:S01]  /*3a50*/  HMMA.16816.F32 R20, R88, R94, R20 ;  /* 0x0000005e5814723c */ /* 0x010fe20000001814 */
[----:B------:R-:W-:Y:S04]  /*3a60*/  LDSM.16.M88.2 R94, [R227+0xa080] ;  /* 0x00a08000e35e783b */ /* 0x000fe80000000100 */
[----:B------:R-:W4:Y:S03]  /*3a70*/  LDSM.16.M88.4 R88, [R225+0x1d080] ;  /* 0x01d08000e158783b */ /* 0x000f260000000200 */
[C---:B-1----:R-:W-:Y:S01]  /*3a80*/  HMMA.16816.F32 R4, R96.reuse, R100, R4 ;  /* 0x000000646004723c */ /* 0x042fe20000001804 */
[----:B------:R-:W1:Y:S07]  /*3a90*/  LDSM.16.M88.2 R100, [R227+0xa880] ;  /* 0x00a88000e364783b */ /* 0x000e6e0000000100 */
[C---:B--2---:R-:W-:Y:S01]  /*3aa0*/  HMMA.16816.F32 R8, R96.reuse, R2, R8 ;  /* 0x000000026008723c */ /* 0x044fe20000001808 */
[----:B------:R-:W2:Y:S07]  /*3ab0*/  LDSM.16.M88.2 R2, [R227+0xb080] ;  /* 0x00b08000e302783b */ /* 0x000eae0000000100 */
[C---:B-----5:R-:W-:Y:S01]  /*3ac0*/  HMMA.16816.F32 R12, R96.reuse, R84, R12 ;  /* 0x00000054600c723c */ /* 0x060fe2000000180c */
[----:B------:R-:W5:Y:S07]  /*3ad0*/  LDSM.16.M88.2 R84, [R227+0xb880] ;  /* 0x00b88000e354783b */ /* 0x000f6e0000000100 */
[C---:B---3--:R-:W-:Y:S01]  /*3ae0*/  HMMA.16816.F32 R16, R96.reuse, R86, R16 ;  /* 0x000000566010723c */ /* 0x048fe20000001810 */
[----:B------:R-:W3:Y:S07]  /*3af0*/  LDSM.16.M88.2 R86, [R227+0xc080] ;  /* 0x00c08000e356783b */ /* 0x000eee0000000100 */
[----:B------:R-:W-:Y:S01]  /*3b00*/  HMMA.16816.F32 R20, R96, R92, R20 ;  /* 0x0000005c6014723c */ /* 0x000fe20000001814 */
[----:B------:R-:W-:Y:S04]  /*3b10*/  LDSM.16.M88.2 R92, [R219+0xa080] ;  /* 0x00a08000db5c783b */ /* 0x000fe80000000100 */
[----:B------:R-:W3:Y:S03]  /*3b20*/  LDSM.16.M88.4 R96, [R216+0x1d080] ;  /* 0x01d08000d860783b */ /* 0x000ee60000000200 */
[C---:B----4-:R-:W-:Y:S01]  /*3b30*/  HMMA.16816.F32 R4, R88.reuse, R94, R4 ;  /* 0x0000005e5804723c */ /* 0x050fe20000001804 */
[----:B------:R-:W4:Y:S07]  /*3b40*/  LDSM.16.M88.2 R94, [R219+0xa880] ;  /* 0x00a88000db5e783b */ /* 0x000f2e0000000100 */
[C---:B-1----:R-:W-:Y:S01]  /*3b50*/  HMMA.16816.F32 R8, R88.reuse, R100, R8 ;  /* 0x000000645808723c */ /* 0x042fe20000001808 */
[----:B------:R-:W1:Y:S07]  /*3b60*/  LDSM.16.M88.2 R100, [R219+0xb080] ;  /* 0x00b08000db64783b */ /* 0x000e6e0000000100 */
[C---:B--2---:R-:W-:Y:S01]  /*3b70*/  HMMA.16816.F32 R12, R88.reuse, R2, R12 ;  /* 0x00000002580c723c */ /* 0x044fe2000000180c */
[----:B------:R-:W2:Y:S07]  /*3b80*/  LDSM.16.M88.2 R2, [R219+0xb880] ;  /* 0x00b88000db02783b */ /* 0x000eae0000000100 */
[C---:B-----5:R-:W-:Y:S01]  /*3b90*/  HMMA.16816.F32 R16, R88.reuse, R84, R16 ;  /* 0x000000545810723c */ /* 0x060fe20000001810 */
[----:B------:R-:W5:Y:S07]  /*3ba0*/  LDSM.16.M88.2 R84, [R219+0xc080] ;  /* 0x00c08000db54783b */ /* 0x000f6e0000000100 */
[----:B---3--:R-:W-:Y:S01]  /*3bb0*/  HMMA.16816.F32 R20, R88, R86, R20 ;  /* 0x000000565814723c */ /* 0x008fe20000001814 */
[----:B------:R-:W-:Y:S04]  /*3bc0*/  LDSM.16.M88.2 R86, [R218+0xa080] ;  /* 0x00a08000da56783b */ /* 0x000fe80000000100 */
[----:B------:R-:W3:Y:S03]  /*3bd0*/  LDSM.16.M88.4 R88, [R224+0x2000] ;  /* 0x00200000e058783b */ /* 0x000ee60000000200 */
[C---:B------:R-:W-:Y:S01]  /*3be0*/  HMMA.16816.F32 R4, R96.reuse, R92, R4 ;  /* 0x0000005c6004723c */ /* 0x040fe20000001804 */
[----:B------:R-:W3:Y:S07]  /*3bf0*/  LDSM.16.M88.2 R92, [R218+0xa880] ;  /* 0x00a88000da5c783b */ /* 0x000eee0000000100 */
[C---:B----4-:R-:W-:Y:S01]  /*3c00*/  HMMA.16816.F32 R8, R96.reuse, R94, R8 ;  /* 0x0000005e6008723c */ /* 0x050fe20000001808 */
[----:B------:R-:W4:Y:S07]  /*3c10*/  LDSM.16.M88.2 R94, [R218+0xb080] ;  /* 0x00b08000da5e783b */ /* 0x000f2e0000000100 */
[C---:B-1----:R-:W-:Y:S01]  /*3c20*/  HMMA.16816.F32 R12, R96.reuse, R100, R12 ;  /* 0x00000064600c723c */ /* 0x042fe2000000180c */
[----:B------:R-:W1:Y:S07]  /*3c30*/  LDSM.16.M88.2 R100, [R218+0xb880] ;  /* 0x00b88000da64783b */ /* 0x000e6e0000000100 */
[C---:B--2---:R-:W-:Y:S01]  /*3c40*/  HMMA.16816.F32 R16, R96.reuse, R2, R16 ;  /* 0x000000026010723c */ /* 0x044fe20000001810 */
[----:B------:R-:W2:Y:S07]  /*3c50*/  LDSM.16.M88.2 R2, [R218+0xc080] ;  /* 0x00c08000da02783b */ /* 0x000eae0000000100 */
[----:B-----5:R-:W-:Y:S01]  /*3c60*/  HMMA.16816.F32 R20, R96, R84, R20 ;  /* 0x000000546014723c */ /* 0x020fe20000001814 */
[----:B------:R-:W-:Y:S04]  /*3c70*/  LDSM.16.M88.2 R84, [R217+0xa080] ;  /* 0x00a08000d954783b */ /* 0x000fe80000000100 */
[----:B------:R-:W5:Y:S03]  /*3c80*/  LDSM.16.M88.4 R96, [R108+0x2000] ;  /* 0x002000006c60783b */ /* 0x000f660000000200 */
[C---:B---3--:R-:W-:Y:S01]  /*3c90*/  HMMA.16816.F32 R4, R88.reuse, R86, R4 ;  /* 0x000000565804723c */ /* 0x048fe20000001804 */
[----:B------:R-:W3:Y:S07]  /*3ca0*/  LDSM.16.M88.2 R86, [R217+0xa880] ;  /* 0x00a88000d956783b */ /* 0x000eee0000000100 */
[C---:B------:R-:W-:Y:S01]  /*3cb0*/  HMMA.16816.F32 R8, R88.reuse, R92, R8 ;  /* 0x0000005c5808723c */ /* 0x040fe20000001808 */
[----:B------:R-:W3:Y:S07]  /*3cc0*/  LDSM.16.M88.2 R92, [R217+0xb080] ;  /* 0x00b08000d95c783b */ /* 0x000eee0000000100 */
[C---:B----4-:R-:W-:Y:S01]  /*3cd0*/  HMMA.16816.F32 R12, R88.reuse, R94, R12 ;  /* 0x0000005e580c723c */ /* 0x050fe2000000180c */
[----:B------:R-:W4:Y:S07]  /*3ce0*/  LDSM.16.M88.2 R94, [R217+0xb880] ;  /* 0x00b88000d95e783b */ /* 0x000f2e0000000100 */
[C---:B-1----:R-:W-:Y:S01]  /*3cf0*/  HMMA.16816.F32 R16, R88.reuse, R100, R16 ;  /* 0x000000645810723c */ /* 0x042fe20000001810 */
[----:B------:R-:W1:Y:S07]  /*3d00*/  LDSM.16.M88.2 R100, [R217+0xc080] ;  /* 0x00c08000d964783b */ /* 0x000e6e0000000100 */
[----:B--2---:R-:W-:Y:S01]  /*3d10*/  HMMA.16816.F32 R20, R88, R2, R20 ;  /* 0x000000025814723c */ /* 0x004fe20000001814 */
[----:B------:R-:W-:Y:S04]  /*3d20*/  LDSM.16.M88.2 R2, [R227+0xc880] ;  /* 0x00c88000e302783b */ /* 0x000fe80000000100 */
[----:B------:R-:W2:Y:S03]  /*3d30*/  LDSM.16.M88.4 R88, [R225+0x1f080] ;  /* 0x01f08000e158783b */ /* 0x000ea60000000200 */
[C---:B-----5:R-:W-:Y:S01]  /*3d40*/  HMMA.16816.F32 R4, R96.reuse, R84, R4 ;  /* 0x000000546004723c */ /* 0x060fe20000001804 */
[----:B------:R-:W5:Y:S07]  /*3d50*/  LDSM.16.M88.2 R84, [R227+0xd880] ;  /* 0x00d88000e354783b */ /* 0x000f6e0000000100 */
[C---:B---3--:R-:W-:Y:S01]  /*3d60*/  HMMA.16816.F32 R8, R96.reuse, R86, R8 ;  /* 0x000000566008723c */ /* 0x048fe20000001808 */
[----:B------:R-:W3:Y:S07]  /*3d70*/  LDSM.16.M88.2 R86, [R227+0xe080] ;  /* 0x00e08000e356783b */ /* 0x000eee0000000100 */
[C---:B------:R-:W-:Y:S01]  /*3d80*/  HMMA.16816.F32 R12, R96.reuse, R92, R12 ;  /* 0x0000005c600c723c */ /* 0x040fe2000000180c */
[----:B------:R-:W3:Y:S07]  /*3d90*/  LDSM.16.M88.2 R92, [R227+0xe880] ;  /* 0x00e88000e35c783b */ /* 0x000eee0000000100 */
[C---:B----4-:R-:W-:Y:S01]  /*3da0*/  HMMA.16816.F32 R16, R96.reuse, R94, R16 ;  /* 0x0000005e6010723c */ /* 0x050fe20000001810 */
[----:B------:R-:W4:Y:S07]  /*3db0*/  LDSM.16.M88.2 R94, [R219+0xc880] ;  /* 0x00c88000db5e783b */ /* 0x000f2e0000000100 */
[----:B-1----:R-:W-:Y:S07]  /*3dc0*/  HMMA.16816.F32 R20, R96, R100, R20 ;  /* 0x000000646014723c */ /* 0x002fee0000001814 */
[C---:B------:R-:W-:Y:S01]  /*3dd0*/  FSEL R96, R178.reuse, -INF , P0 ;  /* 0xff800000b2607808 */ /* 0x040fe20000000000 */
[C---:B--2---:R-:W-:Y:S01]  /*3de0*/  HMMA.16816.F32 R4, R88.reuse, R2, R4 ;  /* 0x000000025804723c */ /* 0x044fe20000001804 */
[----:B------:R-:W1:Y:S04]  /*3df0*/  LDSM.16.M88.2 R2, [R219+0xd080] ;  /* 0x00d08000db02783b */ /* 0x000e680000000100 */
[----:B------:R-:W-:Y:S01]  /*3e00*/  FFMA.FTZ R178, -R178, R178, 1 ;  /* 0x3f800000b2b27423 */ /* 0x000fe200000101b2 */
[----:B------:R-:W-:Y:S02]  /*3e10*/  ISETP.GT.AND P0, PT, R230, 0x11, PT ;  /* 0x00000011e600780c */ /* 0x000fe40003f04270 */
[C---:B------:R-:W-:Y:S04]  /*3e20*/  HMMA.16816.F32 R8, R88.reuse, R102, R8 ;  /* 0x000000665808723c */ /* 0x040fe80000001808 */
[C---:B------:R-:W-:Y:S01]  /*3e30*/  FSEL R201, R185.reuse, -INF , P0 ;  /* 0xff800000b9c97808 */ /* 0x040fe20000000000 */
[----:B------:R-:W-:Y:S02]  /*3e40*/  FFMA.FTZ R185, -R185, R185, 1 ;  /* 0x3f800000b9b97423 */ /* 0x000fe400000101b9 */
[--C-:B------:R-:W-:Y:S01]  /*3e50*/  FFMA.FTZ R102, R96, c[0x0][0x29c], -R199.reuse ;  /* 0x0000a70060667a23 */ /* 0x100fe200000108c7 */
[C---:B-----5:R-:W-:Y:S01]  /*3e60*/  HMMA.16816.F32 R12, R88.reuse, R84, R12 ;  /* 0x00000054580c723c */ /* 0x060fe2000000180c */
[----:B------:R-:W2:Y:S03]  /*3e70*/  LDSM.16.M88.2 R84, [R219+0xd880] ;  /* 0x00d88000db54783b */ /* 0x000ea60000000100 */
[----:B------:R-:W-:Y:S01]  /*3e80*/  FSEL R96, R183, -INF , P0 ;  /* 0xff800000b7607808 */ /* 0x000fe20000000000 */
[----:B------:R-:W5:Y:S01]  /*3e90*/  MUFU.EX2 R102, R102 ;  /* 0x0000006600667308 */ /* 0x000f620000000800 */
[----:B------:R-:W-:Y:S02]  /*3ea0*/  ISETP.GT.AND P0, PT, R230, 0x30, PT ;  /* 0x00000030e600780c */ /* 0x000fe40003f04270 */
[C---:B---3--:R-:W-:Y:S01]  /*3eb0*/  HMMA.16816.F32 R16, R88.reuse, R86, R16 ;  /* 0x000000565810723c */ /* 0x048fe20000001810 */
[----:B------:R-:W3:Y:S03]  /*3ec0*/  LDSM.16.M88.2 R86, [R219+0xe080] ;  /* 0x00e08000db56783b */ /* 0x000ee60000000100 */
[----:B------:R-:W-:Y:S01]  /*3ed0*/  FSEL R205, R192, -INF , P0 ;  /* 0xff800000c0cd7808 */ /* 0x000fe20000000000 */
[--C-:B------:R-:W-:Y:S03]  /*3ee0*/  FFMA.FTZ R110, R96, c[0x0][0x29c], -R199.reuse ;  /* 0x0000a700606e7a23 */ /* 0x100fe600000108c7 */
[----:B------:R-:W-:Y:S01]  /*3ef0*/  HMMA.16816.F32 R20, R88, R92, R20 ;  /* 0x0000005c5814723c */ /* 0x000fe20000001814 */
[----:B------:R-:W-:Y:S02]  /*3f00*/  LDSM.16.M88.2 R90, [R218+0xc880] ;  /* 0x00c88000da5a783b */ /* 0x000fe40000000100 */
[----:B------:R-:W-:Y:S01]  /*3f10*/  MUFU.EX2 R110, R110 ;  /* 0x0000006e006e7308 */ /* 0x000fe20000000800 */
[--C-:B------:R-:W-:Y:S03]  /*3f20*/  FFMA.FTZ R205, R205, c[0x0][0x29c], -R198.reuse ;  /* 0x0000a700cdcd7a23 */ /* 0x100fe600000108c6 */
[C---:B------:R-:W-:Y:S01]  /*3f30*/  FSEL R88, R179.reuse, -INF , P6 ;  /* 0xff800000b3587808 */ /* 0x040fe20003000000 */
[C---:B----4-:R-:W-:Y:S05]  /*3f40*/  HMMA.16816.F32 R4, R104.reuse, R94, R4 ;  /* 0x0000005e6804723c */ /* 0x050fea0000001804 */
[--C-:B------:R-:W-:Y:S01]  /*3f50*/  FFMA.FTZ R103, R88, c[0x0][0x29c], -R199.reuse ;  /* 0x0000a70058677a23 */ /* 0x100fe200000108c7 */
[----:B------:R-:W-:Y:S01]  /*3f60*/  FSEL R92, R182, -INF , P5 ;  /* 0xff800000b65c7808 */ /* 0x000fe20002800000 */
[----:B------:R-:W4:Y:S01]  /*3f70*/  LDSM.16.M88.2 R88, [R219+0xe880] ;  /* 0x00e88000db58783b */ /* 0x000f220000000100 */
[C---:B-1----:R-:W-:Y:S01]  /*3f80*/  HMMA.16816.F32 R8, R104.reuse, R2, R8 ;  /* 0x000000026808723c */ /* 0x042fe20000001808 */
[----:B------:R-:W-:Y:S02]  /*3f90*/  MUFU.EX2 R205, R205 ;  /* 0x000000cd00cd7308 */ /* 0x000fe40000000800 */
[----:B------:R-:W-:Y:S01]  /*3fa0*/  ISETP.GT.AND P6, PT, R230, 0x20, PT ;  /* 0x00000020e600780c */ /* 0x000fe20003fc4270 */
[--C-:B------:R-:W-:Y:S01]  /*3fb0*/  FFMA.FTZ R109, R92, c[0x0][0x29c], -R199.reuse ;  /* 0x0000a7005c6d7a23 */ /* 0x100fe200000108c7 */
[----:B------:R-:W-:Y:S01]  /*3fc0*/  LDSM.16.M88.2 R2, [R218+0xd080] ;  /* 0x00d08000da02783b */ /* 0x000fe20000000100 */
[----:B------:R-:W-:Y:S01]  /*3fd0*/  FFMA.FTZ R179, -R179, R179, 1 ;  /* 0x3f800000b3b37423 */ /* 0x000fe200000101b3 */
[----:B------:R-:W-:Y:S01]  /*3fe0*/  FSEL R96, R186, -INF , P6 ;  /* 0xff800000ba607808 */ /* 0x000fe20003000000 */
[C---:B--2---:R-:W-:Y:S01]  /*3ff0*/  HMMA.16816.F32 R12, R104.reuse, R84, R12 ;  /* 0x00000054680c723c */ /* 0x044fe2000000180c */
[----:B------:R-:W1:Y:S02]  /*4000*/  LDSM.16.M88.4 R92, [R224+0x4000] ;  /* 0x00400000e05c783b */ /* 0x000e640000000200 */
[----:B------:R-:W2:Y:S01]  /*4010*/  MUFU.EX2 R103, R103 ;  /* 0x0000006700677308 */ /* 0x000ea20000000800 */
[----:B------:R-:W-:Y:S01]  /*4020*/  ISETP.GT.AND P5, PT, R230, 0x21, PT ;  /* 0x00000021e600780c */ /* 0x000fe20003fa4270 */
[--C-:B------:R-:W-:Y:S01]  /*4030*/  FFMA.FTZ R111, R96, c[0x0][0x29c], -R199.reuse ;  /* 0x0000a700606f7a23 */ /* 0x100fe200000108c7 */
[----:B------:R-:W2:Y:S02]  /*4040*/  LDSM.16.M88.2 R84, [R218+0xd880] ;  /* 0x00d88000da54783b */ /* 0x000ea40000000100 */
[----:B------:R-:W-:Y:S01]  /*4050*/  FSEL R96, R187, -INF , P5 ;  /* 0xff800000bb607808 */ /* 0x000fe20002800000 */
[C---:B---3--:R-:W-:Y:S01]  /*4060*/  HMMA.16816.F32 R16, R104.reuse, R86, R16 ;  /* 0x000000566810723c */ /* 0x048fe20000001810 */
[----:B------:R-:W3:Y:S03]  /*4070*/  LDSM.16.M88.2 R86, [R218+0xe080] ;  /* 0x00e08000da56783b */ /* 0x000ee60000000100 */
[--C-:B------:R-:W-:Y:S01]  /*4080*/  FFMA.FTZ R101, R96, c[0x0][0x29c], -R199.reuse ;  /* 0x0000a70060657a23 */ /* 0x100fe200000108c7 */
[----:B------:R-:W-:Y:S01]  /*4090*/  FSEL R96, R190, -INF , P0 ;  /* 0xff800000be607808 */ /* 0x000fe20000000000 */
[----:B------:R-:W1:Y:S01]  /*40a0*/  MUFU.EX2 R109, R109 ;  /* 0x0000006d006d7308 */ /* 0x000e620000000800 */
[C---:B------:R-:W-:Y:S01]  /*40b0*/  FSEL R203, R189.reuse, -INF , P5 ;  /* 0xff800000bdcb7808 */ /* 0x040fe20002800000 */
[----:B------:R-:W-:Y:S01]  /*40c0*/  FFMA.FTZ R189, -R189, R189, 1 ;  /* 0x3f800000bdbd7423 */ /* 0x000fe200000101bd */
[C---:B------:R-:W-:Y:S02]  /*40d0*/  ISETP.GT.AND P5, PT, R230.reuse, 0x40, PT ;  /* 0x00000040e600780c */ /* 0x040fe40003fa4270 */
[----:B------:R-:W-:Y:S01]  /*40e0*/  ISETP.GT.AND P0, PT, R230, 0x41, PT ;  /* 0x00000041e600780c */ /* 0x000fe20003f04270 */
[--C-:B------:R-:W-:Y:S01]  /*40f0*/  FFMA.FTZ R203, R203, c[0x0][0x29c], -R198.reuse ;  /* 0x0000a700cbcb7a23 */ /* 0x100fe200000108c6 */
[C---:B------:R-:W-:Y:S01]  /*4100*/  FSEL R172, R194.reuse, -INF , P5 ;  /* 0xff800000c2ac7808 */ /* 0x040fe20002800000 */
[----:B------:R-:W-:Y:S02]  /*4110*/  FFMA.FTZ R194, -R194, R194, 1 ;  /* 0x3f800000c2c27423 */ /* 0x000fe400000101c2 */
[----:B------:R-:W-:Y:S02]  /*4120*/  MUFU.EX2 R111, R111 ;  /* 0x0000006f006f7308 */ /* 0x000fe40000000800 */
[--C-:B------:R-:W-:Y:S01]  /*4130*/  FFMA.FTZ R174, R172, c[0x0][0x29c], -R199.reuse ;  /* 0x0000a700acae7a23 */ /* 0x100fe200000108c7 */
[C---:B------:R-:W-:Y:S01]  /*4140*/  FSEL R172, R195.reuse, -INF , P0 ;  /* 0xff800000c3ac7808 */ /* 0x040fe20000000000 */
[----:B------:R-:W-:Y:S01]  /*4150*/  FFMA.FTZ R195, -R195, R195, 1 ;  /* 0x3f800000c3c37423 */ /* 0x000fe200000101c3 */
[----:B----4-:R-:W-:Y:S01]  /*4160*/  HMMA.16816.F32 R20, R104, R88, R20 ;  /* 0x000000586814723c */ /* 0x010fe20000001814 */
[----:B------:R-:W4:Y:S04]  /*4170*/  LDSM.16.M88.2 R88, [R218+0xe880] ;  /* 0x00e88000da58783b */ /* 0x000f280000000100 */
[----:B------:R3:W3:Y:S02]  /*4180*/  MUFU.EX2 R104, R101 ;  /* 0x0000006500687308 */ /* 0x0006e40000000800 */
[----:B------:R-:W-:Y:S01]  /*4190*/  FSEL R107, R188, -INF , P6 ;  /* 0xff800000bc6b7808 */ /* 0x000fe20003000000 */
[--C-:B------:R-:W-:Y:S01]  /*41a0*/  FFMA.FTZ R105, R96, c[0x0][0x29c], -R199.reuse ;  /* 0x0000a70060697a23 */ /* 0x100fe200000108c7 */
[----:B------:R-:W-:Y:S01]  /*41b0*/  ISETP.GT.AND P6, PT, R230, 0x31, PT ;  /* 0x00000031e600780c */ /* 0x000fe20003fc4270 */
[----:B------:R4:W-:Y:S01]  /*41c0*/  LDSM.16.M88.4 R96, [R108+0x4000] ;  /* 0x004000006c60783b */ /* 0x0009e20000000200 */
[C---:B-1----:R-:W-:Y:S03]  /*41d0*/  HMMA.16816.F32 R4, R92.reuse, R90, R4 ;  /* 0x0000005a5c04723c */ /* 0x042fe60000001804 */
[----:B------:R-:W1:Y:S01]  /*41e0*/  LDSM.16.M88.2 R90, [R217+0xc880] ;  /* 0x00c88000d95a783b */ /* 0x000e620000000100 */
[----:B------:R-:W-:Y:S01]  /*41f0*/  MUFU.EX2 R203, R203 ;  /* 0x000000cb00cb7308 */ /* 0x000fe20000000800 */
[----:B------:R-:W-:Y:S01]  /*4200*/  FSEL R100, R191, -INF , P6 ;  /* 0xff800000bf647808 */ /* 0x000fe20003000000 */
[----:B------:R-:W-:Y:S02]  /*4210*/  FFMA.FTZ R188, -R188, R188, 1 ;  /* 0x3f800000bcbc7423 */ /* 0x000fe400000101bc */
[C---:B------:R-:W-:Y:S01]  /*4220*/  HMMA.16816.F32 R8, R92.reuse, R2, R8 ;  /* 0x000000025c08723c */ /* 0x040fe20000001808 */
[----:B------:R-:W-:Y:S03]  /*4230*/  LDSM.16.M88.2 R2, [R217+0xd880] ;  /* 0x00d88000d902783b */ /* 0x000fe60000000100 */
[--C-:B------:R-:W-:Y:S02]  /*4240*/  FFMA.FTZ R106, R100, c[0x0][0x29c], -R199.reuse ;  /* 0x0000a700646a7a23 */ /* 0x100fe400000108c7 */
[----:B------:R-:W-:Y:S01]  /*4250*/  FFMA.FTZ R199, R172, c[0x0][0x29c], -R199 ;  /* 0x0000a700acc77a23 */ /* 0x000fe200000108c7 */
[----:B------:R-:W-:Y:S01]  /*4260*/  MUFU.EX2 R105, R105 ;  /* 0x0000006900697308 */ /* 0x000fe20000000800 */
[C---:B--2---:R-:W-:Y:S01]  /*4270*/  HMMA.16816.F32 R12, R92.reuse, R84, R12 ;  /* 0x000000545c0c723c */ /* 0x044fe2000000180c */
[----:B---3--:R-:W2:Y:S04]  /*4280*/  LDSM.16.M88.2 R100, [R217+0xd080] ;  /* 0x00d08000d964783b */ /* 0x008ea80000000100 */
[----:B------:R-:W3:Y:S03]  /*4290*/  LDSM.16.M88.2 R84, [R217+0xe080] ;  /* 0x00e08000d954783b */ /* 0x000ee60000000100 */
[C---:B------:R-:W-:Y:S01]  /*42a0*/  HMMA.16816.F32 R16, R92.reuse, R86, R16 ;  /* 0x000000565c10723c */ /* 0x040fe20000001810 */
[----:B------:R-:W-:Y:S01]  /*42b0*/  LDSM.16.M88.2 R86, [R217+0xe880] ;  /* 0x00e88000d956783b */ /* 0x000fe20000000100 */
[----:B------:R-:W-:Y:S03]  /*42c0*/  MUFU.EX2 R106, R106 ;  /* 0x0000006a006a7308 */ /* 0x000fe60000000800 */
[----:B------:R-:W3:Y:S03]  /*42d0*/  LDS R172, [R237.X4+0x21280] ;  /* 0x02128000edac7984 */ /* 0x000ee60000004800 */
[----:B----4-:R-:W-:Y:S04]  /*42e0*/  HMMA.16816.F32 R20, R92, R88, R20 ;  /* 0x000000585c14723c */ /* 0x010fe80000001814 */
[----:B------:R-:W-:Y:S03]  /*42f0*/  MUFU.EX2 R108, R174 ;  /* 0x000000ae006c7308 */ /* 0x000fe60000000800 */
[--C-:B------:R-:W-:Y:S01]  /*4300*/  FFMA.FTZ R88, R173, c[0x0][0x29c], -R198.reuse ;  /* 0x0000a700ad587a23 */ /* 0x100fe200000108c6 */
[----:B------:R-:W-:Y:S01]  /*4310*/  FSEL R93, R196, -INF , P5 ;  /* 0xff800000c45d7808 */ /* 0x000fe20002800000 */
[--C-:B------:R-:W-:Y:S01]  /*4320*/  FFMA.FTZ R89, R175, c[0x0][0x29c], -R198.reuse ;  /* 0x0000a700af597a23 */ /* 0x100fe200000108c6 */
[C---:B-1----:R-:W-:Y:S04]  /*4330*/  HMMA.16816.F32 R4, R96.reuse, R90, R4 ;  /* 0x0000005a6004723c */ /* 0x042fe80000001804 */
[----:B------:R-:W-:Y:S01]  /*4340*/  MUFU.EX2 R199, R199 ;  /* 0x000000c700c77308 */ /* 0x000fe20000000800 */
[----:B------:R-:W-:Y:S01]  /*4350*/  FSEL R95, R197, -INF , P0 ;  /* 0xff800000c55f7808 */ /* 0x000fe20000000000 */
[--C-:B------:R-:W-:Y:S01]  /*4360*/  FFMA.FTZ R92, R107, c[0x0][0x29c], -R198.reuse ;  /* 0x0000a7006b5c7a23 */ /* 0x100fe200000108c6 */
[----:B------:R-:W-:Y:S01]  /*4370*/  PLOP3.LUT P0, PT, PT, PT, UP0, 0x80, 0x0 ;  /* 0x000000000000781c */ /* 0x000fe20003f0f008 */
[--C-:B------:R-:W-:Y:S04]  /*4380*/  FFMA.FTZ R90, R177, c[0x0][0x29c], -R198.reuse ;  /* 0x0000a700b15a7a23 */ /* 0x100fe800000108c6 */
[--C-:B------:R-:W-:Y:S02]  /*4390*/  FFMA.FTZ R91, R201, c[0x0][0x29c], -R198.reuse ;  /* 0x0000a700c95b7a23 */ /* 0x100fe400000108c6 */
[----:B------:R-:W-:Y:S01]  /*43a0*/  MUFU.EX2 R89, R89 ;  /* 0x0000005900597308 */ /* 0x000fe20000000800 */
[C---:B--2---:R-:W-:Y:S03]  /*43b0*/  HMMA.16816.F32 R8, R96.reuse, R100, R8 ;  /* 0x000000646008723c */ /* 0x044fe60000001808 */
[--C-:B------:R-:W-:Y:S04]  /*43c0*/  FFMA.FTZ R93, R93, c[0x0][0x29c], -R198.reuse ;  /* 0x0000a7005d5d7a23 */ /* 0x100fe800000108c6 */
[----:B------:R-:W-:Y:S01]  /*43d0*/  FSEL R101, R193, -INF , P6 ;  /* 0xff800000c1657808 */ /* 0x000fe20003000000 */
[C---:B------:R-:W-:Y:S01]  /*43e0*/  HMMA.16816.F32 R12, R96.reuse, R2, R12 ;  /* 0x00000002600c723c */ /* 0x040fe2000000180c */
[----:B------:R-:W-:Y:S03]  /*43f0*/  MUFU.EX2 R90, R90 ;  /* 0x0000005a005a7308 */ /* 0x000fe60000000800 */
[--C-:B------:R-:W-:Y:S02]  /*4400*/  FFMA.FTZ R94, R101, c[0x0][0x29c], -R198.reuse ;  /* 0x0000a700655e7a23 */ /* 0x100fe400000108c6 */
[----:B------:R-:W-:Y:S02]  /*4410*/  FFMA.FTZ R101, -R190, R190, 1 ;  /* 0x3f800000be657423 */ /* 0x000fe400000101be */
[C---:B---3--:R-:W-:Y:S03]  /*4420*/  HMMA.16816.F32 R16, R96.reuse, R84, R16 ;  /* 0x000000546010723c */ /* 0x048fe60000001810 */
[----:B------:R-:W-:Y:S01]  /*4430*/  MUFU.EX2 R91, R91 ;  /* 0x0000005b005b7308 */ /* 0x000fe20000000800 */
[----:B------:R-:W-:Y:S02]  /*4440*/  FFMA.FTZ R198, R95, c[0x0][0x29c], -R198 ;  /* 0x0000a7005fc67a23 */ /* 0x000fe400000108c6 */
[--C-:B------:R-:W-:Y:S02]  /*4450*/  FADD.FTZ R95, R4, -R172.reuse ;  /* 0x800000ac045f7221 */ /* 0x100fe40000010000 */
[----:B------:R-:W-:Y:S04]  /*4460*/  HMMA.16816.F32 R20, R96, R86, R20 ;  /* 0x000000566014723c */ /* 0x000fe80000001814 */
[----:B-----5:R-:W-:Y:S01]  /*4470*/  FMUL.FTZ R95, R102, R95 ;  /* 0x0000005f665f7220 */ /* 0x020fe20000410000 */
[----:B------:R-:W1:Y:S01]  /*4480*/  MUFU.EX2 R88, R88 ;  /* 0x0000005800587308 */ /* 0x000e620000000800 */
[--C-:B------:R-:W-:Y:S01]  /*4490*/  FADD.FTZ R8, R8, -R172.reuse ;  /* 0x800000ac08087221 */ /* 0x100fe20000010000 */
[----:B------:R-:W-:Y:S01]  /*44a0*/  F2FP.PACK_AB R97, R103, R102 ;  /* 0x000000666761723e */ /* 0x000fe200000000ff */
[--C-:B------:R-:W-:Y:S04]  /*44b0*/  FADD.FTZ R96, R5, -R172.reuse ;  /* 0x800000ac05607221 */ /* 0x100fe80000010000 */
[----:B------:R-:W-:Y:S02]  /*44c0*/  FMUL.FTZ R96, R103, R96 ;  /* 0x0000006067607220 */ /* 0x000fe40000410000 */
[--C-:B------:R-:W-:Y:S01]  /*44d0*/  FADD.FTZ R9, R9, -R172.reuse ;  /* 0x800000ac09097221 */ /* 0x100fe20000010000 */
[----:B------:R-:W-:Y:S01]  /*44e0*/  MUFU.EX2 R92, R92 ;  /* 0x0000005c005c7308 */ /* 0x000fe20000000800 */
[----:B------:R-:W-:Y:S02]  /*44f0*/  FMUL.FTZ R95, R95, R178 ;  /* 0x000000b25f5f7220 */ /* 0x000fe40000410000 */
[----:B------:R-:W-:Y:S02]  /*4500*/  FMUL.FTZ R96, R96, R179 ;  /* 0x000000b360607220 */ /* 0x000fe40000410000 */
[----:B------:R-:W-:Y:S02]  /*4510*/  FFMA.FTZ R99, -R182, R182, 1 ;  /* 0x3f800000b6637423 */ /* 0x000fe400000101b6 */
[----:B------:R-:W-:Y:S01]  /*4520*/  FFMA.FTZ R98, -R183, R183, 1 ;  /* 0x3f800000b7627423 */ /* 0x000fe200000101b7 */
[----:B------:R-:W-:Y:S01]  /*4530*/  F2FP.PACK_AB R95, R96, R95 ;  /* 0x0000005f605f723e */ /* 0x000fe200000000ff */
[----:B------:R-:W-:Y:S01]  /*4540*/  FMUL.FTZ R8, R109, R8 ;  /* 0x000000086d087220 */ /* 0x000fe20000410000 */
[----:B------:R-:W2:Y:S01]  /*4550*/  LDS R96, [R237.X4+0x212a0] ;  /* 0x0212a000ed607984 */ /* 0x000ea20000004800 */
[----:B------:R-:W-:Y:S01]  /*4560*/  FMUL.FTZ R9, R110, R9 ;  /* 0x000000096e097220 */ /* 0x000fe20000410000 */
[----:B------:R-:W3:Y:S01]  /*4570*/  MUFU.EX2 R94, R94 ;  /* 0x0000005e005e7308 */ /* 0x000ee20000000800 */
[--C-:B------:R-:W-:Y:S01]  /*4580*/  FADD.FTZ R13, R13, -R172.reuse ;  /* 0x800000ac0d0d7221 */ /* 0x100fe20000010000 */
[----:B------:R-:W-:Y:S01]  /*4590*/  STS [R236+0x21480], R97 ;  /* 0x02148061ec007388 */ /* 0x000fe20000000800 */
[----:B------:R-:W-:Y:S01]  /*45a0*/  FMUL.FTZ R8, R8, R99 ;  /* 0x0000006308087220 */ /* 0x000fe20000410000 */
[----:B------:R-:W-:Y:S01]  /*45b0*/  F2FP.PACK_AB R109, R110, R109 ;  /* 0x0000006d6e6d723e */ /* 0x000fe200000000ff */
[----:B------:R-:W-:Y:S01]  /*45c0*/  FMUL.FTZ R9, R9, R98 ;  /* 0x0000006209097220 */ /* 0x000fe20000410000 */
[----:B------:R-:W-:Y:S01]  /*45d0*/  SHF.L.U32 R110, R229, 0x1, RZ ;  /* 0x00000001e56e7819 */ /* 0x000fe200000006ff */
[--C-:B------:R-:W-:Y:S02]  /*45e0*/  FADD.FTZ R12, R12, -R172.reuse ;  /* 0x800000ac0c0c7221 */ /* 0x100fe40000010000 */
[----:B------:R-:W-:Y:S01]  /*45f0*/  FMUL.FTZ R13, R104, R13 ;  /* 0x0000000d680d7220 */ /* 0x000fe20000410000 */
[----:B------:R-:W-:Y:S01]  /*4600*/  F2FP.PACK_AB R9, R9, R8 ;  /* 0x000000080909723e */ /* 0x000fe200000000ff */
[----:B------:R-:W-:Y:S01]  /*4610*/  FMUL.FTZ R12, R111, R12 ;  /* 0x0000000c6f0c7220 */ /* 0x000fe20000410000 */
[----:B-1----:R-:W-:Y:S01]  /*4620*/  F2FP.PACK_AB R8, R89, R88 ;  /* 0x000000585908723e */ /* 0x002fe200000000ff */
[--C-:B------:R-:W-:Y:S01]  /*4630*/  FADD.FTZ R17, R17, -R172.reuse ;  /* 0x800000ac11117221 */ /* 0x100fe20000010000 */
[----:B------:R-:W-:Y:S01]  /*4640*/  MUFU.EX2 R93, R93 ;  /* 0x0000005d005d7308 */ /* 0x000fe20000000800 */
[--C-:B------:R-:W-:Y:S01]  /*4650*/  FADD.FTZ R99, R20, -R172.reuse ;  /* 0x800000ac14637221 */ /* 0x100fe20000010000 */
[----:B------:R-:W-:Y:S01]  /*4660*/  F2FP.PACK_AB R111, R104, R111 ;  /* 0x0000006f686f723e */ /* 0x000fe200000000ff */
[----:B------:R-:W-:Y:S01]  /*4670*/  FFMA.FTZ R20, -R187, R187, 1 ;  /* 0x3f800000bb147423 */ /* 0x000fe200000101bb */
[----:B------:R1:W-:Y:S01]  /*4680*/  STS [R233], R8 ;  /* 0x00000008e9007388 */ /* 0x0003e20000000800 */
[--C-:B------:R-:W-:Y:S02]  /*4690*/  FADD.FTZ R16, R16, -R172.reuse ;  /* 0x800000ac10107221 */ /* 0x100fe40000010000 */
[----:B------:R-:W-:Y:S01]  /*46a0*/  FADD.FTZ R172, R21, -R172 ;  /* 0x800000ac15ac7221 */ /* 0x000fe20000010000 */
[----:B------:R-:W-:Y:S01]  /*46b0*/  STS [R236+0x21c80], R109 ;  /* 0x021c806dec007388 */ /* 0x000fe20000000800 */
[----:B------:R-:W-:Y:S01]  /*46c0*/  FFMA.FTZ R21, -R186, R186, 1 ;  /* 0x3f800000ba157423 */ /* 0x000fe200000101ba */
[----:B------:R-:W4:Y:S01]  /*46d0*/  MUFU.EX2 R198, R198 ;  /* 0x000000c600c67308 */ /* 0x000f220000000800 */
[----:B------:R-:W-:Y:S02]  /*46e0*/  FMUL.FTZ R13, R13, R20 ;  /* 0x000000140d0d7220 */ /* 0x000fe40000410000 */
[----:B------:R-:W-:Y:S01]  /*46f0*/  FMUL.FTZ R12, R12, R21 ;  /* 0x000000150c0c7220 */ /* 0x000fe20000410000 */
[----:B------:R-:W-:Y:S01]  /*4700*/  F2FP.PACK_AB R21, R199, R108 ;  /* 0x0000006cc715723e */ /* 0x000fe200000000ff */
[----:B------:R-:W-:Y:S01]  /*4710*/  FMUL.FTZ R16, R105, R16 ;  /* 0x0000001069107220 */ /* 0x000fe20000410000 */
[C---:B------:R-:W-:Y:S01]  /*4720*/  F2FP.PACK_AB R105, R106.reuse, R105 ;  /* 0x000000696a69723e */ /* 0x040fe200000000ff */
[----:B------:R-:W-:Y:S02]  /*4730*/  FMUL.FTZ R17, R106, R17 ;  /* 0x000000116a117220 */ /* 0x000fe40000410000 */
[----:B------:R-:W-:Y:S02]  /*4740*/  FFMA.FTZ R20, -R191, R191, 1 ;  /* 0x3f800000bf147423 */ /* 0x000fe400000101bf */
[----:B------:R-:W-:Y:S01]  /*4750*/  FMUL.FTZ R16, R16, R101 ;  /* 0x0000006510107220 */ /* 0x000fe20000410000 */
[----:B------:R-:W-:Y:S01]  /*4760*/  F2FP.PACK_AB R101, R13, R12 ;  /* 0x0000000c0d65723e */ /* 0x000fe200000000ff */
[----:B------:R-:W-:Y:S01]  /*4770*/  FMUL.FTZ R17, R17, R20 ;  /* 0x0000001411117220 */ /* 0x000fe20000410000 */
[----:B------:R-:W-:Y:S01]  /*4780*/  F2FP.PACK_AB R12, R91, R90 ;  /* 0x0000005a5b0c723e */ /* 0x000fe200000000ff */
[--C-:B--2---:R-:W-:Y:S01]  /*4790*/  FADD.FTZ R13, R6, -R96.reuse ;  /* 0x80000060060d7221 */ /* 0x104fe20000010000 */
[----:B---3--:R-:W-:Y:S01]  /*47a0*/  F2FP.PACK_AB R20, R94, R205 ;  /* 0x000000cd5e14723e */ /* 0x008fe200000000ff */
[--C-:B------:R-:W-:Y:S01]  /*47b0*/  FADD.FTZ R22, R22, -R96.reuse ;  /* 0x8000006016167221 */ /* 0x100fe20000010000 */
[----:B------:R-:W-:Y:S01]  /*47c0*/  F2FP.PACK_AB R103, R17, R16 ;  /* 0x000000101167723e */ /* 0x000fe200000000ff */
[----:B------:R2:W-:Y:S01]  /*47d0*/  STS [R233+0x800], R12 ;  /* 0x0008000ce9007388 */ /* 0x0005e20000000800 */
[----:B------:R-:W-:Y:S01]  /*47e0*/  F2FP.PACK_AB R16, R203, R92 ;  /* 0x0000005ccb10723e */ /* 0x000fe200000000ff */
[--C-:B-1----:R-:W-:Y:S02]  /*47f0*/  FADD.FTZ R8, R7, -R96.reuse ;  /* 0x8000006007087221 */ /* 0x102fe40000010000 */
[----:B------:R-:W-:Y:S01]  /*4800*/  STS [R236+0x22480], R111 ;  /* 0x0224806fec007388 */ /* 0x000fe20000000800 */
[----:B----4-:R-:W-:Y:S01]  /*4810*/  F2FP.PACK_AB R98, R198, R93 ;  /* 0x0000005dc662723e */ /* 0x010fe200000000ff */
[----:B------:R-:W-:Y:S02]  /*4820*/  FMUL.FTZ R8, R89, R8 ;  /* 0x0000000859087220 */ /* 0x000fe40000410000 */
[----:B------:R1:W-:Y:S01]  /*4830*/  STS [R233+0x1000], R16 ;  /* 0x00100010e9007388 */ /* 0x0003e20000000800 */
        /* <DEDUP_REMOVED lines=11> */
[--C-:B------:R-:W-:Y:S01]  /*48f0*/  FADD.FTZ R11, R14, -R96.reuse ;  /* 0x800000600e0b7221 */ /* 0x100fe20000010000 */
[----:B------:R-:W-:Y:S01]  /*4900*/  STS [R233+0x2000], R98 ;  /* 0x00200062e9007388 */ /* 0x000fe20000000800 */
[--C-:B--2---:R-:W-:Y:S02]  /*4910*/  FADD.FTZ R12, R15, -R96.reuse ;  /* 0x800000600f0c7221 */ /* 0x104fe40000010000 */
[----:B------:R-:W-:Y:S01]  /*4920*/  FMUL.FTZ R17, R17, R184 ;  /* 0x000000b811117220 */ /* 0x000fe20000410000 */
[----:B------:R-:W-:Y:S01]  /*4930*/  BAR.SYNC.DEFER_BLOCKING 0x0 ;  /* 0x0000000000007b1d */ /* 0x000fe20000010000 */
[----:B------:R-:W-:Y:S02]  /*4940*/  FMUL.FTZ R10, R10, R185 ;  /* 0x000000b90a0a7220 */ /* 0x000fe40000410000 */
[----:B------:R-:W-:Y:S02]  /*4950*/  FMUL.FTZ R11, R92, R11 ;  /* 0x0000000b5c0b7220 */ /* 0x000fe40000410000 */
[----:B------:R-:W-:Y:S01]  /*4960*/  FMUL.FTZ R12, R203, R12 ;  /* 0x0000000ccb0c7220 */ /* 0x000fe20000410000 */
[----:B-1----:R-:W-:Y:S01]  /*4970*/  F2FP.PACK_AB R16, R10, R17 ;  /* 0x000000110a10723e */ /* 0x002fe200000000ff */
[--C-:B------:R-:W-:Y:S02]  /*4980*/  FADD.FTZ R18, R18, -R96.reuse ;  /* 0x8000006012127221 */ /* 0x100fe40000010000 */
[--C-:B------:R-:W-:Y:S02]  /*4990*/  FADD.FTZ R19, R19, -R96.reuse ;  /* 0x8000006013137221 */ /* 0x100fe40000010000 */
[----:B------:R-:W-:Y:S02]  /*49a0*/  FMUL.FTZ R11, R11, R188 ;  /* 0x000000bc0b0b7220 */ /* 0x000fe40000410000 */
[----:B------:R-:W-:Y:S02]  /*49b0*/  FMUL.FTZ R12, R12, R189 ;  /* 0x000000bd0c0c7220 */ /* 0x000fe40000410000 */
[----:B------:R-:W-:Y:S02]  /*49c0*/  FMUL.FTZ R22, R93, R22 ;  /* 0x000000165d167220 */ /* 0x000fe40000410000 */
[----:B------:R-:W-:Y:S02]  /*49d0*/  FFMA.FTZ R15, -R196, R196, 1 ;  /* 0x3f800000c40f7423 */ /* 0x000fe400000101c4 */
[----:B------:R-:W-:Y:S02]  /*49e0*/  FMUL.FTZ R18, R205, R18 ;  /* 0x00000012cd127220 */ /* 0x000fe40000410000 */
[----:B------:R-:W-:Y:S02]  /*49f0*/  FMUL.FTZ R19, R94, R19 ;  /* 0x000000135e137220 */ /* 0x000fe40000410000 */
[----:B------:R-:W-:Y:S01]  /*4a00*/  FFMA.FTZ R13, -R192, R192, 1 ;  /* 0x3f800000c00d7423 */ /* 0x000fe200000101c0 */
[----:B------:R-:W-:Y:S01]  /*4a10*/  STS [R236+0x23c80], R95 ;  /* 0x023c805fec007388 */ /* 0x000fe20000000800 */
[----:B------:R-:W-:Y:S02]  /*4a20*/  FFMA.FTZ R10, -R193, R193, 1 ;  /* 0x3f800000c10a7423 */ /* 0x000fe400000101c1 */
[----:B------:R-:W-:Y:S01]  /*4a30*/  FMUL.FTZ R15, R22, R15 ;  /* 0x0000000f160f7220 */ /* 0x000fe20000410000 */
[----:B------:R-:W-:Y:S01]  /*4a40*/  STS [R233+0x2800], R8 ;  /* 0x00280008e9007388 */ /* 0x000fe20000000800 */
[----:B------:R-:W-:Y:S01]  /*4a50*/  F2FP.PACK_AB R22, R12, R11 ;  /* 0x0000000b0c16723e */ /* 0x000fe200000000ff */
[----:B------:R-:W-:Y:S02]  /*4a60*/  FMUL.FTZ R99, R108, R99 ;  /* 0x000000636c637220 */ /* 0x000fe40000410000 */
[----:B------:R-:W-:Y:S01]  /*4a70*/  STS [R236+0x24480], R9 ;  /* 0x02448009ec007388 */ /* 0x000fe20000000800 */
[----:B------:R-:W-:Y:S02]  /*4a80*/  FMUL.FTZ R172, R199, R172 ;  /* 0x000000acc7ac7220 */ /* 0x000fe40000410000 */
[----:B------:R-:W-:Y:S01]  /*4a90*/  FADD.FTZ R23, R23, -R96 ;  /* 0x8000006017177221 */ /* 0x000fe20000010000 */
[----:B------:R-:W-:Y:S01]  /*4aa0*/  STS [R233+0x3000], R16 ;  /* 0x00300010e9007388 */ /* 0x000fe20000000800 */
[----:B------:R-:W-:Y:S02]  /*4ab0*/  FMUL.FTZ R13, R18, R13 ;  /* 0x0000000d120d7220 */ /* 0x000fe40000410000 */
[----:B------:R-:W-:Y:S01]  /*4ac0*/  FMUL.FTZ R10, R19, R10 ;  /* 0x0000000a130a7220 */ /* 0x000fe20000410000 */
[----:B------:R-:W-:Y:S01]  /*4ad0*/  STS [R236+0x24c80], R101 ;  /* 0x024c8065ec007388 */ /* 0x000fe20000000800 */
[----:B------:R-:W-:Y:S02]  /*4ae0*/  FMUL.FTZ R99, R99, R194 ;  /* 0x000000c263637220 */ /* 0x000fe40000410000 */
[----:B------:R-:W-:Y:S01]  /*4af0*/  FMUL.FTZ R172, R172, R195 ;  /* 0x000000c3acac7220 */ /* 0x000fe20000410000 */
[----:B------:R-:W-:Y:S01]  /*4b00*/  STS [R233+0x3800], R22 ;  /* 0x00380016e9007388 */ /* 0x000fe20000000800 */
[----:B------:R-:W-:Y:S01]  /*4b10*/  FMUL.FTZ R23, R198, R23 ;  /* 0x00000017c6177220 */ /* 0x000fe20000410000 */
[----:B------:R-:W-:Y:S01]  /*4b20*/  F2FP.PACK_AB R88, R10, R13 ;  /* 0x0000000d0a58723e */ /* 0x000fe200000000ff */
[----:B------:R-:W-:Y:S01]  /*4b30*/  FFMA.FTZ R14, -R197, R197, 1 ;  /* 0x3f800000c50e7423 */ /* 0x000fe200000101c5 */
[----:B------:R-:W-:Y:S01]  /*4b40*/  STS [R236+0x25480], R103 ;  /* 0x02548067ec007388 */ /* 0x000fe20000000800 */
[----:B------:R-:W-:Y:S02]  /*4b50*/  F2FP.PACK_AB R99, R172, R99 ;  /* 0x00000063ac63723e */ /* 0x000fe400000000ff */
[----:B------:R-:W-:Y:S01]  /*4b60*/  FMUL.FTZ R14, R23, R14 ;  /* 0x0000000e170e7220 */ /* 0x000fe20000410000 */
[----:B------:R-:W-:Y:S04]  /*4b70*/  STS [R233+0x4000], R88 ;  /* 0x00400058e9007388 */ /* 0x000fe80000000800 */
[----:B------:R-:W-:Y:S01]  /*4b80*/  F2FP.PACK_AB R94, R14, R15 ;  /* 0x0000000f0e5e723e */ /* 0x000fe200000000ff */
        /* <DEDUP_REMOVED lines=106> */
[----:B--234-:R-:W-:Y:S01]  /*5230*/  LOP3.LUT P6, RZ, R235, 0x1, RZ, 0xc0, !PT ;  /* 0x00000001ebff7812 */ /* 0x01cfe200078cc0ff */
[----:B------:R-:W-:Y:S01]  /*5240*/  USHF.R.S32.HI UR16, URZ, 0x1f, UR13 ;  /* 0x0000001f3f107899 */ /* 0x000fe2000801140d */
[----:B------:R-:W-:Y:S01]  /*5250*/  P2R R7, PR, RZ, 0x4 ;  /* 0x00000004ff077803 */ /* 0x000fe20000000000 */
[----:B------:R-:W-:Y:S01]  /*5260*/  ULDC.64 UR6, c[0x0][0x208] ;  /* 0x0000820000067ab9 */ /* 0x000fe20000000a00 */
[----:B------:R-:W-:Y:S01]  /*5270*/  IMAD.MOV.U32 R5, RZ, RZ, c[0x0][0x208] ;  /* 0x00008200ff057624 */ /* 0x000fe200078e00ff */
[----:B------:R-:W-:Y:S01]  /*5280*/  UIMAD UR16, UR16, UR6, URZ ;  /* 0x00000006101072a4 */ /* 0x000fe2000f8e023f */
[----:B------:R-:W-:Y:S01]  /*5290*/  IMAD.MOV.U32 R4, RZ, RZ, 0x6 ;  /* 0x00000006ff047424 */ /* 0x000fe200078e00ff */
[----:B------:R-:W-:Y:S01]  /*52a0*/  UIMAD.WIDE.U32 UR18, UR13, UR6, URZ ;  /* 0x000000060d1272a5 */ /* 0x000fe2000f8e003f */
[C---:B------:R-:W-:Y:S01]  /*52b0*/  IMAD.SHL.U32 R6, R5.reuse, 0x40, RZ ;  /* 0x0000004005067824 */ /* 0x040fe200078e00ff */
[----:B------:R-:W-:Y:S02]  /*52c0*/  UIMAD UR16, UR13, UR7, UR16 ;  /* 0x000000070d1072a4 */ /* 0x000fe4000f8e0210 */
[----:B------:R-:W-:Y:S01]  /*52d0*/  SHF.L.U64.HI R4, R5, R4, c[0x0][0x20c] ;  /* 0x0000830005047619 */ /* 0x000fe20000010204 */
[----:B------:R-:W-:Y:S01]  /*52e0*/  USHF.L.U32 UR6, UR13, 0x6, URZ ;  /* 0x000000060d067899 */ /* 0x000fe2000800063f */
[----:B------:R-:W-:Y:S01]  /*52f0*/  IMAD.U32 R3, RZ, RZ, UR18 ;  /* 0x00000012ff037e24 */ /* 0x000fe2000f8e00ff */
[----:B------:R-:W-:Y:S01]  /*5300*/  UIADD3 UR16, UR19, UR16, URZ ;  /* 0x0000001013107290 */ /* 0x000fe2000fffe03f */
[----:B------:R-:W-:Y:S03]  /*5310*/  IMAD.U32 R2, RZ, RZ, UR18 ;  /* 0x00000012ff027e24 */ /* 0x000fe6000f8e00ff */
[----:B------:R-:W-:Y:S02]  /*5320*/  LEA R8, P0, R3, R248, 0x7 ;  /* 0x000000f803087211 */ /* 0x000fe400078038ff */
[----:B------:R-:W-:Y:S05]  /*5330*/  IMAD.U32 R3, RZ, RZ, UR16 ;  /* 0x00000010ff037e24 */ /* 0x000fea000f8e00ff */
[----:B------:R-:W-:Y:S01]  /*5340*/  LEA.HI.X R9, R2, R249, R3, 0x7, P0 ;  /* 0x000000f902097211 */ /* 0x000fe200000f3c03 */
[----:B------:R-:W-:Y:S01]  /*5350*/  IMAD.U32 R3, RZ, RZ, UR6 ;  /* 0x00000006ff037e24 */ /* 0x000fe2000f8e00ff */
[--C-:B------:R-:W-:Y:S01]  /*5360*/  IADD3 R12, P5, P0, R6, 0x80, R8.reuse ;  /* 0x00000080060c7810 */ /* 0x100fe200078be008 */
[----:B------:R-:W-:Y:S03]  /*5370*/  @!P1 IMAD.SHL.U32 R2, R232, 0x10, RZ ;  /* 0x00000010e8029824 */ /* 0x000fe600078e00ff */
[----:B------:R-:W-:Y:S02]  /*5380*/  IADD3.X R13, R4, RZ, R9, P5, P0 ;  /* 0x000000ff040d7210 */ /* 0x000fe40002fe0409 */
[----:B------:R-:W-:Y:S02]  /*5390*/  IADD3 R10, P5, P0, R6, 0x100, R8 ;  /* 0x00000100060a7810 */ /* 0x000fe400078be008 */
[----:B------:R-:W-:Y:S02]  /*53a0*/  IADD3 R3, -R238, UR12, -R3 ;  /* 0x0000000cee037c10 */ /* 0x000fe4000fffe903 */
[--C-:B------:R-:W-:Y:S02]  /*53b0*/  IADD3.X R11, R4, RZ, R9.reuse, P5, P0 ;  /* 0x000000ff040b7210 */ /* 0x100fe40002fe0409 */
[C---:B------:R-:W-:Y:S02]  /*53c0*/  ISETP.LT.OR P0, PT, R3.reuse, 0x1, !P6 ;  /* 0x000000010300780c */ /* 0x040fe40007701670 */
[----:B------:R-:W-:Y:S02]  /*53d0*/  IADD3 R14, P5, R6, R8, RZ ;  /* 0x00000008060e7210 */ /* 0x000fe40007fbe0ff */
[----:B------:R-:W-:Y:S03]  /*53e0*/  ISETP.LT.OR P6, PT, R3, 0x21, !P6 ;  /* 0x000000210300780c */ /* 0x000fe600077c1670 */
[----:B------:R-:W-:Y:S01]  /*53f0*/  IMAD.X R15, R4, 0x1, R9, P5 ;  /* 0x00000001040f7824 */ /* 0x000fe200028e0609 */
[----:B------:R-:W-:Y:S05]  /*5400*/  LOP3.LUT P5, RZ, R235, 0x2, RZ, 0xc0, !PT ;  /* 0x00000002ebff7812 */ /* 0x000fea00078ac0ff */
[----:B------:R-:W-:Y:S01]  /*5410*/  @!PT LDS RZ, [RZ] ;  /* 0x00000000fffff984 */ /* 0x000fe20000000800 */
[----:B------:R-:W-:Y:S01]  /*5420*/  @!PT LDS RZ, [RZ] ;  /* 0x00000000fffff984 */ /* 0x000fe20000000800 */
[----:B------:R-:W-:Y:S01]  /*5430*/  @!PT LDS RZ, [RZ] ;  /* 0x00000000fffff984 */ /* 0x000fe20000000800 */
[----:B------:R1:W-:Y:S01]  /*5440*/  LDGSTS.E.BYPASS.LTC128B.128 [R234+0x1b080], [R8.64], !P0 ;  /* 0x1b08000008ea7fae */ /* 0x0003e2000c101d4e */
[C---:B------:R-:W-:Y:S02]  /*5450*/  ISETP.LT.OR P0, PT, R3.reuse, 0x1, !P5 ;  /* 0x000000010300780c */ /* 0x040fe40006f01670 */
[----:B------:R-:W-:Y:S11]  /*5460*/  ISETP.LT.OR P5, PT, R3, 0x21, !P5 ;  /* 0x000000210300780c */ /* 0x000ff60006fa1670 */
[----:B------:R1:W-:Y:S01]  /*5470*/  LDGSTS.E.BYPASS.LTC128B.128 [R234+0x1d080], [R8.64+0x80], !P0 ;  /* 0x1d08008008ea7fae */ /* 0x0003e2000c101d4e */
[----:B------:R-:W-:Y:S04]  /*5480*/  LOP3.LUT P0, RZ, R235, 0x4, RZ, 0xc0, !PT ;  /* 0x00000004ebff7812 */ /* 0x000fe8000780c0ff */
[C---:B------:R-:W-:Y:S02]  /*5490*/  ISETP.LT.OR P2, PT, R3.reuse, 0x1, !P0 ;  /* 0x000000010300780c */ /* 0x040fe40004741670 */
[----:B------:R-:W-:Y:S01]  /*54a0*/  ISETP.LT.OR P0, PT, R3, 0x21, !P0 ;  /* 0x000000210300780c */ /* 0x000fe20004701670 */
[----:B------:R-:W-:Y:S04]  /*54b0*/  IMAD.U32 R3, RZ, RZ, UR6 ;  /* 0x00000006ff037e24 */ /* 0x000fe8000f8e00ff */
[----:B------:R-:W-:Y:S06]  /*54c0*/  @!P1 IMAD.WIDE R4, R3, 0x4, R242 ;  /* 0x0000000403049825 */ /* 0x000fec00078e02f2 */
[----:B------:R1:W-:Y:S01]  /*54d0*/  LDGSTS.E.BYPASS.LTC128B.128 [R234+0x1f080], [R8.64+0x100], !P2 ;  /* 0x1f08010008ea7fae */ /* 0x0003e2000d101d4e */
[----:B------:R-:W-:Y:S03]  /*54e0*/  ISETP.NE.AND P2, PT, R7, RZ, PT ;  /* 0x000000ff0700720c */ /* 0x000fe60003f45270 */
[----:B------:R1:W-:Y:S04]  /*54f0*/  LDGSTS.E.BYPASS.LTC128B.128 [R234+0x1c080], [R14.64], !P6 ;  /* 0x1c0800000eea7fae */ /* 0x0003e8000f101d4e */
[----:B------:R1:W-:Y:S04]  /*5500*/  LDGSTS.E.BYPASS.LTC128B.128 [R234+0x1e080], [R12.64], !P5 ;  /* 0x1e0800000cea7fae */ /* 0x0003e8000e901d4e */
[----:B------:R1:W-:Y:S04]  /*5510*/  LDGSTS.E.BYPASS.LTC128B.128 [R234+0x20080], [R10.64], !P0 ;  /* 0x200800000aea7fae */ /* 0x0003e8000c101d4e */
[----:B------:R1:W-:Y:S02]  /*5520*/  @!P1 LDGSTS.E.BYPASS.LTC128B.128 [R2+0x21280], [R4.64] ;  /* 0x2128000004029fae */ /* 0x0003e4000b901d4e */
.L_x_721:
[-C--:B-1234-:R-:W-:Y:S01]  /*5530*/  HMMA.16816.F32 R4, R172, R176.reuse, RZ ;  /* 0x000000b0ac04723c */ /* 0x09efe200000018ff */
[----:B------:R-:W-:Y:S01]  /*5540*/  LDSM.16.MT88.4 R204, [R221+0x1000] ;  /* 0x00100000ddcc783b */ /* 0x000fe20000004200 */
[----:B------:R-:W-:Y:S02]  /*5550*/  UIMAD UR5, UR5, 0x3000, URZ ;  /* 0x00003000050578a4 */ /* 0x000fe4000f8e023f */
[----:B------:R-:W-:Y:S01]  /*5560*/  UISETP.GE.AND UP0, UPT, UR13, UR8, UPT ;  /* 0x000000080d00728c */ /* 0x000fe2000bf06270 */
[----:B------:R-:W-:Y:S01]  /*5570*/  LDSM.16.M88.4 R208, [R222+0x1400] ;  /* 0x00140000ded0783b */ /* 0x000fe20000000200 */
[----:B------:R-:W-:Y:S02]  /*5580*/  UISETP.GE.AND UP1, UPT, UR11, 0x1, UPT ;  /* 0x000000010b00788c */ /* 0x000fe4000bf26270 */
[C---:B------:R-:W-:Y:S01]  /*5590*/  HMMA.16816.F32 R8, R180.reuse, R176, RZ ;  /* 0x000000b0b408723c */ /* 0x040fe200000018ff */
[----:B------:R-:W-:Y:S01]  /*55a0*/  LDSM.16.M88.4 R212, [R222+0x2400] ;  /* 0x00240000ded4783b */ /* 0x000fe20000000200 */
[----:B------:R-:W-:Y:S02]  /*55b0*/  UIADD3 UR6, UR4, 0x1, URZ ;  /* 0x0000000104067890 */ /* 0x000fe4000fffe03f */
[----:B------:R-:W-:Y:S01]  /*55c0*/  IMAD.U32 R3, RZ, RZ, UR5 ;  /* 0x00000005ff037e24 */ /* 0x000fe2000f8e00ff */
[----:B------:R-:W0:Y:S01]  /*55d0*/  LDGDEPBAR ;  /* 0x00000000000079af */ /* 0x000e220000000000 */
[----:B------:R-:W-:Y:S01]  /*55e0*/  IADD3 R2, P0, R240, UR5, RZ ;  /* 0x00000005f0027c10 */ /* 0x000fe2000ff1e0ff */
[----:B------:R-:W-:Y:S01]  /*55f0*/  UIADD3 UR5, UR11, 0x1, URZ ;  /* 0x000000010b057890 */ /* 0x000fe2000fffe03f */
[-C--:B------:R-:W-:Y:S01]  /*5600*/  HMMA.16816.F32 R12, R180, R178.reuse, RZ ;  /* 0x000000b2b40c723c */ /* 0x080fe200000018ff */
[----:B------:R-:W-:Y:S02]  /*5610*/  UISETP.GE.AND UP2, UPT, UR4, 0x1, UPT ;  /* 0x000000010400788c */ /* 0x000fe4000bf46270 */
[----:B------:R-:W-:Y:S01]  /*5620*/  USEL UR11, UR5, URZ, !UP1 ;  /* 0x0000003f050b7287 */ /* 0x000fe2000c800000 */
[----:B------:R-:W-:Y:S02]  /*5630*/  LEA.HI.X.SX32 R3, R3, R246, 0x1, P0 ;  /* 0x000000f603037211 */ /* 0x000fe400000f0eff */
[----:B------:R-:W-:Y:S02]  /*5640*/  UMOV UR5, UR13 ;  /* 0x0000000d00057c82 */ /* 0x000fe40008000000 */
        /* <DEDUP_REMOVED lines=11> */
[----:B------:R-:W2:Y:S07]  /*5700*/  LDSM.16.MT88.4 R172, [R221+0x3800] ;  /* 0x00380000ddac783b */ /* 0x000eae0000004200 */
        /* <DEDUP_REMOVED lines=15> */
[----:B------:R-:W3:Y:S04]  /*5800*/  LDSM.16.M88.4 R184, [R222+0x1800] ;  /* 0x00180000deb8783b */ /* 0x000ee80000000200 */
[----:B------:R-:W-:Y:S03]  /*5810*/  LDSM.16.M88.4 R200, [R222+0x2000] ;  /* 0x00200000dec8783b */ /* 0x000fe60000000200 */
[-C--:B-1----:R-:W-:Y:S08]  /*5820*/  HMMA.16816.F32 R4, R176, R204.reuse, R4 ;  /* 0x000000ccb004723c */ /* 0x082ff00000001804 */
[C---:B------:R-:W-:Y:S08]  /*5830*/  HMMA.16816.F32 R8, R208.reuse, R204, R8 ;  /* 0x000000ccd008723c */ /* 0x040ff00000001808 */
[-C--:B------:R-:W-:Y:S08]  /*5840*/  HMMA.16816.F32 R12, R208, R206.reuse, R12 ;  /* 0x000000ced00c723c */ /* 0x080ff0000000180c */
[C---:B------:R-:W-:Y:S01]  /*5850*/  HMMA.16816.F32 R16, R176.reuse, R206, R16 ;  /* 0x000000ceb010723c */ /* 0x040fe20000001810 */
[----:B------:R-:W-:Y:S07]  /*5860*/  LDSM.16.MT88.4 R204, [R221+0x2000] ;  /* 0x00200000ddcc783b */ /* 0x000fee0000004200 */
[-C--:B--2---:R-:W-:Y:S08]  /*5870*/  HMMA.16816.F32 R20, R176, R172.reuse, R20 ;  /* 0x000000acb014723c */ /* 0x084ff00000001814 */
[C---:B------:R-:W-:Y:S08]  /*5880*/  HMMA.16816.F32 R84, R208.reuse, R172, R84 ;  /* 0x000000acd054723c */ /* 0x040ff00000001854 */
[-C--:B------:R-:W-:Y:S08]  /*5890*/  HMMA.16816.F32 R88, R208, R174.reuse, R88 ;  /* 0x000000aed058723c */ /* 0x080ff00000001858 */
[C---:B------:R-:W-:Y:S01]  /*58a0*/  HMMA.16816.F32 R92, R176.reuse, R174, R92 ;  /* 0x000000aeb05c723c */ /* 0x040fe2000000185c */
[----:B------:R-:W1:Y:S07]  /*58b0*/  LDSM.16.MT88.4 R172, [R221+0x6800] ;  /* 0x00680000ddac783b */ /* 0x000e6e0000004200 */
[-C--:B------:R-:W-:Y:S08]  /*58c0*/  HMMA.16816.F32 R96, R176, R180.reuse, R96 ;  /* 0x000000b4b060723c */ /* 0x080ff00000001860 */
[C---:B------:R-:W-:Y:S07]  /*58d0*/  HMMA.16816.F32 R100, R208.reuse, R180, R100 ;  /* 0x000000b4d064723c */ /* 0x040fee0000001864 */
[C---:B------:R-:W-:Y:S01]  /*58e0*/  LEA R180, P0, R2.reuse, c[0x0][0x220], 0x2 ;  /* 0x0000880002b47a11 */ /* 0x040fe200078010ff */
[-C--:B------:R-:W-:Y:S01]  /*58f0*/  HMMA.16816.F32 R104, R208, R182.reuse, R104 ;  /* 0x000000b6d068723c */ /* 0x080fe20000001868 */
[----:B------:R-:W2:Y:S03]  /*5900*/  LDSM.16.MT88.4 R208, [R221+0x4800] ;  /* 0x00480000ddd0783b */ /* 0x000ea60000004200 */
[----:B------:R-:W-:Y:S01]  /*5910*/  LEA.HI.X R181, R2, c[0x0][0x224], R3, 0x2, P0 ;  /* 0x0000890002b57a11 */ /* 0x000fe200000f1403 */
[----:B------:R-:W-:Y:S01]  /*5920*/  IMAD.U32 R2, RZ, RZ, UR4 ;  /* 0x00000004ff027e24 */ /* 0x000fe2000f8e00ff */
[----:B------:R-:W-:Y:S01]  /*5930*/  PLOP3.LUT P0, PT, PT, PT, UP0, 0x80, 0x0 ;  /* 0x000000000000781c */ /* 0x000fe20003f0f008 */
[----:B------:R-:W-:Y:S01]  /*5940*/  USEL UR4, UR6, URZ, !UP2 ;  /* 0x0000003f06047287 */ /* 0x000fe2000d000000 */
[----:B------:R-:W-:Y:S01]  /*5950*/  HMMA.16816.F32 R108, R176, R182, R108 ;  /* 0x000000b6b06c723c */ /* 0x000fe2000000186c */
[----:B------:R-:W4:Y:S03]  /*5960*/  LDSM.16.MT88.4 R176, [R221+0x7000] ;  /* 0x00700000ddb0783b */ /* 0x000f260000004200 */
[----:B------:R-:W-:Y:S04]  /*5970*/  IMAD R2, R2, 0x3000, R229 ;  /* 0x0000300002027824 */ /* 0x000fe800078e02e5 */
[-C--:B---3--:R-:W-:Y:S08]  /*5980*/  HMMA.16816.F32 R4, R184, R188.reuse, R4 ;  /* 0x000000bcb804723c */ /* 0x088ff00000001804 */
[C---:B------:R-:W-:Y:S08]  /*5990*/  HMMA.16816.F32 R8, R192.reuse, R188, R8 ;  /* 0x000000bcc008723c */ /* 0x040ff00000001808 */
[-C--:B------:R-:W-:Y:S08]  /*59a0*/  HMMA.16816.F32 R12, R192, R190.reuse, R12 ;  /* 0x000000bec00c723c */ /* 0x080ff0000000180c */
[C---:B------:R-:W-:Y:S08]  /*59b0*/  HMMA.16816.F32 R16, R184.reuse, R190, R16 ;  /* 0x000000beb810723c */ /* 0x040ff00000001810 */
[-C--:B------:R-:W-:Y:S08]  /*59c0*/  HMMA.16816.F32 R20, R184, R196.reuse, R20 ;  /* 0x000000c4b814723c */ /* 0x080ff00000001814 */
[C---:B------:R-:W-:Y:S08]  /*59d0*/  HMMA.16816.F32 R84, R192.reuse, R196, R84 ;  /* 0x000000c4c054723c */ /* 0x040ff00000001854 */
[-C--:B------:R-:W-:Y:S08]  /*59e0*/  HMMA.16816.F32 R88, R192, R198.reuse, R88 ;  /* 0x000000c6c058723c */ /* 0x080ff00000001858 */
[C---:B------:R-:W-:Y:S08]  /*59f0*/  HMMA.16816.F32 R92, R184.reuse, R198, R92 ;  /* 0x000000c6b85c723c */ /* 0x040ff0000000185c */
[-C--:B-1----:R-:W-:Y:S08]  /*5a00*/  HMMA.16816.F32 R96, R184, R172.reuse, R96 ;  /* 0x000000acb860723c */ /* 0x082ff00000001860 */
[C---:B------:R-:W-:Y:S07]  /*5a10*/  HMMA.16816.F32 R100, R192.reuse, R172, R100 ;  /* 0x000000acc064723c */ /* 0x040fee0000001864 */
[----:B------:R-:W-:Y:S01]  /*5a20*/  IMAD.SHL.U32 R172, R2, 0x2, RZ ;  /* 0x0000000202ac7824 */ /* 0x000fe200078e00ff */
[-C--:B------:R-:W-:Y:S01]  /*5a30*/  HMMA.16816.F32 R104, R192, R174.reuse, R104 ;  /* 0x000000aec068723c */ /* 0x080fe20000001868 */
[----:B------:R-:W-:Y:S07]  /*5a40*/  LDSM.16.MT88.2 R2, [R223+0x23c80] ;  /* 0x023c8000df02783b */ /* 0x000fee0000004100 */
[----:B------:R-:W-:Y:S08]  /*5a50*/  HMMA.16816.F32 R108, R184, R174, R108 ;  /* 0x000000aeb86c723c */ /* 0x000ff0000000186c */
[-C--:B------:R-:W-:Y:S08]  /*5a60*/  HMMA.16816.F32 R4, R200, R204.reuse, R4 ;  /* 0x000000ccc804723c */ /* 0x080ff00000001804 */
[C---:B------:R-:W-:Y:S08]  /*5a70*/  HMMA.16816.F32 R8, R212.reuse, R204, R8 ;  /* 0x000000ccd408723c */ /* 0x040ff00000001808 */
[-C--:B------:R-:W-:Y:S07]  /*5a80*/  HMMA.16816.F32 R12, R212, R206.reuse, R12 ;  /* 0x000000ced40c723c */ /* 0x080fee000000180c */
[----:B------:R-:W-:Y:S01]  /*5a90*/  RED.E.ADD.F32.FTZ.RN.STRONG.GPU [R180.64], R4 ;  /* 0x00000004b400798e */ /* 0x000fe2000c10e78e */
[C---:B------:R-:W-:Y:S03]  /*5aa0*/  HMMA.16816.F32 R16, R200.reuse, R206, R16 ;  /* 0x000000cec810723c */ /* 0x040fe60000001810 */
[----:B------:R-:W-:Y:S04]  /*5ab0*/  RED.E.ADD.F32.FTZ.RN.STRONG.GPU [R180.64+0x400], R5 ;  /* 0x00040005b400798e */ /* 0x000fe8000c10e78e */
[----:B------:R-:W-:Y:S01]  /*5ac0*/  RED.E.ADD.F32.FTZ.RN.STRONG.GPU [R180.64+0x800], R6 ;  /* 0x00080006b400798e */ /* 0x000fe2000c10e78e */
[-C--:B--2---:R-:W-:Y:S03]  /*5ad0*/  HMMA.16816.F32 R20, R200, R208.reuse, R20 ;  /* 0x000000d0c814723c */ /* 0x084fe60000001814 */
        /* <DEDUP_REMOVED lines=12> */
[----:B------:R-:W-:Y:S04]  /*5ba0*/  RED.E.ADD.F32.FTZ.RN.STRONG.GPU [R180.64+0x2c00], R19 ;  /* 0x002c0013b400798e */ /* 0x000fe8000c10e78e */
[----:B------:R-:W-:Y:S01]  /*5bb0*/  RED.E.ADD.F32.FTZ.RN.STRONG.GPU [R180.64+0x3000], R12 ;  /* 0x0030000cb400798e */ /* 0x000fe2000c10e78e */
[C---:B------:R-:W-:Y:S03]  /*5bc0*/  HMMA.16816.F32 R100, R212.reuse, R176, R100 ;  /* 0x000000b0d464723c */ /* 0x040fe60000001864 */
[----:B------:R-:W1:Y:S04]  /*5bd0*/  LDSM.16.MT88.4 R8, [R172+0xf080] ;  /* 0x00f08000ac08783b */ /* 0x000e680000004200 */
[----:B------:R-:W-:Y:S01]  /*5be0*/  RED.E.ADD.F32.FTZ.RN.STRONG.GPU [R180.64+0x3400], R13 ;  /* 0x0034000db400798e */ /* 0x000fe2000c10e78e */
[-C--:B------:R-:W-:Y:S03]  /*5bf0*/  HMMA.16816.F32 R104, R212, R178.reuse, R104 ;  /* 0x000000b2d468723c */ /* 0x080fe60000001868 */
[----:B------:R-:W-:Y:S04]  /*5c00*/  RED.E.ADD.F32.FTZ.RN.STRONG.GPU [R180.64+0x3800], R14 ;  /* 0x0038000eb400798e */ /* 0x000fe8000c10e78e */
[----:B------:R-:W-:Y:S01]  /*5c10*/  RED.E.ADD.F32.FTZ.RN.STRONG.GPU [R180.64+0x3c00], R15 ;  /* 0x003c000fb400798e */ /* 0x000fe2000c10e78e */
[----:B------:R-:W-:Y:S03]  /*5c20*/  HMMA.16816.F32 R108, R200, R178, R108 ;  /* 0x000000b2c86c723c */ /* 0x000fe6000000186c */
        /* <DEDUP_REMOVED lines=184> */
.L_x_719:
[----:B------:R-:W-:Y:S05]  /*67b0*/  @P1 BRA `(.L_x_723) ;  /* 0x000034f000001947 */ /* 0x000fea0003800000 */
[----:B-----5:R-:W-:Y:S01]  /*67c0*/  SHF.R.S32.HI R3, RZ, 0x1f, R232 ;  /* 0x0000001fff037819 */ /* 0x020fe200000114e8 */
[----:B------:R-:W-:Y:S01]  /*67d0*/  IMAD.SHL.U32 R5, R232, 0x80, RZ ;  /* 0x00000080e8057824 */ /* 0x000fe200078e00ff */
[----:B------:R-:W-:Y:S01]  /*67e0*/  BAR.SYNC.DEFER_BLOCKING 0x1, 0x100 ;  /* 0x0044000000007b1d */ /* 0x000fe20000010000 */
[----:B------:R-:W-:Y:S02]  /*67f0*/  F2FP.PACK_AB R24, R25, R24 ;  /* 0x000000181918723e */ /* 0x000fe400000000ff */
[----:B------:R-:W-:-:S02]  /*6800*/  LEA.HI R0, R3, R232, RZ, 0x5 ;  /* 0x000000e803007211 */ /* 0x000fc400078f28ff */
[CC--:B------:R-:W-:Y:S02]  /*6810*/  LEA.HI R2, R3.reuse, R232.reuse, RZ, 0x2 ;  /* 0x000000e803027211 */ /* 0x0c0fe400078f10ff */
[----:B------:R-:W-:Y:S02]  /*6820*/  LEA.HI R4, R3, R232, RZ, 0x7 ;  /* 0x000000e803047211 */ /* 0x000fe400078f38ff */
[----:B------:R-:W-:Y:S02]  /*6830*/  LOP3.LUT R5, R5, 0x180, RZ, 0xc0, !PT ;  /* 0x0000018005057812 */ /* 0x000fe400078ec0ff */
[----:B------:R-:W-:Y:S01]  /*6840*/  SHF.R.U32.HI R0, RZ, 0x1, R0 ;  /* 0x00000001ff007819 */ /* 0x000fe20000011600 */
[----:B------:R-:W-:Y:S01]  /*6850*/  IMAD.SHL.U32 R4, R4, 0x4, RZ ;  /* 0x0000000404047824 */ /* 0x000fe200078e00ff */
[--C-:B------:R-:W-:Y:S02]  /*6860*/  SHF.R.S32.HI R181, RZ, 0x2, R2.reuse ;  /* 0x00000002ffb57819 */ /* 0x100fe40000011402 */
[----:B------:R-:W-:-:S02]  /*6870*/  SHF.R.S32.HI R2, RZ, 0x1f, R2 ;  /* 0x0000001fff027819 */ /* 0x000fc40000011402 */
[----:B------:R-:W-:Y:S02]  /*6880*/  LOP3.LUT R0, R5, 0x30, R0, 0xf8, !PT ;  /* 0x0000003005007812 */ /* 0x000fe400078ef800 */
[----:B------:R-:W-:Y:S02]  /*6890*/  LEA.HI R2, R2, R181, RZ, 0x3 ;  /* 0x000000b502027211 */ /* 0x000fe400078f18ff */
[C---:B------:R-:W-:Y:S02]  /*68a0*/  LOP3.LUT R179, R0.reuse, 0x40, RZ, 0xfc, !PT ;  /* 0x0000004000b37812 */ /* 0x040fe400078efcff */
[----:B------:R-:W-:Y:S02]  /*68b0*/  LOP3.LUT R177, R0, 0x8, RZ, 0xfc, !PT ;  /* 0x0000000800b17812 */ /* 0x000fe400078efcff */
[----:B------:R-:W-:Y:S02]  /*68c0*/  LOP3.LUT R4, R4, 0xfffffe00, RZ, 0xc0, !PT ;  /* 0xfffffe0004047812 */ /* 0x000fe400078ec0ff */
[----:B------:R-:W-:-:S02]  /*68d0*/  LOP3.LUT R2, R2, 0xfffffff8, RZ, 0xc0, !PT ;  /* 0xfffffff802027812 */ /* 0x000fc400078ec0ff */
[C---:B------:R-:W-:Y:S02]  /*68e0*/  LOP3.LUT R175, R0.reuse, 0x48, RZ, 0xfc, !PT ;  /* 0x0000004800af7812 */ /* 0x040fe400078efcff */
[----:B------:R-:W-:Y:S02]  /*68f0*/  SHF.R.U32.HI R5, RZ, 0x3, R5 ;  /* 0x00000003ff057819 */ /* 0x000fe40000011605 */
[C---:B------:R-:W-:Y:S02]  /*6900*/  LOP3.LUT R173, R0.reuse, 0x1400, RZ, 0xfc, !PT ;  /* 0x0000140000ad7812 */ /* 0x040fe400078efcff */
[C---:B------:R-:W-:Y:S02]  /*6910*/  LOP3.LUT R111, R0.reuse, 0x1440, RZ, 0xfc, !PT ;  /* 0x00001440006f7812 */ /* 0x040fe400078efcff */
[----:B------:R-:W-:Y:S02]  /*6920*/  LOP3.LUT R179, R179, 0x1c0, RZ, 0xc0, !PT ;  /* 0x000001c0b3b37812 */ /* 0x000fe400078ec0ff */
[----:B------:R-:W-:-:S02]  /*6930*/  LOP3.LUT R109, R0, 0x1408, RZ, 0xfc, !PT ;  /* 0x00001408006d7812 */ /* 0x000fc400078efcff */
[----:B------:R-:W-:Y:S02]  /*6940*/  LOP3.LUT R177, R177, 0x180, RZ, 0xc0, !PT ;  /* 0x00000180b1b17812 */ /* 0x000fe400078ec0ff */
        /* <DEDUP_REMOVED lines=29> */
[----:B------:R-:W-:Y:S02]  /*6b20*/  IADD3 R181, R4, R181, -R2 ;  /* 0x000000b504b57210 */ /* 0x000fe40007ffe802 */
[C---:B------:R-:W-:Y:S02]  /*6b30*/  LOP3.LUT R107, R0.reuse, 0x1448, RZ, 0xfc, !PT ;  /* 0x00001448006b7812 */ /* 0x040fe400078efcff */
[----:B------:R-:W-:Y:S02]  /*6b40*/  LOP3.LUT R175, R175, 0x1c0, RZ, 0xc0, !PT ;  /* 0x000001c0afaf7812 */ /* 0x000fe400078ec0ff */
[----:B------:R-:W-:Y:S02]  /*6b50*/  LOP3.LUT R4, R5, R0, RZ, 0x3c, !PT ;  /* 0x0000000005047212 */ /* 0x000fe400078e3cff */
[C---:B------:R-:W-:Y:S02]  /*6b60*/  LOP3.LUT R183, R0.reuse, 0x3848, RZ, 0xfc, !PT ;  /* 0x0000384800b77812 */ /* 0x040fe400078efcff */
[C---:B------:R-:W-:Y:S01]  /*6b70*/  LOP3.LUT R105, R0.reuse, 0x2800, RZ, 0xfc, !PT ;  /* 0x0000280000697812 */ /* 0x040fe200078efcff */
[----:B------:R-:W-:Y:S01]  /*6b80*/  IMAD.IADD R4, R181, 0x1, R4 ;  /* 0x00000001b5047824 */ /* 0x000fe200078e0204 */
        /* <DEDUP_REMOVED lines=46> */
[C---:B-1----:R-:W-:Y:S02]  /*6e70*/  LOP3.LUT R11, R0.reuse, 0x2448, RZ, 0xfc, !PT ;  /* 0x00002448000b7812 */ /* 0x042fe400078efcff */
[C---:B------:R-:W-:Y:S02]  /*6e80*/  LOP3.LUT R9, R0.reuse, 0x3800, RZ, 0xfc, !PT ;  /* 0x0000380000097812 */ /* 0x040fe400078efcff */
[----:B------:R-:W-:-:S02]  /*6e90*/  LOP3.LUT R7, R0, 0x3840, RZ, 0xfc, !PT ;  /* 0x0000384000077812 */ /* 0x000fc400078efcff */
[----:B------:R-:W-:Y:S02]  /*6ea0*/  LOP3.LUT R173, R173, 0x180, RZ, 0xc0, !PT ;  /* 0x00000180adad7812 */ /* 0x000fe400078ec0ff */
[----:B------:R-:W-:Y:S02]  /*6eb0*/  LOP3.LUT R5, R0, 0x3808, RZ, 0xfc, !PT ;  /* 0x0000380800057812 */ /* 0x000fe400078efcff */
[----:B------:R-:W-:Y:S02]  /*6ec0*/  LOP3.LUT R111, R111, 0x1c0, RZ, 0xc0, !PT ;  /* 0x000001c06f6f7812 */ /* 0x000fe400078ec0ff */
[----:B------:R-:W-:Y:S02]  /*6ed0*/  SHF.R.U32.HI R179, RZ, 0x3, R179 ;  /* 0x00000003ffb37819 */ /* 0x000fe400000116b3 */
[----:B------:R-:W-:Y:S02]  /*6ee0*/  LOP3.LUT R109, R109, 0x180, RZ, 0xc0, !PT ;  /* 0x000001806d6d7812 */ /* 0x000fe400078ec0ff */
[----:B------:R-:W-:-:S02]  /*6ef0*/  SHF.R.U32.HI R177, RZ, 0x3, R177 ;  /* 0x00000003ffb17819 */ /* 0x000fc400000116b1 */
[----:B------:R-:W-:Y:S02]  /*6f00*/  LOP3.LUT R107, R107, 0x1c0, RZ, 0xc0, !PT ;  /* 0x000001c06b6b7812 */ /* 0x000fe400078ec0ff */
[----:B------:R-:W-:Y:S02]  /*6f10*/  SHF.R.U32.HI R175, RZ, 0x3, R175 ;  /* 0x00000003ffaf7819 */ /* 0x000fe400000116af */
        /* <DEDUP_REMOVED lines=51> */
[----:B------:R-:W-:-:S02]  /*7250*/  SHF.R.U32.HI R173, RZ, 0x3, R173 ;  /* 0x00000003ffad7819 */ /* 0x000fc400000116ad */
[----:B------:R-:W-:Y:S02]  /*7260*/  LOP3.LUT R5, R5, 0x180, RZ, 0xc0, !PT ;  /* 0x0000018005057812 */ /* 0x000fe400078ec0ff */
[----:B------:R-:W-:Y:S02]  /*7270*/  SHF.R.U32.HI R111, RZ, 0x3, R111 ;  /* 0x00000003ff6f7819 */ /* 0x000fe4000001166f */
[--C-:B------:R-:W-:Y:S02]  /*7280*/  LOP3.LUT R6, R179, 0x40, R0.reuse, 0x1e, !PT ;  /* 0x00000040b3067812 */ /* 0x100fe400078e1e00 */
[----:B------:R-:W-:Y:S02]  /*7290*/  SHF.R.U32.HI R109, RZ, 0x3, R109 ;  /* 0x00000003ff6d7819 */ /* 0x000fe4000001166d */
[----:B------:R-:W-:Y:S01]  /*72a0*/  LOP3.LUT R8, R177, 0x8, R0, 0x1e, !PT ;  /* 0x00000008b1087812 */ /* 0x000fe200078e1e00 */
[----:B------:R-:W-:Y:S01]  /*72b0*/  IMAD.IADD R6, R181, 0x1, R6 ;  /* 0x00000001b5067824 */ /* 0x000fe200078e0206 */
[----:B------:R-:W-:-:S02]  /*72c0*/  SHF.R.U32.HI R107, RZ, 0x3, R107 ;  /* 0x00000003ff6b7819 */ /* 0x000fc4000001166b */
[----:B------:R-:W-:Y:S01]  /*72d0*/  LOP3.LUT R10, R175, 0x48, R0, 0x1e, !PT ;  /* 0x00000048af0a7812 */ /* 0x000fe200078e1e00 */
[C---:B------:R-:W-:Y:S01]  /*72e0*/  IMAD.IADD R8, R181.reuse, 0x1, R8 ;  /* 0x00000001b5087824 */ /* 0x040fe200078e0208 */
[----:B------:R-:W-:Y:S01]  /*72f0*/  SHF.R.U32.HI R183, RZ, 0x3, R183 ;  /* 0x00000003ffb77819 */ /* 0x000fe200000116b7 */
[----:B------:R-:W-:Y:S01]  /*7300*/  IMAD.SHL.U32 R6, R6, 0x2, RZ ;  /* 0x0000000206067824 */ /* 0x000fe200078e00ff */
[----:B------:R-:W-:Y:S01]  /*7310*/  SHF.R.U32.HI R105, RZ, 0x3, R105 ;  /* 0x00000003ff697819 */ /* 0x000fe20000011669 */
[----:B------:R-:W-:Y:S01]  /*7320*/  IMAD.IADD R10, R181, 0x1, R10 ;  /* 0x00000001b50a7824 */ /* 0x000fe200078e020a */
        /* <DEDUP_REMOVED lines=49> */
[----:B------:R-:W-:Y:S02]  /*7640*/  LOP3.LUT R12, R173, 0x1400, R0, 0x1e, !PT ;  /* 0x00001400ad0c7812 */ /* 0x000fe400078e1e00 */
[----:B------:R-:W-:-:S02]  /*7650*/  SHF.R.U32.HI R5, RZ, 0x3, R5 ;  /* 0x00000003ff057819 */ /* 0x000fc40000011605 */
[----:B------:R-:W-:Y:S01]  /*7660*/  LOP3.LUT R14, R111, 0x1440, R0, 0x1e, !PT ;  /* 0x000014406f0e7812 */ /* 0x000fe200078e1e00 */
[----:B------:R-:W-:Y:S01]  /*7670*/  IMAD.IADD R12, R181, 0x1, R12 ;  /* 0x00000001b50c7824 */ /* 0x000fe200078e020c */
[--C-:B------:R-:W-:Y:S02]  /*7680*/  LOP3.LUT R16, R109, 0x1408, R0.reuse, 0x1e, !PT ;  /* 0x000014086d107812 */ /* 0x100fe400078e1e00 */
[----:B------:R-:W-:Y:S01]  /*7690*/  LOP3.LUT R18, R107, 0x1448, R0, 0x1e, !PT ;  /* 0x000014486b127812 */ /* 0x000fe200078e1e00 */
[----:B------:R-:W-:Y:S01]  /*76a0*/  IMAD.IADD R14, R181, 0x1, R14 ;  /* 0x00000001b50e7824 */ /* 0x000fe200078e020e */
        /* <DEDUP_REMOVED lines=14> */
[--C-:B------:R-:W-:Y:S01]  /*7790*/  LOP3.LUT R92, R93, 0x408, R0.reuse, 0x1e, !PT ;  /* 0x000004085d5c7812 */ /* 0x100fe200078e1e00 */
[----:B------:R-:W-:Y:S01]  /*77a0*/  IMAD.SHL.U32 R18, R18, 0x2, RZ ;  /* 0x0000000212127824 */ /* 0x000fe200078e00ff */
        /* <DEDUP_REMOVED lines=86> */
[----:B------:R-:W-:Y:S01]  /*7d10*/  LOP3.LUT R0, R5, 0x3808, R0, 0x1e, !PT ;  /* 0x0000380805007812 */ /* 0x000fe200078e1e00 */
[C---:B------:R-:W-:Y:S01]  /*7d20*/  IMAD.IADD R186, R181.reuse, 0x1, R186 ;  /* 0x00000001b5ba7824 */ /* 0x040fe200078e02ba */
[----:B------:R-:W-:Y:S01]  /*7d30*/  PRMT R5, R24, 0x7632, R5 ;  /* 0x0000763218057816 */ /* 0x000fe20000000005 */
[----:B------:R-:W-:Y:S01]  /*7d40*/  IMAD.SHL.U32 R178, R178, 0x2, RZ ;  /* 0x00000002b2b27824 */ /* 0x000fe200078e00ff */
[----:B------:R-:W-:Y:S01]  /*7d50*/  PRMT R4, R26, 0x7632, R4 ;  /* 0x000076321a047816 */ /* 0x000fe20000000004 */
[----:B------:R-:W-:Y:S01]  /*7d60*/  STS.U16 [R7+0x7880], R24 ;  /* 0x0078801807007388 */ /* 0x000fe20000000400 */
[----:B------:R-:W-:Y:S01]  /*7d70*/  PRMT R8, R28, 0x7632, R8 ;  /* 0x000076321c087816 */ /* 0x000fe20000000008 */
[C---:B------:R-:W-:Y:S01]  /*7d80*/  IMAD.IADD R188, R181.reuse, 0x1, R188 ;  /* 0x00000001b5bc7824 */ /* 0x040fe200078e02bc */
[----:B------:R-:W-:Y:S01]  /*7d90*/  PRMT R11, R30, 0x7632, R11 ;  /* 0x000076321e0b7816 */ /* 0x000fe2000000000b */
[----:B------:R1:W-:Y:S01]  /*7da0*/  STS.U16 [R6+0x7880], R5 ;  /* 0x0078800506007388 */ /* 0x0003e20000000400 */
        /* <DEDUP_REMOVED lines=12> */
[C---:B------:R-:W-:Y:S01]  /*7e70*/  IMAD.IADD R192, R181.reuse, 0x1, R192 ;  /* 0x00000001b5c07824 */ /* 0x040fe200078e02c0 */
[----:B------:R-:W-:Y:S01]  /*7e80*/  PRMT R93, R54, 0x7632, R93 ;  /* 0x00007632365d7816 */ /* 0x000fe2000000005d */
[----:B------:R-:W-:Y:S01]  /*7e90*/  IMAD.SHL.U32 R184, R184, 0x2, RZ ;  /* 0x00000002b8b87824 */ /* 0x000fe200078e00ff */
[----:B------:R3:W-:Y:S01]  /*7ea0*/  STS.U16 [R17+0x7880], R8 ;  /* 0x0078800811007388 */ /* 0x0007e20000000400 */
[C---:B------:R-:W-:Y:S01]  /*7eb0*/  IMAD.IADD R194, R181.reuse, 0x1, R194 ;  /* 0x00000001b5c27824 */ /* 0x040fe200078e02c2 */
[----:B------:R-:W-:Y:S01]  /*7ec0*/  PRMT R95, R56, 0x7632, R95 ;  /* 0x00007632385f7816 */ /* 0x000fe2000000005f */
[----:B------:R-:W-:Y:S01]  /*7ed0*/  IMAD.SHL.U32 R186, R186, 0x2, RZ ;  /* 0x00000002baba7824 */ /* 0x000fe200078e00ff */
[----:B------:R-:W-:Y:S01]  /*7ee0*/  STS.U16 [R19+0x7880], R30 ;  /* 0x0078801e13007388 */ /* 0x000fe20000000400 */
[C---:B------:R-:W-:Y:S01]  /*7ef0*/  IMAD.IADD R196, R181.reuse, 0x1, R196 ;  /* 0x00000001b5c47824 */ /* 0x040fe200078e02c4 */
[----:B------:R-:W-:Y:S01]  /*7f00*/  PRMT R97, R58, 0x7632, R97 ;  /* 0x000076323a617816 */ /* 0x000fe20000000061 */
[----:B------:R-:W-:Y:S01]  /*7f10*/  IMAD.SHL.U32 R188, R188, 0x2, RZ ;  /* 0x00000002bcbc7824 */ /* 0x000fe200078e00ff */
[----:B------:R4:W-:Y:S01]  /*7f20*/  STS.U16 [R18+0x7880], R11 ;  /* 0x0078800b12007388 */ /* 0x0009e20000000400 */
[----:B-1----:R-:W-:Y:S01]  /*7f30*/  PRMT R5, R32, 0x7632, R5 ;  /* 0x0000763220057816 */ /* 0x002fe20000000005 */
[C---:B------:R-:W-:Y:S01]  /*7f40*/  IMAD.IADD R198, R181.reuse, 0x1, R198 ;  /* 0x00000001b5c67824 */ /* 0x040fe200078e02c6 */
[----:B------:R-:W-:Y:S01]  /*7f50*/  PRMT R99, R68, 0x7632, R99 ;  /* 0x0000763244637816 */ /* 0x000fe20000000063 */
[----:B------:R-:W-:Y:S01]  /*7f60*/  STS.U16 [R21+0x7880], R32 ;  /* 0x0078802015007388 */ /* 0x000fe20000000400 */
[----:B------:R-:W-:Y:S01]  /*7f70*/  IMAD.SHL.U32 R190, R190, 0x2, RZ ;  /* 0x00000002bebe7824 */ /* 0x000fe200078e00ff */
[----:B------:R-:W-:Y:S01]  /*7f80*/  PRMT R101, R70, 0x7632, R101 ;  /* 0x0000763246657816 */ /* 0x000fe20000000065 */
[C---:B------:R-:W-:Y:S01]  /*7f90*/  IMAD.IADD R200, R181.reuse, 0x1, R200 ;  /* 0x00000001b5c87824 */ /* 0x040fe200078e02c8 */
[----:B------:R1:W-:Y:S01]  /*7fa0*/  STS.U16 [R22+0x7880], R5 ;  /* 0x0078800516007388 */ /* 0x0003e20000000400 */
[----:B--2---:R-:W-:Y:S01]  /*7fb0*/  PRMT R4, R44, 0x7632, R4 ;  /* 0x000076322c047816 */ /* 0x004fe20000000004 */
[----:B------:R-:W-:Y:S01]  /*7fc0*/  IMAD.SHL.U32 R192, R192, 0x2, RZ ;  /* 0x00000002c0c07824 */ /* 0x000fe200078e00ff */
[----:B------:R-:W-:Y:S01]  /*7fd0*/  PRMT R103, R64, 0x7632, R103 ;  /* 0x0000763240677816 */ /* 0x000fe20000000067 */
[----:B------:R-:W-:Y:S01]  /*7fe0*/  STS.U16 [R23+0x7880], R34 ;  /* 0x0078802217007388 */ /* 0x000fe20000000400 */
[C---:B------:R-:W-:Y:S01]  /*7ff0*/  IMAD.IADD R202, R181.reuse, 0x1, R202 ;  /* 0x00000001b5ca7824 */ /* 0x040fe200078e02ca */
[----:B------:R-:W-:Y:S01]  /*8000*/  PRMT R105, R66, 0x7632, R105 ;  /* 0x0000763242697816 */ /* 0x000fe20000000069 */
[----:B------:R-:W-:Y:S01]  /*8010*/  IMAD.SHL.U32 R194, R194, 0x2, RZ ;  /* 0x00000002c2c27824 */ /* 0x000fe200078e00ff */
[----:B------:R2:W-:Y:S01]  /*8020*/  STS.U16 [R25+0x7880], R10 ;  /* 0x0078800a19007388 */ /* 0x0005e20000000400 */
[----:B---3--:R-:W-:Y:S01]  /*8030*/  PRMT R8, R46, 0x7632, R8 ;  /* 0x000076322e087816 */ /* 0x008fe20000000008 */
[C---:B------:R-:W-:Y:S01]  /*8040*/  IMAD.IADD R204, R181.reuse, 0x1, R204 ;  /* 0x00000001b5cc7824 */ /* 0x040fe200078e02cc */
[----:B------:R-:W-:Y:S01]  /*8050*/  PRMT R107, R60, 0x7632, R107 ;  /* 0x000076323c6b7816 */ /* 0x000fe2000000006b */
[----:B------:R-:W-:Y:S01]  /*8060*/  STS.U16 [R27+0x7880], R44 ;  /* 0x0078802c1b007388 */ /* 0x000fe20000000400 */
[----:B------:R-:W-:Y:S01]  /*8070*/  IMAD.SHL.U32 R196, R196, 0x2, RZ ;  /* 0x00000002c4c47824 */ /* 0x000fe200078e00ff */
[----:B------:R-:W-:Y:S01]  /*8080*/  PRMT R109, R62, 0x7632, R109 ;  /* 0x000076323e6d7816 */ /* 0x000fe2000000006d */
[C---:B------:R-:W-:Y:S01]  /*8090*/  IMAD.IADD R206, R181.reuse, 0x1, R206 ;  /* 0x00000001b5ce7824 */ /* 0x040fe200078e02ce */
[----:B------:R3:W-:Y:S01]  /*80a0*/  STS.U16 [R29+0x7880], R4 ;  /* 0x007880041d007388 */ /* 0x0007e20000000400 */
[----:B----4-:R-:W-:Y:S01]  /*80b0*/  PRMT R11, R40, 0x7632, R11 ;  /* 0x00007632280b7816 */ /* 0x010fe2000000000b */
[----:B------:R-:W-:Y:S01]  /*80c0*/  IMAD.SHL.U32 R198, R198, 0x2, RZ ;  /* 0x00000002c6c67824 */ /* 0x000fe200078e00ff */
[----:B------:R-:W-:Y:S01]  /*80d0*/  PRMT R111, R72, 0x7632, R111 ;  /* 0x00007632486f7816 */ /* 0x000fe2000000006f */
[----:B------:R-:W-:Y:S01]  /*80e0*/  STS.U16 [R31+0x7880], R46 ;  /* 0x0078802e1f007388 */ /* 0x000fe20000000400 */
[----:B------:R-:W-:Y:S01]  /*80f0*/  IMAD.IADD R208, R181, 0x1, R208 ;  /* 0x00000001b5d07824 */ /* 0x000fe200078e02d0 */
[----:B------:R-:W-:Y:S01]  /*8100*/  F2FP.PACK_AB R112, R113, R112 ;  /* 0x000000707170723e */ /* 0x000fe200000000ff */
[----:B------:R-:W-:Y:S01]  /*8110*/  IMAD.SHL.U32 R200, R200, 0x2, RZ ;  /* 0x00000002c8c87824 */ /* 0x000fe200078e00ff */
[----:B------:R-:W-:Y:S01]  /*8120*/  F2FP.PACK_AB R114, R115, R114 ;  /* 0x000000727372723e */ /* 0x000fe200000000ff */
[----:B-1----:R-:W-:Y:S01]  /*8130*/  IMAD.SHL.U32 R5, R94, 0x2, RZ ;  /* 0x000000025e057824 */ /* 0x002fe200078e00ff */
[----:B------:R-:W-:Y:S01]  /*8140*/  F2FP.PACK_AB R116, R117, R116 ;  /* 0x000000747574723e */ /* 0x000fe200000000ff */
[----:B------:R-:W-:Y:S01]  /*8150*/  IMAD.IADD R210, R181, 0x1, R210 ;  /* 0x00000001b5d27824 */ /* 0x000fe200078e02d2 */
[----:B------:R-:W-:Y:S01]  /*8160*/  F2FP.PACK_AB R118, R119, R118 ;  /* 0x000000767776723e */ /* 0x000fe200000000ff */
[----:B------:R-:W-:Y:S01]  /*8170*/  IMAD.SHL.U32 R202, R202, 0x2, RZ ;  /* 0x00000002caca7824 */ /* 0x000fe200078e00ff */
[----:B------:R1:W-:Y:S01]  /*8180*/  STS.U16 [R5+0x7880], R8 ;  /* 0x0078800805007388 */ /* 0x0003e20000000400 */
[----:B------:R-:W-:Y:S01]  /*8190*/  IMAD.IADD R212, R181, 0x1, R212 ;  /* 0x00000001b5d47824 */ /* 0x000fe200078e02d4 */
[----:B------:R-:W-:Y:S01]  /*81a0*/  F2FP.PACK_AB R120, R121, R120 ;  /* 0x000000787978723e */ /* 0x000fe200000000ff */
[----:B------:R-:W-:Y:S01]  /*81b0*/  IMAD.SHL.U32 R204, R204, 0x2, RZ ;  /* 0x00000002cccc7824 */ /* 0x000fe200078e00ff */
[----:B--2---:R-:W-:Y:S01]  /*81c0*/  PRMT R10, R42, 0x7632, R10 ;  /* 0x000076322a0a7816 */ /* 0x004fe2000000000a */
[----:B------:R-:W-:Y:S01]  /*81d0*/  STS.U16 [R33+0x7880], R40 ;  /* 0x0078802821007388 */ /* 0x000fe20000000400 */
[----:B------:R-:W-:Y:S01]  /*81e0*/  IMAD.IADD R214, R181, 0x1, R214 ;  /* 0x00000001b5d67824 */ /* 0x000fe200078e02d6 */
[----:B------:R-:W-:Y:S01]  /*81f0*/  F2FP.PACK_AB R122, R123, R122 ;  /* 0x0000007a7b7a723e */ /* 0x000fe200000000ff */
[----:B------:R-:W-:Y:S01]  /*8200*/  IMAD.SHL.U32 R206, R206, 0x2, RZ ;  /* 0x00000002cece7824 */ /* 0x000fe200078e00ff */
[----:B------:R2:W-:Y:S01]  /*8210*/  STS.U16 [R98+0x7880], R11 ;  /* 0x0078800b62007388 */ /* 0x0005e20000000400 */
[C---:B------:R-:W-:Y:S01]  /*8220*/  IMAD.IADD R216, R181.reuse, 0x1, R216 ;  /* 0x00000001b5d87824 */ /* 0x040fe200078e02d8 */
[----:B---3--:R-:W-:Y:S01]  /*8230*/  PRMT R4, R74, 0x7632, R4 ;  /* 0x000076324a047816 */ /* 0x008fe20000000004 */
[----:B------:R-:W-:Y:S01]  /*8240*/  IMAD.SHL.U32 R208, R208, 0x2, RZ ;  /* 0x00000002d0d07824 */ /* 0x000fe200078e00ff */
[----:B------:R-:W-:Y:S01]  /*8250*/  STS.U16 [R35+0x7880], R42 ;  /* 0x0078802a23007388 */ /* 0x000fe20000000400 */
[----:B------:R-:W-:Y:S01]  /*8260*/  IMAD.IADD R218, R181, 0x1, R218 ;  /* 0x00000001b5da7824 */ /* 0x000fe200078e02da */
[----:B------:R-:W-:Y:S01]  /*8270*/  F2FP.PACK_AB R132, R133, R132 ;  /* 0x000000848584723e */ /* 0x000fe200000000ff */
[----:B------:R-:W-:Y:S01]  /*8280*/  IMAD.SHL.U32 R210, R210, 0x2, RZ ;  /* 0x00000002d2d27824 */ /* 0x000fe200078e00ff */
[----:B------:R3:W-:Y:S01]  /*8290*/  STS.U16 [R37+0x7880], R10 ;  /* 0x0078800a25007388 */ /* 0x0007e20000000400 */
[----:B------:R-:W-:Y:S01]  /*82a0*/  IMAD.IADD R220, R181, 0x1, R220 ;  /* 0x00000001b5dc7824 */ /* 0x000fe200078e02dc */
[----:B------:R-:W-:Y:S01]  /*82b0*/  F2FP.PACK_AB R134, R135, R134 ;  /* 0x000000868786723e */ /* 0x000fe200000000ff */
[----:B------:R-:W-:Y:S01]  /*82c0*/  IMAD.SHL.U32 R212, R212, 0x2, RZ ;  /* 0x00000002d4d47824 */ /* 0x000fe200078e00ff */
[----:B------:R-:W-:Y:S01]  /*82d0*/  STS.U16 [R39+0x7880], R36 ;  /* 0x0078802427007388 */ /* 0x000fe20000000400 */
[----:B------:R-:W-:Y:S01]  /*82e0*/  IMAD.IADD R222, R181, 0x1, R222 ;  /* 0x00000001b5de7824 */ /* 0x000fe200078e02de */
[----:B------:R-:W-:Y:S01]  /*82f0*/  F2FP.PACK_AB R128, R129, R128 ;  /* 0x000000808180723e */ /* 0x000fe200000000ff */
[----:B------:R-:W-:Y:S01]  /*8300*/  IMAD.SHL.U32 R214, R214, 0x2, RZ ;  /* 0x00000002d6d67824 */ /* 0x000fe200078e00ff */
[----:B------:R-:W-:Y:S01]  /*8310*/  STS.U16 [R41+0x7880], R12 ;  /* 0x0078800c29007388 */ /* 0x000fe20000000400 */
[C---:B------:R-:W-:Y:S01]  /*8320*/  IMAD.IADD R224, R181.reuse, 0x1, R224 ;  /* 0x00000001b5e07824 */ /* 0x040fe200078e02e0 */
[----:B-1----:R-:W-:Y:S01]  /*8330*/  PRMT R8, R76, 0x7632, R8 ;  /* 0x000076324c087816 */ /* 0x002fe20000000008 */
[----:B------:R-:W-:Y:S01]  /*8340*/  IMAD.SHL.U32 R216, R216, 0x2, RZ ;  /* 0x00000002d8d87824 */ /* 0x000fe200078e00ff */
[----:B------:R-:W-:Y:S01]  /*8350*/  STS.U16 [R43+0x7880], R38 ;  /* 0x007880262b007388 */ /* 0x000fe20000000400 */
[----:B------:R-:W-:Y:S01]  /*8360*/  IMAD.IADD R226, R181, 0x1, R226 ;  /* 0x00000001b5e27824 */ /* 0x000fe200078e02e2 */
[----:B------:R-:W-:Y:S01]  /*8370*/  F2FP.PACK_AB R130, R131, R130 ;  /* 0x000000828382723e */ /* 0x000fe200000000ff */
[----:B------:R-:W-:Y:S01]  /*8380*/  IMAD.SHL.U32 R218, R218, 0x2, RZ ;  /* 0x00000002dada7824 */ /* 0x000fe200078e00ff */
[----:B------:R1:W-:Y:S01]  /*8390*/  STS.U16 [R110+0x7880], R55 ;  /* 0x007880376e007388 */ /* 0x0003e20000000400 */
[C---:B------:R-:W-:Y:S01]  /*83a0*/  IMAD.IADD R228, R181.reuse, 0x1, R228 ;  /* 0x00000001b5e47824 */ /* 0x040fe200078e02e4 */
[----:B--2---:R-:W-:Y:S01]  /*83b0*/  PRMT R11, R116, 0x7632, R11 ;  /* 0x00007632740b7816 */ /* 0x004fe2000000000b */
[----:B------:R-:W-:Y:S01]  /*83c0*/  IMAD.SHL.U32 R220, R220, 0x2, RZ ;  /* 0x00000002dcdc7824 */ /* 0x000fe200078e00ff */
[----:B------:R-:W-:Y:S01]  /*83d0*/  STS.U16 [R172+0x7880], R48 ;  /* 0x00788030ac007388 */ /* 0x000fe20000000400 */
[C---:B------:R-:W-:Y:S01]  /*83e0*/  IMAD.IADD R230, R181.reuse, 0x1, R230 ;  /* 0x00000001b5e67824 */ /* 0x040fe200078e02e6 */
[----:B------:R-:W-:Y:S01]  /*83f0*/  PRMT R49, R128, 0x7632, R49 ;  /* 0x0000763280317816 */ /* 0x000fe20000000031 */
        /* <DEDUP_REMOVED lines=17> */
[----:B------:R4:W-:Y:S01]  /*8510*/  STS.U16 [R182+0x7880], R91 ;  /* 0x0078805bb6007388 */ /* 0x0009e20000000400 */
[----:B------:R-:W-:Y:S01]  /*8520*/  IMAD.IADD R0, R181, 0x1, R0 ;  /* 0x00000001b5007824 */ /* 0x000fe200078e0200 */
[----:B-1----:R-:W-:Y:S01]  /*8530*/  PRMT R55, R126, 0x7632, R55 ;  /* 0x000076327e377816 */ /* 0x002fe20000000037 */
[----:B------:R-:W-:Y:S01]  /*8540*/  IMAD.SHL.U32 R234, R234, 0x2, RZ ;  /* 0x00000002eaea7824 */ /* 0x000fe200078e00ff */
[----:B------:R-:W-:Y:S01]  /*8550*/  STS.U16 [R184+0x7880], R54 ;  /* 0x00788036b8007388 */ /* 0x000fe20000000400 */
[----:B------:R-:W-:Y:S01]  /*8560*/  IMAD.SHL.U32 R236, R236, 0x2, RZ ;  /* 0x00000002ecec7824 */ /* 0x000fe200078e00ff */
[----:B------:R-:W-:Y:S01]  /*8570*/  F2FP.PACK_AB R138, R139, R138 ;  /* 0x0000008a8b8a723e */ /* 0x000fe200000000ff */
[----:B------:R-:W-:Y:S01]  /*8580*/  IMAD.SHL.U32 R238, R238, 0x2, RZ ;  /* 0x00000002eeee7824 */ /* 0x000fe200078e00ff */
[----:B------:R1:W-:Y:S01]  /*8590*/  STS.U16 [R186+0x7880], R93 ;  /* 0x0078805dba007388 */ /* 0x0003e20000000400 */
[----:B------:R-:W-:Y:S01]  /*85a0*/  IMAD.SHL.U32 R240, R240, 0x2, RZ ;  /* 0x00000002f0f07824 */ /* 0x000fe200078e00ff */
[----:B--2---:R-:W-:Y:S01]  /*85b0*/  PRMT R87, R136, 0x7632, R87 ;  /* 0x0000763288577816 */ /* 0x004fe20000000057 */
[----:B------:R-:W-:Y:S01]  /*85c0*/  IMAD.SHL.U32 R0, R0, 0x2, RZ ;  /* 0x0000000200007824 */ /* 0x000fe200078e00ff */
[----:B------:R-:W-:Y:S01]  /*85d0*/  STS.U16 [R188+0x7880], R56 ;  /* 0x00788038bc007388 */ /* 0x000fe20000000400 */
[----:B------:R-:W-:Y:S01]  /*85e0*/  IMAD.SHL.U32 R2, R2, 0x2, RZ ;  /* 0x0000000202027824 */ /* 0x000fe200078e00ff */
[----:B------:R-:W-:-:S02]  /*85f0*/  F2FP.PACK_AB R140, R141, R140 ;  /* 0x0000008c8d8c723e */ /* 0x000fc400000000ff */
[----:B------:R2:W-:Y:S01]  /*8600*/  STS.U16 [R190+0x7880], R95 ;  /* 0x0078805fbe007388 */ /* 0x0005e20000000400 */
[----:B---3--:R-:W-:Y:S02]  /*8610*/  PRMT R89, R138, 0x7632, R89 ;  /* 0x000076328a597816 */ /* 0x008fe40000000059 */
        /* <DEDUP_REMOVED lines=11> */
[----:B-1----:R-:W-:Y:S02]  /*86d0*/  PRMT R93, R142, 0x7632, R93 ;  /* 0x000076328e5d7816 */ /* 0x002fe4000000005d */
[----:B------:R-:W-:Y:S01]  /*86e0*/  F2FP.PACK_AB R154, R155, R154 ;  /* 0x0000009a9b9a723e */ /* 0x000fe200000000ff */
[----:B------:R-:W-:Y:S01]  /*86f0*/  STS.U16 [R200+0x7880], R70 ;  /* 0x00788046c8007388 */ /* 0x000fe20000000400 */
[----:B------:R-:W-:Y:S02]  /*8700*/  F2FP.PACK_AB R148, R149, R148 ;  /* 0x000000949594723e */ /* 0x000fe400000000ff */
[----:B------:R-:W-:Y:S01]  /*8710*/  F2FP.PACK_AB R150, R151, R150 ;  /* 0x000000969796723e */ /* 0x000fe200000000ff */
[----:B------:R1:W-:Y:S01]  /*8720*/  STS.U16 [R202+0x7880], R101 ;  /* 0x00788065ca007388 */ /* 0x0003e20000000400 */
[----:B--2---:R-:W-:-:S02]  /*8730*/  PRMT R95, R144, 0x7632, R95 ;  /* 0x00007632905f7816 */ /* 0x004fc4000000005f */
[----:B------:R-:W-:Y:S01]  /*8740*/  F2FP.PACK_AB R160, R161, R160 ;  /* 0x000000a0a1a0723e */ /* 0x000fe200000000ff */
[----:B------:R-:W-:Y:S01]  /*8750*/  STS.U16 [R204+0x7880], R64 ;  /* 0x00788040cc007388 */ /* 0x000fe20000000400 */
[----:B------:R-:W-:Y:S02]  /*8760*/  F2FP.PACK_AB R162, R163, R162 ;  /* 0x000000a2a3a2723e */ /* 0x000fe400000000ff */
[----:B------:R-:W-:Y:S01]  /*8770*/  F2FP.PACK_AB R164, R165, R164 ;  /* 0x000000a4a5a4723e */ /* 0x000fe200000000ff */
[----:B------:R2:W-:Y:S01]  /*8780*/  STS.U16 [R206+0x7880], R103 ;  /* 0x00788067ce007388 */ /* 0x0005e20000000400 */
[----:B---3--:R-:W-:Y:S02]  /*8790*/  PRMT R97, R146, 0x7632, R97 ;  /* 0x0000763292617816 */ /* 0x008fe40000000061 */
[----:B------:R-:W-:Y:S01]  /*87a0*/  PRMT R113, R162, 0x7632, R113 ;  /* 0x00007632a2717816 */ /* 0x000fe20000000071 */
[----:B------:R-:W-:Y:S01]  /*87b0*/  STS.U16 [R208+0x7880], R66 ;  /* 0x00788042d0007388 */ /* 0x000fe20000000400 */
[----:B------:R-:W-:-:S02]  /*87c0*/  F2FP.PACK_AB R166, R167, R166 ;  /* 0x000000a6a7a6723e */ /* 0x000fc400000000ff */
[----:B------:R-:W-:Y:S01]  /*87d0*/  PRMT R115, R164, 0x7632, R115 ;  /* 0x00007632a4737816 */ /* 0x000fe20000000073 */
[----:B------:R3:W-:Y:S01]  /*87e0*/  STS.U16 [R210+0x7880], R105 ;  /* 0x00788069d2007388 */ /* 0x0007e20000000400 */
[----:B----4-:R-:W-:Y:S02]  /*87f0*/  PRMT R99, R156, 0x7632, R99 ;  /* 0x000076329c637816 */ /* 0x010fe40000000063 */
[----:B------:R-:W-:Y:S01]  /*8800*/  F2FP.PACK_AB R168, R169, R168 ;  /* 0x000000a8a9a8723e */ /* 0x000fe200000000ff */
[----:B------:R-:W-:Y:S01]  /*8810*/  STS.U16 [R212+0x7880], R60 ;  /* 0x0078803cd4007388 */ /* 0x000fe20000000400 */
[----:B------:R-:W-:Y:S02]  /*8820*/  F2FP.PACK_AB R170, R171, R170 ;  /* 0x000000aaabaa723e */ /* 0x000fe400000000ff */
[----:B------:R-:W-:Y:S01]  /*8830*/  ISETP.NE.U32.AND P0, PT, RZ, c[0x0][0x360], PT ;  /* 0x0000d800ff007a0c */ /* 0x000fe20003f05070 */
[----:B------:R4:W-:Y:S01]  /*8840*/  STS.U16 [R214+0x7880], R107 ;  /* 0x0078806bd6007388 */ /* 0x0009e20000000400 */
[----:B-1----:R-:W-:-:S02]  /*8850*/  PRMT R101, R158, 0x7632, R101 ;  /* 0x000076329e657816 */ /* 0x002fc40000000065 */
[----:B------:R-:W-:Y:S01]  /*8860*/  ISETP.NE.U32.AND P3, PT, RZ, c[0x0][0x358], PT ;  /* 0x0000d600ff007a0c */ /* 0x000fe20003f65070 */
[----:B------:R-:W-:Y:S01]  /*8870*/  STS.U16 [R216+0x7880], R62 ;  /* 0x0078803ed8007388 */ /* 0x000fe20000000400 */
[----:B------:R-:W-:Y:S02]  /*8880*/  ISETP.NE.AND.EX P0, PT, RZ, c[0x0][0x364], PT, P0 ;  /* 0x0000d900ff007a0c */ /* 0x000fe40003f05300 */
[----:B------:R-:W-:Y:S01]  /*8890*/  ISETP.NE.AND.EX P3, PT, RZ, c[0x0][0x35c], PT, P3 ;  /* 0x0000d700ff007a0c */ /* 0x000fe20003f65330 */
        /* <DEDUP_REMOVED lines=14> */
[----:B------:R-:W-:Y:S01]  /*8980*/  STS.U16 [R238+0x7880], R80 ;  /* 0x00788050ee007388 */ /* 0x000fe20000000400 */
[----:B---3--:R-:W-:-:S05]  /*8990*/  PRMT R4, R80, 0x7632, R4 ;  /* 0x0000763250047816 */ /* 0x008fca0000000004 */
[----:B------:R2:W-:Y:S01]  /*89a0*/  STS.U16 [R240+0x7880], R4 ;  /* 0x00788004f0007388 */ /* 0x0005e20000000400 */
[----:B----4-:R-:W-:-:S03]  /*89b0*/  PRMT R8, R82, 0x7632, R8 ;  /* 0x0000763252087816 */ /* 0x010fc60000000008 */
[----:B------:R-:W-:Y:S04]  /*89c0*/  STS.U16 [R0+0x7880], R82 ;  /* 0x0078805200007388 */ /* 0x000fe80000000400 */
[----:B------:R3:W-:Y:S01]  /*89d0*/  STS.U16 [R2+0x7880], R8 ;  /* 0x0078800802007388 */ /* 0x0007e20000000400 */
[----:B-1----:R-:W-:-:S03]  /*89e0*/  PRMT R10, R112, 0x7632, R10 ;  /* 0x00007632700a7816 */ /* 0x002fc6000000000a */
[----:B------:R1:W-:Y:S04]  /*89f0*/  STS.U16 [R7+0x80], R112 ;  /* 0x0000807007007388 */ /* 0x0003e80000000400 */
[----:B------:R4:W-:Y:S04]  /*8a00*/  STS.U16 [R6+0x80], R10 ;  /* 0x0000800a06007388 */ /* 0x0009e80000000400 */
[----:B------:R-:W-:Y:S01]  /*8a10*/  STS.U16 [R9+0x80], R114 ;  /* 0x0000807209007388 */ /* 0x000fe20000000400 */
[----:B--2---:R-:W-:-:S05]  /*8a20*/  PRMT R4, R114, 0x7632, R4 ;  /* 0x0000763272047816 */ /* 0x004fca0000000004 */
[----:B------:R2:W-:Y:S01]  /*8a30*/  STS.U16 [R13+0x80], R4 ;  /* 0x000080040d007388 */ /* 0x0005e20000000400 */
[----:B---3--:R-:W-:-:S03]  /*8a40*/  PRMT R8, R132, 0x7632, R8 ;  /* 0x0000763284087816 */ /* 0x008fc60000000008 */
[----:B------:R-:W-:Y:S01]  /*8a50*/  STS.U16 [R15+0x80], R116 ;  /* 0x000080740f007388 */ /* 0x000fe20000000400 */
[----:B-1----:R-:W-:-:S03]  /*8a60*/  PRMT R7, R120, 0x7632, R7 ;  /* 0x0000763278077816 */ /* 0x002fc60000000007 */
[----:B------:R-:W-:Y:S01]  /*8a70*/  STS.U16 [R17+0x80], R11 ;  /* 0x0000800b11007388 */ /* 0x000fe20000000400 */
[----:B----4-:R-:W-:-:S03]  /*8a80*/  PRMT R6, R118, 0x7632, R6 ;  /* 0x0000763276067816 */ /* 0x010fc60000000006 */
[----:B------:R1:W-:Y:S04]  /*8a90*/  STS.U16 [R19+0x80], R118 ;  /* 0x0000807613007388 */ /* 0x0003e80000000400 */
[----:B------:R3:W-:Y:S04]  /*8aa0*/  STS.U16 [R18+0x80], R6 ;  /* 0x0000800612007388 */ /* 0x0007e80000000400 */
[----:B------:R4:W-:Y:S04]  /*8ab0*/  STS.U16 [R21+0x80], R120 ;  /* 0x0000807815007388 */ /* 0x0009e80000000400 */
[----:B------:R4:W-:Y:S01]  /*8ac0*/  STS.U16 [R22+0x80], R7 ;  /* 0x0000800716007388 */ /* 0x0009e20000000400 */
[----:B--2---:R-:W-:-:S03]  /*8ad0*/  PRMT R4, R122, 0x7632, R4 ;  /* 0x000076327a047816 */ /* 0x004fc60000000004 */
[----:B------:R-:W-:Y:S04]  /*8ae0*/  STS.U16 [R23+0x80], R122 ;  /* 0x0000807a17007388 */ /* 0x000fe80000000400 */
[----:B------:R2:W-:Y:S04]  /*8af0*/  STS.U16 [R25+0x80], R4 ;  /* 0x0000800419007388 */ /* 0x0005e80000000400 */
[----:B------:R-:W-:Y:S01]  /*8b00*/  STS.U16 [R27+0x80], R132 ;  /* 0x000080841b007388 */ /* 0x000fe20000000400 */
[----:B-1----:R-:W-:-:S03]  /*8b10*/  PRMT R118, R166, 0x7632, R118 ;  /* 0x00007632a6767816 */ /* 0x002fc60000000076 */
[----:B------:R-:W-:Y:S01]  /*8b20*/  STS.U16 [R29+0x80], R8 ;  /* 0x000080081d007388 */ /* 0x000fe20000000400 */
[----:B---3--:R-:W-:-:S03]  /*8b30*/  PRMT R6, R134, 0x7632, R6 ;  /* 0x0000763286067816 */ /* 0x008fc60000000006 */
[----:B------:R-:W-:Y:S01]  /*8b40*/  STS.U16 [R31+0x80], R134 ;  /* 0x000080861f007388 */ /* 0x000fe20000000400 */
[----:B----4-:R-:W-:-:S03]  /*8b50*/  PRMT R120, R168, 0x7632, R120 ;  /* 0x00007632a8787816 */ /* 0x010fc60000000078 */
[----:B------:R1:W-:Y:S01]  /*8b60*/  STS.U16 [R5+0x80], R6 ;  /* 0x0000800605007388 */ /* 0x0003e20000000400 */
[----:B------:R-:W-:-:S03]  /*8b70*/  PRMT R7, R124, 0x7632, R7 ;  /* 0x000076327c077816 */ /* 0x000fc60000000007 */
[----:B------:R-:W-:Y:S04]  /*8b80*/  STS.U16 [R33+0x80], R128 ;  /* 0x0000808021007388 */ /* 0x000fe80000000400 */
[----:B------:R-:W-:Y:S01]  /*8b90*/  STS.U16 [R98+0x80], R49 ;  /* 0x0000803162007388 */ /* 0x000fe20000000400 */
[----:B--2---:R-:W-:-:S03]  /*8ba0*/  PRMT R4, R130, 0x7632, R4 ;  /* 0x0000763282047816 */ /* 0x004fc60000000004 */
[----:B------:R-:W-:Y:S04]  /*8bb0*/  STS.U16 [R35+0x80], R130 ;  /* 0x0000808223007388 */ /* 0x000fe80000000400 */
[----:B------:R2:W-:Y:S04]  /*8bc0*/  STS.U16 [R37+0x80], R4 ;  /* 0x0000800425007388 */ /* 0x0005e80000000400 */
[----:B------:R-:W-:Y:S04]  /*8bd0*/  STS.U16 [R39+0x80], R124 ;  /* 0x0000807c27007388 */ /* 0x000fe80000000400 */
[----:B------:R3:W-:Y:S01]  /*8be0*/  STS.U16 [R41+0x80], R7 ;  /* 0x0000800729007388 */ /* 0x0007e20000000400 */
[----:B-1----:R-:W-:-:S03]  /*8bf0*/  PRMT R5, R170, 0x7632, R5 ;  /* 0x00007632aa057816 */ /* 0x002fc60000000005 */
[----:B------:R1:W-:Y:S04]  /*8c00*/  STS.U16 [R43+0x80], R126 ;  /* 0x0000807e2b007388 */ /* 0x0003e80000000400 */
[----:B------:R1:W-:Y:S04]  /*8c10*/  STS.U16 [R110+0x80], R55 ;  /* 0x000080376e007388 */ /* 0x0003e80000000400 */
[----:B------:R1:W-:Y:S04]  /*8c20*/  STS.U16 [R172+0x80], R136 ;  /* 0x00008088ac007388 */ /* 0x0003e80000000400 */
[----:B------:R1:W-:Y:S01]  /*8c30*/  STS.U16 [R174+0x80], R87 ;  /* 0x00008057ae007388 */ /* 0x0003e20000000400 */
[----:B--2---:R-:W-:-:S03]  /*8c40*/  IMAD.MOV.U32 R4, RZ, RZ, 0x4 ;  /* 0x00000004ff047424 */ /* 0x004fc600078e00ff */
[----:B------:R1:W-:Y:S04]  /*8c50*/  STS.U16 [R176+0x80], R138 ;  /* 0x0000808ab0007388 */ /* 0x0003e80000000400 */
[----:B------:R1:W-:Y:S01]  /*8c60*/  STS.U16 [R178+0x80], R89 ;  /* 0x00008059b2007388 */ /* 0x0003e20000000400 */
[----:B---3--:R-:W-:-:S03]  /*8c70*/  IMAD.WIDE R6, R239, R4, c[0x0][0x358] ;  /* 0x0000d600ef067625 */ /* 0x008fc600078e0204 */
[----:B------:R1:W-:Y:S04]  /*8c80*/  STS.U16 [R180+0x80], R140 ;  /* 0x0000808cb4007388 */ /* 0x0003e80000000400 */
        /* <DEDUP_REMOVED lines=31> */
[----:B------:R-:W-:Y:S01]  /*8e80*/  BAR.SYNC.DEFER_BLOCKING 0x1, 0x100 ;  /* 0x0044000000007b1d */ /* 0x000fe20000010000 */
[----:B------:R-:W-:-:S02]  /*8e90*/  IMAD.MOV.U32 R76, RZ, RZ, c[0x0][0x2f0] ;  /* 0x0000bc00ff4c7624 */ /* 0x000fc400078e00ff */
[----:B------:R-:W-:-:S03]  /*8ea0*/  @P0 IMAD.WIDE R10, R239, R4, c[0x0][0x360] ;  /* 0x0000d800ef0a0625 */ /* 0x000fc600078e0204 */
        /* <DEDUP_REMOVED lines=10> */
.L_x_724:
[CC--:B-1----:R-:W-:Y:S01]  /*8f50*/  LEA.HI R0, R3.reuse, R232.reuse, RZ, 0x3 ;  /* 0x000000e803007211 */ /* 0x0c2fe200078f18ff */
[----:B------:R-:W1:Y:S01]  /*8f60*/  S2R R77, SR_CTAID.Y ;  /* 0x00000000004d7919 */ /* 0x000e620000002600 */
[----:B------:R-:W-:Y:S01]  /*8f70*/  LEA.HI R3, R3, R232, RZ, 0x6 ;  /* 0x000000e803037211 */ /* 0x000fe200078f30ff */
[----:B------:R-:W-:Y:S01]  /*8f80*/  CS2R R66, SRZ ;  /* 0x0000000000427805 */ /* 0x000fe2000001ff00 */
[----:B------:R-:W-:Y:S01]  /*8f90*/  LOP3.LUT R5, R0, 0x1ffffff8, RZ, 0xc0, !PT ;  /* 0x1ffffff800057812 */ /* 0x000fe200078ec0ff */
[----:B------:R-:W-:Y:S01]  /*8fa0*/  CS2R R64, SRZ ;  /* 0x0000000000407805 */ /* 0x000fe2000001ff00 */
[----:B------:R-:W-:Y:S01]  /*8fb0*/  SHF.R.S32.HI R0, RZ, 0x3, R0 ;  /* 0x00000003ff007819 */ /* 0x000fe20000011400 */
[----:B------:R-:W-:Y:S01]  /*8fc0*/  IMAD.SHL.U32 R3, R3, 0x8, RZ ;  /* 0x0000000803037824 */ /* 0x000fe200078e00ff */
[C---:B------:R-:W-:Y:S01]  /*8fd0*/  ISETP.GT.AND P2, PT, R232.reuse, 0x27f, PT ;  /* 0x0000027fe800780c */ /* 0x040fe20003f44270 */
[C---:B------:R-:W-:Y:S01]  /*8fe0*/  IMAD.IADD R82, R232.reuse, 0x1, -R5 ;  /* 0x00000001e8527824 */ /* 0x040fe200078e0a05 */
[----:B------:R-:W-:Y:S01]  /*8ff0*/  ISETP.GT.AND P1, PT, R232, 0x17f, PT ;  /* 0x0000017fe800780c */ /* 0x000fe20003f24270 */
[----:B------:R-:W-:Y:S01]  /*9000*/  IMAD.SHL.U32 R5, R0, 0x40, RZ ;  /* 0x0000004000057824 */ /* 0x000fe200078e00ff */
[----:B------:R-:W-:Y:S01]  /*9010*/  CS2R R70, SRZ ;  /* 0x0000000000467805 */ /* 0x000fe2000001ff00 */
[----:B------:R-:W-:Y:S01]  /*9020*/  IMAD.SHL.U32 R82, R82, 0x8, RZ ;  /* 0x0000000852527824 */ /* 0x000fe200078e00ff */
[----:B------:R-:W-:Y:S01]  /*9030*/  CS2R R68, SRZ ;  /* 0x0000000000447805 */ /* 0x000fe2000001ff00 */
[----:B------:R-:W-:Y:S01]  /*9040*/  CS2R R74, SRZ ;  /* 0x00000000004a7805 */ /* 0x000fe2000001ff00 */
[----:B------:R-:W-:Y:S01]  /*9050*/  LOP3.LUT R5, R5, 0x1c0, RZ, 0xc0, !PT ;  /* 0x000001c005057812 */ /* 0x000fe200078ec0ff */
[----:B------:R-:W-:Y:S01]  /*9060*/  CS2R R72, SRZ ;  /* 0x0000000000487805 */ /* 0x000fe2000001ff00 */
[----:B------:R-:W-:Y:S01]  /*9070*/  CS2R R54, SRZ ;  /* 0x0000000000367805 */ /* 0x000fe2000001ff00 */
[----:B------:R-:W-:Y:S01]  /*9080*/  CS2R R52, SRZ ;  /* 0x0000000000347805 */ /* 0x000fe2000001ff00 */
[--C-:B------:R-:W-:Y:S01]  /*9090*/  LOP3.LUT R2, R5, 0x38, R82.reuse, 0xf8, !PT ;  /* 0x0000003805027812 */ /* 0x100fe200078ef852 */
[----:B------:R-:W-:Y:S01]  /*90a0*/  CS2R R58, SRZ ;  /* 0x00000000003a7805 */ /* 0x000fe2000001ff00 */
[----:B------:R-:W-:Y:S01]  /*90b0*/  SHF.R.U32.HI R5, RZ, 0x3, R5 ;  /* 0x00000003ff057819 */ /* 0x000fe20000011605 */
[----:B------:R-:W-:Y:S01]  /*90c0*/  CS2R R56, SRZ ;  /* 0x0000000000387805 */ /* 0x000fe2000001ff00 */
[----:B------:R-:W-:Y:S01]  /*90d0*/  CS2R R62, SRZ ;  /* 0x00000000003e7805 */ /* 0x000fe2000001ff00 */
[----:B------:R-:W-:Y:S01]  /*90e0*/  CS2R R60, SRZ ;  /* 0x00000000003c7805 */ /* 0x000fe2000001ff00 */
[----:B------:R-:W-:Y:S01]  /*90f0*/  LOP3.LUT R2, R2, R5, RZ, 0x3c, !PT ;  /* 0x0000000502027212 */ /* 0x000fe200078e3cff */
[----:B------:R-:W-:Y:S01]  /*9100*/  CS2R R30, SRZ ;  /* 0x00000000001e7805 */ /* 0x000fe2000001ff00 */
[----:B------:R-:W-:Y:S01]  /*9110*/  CS2R R28, SRZ ;  /* 0x00000000001c7805 */ /* 0x000fe2000001ff00 */
[----:B------:R-:W-:Y:S01]  /*9120*/  CS2R R34, SRZ ;  /* 0x0000000000227805 */ /* 0x000fe2000001ff00 */
[----:B------:R-:W-:Y:S01]  /*9130*/  LOP3.LUT R81, R2, 0x7ffffe00, R3, 0xf8, !PT ;  /* 0x7ffffe0002517812 */ /* 0x000fe200078ef803 */
[----:B------:R-:W-:Y:S01]  /*9140*/  CS2R R32, SRZ ;  /* 0x0000000000207805 */ /* 0x000fe2000001ff00 */
[----:B------:R-:W2:Y:S01]  /*9150*/  S2R R3, SR_CTAID.X ;  /* 0x0000000000037919 */ /* 0x000ea20000002500 */
        /* <DEDUP_REMOVED lines=8> */
[----:B------:R-:W-:Y:S01]  /*91e0*/  IMAD.SHL.U32 R81, R81, 0x2, RZ ;  /* 0x0000000251517824 */ /* 0x000fe200078e00ff */
[----:B-1----:R-:W-:Y:S01]  /*91f0*/  SHF.R.S32.HI R2, RZ, 0x1f, R77 ;  /* 0x0000001fff027819 */ /* 0x002fe2000001144d */
[----:B------:R-:W-:Y:S01]  /*9200*/  CS2R R42, SRZ ;  /* 0x00000000002a7805 */ /* 0x000fe2000001ff00 */
[--C-:B------:R-:W-:Y:S01]  /*9210*/  SHF.R.S32.HI R83, RZ, 0x1f, R82.reuse ;  /* 0x0000001fff537819 */ /* 0x100fe20000011452 */
[----:B------:R-:W-:Y:S01]  /*9220*/  CS2R R40, SRZ ;  /* 0x0000000000287805 */ /* 0x000fe2000001ff00 */
[----:B------:R1:W3:Y:S01]  /*9230*/  @!P2 LDS.128 R64, [R81+0x7880] ;  /* 0x007880005140a984 */ /* 0x0002e20000000c00 */
[----:B------:R-:W-:Y:S01]  /*9240*/  IMAD R80, R2, c[0x0][0x338], RZ ;  /* 0x0000ce0002507a24 */ /* 0x000fe200078e02ff */
[----:B------:R-:W-:Y:S01]  /*9250*/  ISETP.GT.AND P0, PT, R232, 0x7f, PT ;  /* 0x0000007fe800780c */ /* 0x000fe20003f04270 */
[C---:B------:R-:W-:Y:S01]  /*9260*/  IMAD.WIDE.U32 R86, R77.reuse, c[0x0][0x338], R82 ;  /* 0x0000ce004d567a25 */ /* 0x040fe200078e0052 */
[----:B------:R1:W4:Y:S01]  /*9270*/  @!P2 LDS.128 R68, [R81+0xa080] ;  /* 0x00a080005144a984 */ /* 0x0003220000000c00 */
[----:B------:R-:W-:Y:S01]  /*9280*/  CS2R R46, SRZ ;  /* 0x00000000002e7805 */ /* 0x000fe2000001ff00 */
[----:B------:R-:W-:Y:S01]  /*9290*/  CS2R R44, SRZ ;  /* 0x00000000002c7805 */ /* 0x000fe2000001ff00 */
[----:B------:R-:W-:Y:S01]  /*92a0*/  IMAD R79, R77, c[0x0][0x33c], R80 ;  /* 0x0000cf004d4f7a24 */ /* 0x000fe200078e0250 */
[----:B------:R1:W1:Y:S01]  /*92b0*/  @!P2 LDS.128 R72, [R81+0xc880] ;  /* 0x00c880005148a984 */ /* 0x0002620000000c00 */
[----:B------:R-:W-:Y:S01]  /*92c0*/  CS2R R50, SRZ ;  /* 0x0000000000327805 */ /* 0x000fe2000001ff00 */
[----:B--2--5:R-:W-:Y:S01]  /*92d0*/  IMAD R76, R3, -0x50, R76 ;  /* 0xffffffb0034c7824 */ /* 0x024fe200078e024c */
[----:B------:R-:W-:Y:S01]  /*92e0*/  CS2R R48, SRZ ;  /* 0x0000000000307805 */ /* 0x000fe2000001ff00 */
[----:B------:R2:W1:Y:S01]  /*92f0*/  @!P1 LDS.128 R52, [R81+0x8880] ;  /* 0x0088800051349984 */ /* 0x0004620000000c00 */
[----:B------:R-:W-:Y:S01]  /*9300*/  IMAD.IADD R87, R87, 0x1, R79 ;  /* 0x0000000157577824 */ /* 0x000fe200078e024f */
[----:B------:R-:W-:Y:S01]  /*9310*/  CS2R R6, SRZ ;  /* 0x0000000000067805 */ /* 0x000fe2000001ff00 */
[----:B------:R-:W-:Y:S01]  /*9320*/  IMNMX R79, R76, 0x50, PT ;  /* 0x000000504c4f7817 */ /* 0x000fe20003800200 */
[----:B------:R2:W1:Y:S01]  /*9330*/  @!P1 LDS.128 R56, [R81+0xb080] ;  /* 0x00b0800051389984 */ /* 0x0004620000000c00 */
[----:B------:R-:W-:Y:S01]  /*9340*/  CS2R R4, SRZ ;  /* 0x0000000000047805 */ /* 0x000fe2000001ff00 */
[----:B------:R-:W-:Y:S01]  /*9350*/  CS2R R10, SRZ ;  /* 0x00000000000a7805 */ /* 0x000fe2000001ff00 */
[----:B------:R-:W-:Y:S01]  /*9360*/  CS2R R8, SRZ ;  /* 0x0000000000087805 */ /* 0x000fe2000001ff00 */
[----:B------:R2:W1:Y:S01]  /*9370*/  @!P1 LDS.128 R60, [R81+0xd880] ;  /* 0x00d88000513c9984 */ /* 0x0004620000000c00 */
[----:B------:R-:W-:Y:S01]  /*9380*/  CS2R R14, SRZ ;  /* 0x00000000000e7805 */ /* 0x000fe2000001ff00 */
[----:B------:R-:W-:Y:S01]  /*9390*/  CS2R R12, SRZ ;  /* 0x00000000000c7805 */ /* 0x000fe2000001ff00 */
[----:B------:R-:W-:Y:S01]  /*93a0*/  SHF.R.S32.HI R78, RZ, 0x1f, R239 ;  /* 0x0000001fff4e7819 */ /* 0x000fe200000114ef */
[----:B------:R2:W1:Y:S01]  /*93b0*/  @!P2 LDS.128 R28, [R81+0x80] ;  /* 0x00008000511ca984 */ /* 0x0004620000000c00 */
[----:B------:R-:W-:Y:S01]  /*93c0*/  ISETP.GE.AND P5, PT, R0, R79, PT ;  /* 0x0000004f0000720c */ /* 0x000fe20003fa6270 */
[----:B------:R-:W-:Y:S01]  /*93d0*/  BSSY B0, `(.L_x_725) ;  /* 0x0000025000007945 */ /* 0x000fe20003800000 */
[----:B------:R-:W-:Y:S01]  /*93e0*/  SEL R78, R78, RZ, !P3 ;  /* 0x000000ff4e4e7207 */ /* 0x000fe20005800000 */
[----:B------:R2:W1:Y:S01]  /*93f0*/  @!P2 LDS.128 R32, [R81+0x2880] ;  /* 0x002880005120a984 */ /* 0x0004620000000c00 */
[----:B------:R-:W-:-:S02]  /*9400*/  SEL R239, R239, RZ, !P3 ;  /* 0x000000ffefef7207 */ /* 0x000fc40005800000 */
[----:B------:R-:W-:Y:S01]  /*9410*/  IADD3 R80, R82, 0x40, RZ ;  /* 0x0000004052507810 */ /* 0x000fe20007ffe0ff */
[----:B------:R2:W1:Y:S01]  /*9420*/  @!P2 LDS.128 R36, [R81+0x5080] ;  /* 0x005080005124a984 */ /* 0x0004620000000c00 */
[----:B------:R-:W-:-:S03]  /*9430*/  IMAD R76, R78, c[0x0][0x340], RZ ;  /* 0x0000d0004e4c7a24 */ /* 0x000fc600078e02ff */
[----:B------:R2:W1:Y:S01]  /*9440*/  @!P1 LDS.128 R16, [R81+0x1080] ;  /* 0x0010800051109984 */ /* 0x0004620000000c00 */
[----:B------:R-:W-:-:S03]  /*9450*/  IMAD R76, R239, c[0x0][0x344], R76 ;  /* 0x0000d100ef4c7a24 */ /* 0x000fc600078e024c */
        /* <DEDUP_REMOVED lines=8> */
[----:B------:R-:W-:-:S04]  /*94e0*/  IADD3 R88, P0, R0, R84, RZ ;  /* 0x0000005400587210 */ /* 0x000fc80007f1e0ff */
[----:B------:R-:W-:Y:S01]  /*94f0*/  LEA.HI.X.SX32 R89, R0, R85, 0x1, P0 ;  /* 0x0000005500597211 */ /* 0x000fe200000f0eff */
[----:B------:R-:W-:-:S04]  /*9500*/  IMAD.WIDE.U32 R84, R239, c[0x0][0x340], R86 ;  /* 0x0000d000ef547a25 */ /* 0x000fc800078e0056 */
[----:B------:R-:W-:Y:S01]  /*9510*/  IMAD.WIDE R86, R3, 0x50, R88 ;  /* 0x0000005003567825 */ /* 0x000fe200078e0258 */
[----:B------:R-:W-:-:S03]  /*9520*/  IADD3 R3, R82, 0x80, RZ ;  /* 0x0000008052037810 */ /* 0x000fc60007ffe0ff */
[----:B------:R-:W-:Y:S01]  /*9530*/  IMAD.IADD R89, R85, 0x1, R76 ;  /* 0x0000000155597824 */ /* 0x000fe200078e024c */
[----:B------:R-:W-:Y:S05]  /*9540*/  @P5 BRA `(.L_x_726) ;  /* 0x000000d000005947 */ /* 0x000fea0003800000 */
[----:B---34-:R-:W-:Y:S01]  /*9550*/  IMAD R76, R87, c[0x0][0x330], RZ ;  /* 0x0000cc00574c7a24 */ /* 0x018fe200078e02ff */
        /* <DEDUP_REMOVED lines=9> */
[----:B------:R3:W-:Y:S04]  /*95f0*/  @!P3 STG.E.128 [R92.64], R64 ;  /* 0x000000405c00b986 */ /* 0x0007e8000c101d0e */
[----:B------:R3:W-:Y:S04]  /*9600*/  @!P2 STG.E.128 [R92.64+0x80], R68 ;  /* 0x000080445c00a986 */ /* 0x0007e8000c101d0e */
[----:B-1----:R3:W-:Y:S02]  /*9610*/  @!P1 STG.E.128 [R92.64+0x100], R72 ;  /* 0x000100485c009986 */ /* 0x0027e4000c101d0e */
.L_x_726:
[----:B---34-:R-:W-:Y:S05]  /*9620*/  BSYNC B0 ;  /* 0x0000000000007941 */ /* 0x018fea0003800000 */
.L_x_725:
        /* <DEDUP_REMOVED lines=20> */
.L_x_728:
[----:B------:R-:W-:Y:S05]  /*9770*/  BSYNC B0 ;  /* 0x0000000000007941 */ /* 0x000fea0003800000 */
.L_x_727:
[----:B------:R-:W-:Y:S01]  /*9780*/  IADD3 R0, R0, 0x40, RZ ;  /* 0x0000004000007810 */ /* 0x000fe20007ffe0ff */
[----:B------:R-:W-:Y:S03]  /*9790*/  BSSY B0, `(.L_x_729) ;  /* 0x0000013000007945 */ /* 0x000fe60003800000 */
[----:B------:R-:W-:-:S13]  /*97a0*/  ISETP.GE.AND P3, PT, R0, R79, PT ;  /* 0x0000004f0000720c */ /* 0x000fda0003f66270 */
[----:B------:R-:W-:Y:S05]  /*97b0*/  @P3 BRA `(.L_x_730) ;  /* 0x0000010000003947 */ /* 0x000fea0003800000 */
[----:B-1----:R-:W-:Y:S01]  /*97c0*/  IADD3 R53, P0, R86, 0x40, RZ ;  /* 0x0000004056357810 */ /* 0x002fe20007f1e0ff */
        /* <DEDUP_REMOVED lines=15> */
.L_x_730:
[----:B------:R-:W-:Y:S05]  /*98c0*/  BSYNC B0 ;  /* 0x0000000000007941 */ /* 0x000fea0003800000 */
.L_x_729:
        /* <DEDUP_REMOVED lines=23> */
.L_x_732:
[----:B------:R-:W-:Y:S05]  /*9a40*/  BSYNC B0 ;  /* 0x0000000000007941 */ /* 0x000fea0003800000 */
.L_x_731:
[----:B------:R-:W-:Y:S01]  /*9a50*/  BSSY B0, `(.L_x_733) ;  /* 0x0000012000007945 */ /* 0x000fe20003800000 */
[----:B------:R-:W-:Y:S05]  /*9a60*/  @P4 BRA `(.L_x_734) ;  /* 0x0000010000004947 */ /* 0x000fea0003800000 */
[----:B------:R-:W-:Y:S01]  /*9a70*/  IADD3 R2, P0, R86, 0x20, RZ ;  /* 0x0000002056027810 */ /* 0x000fe20007f1e0ff */
[----:B-1----:R-:W-:Y:S01]  /*9a80*/  IMAD.MOV.U32 R30, RZ, RZ, R42 ;  /* 0x000000ffff1e7224 */ /* 0x002fe200078e002a */
[----:B------:R-:W-:-:S02]  /*9a90*/  MOV R31, R79 ;  /* 0x0000004f001f7202 */ /* 0x000fc40000000f00 */
        /* <DEDUP_REMOVED lines=13> */
.L_x_734:
[----:B------:R-:W-:Y:S05]  /*9b70*/  BSYNC B0 ;  /* 0x0000000000007941 */ /* 0x000fea0003800000 */
.L_x_733:
        /* <DEDUP_REMOVED lines=19> */
.L_x_723:
[----:B------:R-:W-:Y:S01]  /*9cb0*/  ISETP.NE.U32.AND P0, PT, RZ, c[0x0][0x360], PT ;  /* 0x0000d800ff007a0c */ /* 0x000fe20003f05070 */
[----:B------:R-:W-:Y:S01]  /*9cc0*/  IMAD.MOV.U32 R0, RZ, RZ, 0x4 ;  /* 0x00000004ff007424 */ /* 0x000fe200078e00ff */
[----:B------:R-:W-:-:S02]  /*9cd0*/  ISETP.NE.U32.AND P1, PT, RZ, c[0x0][0x358], PT ;  /* 0x0000d600ff007a0c */ /* 0x000fc40003f25070 */
[----:B------:R-:W-:Y:S01]  /*9ce0*/  ISETP.NE.AND.EX P0, PT, RZ, c[0x0][0x364], PT, P0 ;  /* 0x0000d900ff007a0c */ /* 0x000fe20003f05300 */
[----:B------:R-:W-:Y:S01]  /*9cf0*/  IMAD.WIDE R8, R239, R0, c[0x0][0x358] ;  /* 0x0000d600ef087625 */ /* 0x000fe200078e0200 */
[----:B------:R-:W-:-:S03]  /*9d00*/  ISETP.NE.AND.EX P1, PT, RZ, c[0x0][0x35c], PT, P1 ;  /* 0x0000d700ff007a0c */ /* 0x000fc60003f25310 */
[----:B-----5:R-:W-:-:S08]  /*9d10*/  IMAD.MOV.U32 R5, RZ, RZ, c[0x0][0x2f0] ;  /* 0x0000bc00ff057624 */ /* 0x020fd000078e00ff */
[----:B-1----:R-:W-:Y:S02]  /*9d20*/  @P0 IMAD.WIDE R10, R239, R0, c[0x0][0x360] ;  /* 0x0000d800ef0a0625 */ /* 0x002fe400078e0200 */
        /* <DEDUP_REMOVED lines=10> */
.L_x_735:
[----:B-1----:R-:W1:Y:S01]  /*9dd0*/  S2R R0, SR_CTAID.Y ;  /* 0x0000000000007919 */ /* 0x002e620000002600 */
[----:B------:R-:W-:Y:S01]  /*9de0*/  SHF.R.S32.HI R3, RZ, 0x1f, R232 ;  /* 0x0000001fff037819 */ /* 0x000fe200000114e8 */
[----:B------:R-:W-:Y:S01]  /*9df0*/  BSSY B0, `(.L_x_736) ;  /* 0x000002a000007945 */ /* 0x000fe20003800000 */
[----:B------:R-:W-:Y:S01]  /*9e00*/  SHF.R.S32.HI R4, RZ, 0x1f, R239 ;  /* 0x0000001fff047819 */ /* 0x000fe200000114ef */
[----:B------:R-:W2:Y:S01]  /*9e10*/  S2R R14, SR_CTAID.X ;  /* 0x00000000000e7919 */ /* 0x000ea20000002500 */
[----:B------:R-:W-:-:S02]  /*9e20*/  LEA.HI R3, R3, R232, RZ, 0x3 ;  /* 0x000000e803037211 */ /* 0x000fc400078f18ff */
[----:B------:R-:W-:Y:S02]  /*9e30*/  SEL R4, R4, RZ, !P1 ;  /* 0x000000ff04047207 */ /* 0x000fe40004800000 */
[----:B------:R-:W-:Y:S02]  /*9e40*/  LOP3.LUT R9, R3, 0x1ffffff8, RZ, 0xc0, !PT ;  /* 0x1ffffff803097812 */ /* 0x000fe400078ec0ff */
[----:B------:R-:W-:Y:S01]  /*9e50*/  SHF.R.S32.HI R3, RZ, 0x3, R3 ;  /* 0x00000003ff037819 */ /* 0x000fe20000011403 */
[----:B------:R-:W-:Y:S01]  /*9e60*/  IMAD R12, R4, c[0x0][0x310], RZ ;  /* 0x0000c400040c7a24 */ /* 0x000fe200078e02ff */
[----:B------:R-:W-:Y:S01]  /*9e70*/  SEL R239, R239, RZ, !P1 ;  /* 0x000000ffefef7207 */ /* 0x000fe20004800000 */
[----:B------:R-:W-:Y:S01]  /*9e80*/  IMAD.IADD R8, R232, 0x1, -R9 ;  /* 0x00000001e8087824 */ /* 0x000fe200078e0a09 */
[----:B------:R-:W-:-:S03]  /*9e90*/  IADD3 R10, P0, R3, R6, RZ ;  /* 0x00000006030a7210 */ /* 0x000fc60007f1e0ff */
[----:B------:R-:W-:-:S05]  /*9ea0*/  IMAD.SHL.U32 R8, R8, 0x8, RZ ;  /* 0x0000000808087824 */ /* 0x000fca00078e00ff */
[----:B------:R-:W-:Y:S02]  /*9eb0*/  SHF.R.S32.HI R9, RZ, 0x1f, R8 ;  /* 0x0000001fff097819 */ /* 0x000fe40000011408 */
[----:B-1----:R-:W-:Y:S01]  /*9ec0*/  SHF.R.S32.HI R2, RZ, 0x1f, R0 ;  /* 0x0000001fff027819 */ /* 0x002fe20000011400 */
[----:B--2--5:R-:W-:Y:S01]  /*9ed0*/  IMAD R6, R14, -0x50, R5 ;  /* 0xffffffb00e067824 */ /* 0x024fe200078e0205 */
[----:B------:R-:W-:-:S03]  /*9ee0*/  IADD3 R5, R8, 0x80, RZ ;  /* 0x0000008008057810 */ /* 0x000fc60007ffe0ff */
[----:B------:R-:W-:Y:S02]  /*9ef0*/  IMAD R11, R2, c[0x0][0x308], RZ ;  /* 0x0000c200020b7a24 */ /* 0x000fe400078e02ff */
[----:B------:R-:W-:Y:S01]  /*9f00*/  IMAD.WIDE.U32 R16, R0, c[0x0][0x308], R8 ;  /* 0x0000c20000107a25 */ /* 0x000fe200078e0008 */
[----:B------:R-:W-:-:S03]  /*9f10*/  ISETP.GE.AND P5, PT, R3, R6, PT ;  /* 0x000000060300720c */ /* 0x000fc60003fa6270 */
[----:B------:R-:W-:Y:S01]  /*9f20*/  IMAD R18, R0, c[0x0][0x30c], R11 ;  /* 0x0000c30000127a24 */ /* 0x000fe200078e020b */
[----:B------:R-:W-:Y:S02]  /*9f30*/  LEA.HI.X.SX32 R11, R3, R7, 0x1, P0 ;  /* 0x00000007030b7211 */ /* 0x000fe400000f0eff */
[----:B------:R-:W-:Y:S01]  /*9f40*/  IADD3 R7, R8, 0x40, RZ ;  /* 0x0000004008077810 */ /* 0x000fe20007ffe0ff */
[----:B------:R-:W-:Y:S02]  /*9f50*/  IMAD.IADD R19, R17, 0x1, R18 ;  /* 0x0000000111137824 */ /* 0x000fe400078e0212 */
[----:B------:R-:W-:Y:S02]  /*9f60*/  IMAD.MOV.U32 R18, RZ, RZ, R16 ;  /* 0x000000ffff127224 */ /* 0x000fe400078e0010 */
        /* <DEDUP_REMOVED lines=18> */
.L_x_737:
[----:B------:R-:W-:Y:S05]  /*a090*/  BSYNC B0 ;  /* 0x0000000000007941 */ /* 0x000fea0003800000 */
.L_x_736:
        /* <DEDUP_REMOVED lines=13> */
[----:B-1----:R-:W-:-:S03]  /*a170*/  LEA R20, P3, R18, c[0x0][0x2e8], 0x1 ;  /* 0x0000ba0012147a11 */ /* 0x002fc600078608ff */
[----:B------:R-:W-:-:S04]  /*a180*/  IMAD R10, R11, c[0x0][0x304], R10 ;  /* 0x0000c1000b0a7a24 */ /* 0x000fc800078e020a */
[----:B------:R-:W-:-:S05]  /*a190*/  IMAD.IADD R10, R19, 0x1, R10 ;  /* 0x00000001130a7824 */ /* 0x000fca00078e020a */
[----:B------:R-:W-:-:S05]  /*a1a0*/  LEA.HI.X R21, R18, c[0x0][0x2ec], R10, 0x1, P3 ;  /* 0x0000bb0012157a11 */ /* 0x000fca00018f0c0a */
[----:B------:R1:W-:Y:S04]  /*a1b0*/  @!P2 STG.E.128 [R20.64], RZ ;  /* 0x000000ff1400a986 */ /* 0x0003e8000c101d0e */
[----:B------:R1:W-:Y:S04]  /*a1c0*/  @!P1 STG.E.128 [R20.64+0x80], RZ ;  /* 0x000080ff14009986 */ /* 0x0003e8000c101d0e */
[----:B------:R1:W-:Y:S02]  /*a1d0*/  @!P0 STG.E.128 [R20.64+0x100], RZ ;  /* 0x000100ff14008986 */ /* 0x0003e4000c101d0e */
.L_x_739:
[----:B------:R-:W-:Y:S05]  /*a1e0*/  BSYNC B0 ;  /* 0x0000000000007941 */ /* 0x000fea0003800000 */
.L_x_738:
        /* <DEDUP_REMOVED lines=20> */
.L_x_741:
[----:B------:R-:W-:Y:S05]  /*a330*/  BSYNC B0 ;  /* 0x0000000000007941 */ /* 0x000fea0003800000 */
.L_x_740:
[----:B------:R-:W-:Y:S01]  /*a340*/  IMAD R3, R2, c[0x0][0x338], RZ ;  /* 0x0000ce0002037a24 */ /* 0x000fe200078e02ff */
[----:B------:R-:W-:Y:S01]  /*a350*/  BSSY B0, `(.L_x_742) ;  /* 0x0000016000007945 */ /* 0x000fe20003800000 */
[----:B------:R-:W-:-:S04]  /*a360*/  IMAD.WIDE.U32 R10, R0, c[0x0][0x338], R8 ;  /* 0x0000ce00000a7a25 */ /* 0x000fc800078e0008 */
[----:B------:R-:W-:Y:S02]  /*a370*/  IMAD R3, R0, c[0x0][0x33c], R3 ;  /* 0x0000cf0000037a24 */ /* 0x000fe400078e0203 */
[----:B------:R-:W-:-:S03]  /*a380*/  IMAD R0, R4, c[0x0][0x340], RZ ;  /* 0x0000d00004007a24 */ /* 0x000fc600078e02ff */
[----:B------:R-:W-:Y:S01]  /*a390*/  IADD3 R11, R11, R3, RZ ;  /* 0x000000030b0b7210 */ /* 0x000fe20007ffe0ff */
[----:B------:R-:W-:-:S04]  /*a3a0*/  IMAD R0, R239, c[0x0][0x344], R0 ;  /* 0x0000d100ef007a24 */ /* 0x000fc800078e0200 */
[----:B------:R-:W-:-:S05]  /*a3b0*/  IMAD.WIDE.U32 R10, R239, c[0x0][0x340], R10 ;  /* 0x0000d000ef0a7a25 */ /* 0x000fca00078e000a */
[----:B--2---:R-:W-:Y:S01]  /*a3c0*/  IADD3 R13, R11, R0, RZ ;  /* 0x000000000b0d7210 */ /* 0x004fe20007ffe0ff */
        /* <DEDUP_REMOVED lines=14> */
.L_x_743:
[----:B------:R-:W-:Y:S05]  /*a4b0*/  BSYNC B0 ;  /* 0x0000000000007941 */ /* 0x000fea0003800000 */
.L_x_742:
[----:B------:R-:W-:Y:S01]  /*a4c0*/  BSSY B0, `(.L_x_744) ;  /* 0x0000012000007945 */ /* 0x000fe20003800000 */
[----:B------:R-:W-:Y:S05]  /*a4d0*/  @P4 BRA `(.L_x_745) ;  /* 0x0000010000004947 */ /* 0x000fea0003800000 */
[----:B--2---:R-:W-:Y:S01]  /*a4e0*/  IADD3 R2, P0, R14, 0x20, RZ ;  /* 0x000000200e027810 */ /* 0x004fe20007f1e0ff */
        /* <DEDUP_REMOVED lines=12> */
[----:B------:R2:W-:Y:S04]  /*a5b0*/  @!P2 STG.E.128 [R2.64], RZ ;  /* 0x000000ff0200a986 */ /* 0x0005e8000c101d0e */
[----:B------:R2:W-:Y:S04]  /*a5c0*/  @!P1 STG.E.128 [R2.64+0x80], RZ ;  /* 0x000080ff02009986 */ /* 0x0005e8000c101d0e */
[----:B------:R2:W-:Y:S02]  /*a5d0*/  @!P0 STG.E.128 [R2.64+0x100], RZ ;  /* 0x000100ff02008986 */ /* 0x0005e4000c101d0e */
.L_x_745:
[----:B------:R-:W-:Y:S05]  /*a5e0*/  BSYNC B0 ;  /* 0x0000000000007941 */ /* 0x000fea0003800000 */
.L_x_744:
        /* <DEDUP_REMOVED lines=18> */
.L_x_746:
        /* <DEDUP_REMOVED lines=15> */
.L_x_1406:


//--------------------- .text._ZN7cutlass13device_kernelIN5flash19enable_sm80_to_sm89INS1_16FlashAttnBwdSm80INS1_25CollectiveMainloopBwdSm80ILi2ELi1EN4cute5tupleIJNS5_1CILi64EEENS7_ILi80EEENS7_ILi192EEEEEENS_6half_tEfNS_4arch4Sm80ELb0ELb0ELb1ELb1ELb1ELb0ELb1ELb0ELi2ELi4ELi2ELi2ELb0EEENS1_21CollectiveEpilogueBwdISB_SC_SE_Li256ELb1ELb1ELi4EEENS1_19SingleTileSchedulerILb1ELb0ELb0ELi80EEEEEEEEEvNT_6ParamsE --------------------------
	.section	.text._ZN7cutlass13device_kernelIN5flash19enable_sm80_to_sm89INS1_16FlashAttnBwdSm80INS1_25CollectiveMainloopBwdSm80ILi2ELi1EN4cute5tupleIJNS5_1CILi64EEENS7_ILi80EEENS7_ILi192EEEEEENS_6half_tEfNS_4arch4Sm80ELb0ELb0ELb1ELb1ELb1ELb0ELb1ELb0ELi2ELi4ELi2ELi2ELb0EEENS1_21CollectiveEpilogueBwdISB_SC_SE_Li256ELb1ELb1ELi4EEENS1_19SingleTileSchedulerILb1ELb0ELb0ELi80EEEEEEEEEvNT_6ParamsE,"ax",@progbits
	.sectioninfo	@"SHI_REGISTERS=254"
	.align	128
.text._ZN7cutlass13device_kernelIN5flash19enable_sm80_to_sm89INS1_16FlashAttnBwdSm80INS1_25CollectiveMainloopBwdSm80ILi2ELi1EN4cute5tupleIJNS5_1CILi64EEENS7_ILi80EEENS7_ILi192EEEEEENS_6half_tEfNS_4arch4Sm80ELb0ELb0ELb1ELb1ELb1ELb0ELb1ELb0ELi2ELi4ELi2ELi2ELb0EEENS1_21CollectiveEpilogueBwdISB_SC_SE_Li256ELb1ELb1ELi4EEENS1_19SingleTileSchedulerILb1ELb0ELb0ELi80EEEEEEEEEvNT_6ParamsE:
        .type           _ZN7cutlass13device_kernelIN5flash19enable_sm80_to_sm89INS1_16FlashAttnBwdSm80INS1_25CollectiveMainloopBwdSm80ILi2ELi1EN4cute5tupleIJNS5_1CILi64EEENS7_ILi80EEENS7_ILi192EEEEEENS_6half_tEfNS_4arch4Sm80ELb0ELb0ELb1ELb1ELb1ELb0ELb1ELb0ELi2ELi4ELi2ELi2ELb0EEENS1_21CollectiveEpilogueBwdISB_SC_SE_Li256ELb1ELb1ELi4EEENS1_19SingleTileSchedulerILb1ELb0ELb0ELi80EEEEEEEEEvNT_6ParamsE,@function
        .size           _ZN7cutlass13device_kernelIN5flash19enable_sm80_to_sm89INS1_16FlashAttnBwdSm80INS1_25CollectiveMainloopBwdSm80ILi2ELi1EN4cute5tupleIJNS5_1CILi64EEENS7_ILi80EEENS7_ILi192EEEEEENS_6half_tEfNS_4arch4Sm80ELb0ELb0ELb1ELb1ELb1ELb0ELb1ELb0ELi2ELi4ELi2ELi2ELb0EEENS1_21CollectiveEpilogueBwdISB_SC_SE_Li256ELb1ELb1ELi4EEENS1_19SingleTileSchedulerILb1ELb0ELb0ELi80EEEEEEEEEvNT_6ParamsE,(.L_x_1407 - _ZN7cutlass13device_kernelIN5flash19enable_sm80_to_sm89INS1_16FlashAttnBwdSm80INS1_25CollectiveMainloopBwdSm80ILi2ELi1EN4cute5tupleIJNS5_1CILi64EEENS7_ILi80EEENS7_ILi192EEEEEENS_6half_tEfNS_4arch4Sm80ELb0ELb0ELb1ELb1ELb1ELb0ELb1ELb0ELi2ELi4ELi2ELi2ELb0EEENS1_21CollectiveEpilogueBwdISB_SC_SE_Li256ELb1ELb1ELi4EEENS1_19SingleTileSchedulerILb1ELb0ELb0ELi80EEEEEEEEEvNT_6ParamsE)
        .other          _ZN7cutlass13device_kernelIN5flash19enable_sm80_to_sm89INS1_16FlashAttnBwdSm80INS1_25CollectiveMainloopBwdSm80ILi2ELi1EN4cute5tupleIJNS5_1CILi64EEENS7_ILi80EEENS7_ILi192EEEEEENS_6half_tEfNS_4arch4Sm80ELb0ELb0ELb1ELb1ELb1ELb0ELb1ELb0ELi2ELi4ELi2ELi2ELb0EEENS1_21CollectiveEpilogueBwdISB_SC_SE_Li256ELb1ELb1ELi4EEENS1_19SingleTileSchedulerILb1ELb0ELb0ELi80EEEEEEEEEvNT_6ParamsE,@"STO_CUDA_ENTRY STV_DEFAULT"
_ZN7cutlass13device_kernelIN5flash19enable_sm80_to_sm89INS1_16FlashAttnBwdSm80INS1_25CollectiveMainloopBwdSm80ILi2ELi1EN4cute5tupleIJNS5_1CILi64EEENS7_ILi80EEENS7_ILi192EEEEEENS_6half_tEfNS_4arch4Sm80ELb0ELb0ELb1ELb1ELb1ELb0ELb1ELb0ELi2ELi4ELi2ELi2ELb0EEENS1_21CollectiveEpilogueBwdISB_SC_SE_Li256ELb1ELb1ELi4EEENS1_19SingleTileSchedulerILb1ELb0ELb0ELi80EEEEEEEEEvNT_6ParamsE:
        /* <DEDUP_REMOVED lines=17> */
.L_x_748:
        /* <DEDUP_REMOVED lines=8> */
.L_x_750:
[----:B------:R-:W-:Y:S02]  /*0190*/  MOV R4, c[0x0][0x3a4] ;  /* 0x0000e90000047a02 */ /* 0x000fe40000000f00 */
.L_x_749:
[----:B------:R-:W-:-:S05]  /*01a0*/  IMAD R3, R2, 0x50, RZ ;  /* 0x0000005002037824 */ /* 0x000fca00078e02ff */
[----:B-----5:R-:W-:-:S04]  /*01b0*/  ISETP.GE.AND P0, PT, R3, R4, PT ;  /* 0x000000040300720c */ /* 0x020fc80003f06270 */
[----:B------:R-:W-:Y:S01]  /*01c0*/  SEL R239, R239, 0xffffffff, !P0 ;  /* 0xffffffffefef7807 */ /* 0x000fe20004000000 */
[----:B------:R-:W-:Y:S05]  /*01d0*/  BRA `(.L_x_751) ;  /* 0x0000011000007947 */ /* 0x000fea0003800000 */
.L_x_747:
[----:B---34-:R-:W-:-:S04]  /*01e0*/  ISETP.NE.U32.AND P0, PT, RZ, c[0x0][0x3c0], PT ;  /* 0x0000f000ff007a0c */ /* 0x018fc80003f05070 */
[----:B------:R-:W-:-:S13]  /*01f0*/  ISETP.NE.AND.EX P0, PT, RZ, c[0x0][0x3c4], PT, P0 ;  /* 0x0000f100ff007a0c */ /* 0x000fda0003f05300 */
[----:B------:R-:W-:Y:S05]  /*0200*/  @!P0 BRA `(.L_x_752) ;  /* 0x0000002000008947 */ /* 0x000fea0003800000 */
[----:B------:R1:W5:Y:S01]  /*0210*/  LDG.E R4, [R4.64] ;  /* 0x0000000e04047981 */ /* 0x000362000c1e1900 */
[----:B------:R-:W-:Y:S05]  /*0220*/  BRA `(.L_x_753) ;  /* 0x0000009000007947 */ /* 0x000fea0003800000 */
.L_x_752:
        /* <DEDUP_REMOVED lines=8> */
.L_x_754:
[----:B------:R-:W-:Y:S02]  /*02b0*/  MOV R4, c[0x0][0x3a4] ;  /* 0x0000e90000047a02 */ /* 0x000fe40000000f00 */
.L_x_753:
[----:B------:R-:W-:-:S05]  /*02c0*/  IMAD R3, R2, 0x50, RZ ;  /* 0x0000005002037824 */ /* 0x000fca00078e02ff */
[----:B-----5:R-:W-:-:S04]  /*02d0*/  ISETP.GE.AND P0, PT, R3, R4, PT ;  /* 0x000000040300720c */ /* 0x020fc80003f06270 */
[----:B------:R-:W-:-:S04]  /*02e0*/  SEL R239, R239, 0xffffffff, !P0 ;  /* 0xffffffffefef7807 */ /* 0x000fc80004000000 */
.L_x_751:
        /* <DEDUP_REMOVED lines=32> */
.L_x_755:
[----:B------:R-:W-:-:S04]  /*04f0*/  ISETP.NE.U32.AND P0, PT, RZ, c[0x0][0x2e0], PT ;  /* 0x0000b800ff007a0c */ /* 0x000fc80003f05070 */
[----:B------:R-:W-:-:S13]  /*0500*/  ISETP.NE.AND.EX P0, PT, RZ, c[0x0][0x2e4], PT, P0 ;  /* 0x0000b900ff007a0c */ /* 0x000fda0003f05300 */
[----:B------:R-:W-:Y:S05]  /*0510*/  @!P0 BRA `(.L_x_756) ;  /* 0x0000003000008947 */ /* 0x000fea0003800000 */
[----:B------:R-:W-:-:S05]  /*0520*/  IMAD.WIDE R10, R239, R10, c[0x0][0x2e0] ;  /* 0x0000b800ef0a7625 */ /* 0x000fca00078e020a */
[----:B------:R1:W5:Y:S01]  /*0530*/  LDG.E R3, [R10.64] ;  /* 0x0000000e0a037981 */ /* 0x000362000c1e1900 */
[----:B------:R-:W-:Y:S05]  /*0540*/  BRA `(.L_x_757) ;  /* 0x0000004000007947 */ /* 0x000fea0003800000 */
.L_x_756:
[----:B------:R-:W-:Y:S05]  /*0550*/  @!P2 BRA `(.L_x_757) ;  /* 0x000000300000a947 */ /* 0x000fea0003800000 */
[----:B------:R-:W2:Y:S04]  /*0560*/  LDG.E R3, [R12.64] ;  /* 0x0000000e0c037981 */ /* 0x000ea8000c1e1900 */
[----:B------:R-:W2:Y:S02]  /*0570*/  LDG.E R6, [R12.64+0x4] ;  /* 0x0000040e0c067981 */ /* 0x000ea4000c1e1900 */
[----:B--2---:R-:W-:Y:S02]  /*0580*/  IADD3 R3, -R3, R6, RZ ;  /* 0x0000000603037210 */ /* 0x004fe40007ffe1ff */
.L_x_757:
        /* <DEDUP_REMOVED lines=545> */
.L_x_761:
        /* <DEDUP_REMOVED lines=258> */
.L_x_759:
        /* <DEDUP_REMOVED lines=471> */
.L_x_760:
        /* <DEDUP_REMOVED lines=296> */
.L_x_758:
        /* <DEDUP_REMOVED lines=634> */
.L_x_763:
        /* <DEDUP_REMOVED lines=109> */
.L_x_765:
[----:B---34-:R-:W-:Y:S05]  /*9620*/  BSYNC B0 ;  /* 0x0000000000007941 */ /* 0x018fea0003800000 */
.L_x_764:
        /* <DEDUP_REMOVED lines=20> */
.L_x_767:
[----:B------:R-:W-:Y:S05]  /*9770*/  BSYNC B0 ;  /* 0x0000000000007941 */ /* 0x000fea0003800000 */
.L_x_766:
        /* <DEDUP_REMOVED lines=20> */
.L_x_769:
[----:B------:R-:W-:Y:S05]  /*98c0*/  BSYNC B0 ;  /* 0x0000000000007941 */ /* 0x000fea0003800000 */
.L_x_768:
        /* <DEDUP_REMOVED lines=23> */
.L_x_771:
[----:B------:R-:W-:Y:S05]  /*9a40*/  BSYNC B0 ;  /* 0x0000000000007941 */ /* 0x000fea0003800000 */
.L_x_770:
        /* <DEDUP_REMOVED lines=18> */
.L_x_773:
[----:B------:R-:W-:Y:S05]  /*9b70*/  BSYNC B0 ;  /* 0x0000000000007941 */ /* 0x000fea0003800000 */
.L_x_772:
        /* <DEDUP_REMOVED lines=19> */
.L_x_762:
        /* <DEDUP_REMOVED lines=18> */
.L_x_774:
        /* <DEDUP_REMOVED lines=44> */
.L_x_776:
[----:B------:R-:W-:Y:S05]  /*a090*/  BSYNC B0 ;  /* 0x0000000000007941 */ /* 0x000fea0003800000 */
.L_x_775:
        /* <DEDUP_REMOVED lines=20> */
.L_x_778:
[----:B------:R-:W-:Y:S05]  /*a1e0*/  BSYNC B0 ;  /* 0x0000000000007941 */ /* 0x000fea0003800000 */
.L_x_777:
        /* <DEDUP_REMOVED lines=20> */
.L_x_780:
[----:B------:R-:W-:Y:S05]  /*a330*/  BSYNC B0 ;  /* 0x0000000000007941 */ /* 0x000fea0003800000 */
.L_x_779:
        /* <DEDUP_REMOVED lines=23> */
.L_x_782:
[----:B------:R-:W-:Y:S05]  /*a4b0*/  BSYNC B0 ;  /* 0x0000000000007941 */ /* 0x000fea0003800000 */
.L_x_781:
        /* <DEDUP_REMOVED lines=18> */
.L_x_784:
[----:B------:R-:W-:Y:S05]  /*a5e0*/  BSYNC B0 ;  /* 0x0000000000007941 */ /* 0x000fea0003800000 */
.L_x_783:
        /* <DEDUP_REMOVED lines=18> */
.L_x_785:
        /* <DEDUP_REMOVED lines=15> */
.L_x_1407:


//--------------------- .text._ZN7cutlass13device_kernelIN5flash19enable_sm80_to_sm89INS1_16FlashAttnBwdSm80INS1_25CollectiveMainloopBwdSm80ILi2ELi1EN4cute5tupleIJNS5_1CILi64EEENS7_ILi80EEENS7_ILi192EEEEEENS_6half_tEfNS_4arch4Sm80ELb0ELb0ELb1ELb1ELb0ELb0ELb1ELb0ELi2ELi4ELi2ELi2ELb0EEENS1_24CollectiveEpilogueBwdGQAISB_fSE_Li256ELb1ELb0EEENS1_19SingleTileSchedulerILb1ELb0ELb0ELi80EEEEEEEEEvNT_6ParamsE --------------------------
	.section	.text._ZN7cutlass13device_kernelIN5flash19enable_sm80_to_sm89INS1_16FlashAttnBwdSm80INS1_25CollectiveMainloopBwdSm80ILi2ELi1EN4cute5tupleIJNS5_1CILi64EEENS7_ILi80EEENS7_ILi192EEEEEENS_6half_tEfNS_4arch4Sm80ELb0ELb0ELb1ELb1ELb0ELb0ELb1ELb0ELi2ELi4ELi2ELi2ELb0EEENS1_24CollectiveEpilogueBwdGQAISB_fSE_Li256ELb1ELb0EEENS1_19SingleTileSchedulerILb1ELb0ELb0ELi80EEEEEEEEEvNT_6ParamsE,"ax",@progbits
	.sectioninfo	@"SHI_REGISTERS=255"
	.align	128
.text._ZN7cutlass13device_kernelIN5flash19enable_sm80_to_sm89INS1_16FlashAttnBwdSm80INS1_25CollectiveMainloopBwdSm80ILi2ELi1EN4cute5tupleIJNS5_1CILi64EEENS7_ILi80EEENS7_ILi192EEEEEENS_6half_tEfNS_4arch4Sm80ELb0ELb0ELb1ELb1ELb0ELb0ELb1ELb0ELi2ELi4ELi2ELi2ELb0EEENS1_24CollectiveEpilogueBwdGQAISB_fSE_Li256ELb1ELb0EEENS1_19SingleTileSchedulerILb1ELb0ELb0ELi80EEEEEEEEEvNT_6ParamsE:
        .type           _ZN7cutlass13device_kernelIN5flash19enable_sm80_to_sm89INS1_16FlashAttnBwdSm80INS1_25CollectiveMainloopBwdSm80ILi2ELi1EN4cute5tupleIJNS5_1CILi64EEENS7_ILi80EEENS7_ILi192EEEEEENS_6half_tEfNS_4arch4Sm80ELb0ELb0ELb1ELb1ELb0ELb0ELb1ELb0ELi2ELi4ELi2ELi2ELb0EEENS1_24CollectiveEpilogueBwdGQAISB_fSE_Li256ELb1ELb0EEENS1_19SingleTileSchedulerILb1ELb0ELb0ELi80EEEEEEEEEvNT_6ParamsE,@function
        .size           _ZN7cutlass13device_kernelIN5flash19enable_sm80_to_sm89INS1_16FlashAttnBwdSm80INS1_25CollectiveMainloopBwdSm80ILi2ELi1EN4cute5tupleIJNS5_1CILi64EEENS7_ILi80EEENS7_ILi192EEEEEENS_6half_tEfNS_4arch4Sm80ELb0ELb0ELb1ELb1ELb0ELb0ELb1ELb0ELi2ELi4ELi2ELi2ELb0EEENS1_24CollectiveEpilogueBwdGQAISB_fSE_Li256ELb1ELb0EEENS1_19SingleTileSchedulerILb1ELb0ELb0ELi80EEEEEEEEEvNT_6ParamsE,(.L_x_1408 - _ZN7cutlass13device_kernelIN5flash19enable_sm80_to_sm89INS1_16FlashAttnBwdSm80INS1_25CollectiveMainloopBwdSm80ILi2ELi1EN4cute5tupleIJNS5_1CILi64EEENS7_ILi80EEENS7_ILi192EEEEEENS_6half_tEfNS_4arch4Sm80ELb0ELb0ELb1ELb1ELb0ELb0ELb1ELb0ELi2ELi4ELi2ELi2ELb0EEENS1_24CollectiveEpilogueBwdGQAISB_fSE_Li256ELb1ELb0EEENS1_19SingleTileSchedulerILb1ELb0ELb0ELi80EEEEEEEEEvNT_6ParamsE)
        .other          _ZN7cutlass13device_kernelIN5flash19enable_sm80_to_sm89INS1_16FlashAttnBwdSm80INS1_25CollectiveMainloopBwdSm80ILi2ELi1EN4cute5tupleIJNS5_1CILi64EEENS7_ILi80EEENS7_ILi192EEEEEENS_6half_tEfNS_4arch4Sm80ELb0ELb0ELb1ELb1ELb0ELb0ELb1ELb0ELi2ELi4ELi2ELi2ELb0EEENS1_24CollectiveEpilogueBwdGQAISB_fSE_Li256ELb1ELb0EEENS1_19SingleTileSchedulerILb1ELb0ELb0ELi80EEEEEEEEEvNT_6ParamsE,@"STO_CUDA_ENTRY STV_DEFAULT"
_ZN7cutlass13device_kernelIN5flash19enable_sm80_to_sm89INS1_16FlashAttnBwdSm80INS1_25CollectiveMainloopBwdSm80ILi2ELi1EN4cute5tupleIJNS5_1CILi64EEENS7_ILi80EEENS7_ILi192EEEEEENS_6half_tEfNS_4arch4Sm80ELb0ELb0ELb1ELb1ELb0ELb0ELb1ELb0ELi2ELi4ELi2ELi2ELb0EEENS1_24CollectiveEpilogueBwdGQAISB_fSE_Li256ELb1ELb0EEENS1_19SingleTileSchedulerILb1ELb0ELb0ELi80EEEEEEEEEvNT_6ParamsE:
        /* <DEDUP_REMOVED lines=17> */
.L_x_787:
        /* <DEDUP_REMOVED lines=8> */
.L_x_789:
[----:B------:R-:W-:Y:S02]  /*0190*/  MOV R0, c[0x0][0x3ac] ;  /* 0x0000eb0000007a02 */ /* 0x000fe40000000f00 */
.L_x_788:
[----:B-1----:R-:W-:-:S05]  /*01a0*/  IMAD R2, R85, 0x50, RZ ;  /* 0x0000005055027824 */ /* 0x002fca00078e02ff */
[----:B-----5:R-:W-:-:S04]  /*01b0*/  ISETP.GE.AND P0, PT, R2, R0, PT ;  /* 0x000000000200720c */ /* 0x020fc80003f06270 */
[----:B------:R-:W-:Y:S01]  /*01c0*/  SEL R252, R5, 0xffffffff, !P0 ;  /* 0xffffffff05fc7807 */ /* 0x000fe20004000000 */
[----:B------:R-:W-:Y:S05]  /*01d0*/  BRA `(.L_x_790) ;  /* 0x0000011000007947 */ /* 0x000fea0003800000 */
.L_x_786:
[----:B---34-:R-:W-:-:S04]  /*01e0*/  ISETP.NE.U32.AND P0, PT, RZ, c[0x0][0x3c8], PT ;  /* 0x0000f200ff007a0c */ /* 0x018fc80003f05070 */
[----:B------:R-:W-:-:S13]  /*01f0*/  ISETP.NE.AND.EX P0, PT, RZ, c[0x0][0x3cc], PT, P0 ;  /* 0x0000f300ff007a0c */ /* 0x000fda0003f05300 */
[----:B------:R-:W-:Y:S05]  /*0200*/  @!P0 BRA `(.L_x_791) ;  /* 0x0000002000008947 */ /* 0x000fea0003800000 */
[----:B------:R1:W5:Y:S01]  /*0210*/  LDG.E R0, [R2.64] ;  /* 0x0000000e02007981 */ /* 0x000362000c1e1900 */
[----:B------:R-:W-:Y:S05]  /*0220*/  BRA `(.L_x_792) ;  /* 0x0000009000007947 */ /* 0x000fea0003800000 */
.L_x_791:
        /* <DEDUP_REMOVED lines=8> */
.L_x_793:
[----:B------:R-:W-:Y:S02]  /*02b0*/  MOV R0, c[0x0][0x3ac] ;  /* 0x0000eb0000007a02 */ /* 0x000fe40000000f00 */
.L_x_792:
[----:B-1----:R-:W-:-:S05]  /*02c0*/  IMAD R2, R85, 0x50, RZ ;  /* 0x0000005055027824 */ /* 0x002fca00078e02ff */
[----:B-----5:R-:W-:-:S04]  /*02d0*/  ISETP.GE.AND P0, PT, R2, R0, PT ;  /* 0x000000000200720c */ /* 0x020fc80003f06270 */
[----:B------:R-:W-:-:S04]  /*02e0*/  SEL R252, R5, 0xffffffff, !P0 ;  /* 0xffffffff05fc7807 */ /* 0x000fc80004000000 */
.L_x_790:
        /* <DEDUP_REMOVED lines=36> */
.L_x_794:
[----:B------:R-:W-:-:S04]  /*0530*/  ISETP.NE.U32.AND P0, PT, RZ, c[0x0][0x2e0], PT ;  /* 0x0000b800ff007a0c */ /* 0x000fc80003f05070 */
[----:B------:R-:W-:-:S13]  /*0540*/  ISETP.NE.AND.EX P0, PT, RZ, c[0x0][0x2e4], PT, P0 ;  /* 0x0000b900ff007a0c */ /* 0x000fda0003f05300 */
[----:B------:R-:W-:Y:S05]  /*0550*/  @!P0 BRA `(.L_x_795) ;  /* 0x0000003000008947 */ /* 0x000fea0003800000 */
[----:B------:R-:W-:-:S05]  /*0560*/  IMAD.WIDE R2, R252, R12, c[0x0][0x2e0] ;  /* 0x0000b800fc027625 */ /* 0x000fca00078e020c */
[----:B------:R1:W5:Y:S01]  /*0570*/  LDG.E R233, [R2.64] ;  /* 0x0000000e02e97981 */ /* 0x000362000c1e1900 */
[----:B------:R-:W-:Y:S05]  /*0580*/  BRA `(.L_x_796) ;  /* 0x0000004000007947 */ /* 0x000fea0003800000 */
.L_x_795:
[----:B------:R-:W-:Y:S05]  /*0590*/  @!P2 BRA `(.L_x_796) ;  /* 0x000000300000a947 */ /* 0x000fea0003800000 */
[----:B------:R1:W2:Y:S04]  /*05a0*/  LDG.E R0, [R2.64] ;  /* 0x0000000e02007981 */ /* 0x0002a8000c1e1900 */
[----:B-1----:R-:W2:Y:S02]  /*05b0*/  LDG.E R2, [R2.64+0x4] ;  /* 0x0000040e02027981 */ /* 0x002ea4000c1e1900 */
[----:B--2---:R-:W-:Y:S02]  /*05c0*/  IADD3 R233, -R0, R2, RZ ;  /* 0x0000000200e97210 */ /* 0x004fe40007ffe1ff */
.L_x_796:
        /* <DEDUP_REMOVED lines=67> */
[----:B-1----:R-:W-:Y:S01]  /*0a00*/  SHF.R.S32.HI R3, RZ, 0x1f, R86 ;  /* 0x0000001fff037819 */ /* 0x002fe20000011456 */
[----:B------:R-:W-:Y:S01]  /*0a10*/  IMAD.SHL.U32 R7, R86, 0x4, RZ ;  /* 0x0000000456077824 */ /* 0x000fe200078e00ff */
[----:B------:R-:W-:Y:S01]  /*0a20*/  ISETP.NE.AND P1, PT, R0, 0x1, PT ;  /* 0x000000010000780c */ /* 0x000fe20003f25270 */
[----:B------:R-:W-:Y:S01]  /*0a30*/  IMAD R0, R13, 0xc0, RZ ;  /* 0x000000c00d007824 */ /* 0x000fe200078e02ff */
[-C--:B------:R-:W-:Y:S01]  /*0a40*/  LEA.HI R33, R34, R86.reuse, RZ, 0x3 ;  /* 0x0000005622217211 */ /* 0x080fe200078f18ff */
[----:B------:R-:W-:Y:S01]  /*0a50*/  ULDC.64 UR4, c[0x0][0x1d8] ;  /* 0x0000760000047ab9 */ /* 0x000fe20000000a00 */
[----:B------:R-:W-:Y:S01]  /*0a60*/  SHF.R.S32.HI R35, RZ, 0x1f, R84 ;  /* 0x0000001fff237819 */ /* 0x000fe20000011454 */
[----:B------:R-:W-:Y:S01]  /*0a70*/  USHF.L.U32 UR7, UR4, 0x5, URZ ;  /* 0x0000000504077899 */ /* 0x000fe2000800063f */
[C---:B------:R-:W-:Y:S01]  /*0a80*/  IADD3 R28, P0, R0.reuse, R86, RZ ;  /* 0x00000056001c7210 */ /* 0x040fe20007f1e0ff */
[----:B------:R-:W-:Y:S01]  /*0a90*/  UMOV UR6, 0x5 ;  /* 0x0000000500067882 */ /* 0x000fe20000000000 */
[----:B------:R-:W-:Y:S01]  /*0aa0*/  SHF.R.S32.HI R239, RZ, 0x3, R33 ;  /* 0x00000003ffef7819 */ /* 0x000fe20000011421 */
[----:B------:R-:W-:Y:S01]  /*0ab0*/  IMAD R6, R35, c[0x0][0x270], RZ ;  /* 0x00009c0023067a24 */ /* 0x000fe200078e02ff */
[----:B------:R-:W-:Y:S01]  /*0ac0*/  LEA.HI.X.SX32 R29, R0, R3, 0x1, P0 ;  /* 0x00000003001d7211 */ /* 0x000fe200000f0eff */
[----:B------:R-:W-:Y:S01]  /*0ad0*/  USHF.L.U64.HI UR5, UR4, UR6, UR5 ;  /* 0x0000000604057299 */ /* 0x000fe20008010205 */
[----:B------:R-:W-:Y:S01]  /*0ae0*/  SHF.R.S32.HI R0, RZ, 0x1f, R13 ;  /* 0x0000001fff007819 */ /* 0x000fe2000001140d */
[C---:B------:R-:W-:Y:S01]  /*0af0*/  @P1 IMAD.HI.U32 R2, R84.reuse, c[0x0][0x24c], RZ ;  /* 0x0000930054021a27 */ /* 0x040fe200078e00ff */
[----:B------:R-:W-:Y:S01]  /*0b00*/  IADD3 R4, P0, R7, R13, RZ ;  /* 0x0000000d07047210 */ /* 0x000fe20007f1e0ff */
[----:B------:R-:W-:Y:S01]  /*0b10*/  ULDC.64 UR8, c[0x0][0x178] ;  /* 0x00005e0000087ab9 */ /* 0x000fe20000000a00 */
[----:B------:R-:W-:Y:S01]  /*0b20*/  SHF.R.S32.HI R3, RZ, 0x1f, R239 ;  /* 0x0000001fff037819 */ /* 0x000fe200000114ef */
[----:B------:R-:W-:Y:S01]  /*0b30*/  IMAD R13, R35, c[0x0][0x288], RZ ;  /* 0x0000a200230d7a24 */ /* 0x000fe200078e02ff */
[----:B------:R-:W-:Y:S01]  /*0b40*/  @P1 SHF.R.U32.HI R12, RZ, c[0x0][0x250], R2 ;  /* 0x00009400ff0c1a19 */ /* 0x000fe20000011602 */
[----:B------:R-:W-:Y:S01]  /*0b50*/  IMAD.SHL.U32 R17, R239, 0x40, RZ ;  /* 0x00000040ef117824 */ /* 0x000fe200078e00ff */
[----:B------:R-:W-:Y:S01]  /*0b60*/  LOP3.LUT R2, R33, 0xfffffff8, RZ, 0xc0, !PT ;  /* 0xfffffff821027812 */ /* 0x000fe200078ec0ff */
[C---:B------:R-:W-:Y:S01]  /*0b70*/  IMAD R13, R84.reuse, c[0x0][0x28c], R13 ;  /* 0x0000a300540d7a24 */ /* 0x040fe200078e020d */
[----:B------:R-:W-:Y:S01]  /*0b80*/  LEA.HI.X.SX32 R5, R7, R0, 0x1, P0 ;  /* 0x0000000007057211 */ /* 0x000fe200000f0eff */
[----:B------:R-:W-:Y:S01]  /*0b90*/  IMAD R0, R84, c[0x0][0x274], R6 ;  /* 0x00009d0054007a24 */ /* 0x000fe200078e0206 */
[----:B------:R-:W-:Y:S01]  /*0ba0*/  SHF.R.S32.HI R16, RZ, 0x1f, R12 ;  /* 0x0000001fff107819 */ /* 0x000fe2000001140c */
[----:B------:R-:W-:Y:S01]  /*0bb0*/  IMAD.IADD R27, R86, 0x1, -R2 ;  /* 0x00000001561b7824 */ /* 0x000fe200078e0a02 */
[C---:B------:R-:W-:Y:S01]  /*0bc0*/  IADD3 R23, P1, R239.reuse, R8, RZ ;  /* 0x00000008ef177210 */ /* 0x040fe20007f3e0ff */
[----:B------:R-:W-:Y:S01]  /*0bd0*/  IMAD.WIDE.U32 R6, R84, c[0x0][0x270], R4 ;  /* 0x00009c0054067a25 */ /* 0x000fe200078e0004 */
[----:B------:R-:W-:Y:S01]  /*0be0*/  IADD3 R10, P0, R239, R10, RZ ;  /* 0x0000000aef0a7210 */ /* 0x000fe20007f1e0ff */
[----:B------:R-:W-:Y:S01]  /*0bf0*/  USHF.L.U32 UR11, UR8, 0x5, URZ ;  /* 0x00000005080b7899 */ /* 0x000fe2000800063f */
[----:B------:R-:W-:Y:S01]  /*0c00*/  SHF.R.S32.HI R8, RZ, 0x1f, R252 ;  /* 0x0000001fff087819 */ /* 0x000fe200000114fc */
[----:B------:R-:W-:Y:S01]  /*0c10*/  IMAD.SHL.U32 R14, R27, 0x8, RZ ;  /* 0x000000081b0e7824 */ /* 0x000fe200078e00ff */
[----:B------:R-:W-:Y:S01]  /*0c20*/  SEL R21, R252, RZ, !P2 ;  /* 0x000000fffc157207 */ /* 0x000fe20005000000 */
[----:B------:R-:W-:Y:S01]  /*0c30*/  IMAD R2, R16, c[0x0][0x1e0], RZ ;  /* 0x0000780010027a24 */ /* 0x000fe200078e02ff */
[C---:B------:R-:W-:Y:S01]  /*0c40*/  SEL R22, R8.reuse, RZ, !P2 ;  /* 0x000000ff08167207 */ /* 0x040fe20005000000 */
[----:B------:R-:W-:Y:S01]  /*0c50*/  IMAD.IADD R7, R7, 0x1, R0 ;  /* 0x0000000107077824 */ /* 0x000fe200078e0200 */
[----:B------:R-:W-:Y:S01]  /*0c60*/  SHF.R.S32.HI R15, RZ, 0x1f, R14 ;  /* 0x0000001fff0f7819 */ /* 0x000fe2000001140e */
[C---:B------:R-:W-:Y:S01]  /*0c70*/  IMAD.X R26, R3.reuse, 0x1, R9, P1 ;  /* 0x00000001031a7824 */ /* 0x040fe200008e0609 */
[----:B------:R-:W-:Y:S01]  /*0c80*/  SEL R24, R8, RZ, !P3 ;  /* 0x000000ff08187207 */ /* 0x000fe20005800000 */
[----:B------:R-:W-:Y:S01]  /*0c90*/  IMAD.X R11, R3, 0x1, R11, P0 ;  /* 0x00000001030b7824 */ /* 0x000fe200000e060b */
[----:B------:R-:W-:Y:S01]  /*0ca0*/  SEL R30, R252, RZ, !P3 ;  /* 0x000000fffc1e7207 */ /* 0x000fe20005800000 */
[----:B------:R-:W-:Y:S01]  /*0cb0*/  IMAD R0, R12, c[0x0][0x1e4], R2 ;  /* 0x000079000c007a24 */ /* 0x000fe200078e0202 */
[----:B------:R-:W-:Y:S01]  /*0cc0*/  IADD3 R32, R14, 0x40, RZ ;  /* 0x000000400e207810 */ /* 0x000fe20007ffe0ff */
[----:B------:R-:W-:Y:S01]  /*0cd0*/  IMAD.WIDE.U32 R2, R12, c[0x0][0x1e0], R14 ;  /* 0x000078000c027a25 */ /* 0x000fe200078e000e */
[C---:B------:R-:W-:Y:S01]  /*0ce0*/  IADD3 R31, R14.reuse, 0x80, RZ ;  /* 0x000000800e1f7810 */ /* 0x040fe20007ffe0ff */
[----:B------:R-:W-:Y:S01]  /*0cf0*/  USHF.L.U32 UR10, UR11, 0x1, URZ ;  /* 0x000000010b0a7899 */ /* 0x000fe2000800063f */
[----:B------:R-:W-:Y:S01]  /*0d00*/  ISETP.GE.AND P4, PT, R14, c[0x0][0x1cc], PT ;  /* 0x000073000e007a0c */ /* 0x000fe20003f86270 */
[----:B------:R-:W-:Y:S01]  /*0d10*/  IMAD.IADD R3, R3, 0x1, R0 ;  /* 0x0000000103037824 */ /* 0x000fe200078e0200 */
[----:B------:R-:W-:Y:S01]  /*0d20*/  ISETP.GE.AND P2, PT, R32, c[0x0][0x1cc], PT ;  /* 0x0000730020007a0c */ /* 0x000fe20003f46270 */
[----:B------:R-:W-:Y:S01]  /*0d30*/  IMAD R0, R22, c[0x0][0x1e8], RZ ;  /* 0x00007a0016007a24 */ /* 0x000fe200078e02ff */
[----:B------:R-:W-:Y:S01]  /*0d40*/  ISETP.GE.AND P5, PT, R31, c[0x0][0x1cc], PT ;  /* 0x000073001f007a0c */ /* 0x000fe20003fa6270 */
[----:B------:R-:W-:Y:S01]  /*0d50*/  IMAD.WIDE.U32 R4, R84, c[0x0][0x288], R4 ;  /* 0x0000a20054047a25 */ /* 0x000fe200078e0004 */
[----:B------:R-:W-:Y:S01]  /*0d60*/  CS2R R170, SRZ ;  /* 0x0000000000aa7805 */ /* 0x000fe2000001ff00 */
[----:B------:R-:W-:Y:S01]  /*0d70*/  CS2R R168, SRZ ;  /* 0x0000000000a87805 */ /* 0x000fe2000001ff00 */
[----:B------:R-:W-:Y:S01]  /*0d80*/  CS2R R166, SRZ ;  /* 0x0000000000a67805 */ /* 0x000fe2000001ff00 */
[----:B------:R-:W-:Y:S01]  /*0d90*/  IMAD R9, R21, c[0x0][0x1ec], R0 ;  /* 0x00007b0015097a24 */ /* 0x000fe200078e0200 */
[----:B------:R-:W-:Y:S01]  /*0da0*/  LOP3.LUT R0, R17, 0x1c0, RZ, 0xc0, !PT ;  /* 0x000001c011007812 */ /* 0x000fe200078ec0ff */
[----:B------:R-:W-:Y:S01]  /*0db0*/  IMAD.IADD R5, R5, 0x1, R13 ;  /* 0x0000000105057824 */ /* 0x000fe200078e020d */
[----:B------:R-:W-:Y:S01]  /*0dc0*/  CS2R R164, SRZ ;  /* 0x0000000000a47805 */ /* 0x000fe2000001ff00 */
[----:B------:R-:W-:Y:S01]  /*0dd0*/  IMAD.WIDE.U32 R2, R21, c[0x0][0x1e8], R2 ;  /* 0x00007a0015027a25 */ /* 0x000fe200078e0002 */
[----:B------:R-:W-:Y:S01]  /*0de0*/  LOP3.LUT R13, R0, 0x38, R14, 0xf8, !PT ;  /* 0x00000038000d7812 */ /* 0x000fe200078ef80e */
[----:B------:R-:W-:Y:S01]  /*0df0*/  CS2R R162, SRZ ;  /* 0x0000000000a27805 */ /* 0x000fe2000001ff00 */
[----:B------:R-:W-:Y:S01]  /*0e00*/  SHF.R.U32.HI R8, RZ, 0x3, R0 ;  /* 0x00000003ff087819 */ /* 0x000fe20000011600 */
[C---:B------:R-:W-:Y:S01]  /*0e10*/  IMAD R0, R24.reuse, c[0x0][0x278], RZ ;  /* 0x00009e0018007a24 */ /* 0x040fe200078e02ff */
[----:B------:R-:W-:Y:S01]  /*0e20*/  CS2R R160, SRZ ;  /* 0x0000000000a07805 */ /* 0x000fe2000001ff00 */
[----:B------:R-:W-:Y:S01]  /*0e30*/  IMAD.IADD R3, R3, 0x1, R9 ;  /* 0x0000000103037824 */ /* 0x000fe200078e0209 */
[----:B------:R-:W-:Y:S01]  /*0e40*/  LOP3.LUT R25, R13, R8, RZ, 0x3c, !PT ;  /* 0x000000080d197212 */ /* 0x000fe200078e3cff */
[----:B------:R-:W-:Y:S01]  /*0e50*/  IMAD R8, R24, c[0x0][0x290], RZ ;  /* 0x0000a40018087a24 */ /* 0x000fe200078e02ff */
[----:B------:R-:W-:Y:S01]  /*0e60*/  CS2R R158, SRZ ;  /* 0x00000000009e7805 */ /* 0x000fe2000001ff00 */
[----:B------:R-:W-:Y:S01]  /*0e70*/  IMAD R9, R26, c[0x0][0x178], RZ ;  /* 0x00005e001a097a24 */ /* 0x000fe200078e02ff */
[----:B------:R-:W-:Y:S01]  /*0e80*/  CS2R R156, SRZ ;  /* 0x00000000009c7805 */ /* 0x000fe2000001ff00 */
[----:B------:R-:W-:Y:S01]  /*0e90*/  IMAD R18, R30, c[0x0][0x27c], R0 ;  /* 0x00009f001e127a24 */ /* 0x000fe200078e0200 */
[----:B------:R-:W-:Y:S01]  /*0ea0*/  CS2R R154, SRZ ;  /* 0x00000000009a7805 */ /* 0x000fe2000001ff00 */
[----:B------:R-:W-:Y:S01]  /*0eb0*/  IMAD R0, R16, c[0x0][0x1b0], RZ ;  /* 0x00006c0010007a24 */ /* 0x000fe200078e02ff */
[----:B------:R-:W-:Y:S01]  /*0ec0*/  CS2R R152, SRZ ;  /* 0x0000000000987805 */ /* 0x000fe2000001ff00 */
[C---:B------:R-:W-:Y:S01]  /*0ed0*/  IMAD R16, R30.reuse, c[0x0][0x294], R8 ;  /* 0x0000a5001e107a24 */ /* 0x040fe200078e0208 */
[----:B------:R-:W-:Y:S01]  /*0ee0*/  CS2R R150, SRZ ;  /* 0x0000000000967805 */ /* 0x000fe2000001ff00 */
[----:B------:R-:W-:Y:S01]  /*0ef0*/  IMAD R17, R23, c[0x0][0x17c], R9 ;  /* 0x00005f0017117a24 */ /* 0x000fe200078e0209 */
[----:B------:R-:W-:Y:S01]  /*0f00*/  CS2R R148, SRZ ;  /* 0x0000000000947805 */ /* 0x000fe2000001ff00 */
[----:B------:R-:W-:Y:S01]  /*0f10*/  IMAD.WIDE.U32 R8, R30, c[0x0][0x278], R6 ;  /* 0x00009e001e087a25 */ /* 0x000fe200078e0006 */
[----:B------:R-:W-:Y:S01]  /*0f20*/  CS2R R146, SRZ ;  /* 0x0000000000927805 */ /* 0x000fe2000001ff00 */
[----:B------:R-:W-:Y:S01]  /*0f30*/  CS2R R144, SRZ ;  /* 0x0000000000907805 */ /* 0x000fe2000001ff00 */
[----:B------:R-:W-:Y:S01]  /*0f40*/  CS2R R142, SRZ ;  /* 0x00000000008e7805 */ /* 0x000fe2000001ff00 */
[----:B------:R-:W-:Y:S01]  /*0f50*/  IMAD R19, R12, c[0x0][0x1b4], R0 ;  /* 0x00006d000c137a24 */ /* 0x000fe200078e0200 */
[C---:B------:R-:W-:Y:S01]  /*0f60*/  LEA R248, P1, R8.reuse, c[0x0][0x258], 0x2 ;  /* 0x0000960008f87a11 */ /* 0x040fe200078210ff */
[----:B------:R-:W-:Y:S01]  /*0f70*/  IMAD.IADD R0, R9, 0x1, R18 ;  /* 0x0000000109007824 */ /* 0x000fe200078e0212 */
[----:B------:R-:W-:Y:S01]  /*0f80*/  CS2R R140, SRZ ;  /* 0x00000000008c7805 */ /* 0x000fe2000001ff00 */
[----:B------:R-:W-:Y:S01]  /*0f90*/  IMAD.WIDE R10, R85, 0x50, R10 ;  /* 0x00000050550a7825 */ /* 0x000fe200078e020a */
[----:B------:R-:W-:Y:S01]  /*0fa0*/  CS2R R138, SRZ ;  /* 0x00000000008a7805 */ /* 0x000fe2000001ff00 */
[----:B------:R-:W-:Y:S01]  /*0fb0*/  CS2R R136, SRZ ;  /* 0x0000000000887805 */ /* 0x000fe2000001ff00 */
[----:B------:R-:W-:Y:S01]  /*0fc0*/  LEA.HI.X R249, R8, c[0x0][0x25c], R0, 0x2, P1 ;  /* 0x0000970008f97a11 */ /* 0x000fe200008f1400 */
[----:B------:R-:W-:Y:S01]  /*0fd0*/  IMAD.WIDE.U32 R4, R30, c[0x0][0x290], R4 ;  /* 0x0000a4001e047a25 */ /* 0x000fe200078e0004 */
[----:B------:R-:W-:Y:S01]  /*0fe0*/  CS2R R134, SRZ ;  /* 0x0000000000867805 */ /* 0x000fe2000001ff00 */
[----:B------:R-:W-:Y:S01]  /*0ff0*/  CS2R R132, SRZ ;  /* 0x0000000000847805 */ /* 0x000fe2000001ff00 */
[----:B------:R-:W-:Y:S01]  /*1000*/  CS2R R130, SRZ ;  /* 0x0000000000827805 */ /* 0x000fe2000001ff00 */
[--C-:B------:R-:W-:Y:S01]  /*1010*/  IMAD.WIDE.U32 R6, R23, c[0x0][0x178], R14.reuse ;  /* 0x00005e0017067a25 */ /* 0x100fe200078e000e */
[----:B------:R-:W-:Y:S01]  /*1020*/  LEA R246, P0, R4, c[0x0][0x280], 0x2 ;  /* 0x0000a00004f67a11 */ /* 0x000fe200078010ff */
[----:B------:R-:W-:Y:S01]  /*1030*/  CS2R R128, SRZ ;  /* 0x0000000000807805 */ /* 0x000fe2000001ff00 */
[----:B------:R-:W-:Y:S01]  /*1040*/  CS2R R126, SRZ ;  /* 0x00000000007e7805 */ /* 0x000fe2000001ff00 */
[----:B------:R-:W-:Y:S01]  /*1050*/  IMAD R20, R11, c[0x0][0x1d8], RZ ;  /* 0x000076000b147a24 */ /* 0x000fe200078e02ff */
[----:B------:R-:W-:Y:S01]  /*1060*/  CS2R R124, SRZ ;  /* 0x00000000007c7805 */ /* 0x000fe2000001ff00 */
[----:B------:R-:W-:Y:S01]  /*1070*/  IMAD.WIDE.U32 R12, R12, c[0x0][0x1b0], R14 ;  /* 0x00006c000c0c7a25 */ /* 0x000fe200078e000e */
[----:B------:R-:W-:Y:S01]  /*1080*/  CS2R R122, SRZ ;  /* 0x00000000007a7805 */ /* 0x000fe2000001ff00 */
[----:B------:R-:W-:Y:S01]  /*1090*/  CS2R R120, SRZ ;  /* 0x0000000000787805 */ /* 0x000fe2000001ff00 */
[----:B------:R-:W-:Y:S01]  /*10a0*/  CS2R R118, SRZ ;  /* 0x0000000000767805 */ /* 0x000fe2000001ff00 */
        /* <DEDUP_REMOVED lines=9> */
[----:B------:R-:W-:Y:S01]  /*1140*/  CS2R R82, SRZ ;  /* 0x0000000000527805 */ /* 0x000fe2000001ff00 */
[----:B------:R-:W-:Y:S01]  /*1150*/  CS2R R80, SRZ ;  /* 0x0000000000507805 */ /* 0x000fe2000001ff00 */
[----:B------:R-:W-:Y:S01]  /*1160*/  CS2R R78, SRZ ;  /* 0x00000000004e7805 */ /* 0x000fe2000001ff00 */
[----:B------:R-:W-:Y:S01]  /*1170*/  IMAD.MOV.U32 R8, RZ, RZ, R6 ;  /* 0x000000ffff087224 */ /* 0x000fe200078e0006 */
[----:B------:R-:W-:Y:S01]  /*1180*/  LEA R4, P0, R2, c[0x0][0x1c0], 0x1 ;  /* 0x0000700002047a11 */ /* 0x000fe200078008ff */
[----:B------:R-:W-:Y:S01]  /*1190*/  IMAD.IADD R7, R13, 0x1, R19 ;  /* 0x000000010d077824 */ /* 0x000fe200078e0213 */
[CC--:B------:R-:W-:Y:S01]  /*11a0*/  LEA.HI R19, R34.reuse, R86.reuse, RZ, 0x4 ;  /* 0x0000005622137211 */ /* 0x0c0fe200078f20ff */
[----:B------:R-:W-:Y:S01]  /*11b0*/  IMAD.MOV.U32 R6, RZ, RZ, R12 ;  /* 0x000000ffff067224 */ /* 0x000fe200078e000c */
[----:B------:R-:W-:Y:S01]  /*11c0*/  CS2R R76, SRZ ;  /* 0x00000000004c7805 */ /* 0x000fe2000001ff00 */
[----:B------:R-:W-:Y:S01]  /*11d0*/  IMAD R18, R21, c[0x0][0x1bc], R0 ;  /* 0x00006f0015127a24 */ /* 0x000fe200078e0200 */
[----:B------:R-:W-:Y:S01]  /*11e0*/  SHF.R.S32.HI R20, RZ, 0x4, R19 ;  /* 0x00000004ff147819 */ /* 0x000fe20000011413 */
[----:B-----5:R-:W-:Y:S01]  /*11f0*/  IMAD.IADD R0, R233, 0x1, -R239 ;  /* 0x00000001e9007824 */ /* 0x020fe200078e0aef */
[----:B------:R-:W-:Y:S01]  /*1200*/  CS2R R74, SRZ ;  /* 0x00000000004a7805 */ /* 0x000fe2000001ff00 */
[----:B------:R-:W-:Y:S01]  /*1210*/  IMAD.IADD R3, R3, 0x1, R16 ;  /* 0x0000000103037824 */ /* 0x000fe200078e0210 */
[----:B------:R-:W-:Y:S01]  /*1220*/  CS2R R72, SRZ ;  /* 0x0000000000487805 */ /* 0x000fe2000001ff00 */
[----:B------:R-:W-:Y:S01]  /*1230*/  IMAD.WIDE.U32 R12, R21, c[0x0][0x1b8], R6 ;  /* 0x00006e00150c7a25 */ /* 0x000fe200078e0006 */
[-C--:B------:R-:W-:Y:S01]  /*1240*/  LEA.HI R7, R34, R86.reuse, RZ, 0x6 ;  /* 0x0000005622077211 */ /* 0x080fe200078f30ff */
[----:B------:R-:W-:Y:S01]  /*1250*/  CS2R R70, SRZ ;  /* 0x0000000000467805 */ /* 0x000fe2000001ff00 */
[----:B------:R-:W-:Y:S01]  /*1260*/  LEA.HI.X R5, R2, c[0x0][0x1c4], R3, 0x1, P0 ;  /* 0x0000710002057a11 */ /* 0x000fe200000f0c03 */
[----:B------:R-:W-:Y:S01]  /*1270*/  IMAD.MOV.U32 R16, RZ, RZ, c[0x0][0x1d8] ;  /* 0x00007600ff107624 */ /* 0x000fe200078e00ff */
[----:B------:R-:W-:Y:S01]  /*1280*/  SHF.R.S32.HI R22, RZ, 0x6, R7 ;  /* 0x00000006ff167819 */ /* 0x000fe20000011407 */
[----:B------:R-:W-:Y:S01]  /*1290*/  IMAD R6, R35, c[0x0][0x180], RZ ;  /* 0x0000600023067a24 */ /* 0x000fe200078e02ff */
[----:B------:R-:W-:Y:S01]  /*12a0*/  LEA.HI R21, R34, R86, RZ, 0x5 ;  /* 0x0000005622157211 */ /* 0x000fe200078f28ff */
[----:B------:R-:W-:Y:S01]  /*12b0*/  IMAD R0, R85, -0x50, R0 ;  /* 0xffffffb055007824 */ /* 0x000fe200078e0200 */
[----:B------:R-:W-:Y:S01]  /*12c0*/  LEA R2, P0, R16, R4, 0x6 ;  /* 0x0000000410027211 */ /* 0x000fe200078030ff */
[----:B------:R-:W-:Y:S01]  /*12d0*/  IMAD.MOV.U32 R3, RZ, RZ, c[0x0][0x1dc] ;  /* 0x00007700ff037624 */ /* 0x000fe200078e00ff */
[----:B------:R-:W-:Y:S01]  /*12e0*/  CS2R R68, SRZ ;  /* 0x0000000000447805 */ /* 0x000fe2000001ff00 */
[----:B------:R-:W-:Y:S01]  /*12f0*/  IMAD R6, R84, c[0x0][0x184], R6 ;  /* 0x0000610054067a24 */ /* 0x000fe200078e0206 */
[----:B------:R-:W-:Y:S01]  /*1300*/  ISETP.LT.OR P3, PT, R0, 0x1, P4 ;  /* 0x000000010000780c */ /* 0x000fe20002761670 */
[----:B------:R-:W-:Y:S01]  /*1310*/  IMAD.WIDE.U32 R8, R84, c[0x0][0x180], R8 ;  /* 0x0000600054087a25 */ /* 0x000fe200078e0008 */
[C---:B------:R-:W-:Y:S01]  /*1320*/  ISETP.LT.OR P1, PT, R0.reuse, 0x1, P2 ;  /* 0x000000010000780c */ /* 0x040fe20001721670 */
[----:B------:R-:W-:Y:S01]  /*1330*/  CS2R R66, SRZ ;  /* 0x0000000000427805 */ /* 0x000fe2000001ff00 */
[----:B------:R-:W-:Y:S01]  /*1340*/  ISETP.LT.OR P6, PT, R0, 0x1, P5 ;  /* 0x000000010000780c */ /* 0x000fe20002fc1670 */
[----:B------:R-:W-:Y:S01]  /*1350*/  IMAD.IADD R9, R9, 0x1, R6 ;  /* 0x0000000109097824 */ /* 0x000fe200078e0206 */
[----:B------:R-:W-:Y:S01]  /*1360*/  LEA.HI.X R3, R16, R5, R3, 0x6, P0 ;  /* 0x0000000510037211 */ /* 0x000fe200000f3403 */
[----:B------:R-:W-:Y:S01]  /*1370*/  IMAD R6, R22, 0x200, R25 ;  /* 0x0000020016067824 */ /* 0x000fe200078e0219 */
[----:B------:R-:W-:Y:S01]  /*1380*/  ISETP.GT.AND P0, PT, R86, 0x7f, PT ;  /* 0x0000007f5600780c */ /* 0x000fe20003f04270 */
[----:B------:R-:W-:Y:S01]  /*1390*/  IMAD.U32 R7, RZ, RZ, UR7 ;  /* 0x00000007ff077e24 */ /* 0x000fe2000f8e00ff */
[----:B------:R-:W-:Y:S01]  /*13a0*/  ISETP.LT.OR P4, PT, R0, 0x21, P4 ;  /* 0x000000210000780c */ /* 0x000fe20002781670 */
[----:B------:R-:W-:Y:S01]  /*13b0*/  IMAD.SHL.U32 R236, R6, 0x2, RZ ;  /* 0x0000000206ec7824 */ /* 0x000fe200078e00ff */
[----:B------:R-:W-:Y:S01]  /*13c0*/  ISETP.LT.OR P5, PT, R0, 0x21, P5 ;  /* 0x000000210000780c */ /* 0x000fe20002fa1670 */
[----:B------:R-:W-:Y:S01]  /*13d0*/  IMAD.U32 R16, RZ, RZ, UR5 ;  /* 0x00000005ff107e24 */ /* 0x000fe2000f8e00ff */
[----:B------:R-:W-:Y:S01]  /*13e0*/  ULDC.64 UR4, c[0x0][0x1a8] ;  /* 0x00006a0000047ab9 */ /* 0x000fe20000000a00 */
[----:B------:R-:W-:Y:S01]  /*13f0*/  IMAD R17, R24, c[0x0][0x188], RZ ;  /* 0x0000620018117a24 */ /* 0x000fe200078e02ff */
[----:B------:R-:W-:Y:S01]  /*1400*/  @!PT LDS RZ, [RZ] ;  /* 0x00000000fffff984 */ /* 0x000fe20000000800 */
[----:B------:R-:W-:Y:S01]  /*1410*/  @!PT LDS RZ, [RZ] ;  /* 0x00000000fffff984 */ /* 0x000fe20000000800 */
[----:B------:R-:W-:Y:S01]  /*1420*/  @!PT LDS RZ, [RZ] ;  /* 0x00000000fffff984 */ /* 0x000fe20000000800 */
[----:B------:R1:W-:Y:S01]  /*1430*/  LDGSTS.E.BYPASS.LTC128B.128 [R236+0x7880], [R4.64], !P3 ;  /* 0x0788000004ec7fae */ /* 0x0003e2000d901d4e */
[----:B------:R-:W-:Y:S01]  /*1440*/  IMAD.WIDE.U32 R8, R30, c[0x0][0x188], R8 ;  /* 0x000062001e087a25 */ /* 0x000fe200078e0008 */
[----:B------:R-:W-:Y:S01]  /*1450*/  USHF.L.U32 UR7, UR4, 0x5, URZ ;  /* 0x0000000504077899 */ /* 0x000fe2000800063f */
[----:B------:R-:W-:Y:S01]  /*1460*/  CS2R R64, SRZ ;  /* 0x0000000000407805 */ /* 0x000fe2000001ff00 */
[----:B------:R1:W-:Y:S01]  /*1470*/  LDGSTS.E.BYPASS.LTC128B.128 [R236+0xa080], [R4.64+0x80], !P1 ;  /* 0x0a08008004ec7fae */ /* 0x0003e2000c901d4e */
[----:B------:R-:W-:Y:S01]  /*1480*/  @!P0 LEA R6, P3, R7, R2, 0x1 ;  /* 0x0000000207068211 */ /* 0x000fe200078608ff */
[----:B------:R-:W-:Y:S01]  /*1490*/  IMAD R11, R11, c[0x0][0x1a8], RZ ;  /* 0x00006a000b0b7a24 */ /* 0x000fe200078e02ff */
[C---:B------:R-:W-:Y:S01]  /*14a0*/  @!P0 ISETP.GE.AND P1, PT, R0.reuse, 0x41, PT ;  /* 0x000000410000880c */ /* 0x040fe20003f26270 */
[----:B------:R1:W-:Y:S01]  /*14b0*/  LDGSTS.E.BYPASS.LTC128B.128 [R236+0xc880], [R4.64+0x100], !P6 ;  /* 0x0c88010004ec7fae */ /* 0x0003e2000f101d4e */
[----:B------:R-:W-:Y:S01]  /*14c0*/  ISETP.LT.OR P6, PT, R0, 0x21, P2 ;  /* 0x000000210000780c */ /* 0x000fe200017c1670 */
[----:B------:R-:W-:Y:S01]  /*14d0*/  IMAD R11, R10, c[0x0][0x1ac], R11 ;  /* 0x00006b000a0b7a24 */ /* 0x000fe200078e020b */
[----:B------:R-:W-:Y:S01]  /*14e0*/  @!P0 LEA.HI.X R7, R7, R3, R16, 0x1, P3 ;  /* 0x0000000307078211 */ /* 0x000fe200018f0c10 */
[----:B------:R2:W-:Y:S01]  /*14f0*/  LDGSTS.E.BYPASS.LTC128B.128 [R236+0x8880], [R2.64], !P4 ;  /* 0x0888000002ec7fae */ /* 0x0005e2000e101d4e */
[----:B------:R-:W-:Y:S01]  /*1500*/  @!P0 ISETP.GE.OR P3, PT, R14, c[0x0][0x1cc], !P1 ;  /* 0x000073000e008a0c */ /* 0x000fe20004f66670 */
[----:B------:R-:W-:Y:S01]  /*1510*/  USHF.L.U64.HI UR5, UR4, UR6, UR5 ;  /* 0x0000000604057299 */ /* 0x000fe20008010205 */
[----:B------:R-:W-:Y:S01]  /*1520*/  @!P0 ISETP.LT.OR P2, PT, R0, 0x41, P2 ;  /* 0x000000410000880c */ /* 0x000fe20001741670 */
[----:B------:R-:W-:Y:S01]  /*1530*/  IMAD R233, R85, -0x50, R233 ;  /* 0xffffffb055e97824 */ /* 0x000fe200078e02e9 */
[----:B------:R-:W-:Y:S01]  /*1540*/  @!P0 ISETP.GE.OR P1, PT, R31, c[0x0][0x1cc], !P1 ;  /* 0x000073001f008a0c */ /* 0x000fe20004f26670 */
[----:B------:R-:W-:Y:S01]  /*1550*/  IMAD.MOV.U32 R230, RZ, RZ, 0x10 ;  /* 0x00000010ffe67424 */ /* 0x000fe200078e00ff */
[----:B------:R-:W-:Y:S01]  /*1560*/  LEA R240, P4, R8, c[0x0][0x160], 0x1 ;  /* 0x0000580008f07a11 */ /* 0x000fe200078808ff */
[----:B------:R-:W-:Y:S01]  /*1570*/  IMAD.MOV.U32 R221, RZ, RZ, 0x120 ;  /* 0x00000120ffdd7424 */ /* 0x000fe200078e00ff */
[----:B------:R-:W-:Y:S01]  /*1580*/  CS2R R62, SRZ ;  /* 0x00000000003e7805 */ /* 0x000fe2000001ff00 */
[----:B------:R2:W-:Y:S01]  /*1590*/  LDGSTS.E.BYPASS.LTC128B.128 [R236+0xb080], [R2.64+0x80], !P6 ;  /* 0x0b08008002ec7fae */ /* 0x0005e2000f101d4e */
[----:B------:R-:W-:Y:S01]  /*15a0*/  ISETP.GE.AND P6, PT, R14, c[0x0][0x19c], PT ;  /* 0x000067000e007a0c */ /* 0x000fe20003fc6270 */
[----:B------:R-:W-:Y:S01]  /*15b0*/  CS2R R60, SRZ ;  /* 0x00000000003c7805 */ /* 0x000fe2000001ff00 */
[----:B------:R-:W-:Y:S01]  /*15c0*/  CS2R R58, SRZ ;  /* 0x00000000003a7805 */ /* 0x000fe2000001ff00 */
[----:B------:R2:W-:Y:S01]  /*15d0*/  LDGSTS.E.BYPASS.LTC128B.128 [R236+0xd880], [R2.64+0x100], !P5 ;  /* 0x0d88010002ec7fae */ /* 0x0005e2000e901d4e */
[----:B------:R-:W-:Y:S01]  /*15e0*/  ISETP.GE.AND P5, PT, R32, c[0x0][0x19c], PT ;  /* 0x0000670020007a0c */ /* 0x000fe20003fa6270 */
[----:B------:R-:W-:Y:S01]  /*15f0*/  CS2R R56, SRZ ;  /* 0x0000000000387805 */ /* 0x000fe2000001ff00 */
[----:B------:R-:W-:Y:S01]  /*1600*/  CS2R R54, SRZ ;  /* 0x0000000000367805 */ /* 0x000fe2000001ff00 */
[----:B------:R3:W-:Y:S01]  /*1610*/  @!P0 LDGSTS.E.BYPASS.LTC128B.128 [R236+0x9880], [R6.64], !P3 ;  /* 0x0988000006ec8fae */ /* 0x0007e2000d901d4e */
[----:B------:R-:W-:Y:S01]  /*1620*/  CS2R R52, SRZ ;  /* 0x0000000000347805 */ /* 0x000fe2000001ff00 */
[----:B------:R-:W-:Y:S01]  /*1630*/  CS2R R50, SRZ ;  /* 0x0000000000327805 */ /* 0x000fe2000001ff00 */
[----:B------:R-:W-:Y:S01]  /*1640*/  CS2R R48, SRZ ;  /* 0x0000000000307805 */ /* 0x000fe2000001ff00 */
[----:B------:R3:W-:Y:S01]  /*1650*/  @!P0 LDGSTS.E.BYPASS.LTC128B.128 [R236+0xc080], [R6.64+0x80], !P2 ;  /* 0x0c08008006ec8fae */ /* 0x0007e2000d101d4e */
[----:B-1----:R-:W-:Y:S01]  /*1660*/  IMAD R4, R30, c[0x0][0x18c], R17 ;  /* 0x000063001e047a24 */ /* 0x002fe200078e0211 */
[----:B------:R-:W-:Y:S01]  /*1670*/  ISETP.LT.OR P2, PT, R0, 0x1, P5 ;  /* 0x000000010000780c */ /* 0x000fe20002f41670 */
[----:B------:R-:W-:Y:S01]  /*1680*/  IMAD.IADD R5, R13, 0x1, R18 ;  /* 0x000000010d057824 */ /* 0x000fe200078e0212 */
[----:B------:R3:W-:Y:S01]  /*1690*/  @!P0 LDGSTS.E.BYPASS.LTC128B.128 [R236+0xe880], [R6.64+0x100], !P1 ;  /* 0x0e88010006ec8fae */ /* 0x0007e2000c901d4e */
[----:B------:R-:W-:Y:S01]  /*16a0*/  IMAD.IADD R9, R9, 0x1, R4 ;  /* 0x0000000109097824 */ /* 0x000fe200078e0204 */
[----:B------:R-:W-:Y:S01]  /*16b0*/  ISETP.GE.AND P1, PT, R31, c[0x0][0x19c], PT ;  /* 0x000067001f007a0c */ /* 0x000fe20003f26270 */
[----:B------:R-:W-:Y:S01]  /*16c0*/  IMAD.MOV.U32 R4, RZ, RZ, R12 ;  /* 0x000000ffff047224 */ /* 0x000fe200078e000c */
[----:B------:R-:W-:Y:S01]  /*16d0*/  CS2R R46, SRZ ;  /* 0x00000000002e7805 */ /* 0x000fe2000001ff00 */
[----:B------:R-:W-:Y:S01]  /*16e0*/  CS2R R44, SRZ ;  /* 0x00000000002c7805 */ /* 0x000fe2000001ff00 */
[----:B------:R-:W-:Y:S01]  /*16f0*/  LEA.HI.X R241, R8, c[0x0][0x164], R9, 0x1, P4 ;  /* 0x0000590008f17a11 */ /* 0x000fe200020f0c09 */
[----:B------:R-:W-:Y:S01]  /*1700*/  IMAD.WIDE.U32 R4, R10, c[0x0][0x1a8], R4 ;  /* 0x00006a000a047a25 */ /* 0x000fe200078e0004 */
[----:B------:R-:W-:Y:S01]  /*1710*/  ISETP.LT.OR P4, PT, R0, 0x1, P6 ;  /* 0x000000010000780c */ /* 0x000fe20003781670 */
[----:B------:R-:W-:Y:S01]  /*1720*/  CS2R R42, SRZ ;  /* 0x00000000002a7805 */ /* 0x000fe2000001ff00 */
[----:B------:R-:W-:Y:S01]  /*1730*/  CS2R R40, SRZ ;  /* 0x0000000000287805 */ /* 0x000fe2000001ff00 */
[----:B------:R-:W-:Y:S01]  /*1740*/  IMAD R10, R35, c[0x0][0x210], RZ ;  /* 0x00008400230a7a24 */ /* 0x000fe200078e02ff */
[----:B------:R-:W-:Y:S01]  /*1750*/  CS2R R38, SRZ ;  /* 0x0000000000267805 */ /* 0x000fe2000001ff00 */
[----:B------:R-:W-:Y:S01]  /*1760*/  IMAD.U32 R9, RZ, RZ, UR5 ;  /* 0x00000005ff097e24 */ /* 0x000fe2000f8e00ff */
[----:B------:R-:W-:Y:S01]  /*1770*/  ULDC.64 UR4, c[0x0][0x208] ;  /* 0x0000820000047ab9 */ /* 0x000fe20000000a00 */
[----:B--2---:R-:W-:Y:S01]  /*1780*/  IMAD.IADD R3, R5, 0x1, R11 ;  /* 0x0000000105037824 */ /* 0x004fe200078e020b */
[C---:B------:R-:W-:Y:S01]  /*1790*/  LEA R2, P3, R4.reuse, c[0x0][0x190], 0x1 ;  /* 0x0000640004027a11 */ /* 0x040fe200078608ff */
[----:B------:R-:W-:Y:S01]  /*17a0*/  IMAD.MOV.U32 R5, RZ, RZ, c[0x0][0x1a8] ;  /* 0x00006a00ff057624 */ /* 0x000fe200078e00ff */
[----:B------:R-:W-:Y:S01]  /*17b0*/  USHF.L.U32 UR12, UR4, 0x5, URZ ;  /* 0x00000005040c7899 */ /* 0x000fe2000800063f */
[----:B------:R-:W-:Y:S01]  /*17c0*/  CS2R R36, SRZ ;  /* 0x0000000000247805 */ /* 0x000fe2000001ff00 */
[----:B------:R-:W-:Y:S01]  /*17d0*/  LEA.HI.X R3, R4, c[0x0][0x194], R3, 0x1, P3 ;  /* 0x0000650004037a11 */ /* 0x000fe200018f0c03 */
[----:B------:R-:W-:Y:S01]  /*17e0*/  IMAD R4, R26, c[0x0][0x208], RZ ;  /* 0x000082001a047a24 */ /* 0x000fe200078e02ff */
[----:B------:R-:W-:Y:S01]  /*17f0*/  ISETP.LT.OR P3, PT, R0, 0x1, P1 ;  /* 0x000000010000780c */ /* 0x000fe20000f61670 */
[----:B------:R-:W-:Y:S01]  /*1800*/  USHF.L.U64.HI UR5, UR4, UR6, UR5 ;  /* 0x0000000604057299 */ /* 0x000fe20008010205 */
[----:B------:R-:W-:Y:S01]  /*1810*/  IADD3 R250, R236, 0xf080, RZ ;  /* 0x0000f080ecfa7810 */ /* 0x000fe20007ffe0ff */
[----:B------:R1:W-:Y:S01]  /*1820*/  LDGSTS.E.BYPASS.LTC128B.128 [R236+0x80], [R2.64], !P4 ;  /* 0x0008000002ec7fae */ /* 0x0003e2000e101d4e */
[C---:B------:R-:W-:Y:S01]  /*1830*/  ISETP.LT.OR P4, PT, R0.reuse, 0x21, P6 ;  /* 0x000000210000780c */ /* 0x040fe20003781670 */
[----:B---3--:R-:W-:Y:S01]  /*1840*/  IMAD.MOV.U32 R7, RZ, RZ, c[0x0][0x1ac] ;  /* 0x00006b00ff077624 */ /* 0x008fe200078e00ff */
[----:B------:R-:W-:Y:S01]  /*1850*/  @!P0 ISETP.LT.OR P6, PT, R0, 0x41, P6 ;  /* 0x000000410000880c */ /* 0x000fe200037c1670 */
[----:B------:R1:W-:Y:S01]  /*1860*/  LDGSTS.E.BYPASS.LTC128B.128 [R236+0x2880], [R2.64+0x80], !P2 ;  /* 0x0288008002ec7fae */ /* 0x0003e2000d101d4e */
[----:B------:R-:W-:Y:S01]  /*1870*/  LEA R6, P2, R5, R2, 0x6 ;  /* 0x0000000205067211 */ /* 0x000fe200078430ff */
[----:B------:R-:W-:Y:S01]  /*1880*/  IMAD R4, R23, c[0x0][0x20c], R4 ;  /* 0x0000830017047a24 */ /* 0x000fe200078e0204 */
[----:B------:R-:W-:-:S02]  /*1890*/  USHF.L.U64.HI UR5, UR12, 0x1, UR5 ;  /* 0x000000010c057899 */ /* 0x000fc40008010205 */
[----:B------:R-:W-:Y:S01]  /*18a0*/  LEA.HI.X R7, R5, R3, R7, 0x6, P2 ;  /* 0x0000000305077211 */ /* 0x000fe200010f3407 */
[----:B------:R1:W-:Y:S01]  /*18b0*/  LDGSTS.E.BYPASS.LTC128B.128 [R236+0x5080], [R2.64+0x100], !P3 ;  /* 0x0508010002ec7fae */ /* 0x0003e2000d901d4e */
[----:B------:R-:W-:Y:S01]  /*18c0*/  ISETP.GE.AND P3, PT, R14, c[0x0][0x16c], PT ;  /* 0x00005b000e007a0c */ /* 0x000fe20003f66270 */
[----:B------:R-:W-:Y:S01]  /*18d0*/  UMOV UR4, 0x6 ;  /* 0x0000000600047882 */ /* 0x000fe20000000000 */
[----:B------:R-:W-:Y:S01]  /*18e0*/  ISETP.GE.AND P2, PT, R32, c[0x0][0x16c], PT ;  /* 0x00005b0020007a0c */ /* 0x000fe20003f46270 */
[----:B------:R2:W-:Y:S01]  /*18f0*/  LDGSTS.E.BYPASS.LTC128B.128 [R236+0x1080], [R6.64], !P4 ;  /* 0x0108000006ec7fae */ /* 0x0005e2000e101d4e */
[----:B------:R-:W-:Y:S02]  /*1900*/  SEL R5, RZ, 0x1, P3 ;  /* 0x00000001ff057807 */ /* 0x000fe40001800000 */
[C---:B------:R-:W-:Y:S02]  /*1910*/  ISETP.LT.OR P4, PT, R0.reuse, 0x21, P5 ;  /* 0x000000210000780c */ /* 0x040fe40002f81670 */
[----:B------:R-:W-:-:S02]  /*1920*/  ISETP.LT.OR P3, PT, R0, 0x21, P1 ;  /* 0x000000210000780c */ /* 0x000fc40000f61670 */
[C---:B------:R-:W-:Y:S02]  /*1930*/  @!P0 ISETP.LT.OR P5, PT, R0.reuse, 0x41, P5 ;  /* 0x000000410000880c */ /* 0x040fe40002fa1670 */
[----:B------:R-:W-:Y:S02]  /*1940*/  @!P0 ISETP.LT.OR P1, PT, R0, 0x41, P1 ;  /* 0x000000410000880c */ /* 0x000fe40000f21670 */
[----:B------:R-:W-:Y:S02]  /*1950*/  SEL R0, RZ, 0xffffffff, P2 ;  /* 0xffffffffff007807 */ /* 0x000fe40001000000 */
[----:B------:R-:W-:-:S03]  /*1960*/  ISETP.GE.AND P2, PT, R31, c[0x0][0x16c], PT ;  /* 0x00005b001f007a0c */ /* 0x000fc60003f46270 */
[----:B------:R-:W-:Y:S01]  /*1970*/  IMAD.SHL.U32 R0, R0, 0x2, RZ ;  /* 0x0000000200007824 */ /* 0x000fe200078e00ff */
[----:B------:R-:W-:Y:S01]  /*1980*/  SEL R8, RZ, 0x4, P2 ;  /* 0x00000004ff087807 */ /* 0x000fe20001000000 */
[----:B------:R2:W-:Y:S03]  /*1990*/  LDGSTS.E.BYPASS.LTC128B.128 [R236+0x3880], [R6.64+0x80], !P4 ;  /* 0x0388008006ec7fae */ /* 0x0005e6000e101d4e */
[----:B------:R-:W-:Y:S01]  /*19a0*/  LOP3.LUT R0, R0, 0x2, R5, 0xe2, !PT ;  /* 0x0000000200007812 */ /* 0x000fe200078ee205 */
[----:B------:R-:W-:Y:S01]  /*19b0*/  IMAD.U32 R5, RZ, RZ, UR7 ;  /* 0x00000007ff057e24 */ /* 0x000fe2000f8e00ff */
[----:B------:R2:W-:Y:S01]  /*19c0*/  LDGSTS.E.BYPASS.LTC128B.128 [R236+0x6080], [R6.64+0x100], !P3 ;  /* 0x0608010006ec7fae */ /* 0x0005e2000d901d4e */
[----:B-1----:R-:W-:Y:S01]  /*19d0*/  IMAD.WIDE.U32 R2, R23, c[0x0][0x208], R14 ;  /* 0x0000820017027a25 */ /* 0x002fe200078e000e */
[----:B------:R-:W-:Y:S01]  /*19e0*/  LOP3.LUT R0, R0, R8, RZ, 0xfc, !PT ;  /* 0x0000000800007212 */ /* 0x000fe200078efcff */
[----:B------:R-:W-:Y:S01]  /*19f0*/  USHF.L.U64.HI UR7, UR8, UR6, UR9 ;  /* 0x0000000608077299 */ /* 0x000fe20008010209 */
[----:B------:R-:W-:Y:S01]  /*1a00*/  SHF.R.S32.HI R23, RZ, 0x5, R21 ;  /* 0x00000005ff177819 */ /* 0x000fe20000011415 */
[----:B------:R-:W-:Y:S01]  /*1a10*/  IMAD.IADD R3, R3, 0x1, R4 ;  /* 0x0000000103037824 */ /* 0x000fe200078e0204 */
[C---:B------:R-:W-:Y:S01]  /*1a20*/  @!P0 LEA R4, P2, R5.reuse, R6, 0x1 ;  /* 0x0000000605048211 */ /* 0x040fe200078408ff */
[----:B------:R-:W-:Y:S01]  /*1a30*/  IMAD R8, R84, c[0x0][0x214], R10 ;  /* 0x0000850054087a24 */ /* 0x000fe200078e020a */
[----:B------:R-:W-:Y:S01]  /*1a40*/  LOP3.LUT P4, RZ, R0, 0x1, RZ, 0xc0, !PT ;  /* 0x0000000100ff7812 */ /* 0x000fe2000788c0ff */
[----:B------:R-:W-:Y:S01]  /*1a50*/  IMAD.WIDE.U32 R2, R84, c[0x0][0x210], R2 ;  /* 0x0000840054027a25 */ /* 0x000fe200078e0002 */
[----:B------:R-:W-:Y:S01]  /*1a60*/  @!P0 LEA.HI.X R5, R5, R7, R9, 0x1, P2 ;  /* 0x0000000705058211 */ /* 0x000fe200010f0c09 */
[----:B------:R-:W-:Y:S01]  /*1a70*/  USHF.L.U64.HI UR7, UR11, 0x1, UR7 ;  /* 0x000000010b077899 */ /* 0x000fe20008010207 */
[C---:B------:R-:W-:Y:S01]  /*1a80*/  LOP3.LUT P3, RZ, R0.reuse, 0x2, RZ, 0xc0, !PT ;  /* 0x0000000200ff7812 */ /* 0x040fe2000786c0ff */
[----:B------:R-:W-:Y:S01]  /*1a90*/  IMAD.IADD R3, R3, 0x1, R8 ;  /* 0x0000000103037824 */ /* 0x000fe200078e0208 */
[----:B------:R-:W-:Y:S01]  /*1aa0*/  IADD3 R8, -R239, UR13, RZ ;  /* 0x0000000def087c10 */ /* 0x000fe2000fffe1ff */
[----:B------:R1:W-:Y:S01]  /*1ab0*/  @!P0 LDGSTS.E.BYPASS.LTC128B.128 [R236+0x2080], [R4.64], !P6 ;  /* 0x0208000004ec8fae */ /* 0x0003e2000f101d4e */
[----:B------:R-:W-:Y:S01]  /*1ac0*/  LOP3.LUT P2, RZ, R0, 0x4, RZ, 0xc0, !PT ;  /* 0x0000000400ff7812 */ /* 0x000fe2000784c0ff */
[----:B------:R-:W-:Y:S01]  /*1ad0*/  IMAD R0, R24, c[0x0][0x218], RZ ;  /* 0x0000860018007a24 */ /* 0x000fe200078e02ff */
[C---:B------:R-:W-:Y:S01]  /*1ae0*/  ISETP.LT.OR P6, PT, R8.reuse, 0x1, !P4 ;  /* 0x000000010800780c */ /* 0x040fe200067c1670 */
[----:B------:R1:W-:Y:S01]  /*1af0*/  @!P0 LDGSTS.E.BYPASS.LTC128B.128 [R236+0x4880], [R4.64+0x80], !P5 ;  /* 0x0488008004ec8fae */ /* 0x0003e2000e901d4e */
[----:B------:R-:W-:Y:S01]  /*1b00*/  ISETP.LT.OR P5, PT, R8, 0x1, !P3 ;  /* 0x000000010800780c */ /* 0x000fe20005fa1670 */
[----:B------:R-:W-:Y:S01]  /*1b10*/  IMAD R0, R30, c[0x0][0x21c], R0 ;  /* 0x000087001e007a24 */ /* 0x000fe200078e0200 */
[----:B------:R-:W-:Y:S01]  /*1b20*/  USHF.L.U32 UR11, UR12, 0x1, URZ ;  /* 0x000000010c0b7899 */ /* 0x000fe2000800063f */
[----:B------:R1:W-:Y:S01]  /*1b30*/  @!P0 LDGSTS.E.BYPASS.LTC128B.128 [R236+0x7080], [R4.64+0x100], !P1 ;  /* 0x0708010004ec8fae */ /* 0x0003e2000c901d4e */
[----:B------:R-:W-:Y:S01]  /*1b40*/  ISETP.LT.OR P1, PT, R8, 0x1, !P2 ;  /* 0x000000010800780c */ /* 0x000fe20005721670 */
[----:B------:R-:W-:Y:S01]  /*1b50*/  IMAD.WIDE.U32 R2, R30, c[0x0][0x218], R2 ;  /* 0x000086001e027a25 */ /* 0x000fe200078e0002 */
[----:B------:R-:W-:Y:S01]  /*1b60*/  P2R R9, PR, RZ, 0x10 ;  /* 0x00000010ff097803 */ /* 0x000fe20000000000 */
[----:B------:R-:W0:Y:S01]  /*1b70*/  LDGDEPBAR ;  /* 0x00000000000079af */ /* 0x000e220000000000 */
[----:B------:R-:W-:Y:S01]  /*1b80*/  UIADD3 UR6, UR13, 0x3f, URZ ;  /* 0x0000003f0d067890 */ /* 0x000fe2000fffe03f */
[----:B------:R-:W-:Y:S01]  /*1b90*/  IMAD.IADD R0, R3, 0x1, R0 ;  /* 0x0000000103007824 */ /* 0x000fe200078e0200 */
[----:B------:R-:W-:Y:S01]  /*1ba0*/  LEA R242, P0, R2, c[0x0][0x1f0], 0x1 ;  /* 0x00007c0002f27a11 */ /* 0x000fe200078008ff */
[----:B------:R3:W-:Y:S01]  /*1bb0*/  LDGSTS.E.BYPASS.LTC128B.128 [R236+0xf080], [R240.64], !P6 ;  /* 0x0f080000f0ec7fae */ /* 0x0007e2000f101d4e */
[----:B------:R-:W-:Y:S01]  /*1bc0*/  IMAD.WIDE.U32 R10, R84, c[0x0][0x238], R28 ;  /* 0x00008e00540a7a25 */ /* 0x000fe200078e001c */
[----:B------:R-:W-:Y:S01]  /*1bd0*/  USHF.L.U64.HI UR9, UR8, UR4, UR9 ;  /* 0x0000000408097299 */ /* 0x000fe20008010209 */
[----:B------:R-:W-:Y:S01]  /*1be0*/  LEA.HI.X R243, R2, c[0x0][0x1f4], R0, 0x1, P0 ;  /* 0x00007d0002f37a11 */ /* 0x000fe200000f0c00 */
[----:B------:R3:W-:Y:S01]  /*1bf0*/  LDGSTS.E.BYPASS.LTC128B.128 [R236+0x11080], [R240.64+0x80], !P5 ;  /* 0x11080080f0ec7fae */ /* 0x0007e2000e901d4e */
[----:B------:R-:W-:Y:S01]  /*1c00*/  IMAD.U32 R2, RZ, RZ, UR10 ;  /* 0x0000000aff027e24 */ /* 0x000fe2000f8e00ff */
[----:B------:R-:W-:Y:S01]  /*1c10*/  CS2R R28, SRZ ;  /* 0x00000000001c7805 */ /* 0x000fe2000001ff00 */
[----:B------:R-:W-:Y:S01]  /*1c20*/  IMAD.U32 R0, RZ, RZ, UR11 ;  /* 0x0000000bff007e24 */ /* 0x000fe2000f8e00ff */
[----:B------:R3:W-:Y:S01]  /*1c30*/  LDGSTS.E.BYPASS.LTC128B.128 [R236+0x13080], [R240.64+0x100], !P1 ;  /* 0x13080100f0ec7fae */ /* 0x0007e2000c901d4e */
[----:B--2---:R-:W-:Y:S01]  /*1c40*/  IADD3 R6, P1, R240, UR10, RZ ;  /* 0x0000000af0067c10 */ /* 0x004fe2000ff3e0ff */
[----:B------:R-:W-:-:S02]  /*1c50*/  USHF.L.U32 UR10, UR8, 0x6, URZ ;  /* 0x00000006080a7899 */ /* 0x000fc4000800063f */
[----:B------:R-:W-:Y:S01]  /*1c60*/  UMOV UR4, URZ ;  /* 0x0000003f00047c82 */ /* 0x000fe20008000000 */
[----:B------:R-:W-:Y:S01]  /*1c70*/  IADD3.X R7, R241, UR7, RZ, P1, !PT ;  /* 0x00000007f1077c10 */ /* 0x000fe20008ffe4ff */
[----:B------:R-:W-:Y:S01]  /*1c80*/  UMOV UR12, 0x1 ;  /* 0x00000001000c7882 */ /* 0x000fe20000000000 */
[C-C-:B-1----:R-:W-:Y:S02]  /*1c90*/  IADD3 R4, P6, P0, R2.reuse, 0x80, R240.reuse ;  /* 0x0000008002047810 */ /* 0x142fe400078de0f0 */
[----:B------:R-:W-:Y:S02]  /*1ca0*/  IADD3 R2, P5, P1, R2, 0x100, R240 ;  /* 0x0000010002027810 */ /* 0x000fe400079be0f0 */
[----:B------:R-:W-:Y:S02]  /*1cb0*/  IADD3.X R5, RZ, UR7, R241, P6, P0 ;  /* 0x00000007ff057c10 */ /* 0x000fe4000b7e04f1 */
[C---:B------:R-:W-:Y:S02]  /*1cc0*/  ISETP.LT.OR P6, PT, R8.reuse, 0x21, !P4 ;  /* 0x000000210800780c */ /* 0x040fe400067c1670 */
[----:B------:R-:W-:-:S02]  /*1cd0*/  ISETP.LT.OR P0, PT, R8, 0x21, !P3 ;  /* 0x000000210800780c */ /* 0x000fc40005f01670 */
[----:B------:R-:W-:Y:S02]  /*1ce0*/  IADD3.X R3, RZ, UR7, R241, P5, P1 ;  /* 0x00000007ff037c10 */ /* 0x000fe4000afe24f1 */
[----:B------:R-:W-:Y:S02]  /*1cf0*/  IADD3 R16, P5, P1, R0, 0x100, R242 ;  /* 0x0000010000107810 */ /* 0x000fe400079be0f2 */
[----:B------:R-:W-:Y:S02]  /*1d00*/  ISETP.GE.AND P4, PT, R14, c[0x0][0x1fc], PT ;  /* 0x00007f000e007a0c */ /* 0x000fe40003f86270 */
[----:B------:R-:W-:Y:S02]  /*1d10*/  IADD3.X R17, RZ, UR5, R243, P5, P1 ;  /* 0x00000005ff117c10 */ /* 0x000fe4000afe24f3 */
[----:B------:R-:W-:Y:S01]  /*1d20*/  ISETP.GT.AND P1, PT, R86, 0xf, PT ;  /* 0x0000000f5600780c */ /* 0x000fe20003f24270 */
[----:B------:R1:W-:Y:S01]  /*1d30*/  LDGSTS.E.BYPASS.LTC128B.128 [R236+0x10080], [R6.64], !P6 ;  /* 0x1008000006ec7fae */ /* 0x0003e2000f101d4e */
[----:B------:R-:W-:-:S02]  /*1d40*/  ISETP.LT.OR P5, PT, R8, 0x21, !P2 ;  /* 0x000000210800780c */ /* 0x000fc400057a1670 */
[----:B------:R-:W-:Y:S01]  /*1d50*/  ISETP.GE.AND P6, PT, R32, c[0x0][0x1fc], PT ;  /* 0x00007f0020007a0c */ /* 0x000fe20003fc6270 */
[----:B------:R2:W-:Y:S01]  /*1d60*/  LDGSTS.E.BYPASS.LTC128B.128 [R236+0x12080], [R4.64], !P0 ;  /* 0x1208000004ec7fae */ /* 0x0005e2000c101d4e */
[----:B------:R-:W-:-:S07]  /*1d70*/  ISETP.LT.OR P0, PT, R8, 0x1, P4 ;  /* 0x000000010800780c */ /* 0x000fce0002701670 */
[----:B------:R-:W-:Y:S02]  /*1d80*/  @!P1 IMAD.SHL.U32 R0, R86, 0x10, RZ ;  /* 0x0000001056009824 */ /* 0x000fe400078e00ff */
[----:B------:R4:W-:Y:S01]  /*1d90*/  LDGSTS.E.BYPASS.LTC128B.128 [R236+0x14080], [R2.64], !P5 ;  /* 0x1408000002ec7fae */ /* 0x0009e2000e901d4e */
[----:B------:R-:W-:-:S03]  /*1da0*/  ISETP.GE.AND P5, PT, R31, c[0x0][0x1fc], PT ;  /* 0x00007f001f007a0c */ /* 0x000fc60003fa6270 */
[----:B------:R1:W-:Y:S04]  /*1db0*/  @!P1 LDGSTS.E.BYPASS.LTC128B.128 [R0+0x21080], [R248.64] ;  /* 0x21080000f8009fae */ /* 0x0003e8000b901d4e */
[----:B------:R-:W0:Y:S04]  /*1dc0*/  LDGDEPBAR ;  /* 0x00000000000079af */ /* 0x000e280000000000 */
[----:B------:R3:W-:Y:S01]  /*1dd0*/  LDGSTS.E.BYPASS.LTC128B.128 [R236+0x1b080], [R242.64], !P0 ;  /* 0x1b080000f2ec7fae */ /* 0x0007e2000c101d4e */
[C---:B------:R-:W-:Y:S02]  /*1de0*/  ISETP.LT.OR P0, PT, R8.reuse, 0x1, P6 ;  /* 0x000000010800780c */ /* 0x040fe40003701670 */
[----:B------:R-:W-:-:S02]  /*1df0*/  ISETP.LT.OR P6, PT, R8, 0x21, P6 ;  /* 0x000000210800780c */ /* 0x000fc400037c1670 */
[----:B--2---:R-:W-:Y:S01]  /*1e00*/  LEA.HI R4, R34, R86, RZ, 0x2 ;  /* 0x0000005622047211 */ /* 0x004fe200078f10ff */
[----:B------:R-:W-:-:S03]  /*1e10*/  IMAD R5, R35, c[0x0][0x238], RZ ;  /* 0x00008e0023057a24 */ /* 0x000fc600078e02ff */
[----:B------:R-:W-:Y:S01]  /*1e20*/  SHF.R.S32.HI R12, RZ, 0x2, R4 ;  /* 0x00000002ff0c7819 */ /* 0x000fe20000011404 */
[----:B------:R-:W-:-:S04]  /*1e30*/  IMAD R5, R84, c[0x0][0x23c], R5 ;  /* 0x00008f0054057a24 */ /* 0x000fc800078e0205 */
[----:B------:R3:W-:Y:S01]  /*1e40*/  LDGSTS.E.BYPASS.LTC128B.128 [R236+0x1d080], [R242.64+0x80], !P0 ;  /* 0x1d080080f2ec7fae */ /* 0x0007e2000c101d4e */
[----:B----4-:R-:W-:Y:S02]  /*1e50*/  LEA.HI R2, R34, R86, RZ, 0x7 ;  /* 0x0000005622027211 */ /* 0x010fe400078f38ff */
[----:B------:R-:W-:Y:S01]  /*1e60*/  SHF.R.S32.HI R3, RZ, 0x1f, R21 ;  /* 0x0000001fff037819 */ /* 0x000fe20000011415 */
[----:B------:R-:W-:Y:S01]  /*1e70*/  CS2R R34, SRZ ;  /* 0x0000000000227805 */ /* 0x000fe2000001ff00 */
[----:B-1----:R-:W-:Y:S02]  /*1e80*/  SHF.R.S32.HI R0, RZ, 0x1f, R4 ;  /* 0x0000001fff007819 */ /* 0x002fe40000011404 */
[----:B------:R-:W-:Y:S02]  /*1e90*/  ISETP.LT.OR P0, PT, R8, 0x1, P5 ;  /* 0x000000010800780c */ /* 0x000fe40002f01670 */
[----:B------:R-:W-:Y:S02]  /*1ea0*/  LEA.HI R0, R0, R12, RZ, 0x3 ;  /* 0x0000000c00007211 */ /* 0x000fe400078f18ff */
[----:B------:R-:W-:-:S02]  /*1eb0*/  SHF.R.S32.HI R13, RZ, 0x7, R2 ;  /* 0x00000007ff0d7819 */ /* 0x000fc40000011402 */
[----:B------:R-:W-:Y:S02]  /*1ec0*/  LEA.HI R2, R3, R23, RZ, 0x2 ;  /* 0x0000001703027211 */ /* 0x000fe400078f10ff */
[----:B------:R-:W-:Y:S01]  /*1ed0*/  LOP3.LUT R0, R0, 0xfffffff8, RZ, 0xc0, !PT ;  /* 0xfffffff800007812 */ /* 0x000fe200078ec0ff */
[----:B------:R-:W-:Y:S01]  /*1ee0*/  IMAD.SHL.U32 R15, R13, 0x8, RZ ;  /* 0x000000080d0f7824 */ /* 0x000fe200078e00ff */
[----:B------:R-:W-:Y:S02]  /*1ef0*/  LOP3.LUT R2, R2, 0xfffffffc, RZ, 0xc0, !PT ;  /* 0xfffffffc02027812 */ /* 0x000fe400078ec0ff */
[----:B------:R-:W-:Y:S01]  /*1f00*/  LOP3.LUT R4, R4, 0x3ffffffc, RZ, 0xc0, !PT ;  /* 0x3ffffffc04047812 */ /* 0x000fe200078ec0ff */
[----:B------:R-:W-:Y:S01]  /*1f10*/  IMAD.IADD R12, R12, 0x1, -R0 ;  /* 0x000000010c0c7824 */ /* 0x000fe200078e0a00 */
[----:B------:R-:W-:Y:S01]  /*1f20*/  LOP3.LUT R15, R15, 0x8, RZ, 0xc0, !PT ;  /* 0x000000080f0f7812 */ /* 0x000fe200078ec0ff */
[----:B------:R-:W-:Y:S01]  /*1f30*/  IMAD.IADD R18, R23, 0x1, -R2 ;  /* 0x0000000117127824 */ /* 0x000fe200078e0a02 */
[----:B------:R3:W-:Y:S01]  /*1f40*/  LDGSTS.E.BYPASS.LTC128B.128 [R236+0x1f080], [R242.64+0x100], !P0 ;  /* 0x1f080100f2ec7fae */ /* 0x0007e2000c101d4e */
[----:B------:R-:W-:Y:S01]  /*1f50*/  IMAD.SHL.U32 R0, R12, 0x10, RZ ;  /* 0x000000100c007824 */ /* 0x000fe200078e00ff */
[----:B------:R-:W-:Y:S01]  /*1f60*/  IADD3 R6, P0, R242, UR11, RZ ;  /* 0x0000000bf2067c10 */ /* 0x000fe2000ff1e0ff */
[C---:B------:R-:W-:Y:S01]  /*1f70*/  IMAD.SHL.U32 R2, R18.reuse, 0x100, RZ ;  /* 0x0000010012027824 */ /* 0x040fe200078e00ff */
[----:B------:R-:W-:-:S02]  /*1f80*/  LEA.HI R3, R18, R18, RZ, 0x1 ;  /* 0x0000001212037211 */ /* 0x000fc400078f08ff */
[----:B------:R-:W-:Y:S02]  /*1f90*/  LOP3.LUT R0, R15, 0x70, R0, 0xf8, !PT ;  /* 0x000000700f007812 */ /* 0x000fe400078ef800 */
[----:B------:R-:W-:Y:S01]  /*1fa0*/  IADD3.X R7, R243, UR5, RZ, P0, !PT ;  /* 0x00000005f3077c10 */ /* 0x000fe200087fe4ff */
[----:B------:R-:W-:Y:S01]  /*1fb0*/  USHF.R.S32.HI UR5, URZ, 0x1f, UR6 ;  /* 0x0000001f3f057899 */ /* 0x000fe20008011406 */
[C---:B------:R-:W-:Y:S02]  /*1fc0*/  ISETP.LT.OR P0, PT, R8.reuse, 0x21, P4 ;  /* 0x000000210800780c */ /* 0x040fe40002701670 */
[----:B------:R-:W-:Y:S01]  /*1fd0*/  ISETP.LT.OR P5, PT, R8, 0x21, P5 ;  /* 0x000000210800780c */ /* 0x000fe20002fa1670 */
[----:B------:R-:W-:Y:S01]  /*1fe0*/  ULEA.HI UR5, UR5, UR6, URZ, 0x6 ;  /* 0x0000000605057291 */ /* 0x000fe2000f8f303f */
[----:B------:R-:W-:Y:S02]  /*1ff0*/  LEA.HI R8, R19, R20, RZ, 0x1 ;  /* 0x0000001413087211 */ /* 0x000fe400078f08ff */
[----:B------:R-:W-:Y:S01]  /*2000*/  LOP3.LUT R2, R0, 0x100, R2, 0xf8, !PT ;  /* 0x0000010000027812 */ /* 0x000fe200078ef802 */
[----:B------:R-:W-:Y:S01]  /*2010*/  IMAD.SHL.U32 R0, R3, 0x100, RZ ;  /* 0x0000010003007824 */ /* 0x000fe200078e00ff */
[----:B------:R-:W-:Y:S01]  /*2020*/  ISETP.NE.AND P4, PT, R9, RZ, PT ;  /* 0x000000ff0900720c */ /* 0x000fe20003f85270 */
[----:B------:R-:W-:Y:S01]  /*2030*/  IMAD.IADD R9, R86, 0x1, -R4 ;  /* 0x0000000156097824 */ /* 0x000fe200078e0a04 */
[----:B------:R-:W-:Y:S01]  /*2040*/  LOP3.LUT R4, R8, 0xfffffffe, RZ, 0xc0, !PT ;  /* 0xfffffffe08047812 */ /* 0x000fe200078ec0ff */
[----:B------:R-:W-:Y:S01]  /*2050*/  IMAD.IADD R3, R11, 0x1, R5 ;  /* 0x000000010b037824 */ /* 0x000fe200078e0205 */
        /* <DEDUP_REMOVED lines=8> */
[----:B------:R-:W-:Y:S01]  /*20e0*/  LOP3.LUT P6, RZ, R12, 0x1, RZ, 0xc0, !PT ;  /* 0x000000010cff7812 */ /* 0x000fe200078cc0ff */
[----:B------:R-:W-:Y:S01]  /*20f0*/  IMAD.MOV.U32 R2, RZ, RZ, R10 ;  /* 0x000000ffff027224 */ /* 0x000fe200078e000a */
[----:B------:R-:W-:Y:S01]  /*2100*/  USHF.R.S32.HI UR8, URZ, 0x6, UR5 ;  /* 0x000000063f087899 */ /* 0x000fe20008011405 */
[----:B------:R-:W-:Y:S01]  /*2110*/  IMAD.IADD R4, R5, 0x1, R4 ;  /* 0x0000000105047824 */ /* 0x000fe200078e0204 */
[----:B------:R-:W-:Y:S01]  /*2120*/  LOP3.LUT R5, R19, 0xfffffff0, RZ, 0xc0, !PT ;  /* 0xfffffff013057812 */ /* 0x000fe200078ec0ff */
[----:B------:R2:W-:Y:S01]  /*2130*/  LDGSTS.E.BYPASS.LTC128B.128 [R236+0x20080], [R16.64], !P5 ;  /* 0x2008000010ec7fae */ /* 0x0005e2000e901d4e */
[----:B------:R-:W-:Y:S01]  /*2140*/  IMAD.SHL.U32 R8, R23, 0x100, RZ ;  /* 0x0000010017087824 */ /* 0x000fe200078e00ff */
[----:B------:R-:W-:Y:S01]  /*2150*/  ISETP.GE.AND P5, PT, R32, c[0x0][0x1fc], PT ;  /* 0x00007f0020007a0c */ /* 0x000fe20003fa6270 */
[----:B------:R-:W-:Y:S01]  /*2160*/  IMAD.SHL.U32 R234, R4, 0x2, RZ ;  /* 0x0000000204ea7824 */ /* 0x000fe200078e00ff */
[----:B------:R-:W-:Y:S01]  /*2170*/  UMOV UR5, URZ ;  /* 0x0000003f00057c82 */ /* 0x000fe20008000000 */
[----:B------:R-:W-:Y:S01]  /*2180*/  IMAD.IADD R4, R86, 0x1, -R5 ;  /* 0x0000000156047824 */ /* 0x000fe200078e0a05 */
[----:B------:R-:W-:Y:S01]  /*2190*/  SEL R14, RZ, 0xffffffff, P5 ;  /* 0xffffffffff0e7807 */ /* 0x000fe20002800000 */
[----:B------:R-:W-:Y:S01]  /*21a0*/  IMAD.WIDE.U32 R244, R30, c[0x0][0x240], R2 ;  /* 0x000090001ef47a25 */ /* 0x000fe200078e0002 */
[----:B------:R-:W-:-:S02]  /*21b0*/  IADD3 R5, R234, 0x21480, RZ ;  /* 0x00021480ea057810 */ /* 0x000fc40007ffe0ff */
[----:B------:R-:W-:Y:S01]  /*21c0*/  IADD3 R235, R234, 0x215a0, RZ ;  /* 0x000215a0eaeb7810 */ /* 0x000fe20007ffe0ff */
[----:B------:R-:W-:Y:S01]  /*21d0*/  IMAD.SHL.U32 R3, R27, 0x40, RZ ;  /* 0x000000401b037824 */ /* 0x000fe200078e00ff */
[----:B------:R-:W-:Y:S01]  /*21e0*/  @P6 IADD3 R235, R5, 0xe0, RZ ;  /* 0x000000e005eb6810 */ /* 0x000fe20007ffe0ff */
[----:B------:R-:W-:Y:S01]  /*21f0*/  IMAD.SHL.U32 R220, R4, 0x2, RZ ;  /* 0x0000000204dc7824 */ /* 0x000fe200078e00ff */
[----:B------:R-:W-:Y:S01]  /*2200*/  LOP3.LUT R2, R21, 0xffffffe0, RZ, 0xc0, !PT ;  /* 0xffffffe015027812 */ /* 0x000fe200078ec0ff */
[----:B------:R-:W-:Y:S01]  /*2210*/  IMAD.SHL.U32 R11, R22, 0x8, RZ ;  /* 0x00000008160b7824 */ /* 0x000fe200078e00ff */
[----:B------:R-:W-:Y:S02]  /*2220*/  LOP3.LUT P5, RZ, R27, 0x2, RZ, 0xc0, !PT ;  /* 0x000000021bff7812 */ /* 0x000fe400078ac0ff */
[----:B------:R-:W-:Y:S01]  /*2230*/  LOP3.LUT R3, R3, 0x1c0, RZ, 0xc0, !PT ;  /* 0x000001c003037812 */ /* 0x000fe200078ec0ff */
[----:B------:R-:W-:Y:S01]  /*2240*/  IMAD.IADD R2, R86, 0x1, -R2 ;  /* 0x0000000156027824 */ /* 0x000fe200078e0a02 */
[----:B------:R-:W-:Y:S01]  /*2250*/  SEL R217, R230, 0xfffffff0, !P5 ;  /* 0xfffffff0e6d97807 */ /* 0x000fe20006800000 */
[----:B-1----:R-:W-:Y:S01]  /*2260*/  IMAD.SHL.U32 R6, R4, 0x10, RZ ;  /* 0x0000001004067824 */ /* 0x002fe200078e00ff */
[----:B------:R-:W-:-:S02]  /*2270*/  LEA.HI R7, R13, R13, RZ, 0x1 ;  /* 0x0000000d0d077211 */ /* 0x000fc400078f08ff */
[----:B------:R-:W-:Y:S02]  /*2280*/  LOP3.LUT R216, R3, 0x8, R33, 0xf8, !PT ;  /* 0x0000000803d87812 */ /* 0x000fe400078ef821 */
[----:B------:R-:W-:Y:S01]  /*2290*/  LOP3.LUT R5, R6, 0xf0, RZ, 0xc0, !PT ;  /* 0x000000f006057812 */ /* 0x000fe200078ec0ff */
[----:B------:R-:W-:Y:S01]  /*22a0*/  IMAD R6, R24, c[0x0][0x240], RZ ;  /* 0x0000900018067a24 */ /* 0x000fe200078e02ff */
[----:B--2---:R-:W-:Y:S01]  /*22b0*/  SEL R16, RZ, 0x1, P0 ;  /* 0x00000001ff107807 */ /* 0x004fe20000000000 */
[----:B------:R-:W-:Y:S01]  /*22c0*/  CS2R R24, SRZ ;  /* 0x0000000000187805 */ /* 0x000fe2000001ff00 */
[----:B------:R-:W-:Y:S01]  /*22d0*/  ISETP.GE.AND P0, PT, R86, 0x10, PT ;  /* 0x000000105600780c */ /* 0x000fe20003f06270 */
[----:B------:R-:W-:Y:S01]  /*22e0*/  IMAD R17, R30, c[0x0][0x244], R6 ;  /* 0x000091001e117a24 */ /* 0x000fe200078e0206 */
[C---:B------:R-:W-:Y:S02]  /*22f0*/  LOP3.LUT R15, R5.reuse, R15, RZ, 0xfc, !PT ;  /* 0x0000000f050f7212 */ /* 0x040fe400078efcff */
[----:B------:R-:W-:Y:S01]  /*2300*/  LOP3.LUT R12, R5, 0x100, R8, 0xf8, !PT ;  /* 0x00000100050c7812 */ /* 0x000fe200078ef808 */
[----:B------:R-:W-:Y:S01]  /*2310*/  IMAD.SHL.U32 R8, R0, 0x20, RZ ;  /* 0x0000002000087824 */ /* 0x000fe200078e00ff */
[----:B------:R-:W-:Y:S01]  /*2320*/  LOP3.LUT R7, R7, 0xfffffffe, RZ, 0xc0, !PT ;  /* 0xfffffffe07077812 */ /* 0x000fe200078ec0ff */
[----:B------:R-:W-:Y:S01]  /*2330*/  IMAD.IADD R251, R245, 0x1, R17 ;  /* 0x00000001f5fb7824 */ /* 0x000fe200078e0211 */
[----:B------:R-:W-:-:S02]  /*2340*/  SHF.R.S32.HI R6, RZ, 0x1f, R2 ;  /* 0x0000001fff067819 */ /* 0x000fc40000011402 */
[----:B------:R-:W-:Y:S01]  /*2350*/  SHF.R.U32.HI R10, RZ, 0x3, R3 ;  /* 0x00000003ff0a7819 */ /* 0x000fe20000011603 */
[----:B------:R-:W-:Y:S01]  /*2360*/  IMAD.IADD R7, R13, 0x1, -R7 ;  /* 0x000000010d077824 */ /* 0x000fe200078e0a07 */
[----:B------:R-:W-:Y:S01]  /*2370*/  LOP3.LUT P5, RZ, R4, 0x2, RZ, 0xc0, !PT ;  /* 0x0000000204ff7812 */ /* 0x000fe200078ac0ff */
[----:B------:R-:W-:Y:S01]  /*2380*/  @!P0 IMAD.SHL.U32 R5, R86, 0x10, RZ ;  /* 0x0000001056058824 */ /* 0x000fe200078e00ff */
[----:B------:R-:W-:Y:S01]  /*2390*/  ISETP.GE.AND P6, PT, R31, c[0x0][0x1fc], PT ;  /* 0x00007f001f007a0c */ /* 0x000fe20003fc6270 */
[----:B------:R-:W-:Y:S01]  /*23a0*/  IMAD R233, R7, -0x8, R233 ;  /* 0xfffffff807e97824 */ /* 0x000fe200078e02e9 */
[----:B------:R-:W-:Y:S01]  /*23b0*/  LOP3.LUT R216, R216, R10, RZ, 0x3c, !PT ;  /* 0x0000000ad8d87212 */ /* 0x000fe200078e3cff */
[----:B------:R-:W-:Y:S01]  /*23c0*/  CS2R R30, SRZ ;  /* 0x00000000001e7805 */ /* 0x000fe2000001ff00 */
[----:B------:R1:W-:Y:S01]  /*23d0*/  @!P0 LDGSTS.E.BYPASS.LTC128B.128 [R5+0x21280], [R246.64] ;  /* 0x21280000f6058fae */ /* 0x0003e2000b901d4e */
[----:B------:R-:W-:Y:S02]  /*23e0*/  LOP3.LUT P0, RZ, R27, 0x4, RZ, 0xc0, !PT ;  /* 0x000000041bff7812 */ /* 0x000fe4000780c0ff */
[----:B------:R-:W-:Y:S01]  /*23f0*/  IMAD R216, R13, 0x200, R216 ;  /* 0x000002000dd87824 */ /* 0x000fe200078e02d8 */
[----:B------:R-:W0:Y:S01]  /*2400*/  LDGDEPBAR ;  /* 0x00000000000079af */ /* 0x000e220000000000 */
[----:B------:R-:W-:Y:S01]  /*2410*/  SHF.R.U32.HI R223, RZ, 0x3, R12 ;  /* 0x00000003ffdf7819 */ /* 0x000fe2000001160c */
[----:B------:R-:W-:Y:S01]  /*2420*/  CS2R R26, SRZ ;  /* 0x00000000001a7805 */ /* 0x000fe2000001ff00 */
[----:B------:R-:W-:Y:S01]  /*2430*/  LOP3.LUT R220, R15, 0x18, R220, 0x78, !PT ;  /* 0x000000180fdc7812 */ /* 0x000fe200078e78dc */
[----:B------:R-:W0:Y:S01]  /*2440*/  LDGDEPBAR ;  /* 0x00000000000079af */ /* 0x000e220000000000 */
[----:B------:R-:W-:Y:S01]  /*2450*/  LOP3.LUT R223, R223, 0x38, RZ, 0xc0, !PT ;  /* 0x00000038dfdf7812 */ /* 0x000fe200078ec0ff */
[----:B------:R-:W-:Y:S01]  /*2460*/  IMAD.SHL.U32 R216, R216, 0x2, RZ ;  /* 0x00000002d8d87824 */ /* 0x000fe200078e00ff */
[----:B------:R-:W-:Y:S01]  /*2470*/  SEL R221, R221, 0xe0, !P5 ;  /* 0x000000e0dddd7807 */ /* 0x000fe20006800000 */
[----:B------:R-:W-:-:S02]  /*2480*/  IMAD.SHL.U32 R220, R220, 0x2, RZ ;  /* 0x00000002dcdc7824 */ /* 0x000fc400078e00ff */
[----:B------:R-:W-:Y:S02]  /*2490*/  IMAD R217, R217, 0x2, R216 ;  /* 0x00000002d9d97824 */ /* 0x000fe400078e02d8 */
[----:B------:R-:W-:Y:S01]  /*24a0*/  IMAD R221, R221, 0x2, R220 ;  /* 0x00000002dddd7824 */ /* 0x000fe200078e02dc */
[----:B-1----:R-:W-:-:S04]  /*24b0*/  SHF.R.S32.HI R5, RZ, 0x1f, R4 ;  /* 0x0000001fff057819 */ /* 0x002fc80000011404 */
[----:B------:R-:W-:Y:S02]  /*24c0*/  LEA.HI R222, R5, R4, RZ, 0x3 ;  /* 0x0000000405de7211 */ /* 0x000fe400078f18ff */
[----:B------:R-:W-:Y:S01]  /*24d0*/  LEA.HI R5, R6, R2, RZ, 0x2 ;  /* 0x0000000206057211 */ /* 0x000fe200078f10ff */
[----:B------:R-:W-:Y:S01]  /*24e0*/  IMAD.SHL.U32 R6, R18, 0x10, RZ ;  /* 0x0000001012067824 */ /* 0x000fe200078e00ff */
[C---:B------:R-:W-:Y:S01]  /*24f0*/  LOP3.LUT R7, R222.reuse, 0xfffffff8, RZ, 0xc0, !PT ;  /* 0xfffffff8de077812 */ /* 0x040fe200078ec0ff */
[----:B------:R-:W-:-:S03]  /*2500*/  IMAD.SHL.U32 R222, R222, 0x40, RZ ;  /* 0x00000040dede7824 */ /* 0x000fc600078e00ff */
[----:B------:R-:W-:Y:S01]  /*2510*/  LOP3.LUT R9, R3, 0x30, R6, 0xf8, !PT ;  /* 0x0000003003097812 */ /* 0x000fe200078ef806 */
[----:B------:R-:W-:Y:S01]  /*2520*/  IMAD.IADD R3, R4, 0x1, -R7 ;  /* 0x0000000104037824 */ /* 0x000fe200078e0a07 */
[----:B------:R-:W-:Y:S01]  /*2530*/  LOP3.LUT R4, R8, 0x20, RZ, 0xc0, !PT ;  /* 0x0000002008047812 */ /* 0x000fe200078ec0ff */
[----:B------:R-:W-:Y:S01]  /*2540*/  IMAD.MOV.U32 R8, RZ, RZ, 0x20 ;  /* 0x00000020ff087424 */ /* 0x000fe200078e00ff */
[C---:B------:R-:W-:Y:S02]  /*2550*/  LEA.HI.SX32 R238, R5.reuse, R6, 0x1e ;  /* 0x0000000605ee7211 */ /* 0x040fe400078ff2ff */
[----:B------:R-:W-:Y:S02]  /*2560*/  LOP3.LUT R5, R5, 0xfffffffc, RZ, 0xc0, !PT ;  /* 0xfffffffc05057812 */ /* 0x000fe400078ec0ff */
[----:B------:R-:W-:Y:S01]  /*2570*/  LOP3.LUT R11, R4, 0x18, R11, 0xf8, !PT ;  /* 0x00000018040b7812 */ /* 0x000fe200078ef80b */
[----:B------:R-:W-:Y:S01]  /*2580*/  IMAD.SHL.U32 R4, R14, 0x2, RZ ;  /* 0x000000020e047824 */ /* 0x000fe200078e00ff */
[----:B------:R-:W-:Y:S01]  /*2590*/  SEL R218, R8, 0xffffffe0, !P0 ;  /* 0xffffffe008da7807 */ /* 0x000fe20004000000 */
[----:B------:R-:W-:Y:S01]  /*25a0*/  IMAD.IADD R5, R2, 0x1, -R5 ;  /* 0x0000000102057824 */ /* 0x000fe200078e0a05 */
[----:B------:R-:W-:Y:S01]  /*25b0*/  SEL R7, RZ, 0x4, P6 ;  /* 0x00000004ff077807 */ /* 0x000fe20003000000 */
[----:B------:R-:W-:Y:S01]  /*25c0*/  IMAD.SHL.U32 R2, R0, 0x8, RZ ;  /* 0x0000000800027824 */ /* 0x000fe200078e00ff */
[----:B------:R-:W-:Y:S01]  /*25d0*/  LOP3.LUT P6, RZ, R3, 0x4, RZ, 0xc0, !PT ;  /* 0x0000000403ff7812 */ /* 0x000fe200078cc0ff */
[----:B------:R-:W-:Y:S01]  /*25e0*/  IMAD R233, R5, -0x2, R233 ;  /* 0xfffffffe05e97824 */ /* 0x000fe200078e02e9 */
[C---:B------:R-:W-:Y:S01]  /*25f0*/  LOP3.LUT P0, RZ, R3.reuse, 0x2, RZ, 0xc0, !PT ;  /* 0x0000000203ff7812 */ /* 0x040fe2000780c0ff */
[----:B------:R-:W-:Y:S01]  /*2600*/  IMAD.SHL.U32 R3, R3, 0x40, RZ ;  /* 0x0000004003037824 */ /* 0x000fe200078e00ff */
[----:B------:R-:W-:Y:S01]  /*2610*/  LOP3.LUT R6, R9, 0x8, R33, 0xf8, !PT ;  /* 0x0000000809067812 */ /* 0x000fe200078ef821 */
[----:B------:R-:W-:Y:S01]  /*2620*/  IMAD R219, R218, 0x2, R216 ;  /* 0x00000002dadb7824 */ /* 0x000fe200078e02d8 */
[----:B------:R-:W-:Y:S01]  /*2630*/  LOP3.LUT R4, R4, 0x2, R16, 0xe2, !PT ;  /* 0x0000000204047812 */ /* 0x000fe200078ee210 */
[----:B------:R-:W-:Y:S01]  /*2640*/  CS2R R32, SRZ ;  /* 0x0000000000207805 */ /* 0x000fe2000001ff00 */
[----:B------:R-:W-:Y:S01]  /*2650*/  LOP3.LUT R3, R3, 0x1c0, RZ, 0xc0, !PT ;  /* 0x000001c003037812 */ /* 0x000fe200078ec0ff */
[----:B------:R-:W-:Y:S01]  /*2660*/  IMAD R218, R218, 0x2, R217 ;  /* 0x00000002dada7824 */ /* 0x000fe200078e02d9 */
[----:B------:R-:W-:-:S02]  /*2670*/  LOP3.LUT R5, R2, 0x8, RZ, 0xc0, !PT ;  /* 0x0000000802057812 */ /* 0x000fc400078ec0ff */
[----:B------:R-:W-:Y:S02]  /*2680*/  LOP3.LUT R2, R6, R10, RZ, 0x3c, !PT ;  /* 0x0000000a06027212 */ /* 0x000fe400078e3cff */
[----:B------:R-:W-:Y:S02]  /*2690*/  LOP3.LUT R237, R4, R7, RZ, 0xfc, !PT ;  /* 0x0000000704ed7212 */ /* 0x000fe400078efcff */
[----:B------:R-:W-:Y:S01]  /*26a0*/  LOP3.LUT R222, R222, 0xfffffe00, RZ, 0xc0, !PT ;  /* 0xfffffe00dede7812 */ /* 0x000fe200078ec0ff */
[----:B------:R-:W-:Y:S01]  /*26b0*/  IMAD R229, R0, 0x200, R2 ;  /* 0x0000020000e57824 */ /* 0x000fe200078e0202 */
[----:B------:R-:W-:Y:S02]  /*26c0*/  SHF.R.U32.HI R4, RZ, 0x3, R3 ;  /* 0x00000003ff047819 */ /* 0x000fe40000011603 */
[----:B------:R-:W-:Y:S01]  /*26d0*/  SEL R230, R230, 0xfffffff0, !P0 ;  /* 0xfffffff0e6e67807 */ /* 0x000fe20004000000 */
[----:B------:R-:W-:Y:S01]  /*26e0*/  IMAD R2, R18, 0x400, R222 ;  /* 0x0000040012027824 */ /* 0x000fe200078e02de */
[----:B------:R-:W-:-:S02]  /*26f0*/  LOP3.LUT R0, R4, R3, R5, 0x1e, !PT ;  /* 0x0000000304007212 */ /* 0x000fc400078e1e05 */
[----:B------:R-:W-:Y:S01]  /*2700*/  LOP3.LUT R3, R4, R11, R3, 0x1e, !PT ;  /* 0x0000000b04037212 */ /* 0x000fe200078e1e03 */
[----:B------:R-:W-:Y:S01]  /*2710*/  IMAD.SHL.U32 R231, R230, 0x2, RZ ;  /* 0x00000002e6e77824 */ /* 0x000fe200078e00ff */
[----:B------:R-:W-:Y:S01]  /*2720*/  LOP3.LUT R223, R223, R12, R5, 0x1e, !PT ;  /* 0x0000000cdfdf7212 */ /* 0x000fe200078e1e05 */
[----:B------:R-:W-:Y:S01]  /*2730*/  IMAD.IADD R227, R2, 0x1, R0 ;  /* 0x0000000102e37824 */ /* 0x000fe200078e0200 */
[----:B------:R-:W-:Y:S02]  /*2740*/  SEL R0, R8, 0xffffffe0, !P6 ;  /* 0xffffffe008007807 */ /* 0x000fe40007000000 */
[----:B------:R-:W-:Y:S01]  /*2750*/  LOP3.LUT R222, R3, R222, RZ, 0xfc, !PT ;  /* 0x000000de03de7212 */ /* 0x000fe200078efcff */
[----:B------:R-:W-:Y:S01]  /*2760*/  IMAD.SHL.U32 R225, R227, 0x2, RZ ;  /* 0x00000002e3e17824 */ /* 0x000fe200078e00ff */
[----:B------:R-:W-:Y:S01]  /*2770*/  LEA R223, R223, 0x23c80, 0x1 ;  /* 0x00023c80dfdf7811 */ /* 0x000fe200078e08ff */
[----:B------:R-:W-:Y:S01]  /*2780*/  IMAD.IADD R228, R227, 0x1, R0 ;  /* 0x00000001e3e47824 */ /* 0x000fe200078e0200 */
[----:B------:R-:W-:Y:S01]  /*2790*/  LEA R222, R222, 0x80, 0x1 ;  /* 0x00000080dede7811 */ /* 0x000fe200078e08ff */
[C---:B------:R-:W-:Y:S01]  /*27a0*/  IMAD.IADD R226, R225.reuse, 0x1, R231 ;  /* 0x00000001e1e27824 */ /* 0x040fe200078e02e7 */
[----:B------:R-:W-:Y:S01]  /*27b0*/  IADD3 R224, R225, 0x1b080, RZ ;  /* 0x0001b080e1e07810 */ /* 0x000fe20007ffe0ff */
[----:B------:R-:W-:-:S04]  /*27c0*/  IMAD.IADD R232, R227, 0x1, R230 ;  /* 0x00000001e3e87824 */ /* 0x000fc800078e02e6 */
[----:B---3--:R-:W-:Y:S02]  /*27d0*/  IMAD R224, R0, 0x2, R224 ;  /* 0x0000000200e07824 */ /* 0x008fe400078e02e0 */
.L_x_800:
        /* <DEDUP_REMOVED lines=211> */
[----:B--2-4-:R-:W2:Y:S01]  /*3510*/  S2R R177, SR_TID.X ;  /* 0x0000000000b17919 */ /* 0x014ea20000002100 */
[----:B------:R-:W-:Y:S01]  /*3520*/  USHF.R.S32.HI UR16, URZ, 0x1f, UR11 ;  /* 0x0000001f3f107899 */ /* 0x000fe2000801140b */
[----:B------:R-:W-:Y:S01]  /*3530*/  IMAD.U32 R14, RZ, RZ, UR10 ;  /* 0x0000000aff0e7e24 */ /* 0x000fe2000f8e00ff */
[----:B------:R-:W-:Y:S01]  /*3540*/  ULDC.64 UR6, c[0x0][0x178] ;  /* 0x00005e0000067ab9 */ /* 0x000fe20000000a00 */
[----:B------:R-:W-:Y:S01]  /*3550*/  IMAD.U32 R10, RZ, RZ, UR10 ;  /* 0x0000000aff0a7e24 */ /* 0x000fe2000f8e00ff */
        /* <DEDUP_REMOVED lines=10> */
[----:B------:R-:W-:Y:S01]  /*3600*/  IADD3 R14, P5, P0, R14, 0x80, R4 ;  /* 0x000000800e0e7810 */ /* 0x000fe200078be004 */
[----:B--2---:R-:W-:Y:S01]  /*3610*/  IMAD.SHL.U32 R177, R177, 0x4, RZ ;  /* 0x00000004b1b17824 */ /* 0x004fe200078e00ff */
[----:B------:R-:W-:Y:S01]  /*3620*/  LEA.HI.X R5, R5, R241, R0, 0x7, P6 ;  /* 0x000000f105057211 */ /* 0x000fe200030f3c00 */
[----:B------:R-:W-:Y:S01]  /*3630*/  IMAD.U32 R0, RZ, RZ, UR12 ;  /* 0x0000000cff007e24 */ /* 0x000fe2000f8e00ff */
[----:B------:R-:W-:Y:S02]  /*3640*/  ISETP.LT.OR P6, PT, R6, 0x1, !P4 ;  /* 0x000000010600780c */ /* 0x000fe400067c1670 */
[--C-:B------:R-:W-:Y:S01]  /*3650*/  IADD3.X R15, RZ, UR9, R5.reuse, P5, P0 ;  /* 0x00000009ff0f7c10 */ /* 0x100fe2000afe0405 */
[----:B------:R-:W-:Y:S01]  /*3660*/  IMAD R0, R0, 0x6000, R250 ;  /* 0x0000600000007824 */ /* 0x000fe200078e02fa */
[----:B------:R-:W-:Y:S04]  /*3670*/  IADD3 R10, P5, P0, R10, 0x100, R4 ;  /* 0x000001000a0a7810 */ /* 0x000fe800078be004 */
[----:B------:R-:W-:Y:S02]  /*3680*/  IADD3.X R11, RZ, UR9, R5, P5, P0 ;  /* 0x00000009ff0b7c10 */ /* 0x000fe4000afe0405 */
[C---:B------:R-:W-:Y:S02]  /*3690*/  ISETP.LT.OR P5, PT, R6.reuse, 0x1, !P3 ;  /* 0x000000010600780c */ /* 0x040fe40005fa1670 */
[----:B------:R-:W-:Y:S01]  /*36a0*/  ISETP.LT.OR P0, PT, R6, 0x1, !P2 ;  /* 0x000000010600780c */ /* 0x000fe20005701670 */
[----:B------:R-:W-:Y:S01]  /*36b0*/  @!PT LDS RZ, [RZ] ;  /* 0x00000000fffff984 */ /* 0x000fe20000000800 */
[----:B------:R-:W-:Y:S01]  /*36c0*/  @!PT LDS RZ, [RZ] ;  /* 0x00000000fffff984 */ /* 0x000fe20000000800 */
[----:B------:R-:W-:Y:S01]  /*36d0*/  @!PT LDS RZ, [RZ] ;  /* 0x00000000fffff984 */ /* 0x000fe20000000800 */
[----:B------:R2:W-:Y:S01]  /*36e0*/  LDGSTS.E.BYPASS.LTC128B.128 [R0], [R4.64], !P6 ;  /* 0x0000000004007fae */ /* 0x0005e2000f101d4e */
[----:B---3--:R-:W-:Y:S04]  /*36f0*/  IADD3 R18, P6, R4, UR10, RZ ;  /* 0x0000000a04127c10 */ /* 0x008fe8000ffde0ff */
[----:B------:R-:W-:Y:S02]  /*3700*/  IADD3.X R19, R5, UR9, RZ, P6, !PT ;  /* 0x0000000905137c10 */ /* 0x000fe4000b7fe4ff */
[C---:B------:R-:W-:Y:S03]  /*3710*/  ISETP.LT.OR P6, PT, R6.reuse, 0x21, !P2 ;  /* 0x000000210600780c */ /* 0x040fe600057c1670 */
[----:B------:R2:W-:Y:S01]  /*3720*/  LDGSTS.E.BYPASS.LTC128B.128 [R0+0x2000], [R4.64+0x80], !P5 ;  /* 0x0200008004007fae */ /* 0x0005e2000e901d4e */
[C---:B------:R-:W-:Y:S03]  /*3730*/  ISETP.LT.OR P5, PT, R6.reuse, 0x21, !P4 ;  /* 0x000000210600780c */ /* 0x040fe600067a1670 */
[----:B------:R2:W-:Y:S01]  /*3740*/  LDGSTS.E.BYPASS.LTC128B.128 [R0+0x4000], [R4.64+0x100], !P0 ;  /* 0x0400010004007fae */ /* 0x0005e2000c101d4e */
[----:B------:R-:W-:Y:S09]  /*3750*/  ISETP.LT.OR P0, PT, R6, 0x21, !P3 ;  /* 0x000000210600780c */ /* 0x000ff20005f01670 */
[----:B------:R3:W-:Y:S04]  /*3760*/  LDGSTS.E.BYPASS.LTC128B.128 [R0+0x1000], [R18.64], !P5 ;  /* 0x0100000012007fae */ /* 0x0007e8000e901d4e */
[----:B------:R3:W-:Y:S04]  /*3770*/  LDGSTS.E.BYPASS.LTC128B.128 [R0+0x3000], [R14.64], !P0 ;  /* 0x030000000e007fae */ /* 0x0007e8000c101d4e */
[----:B------:R3:W-:Y:S01]  /*3780*/  LDGSTS.E.BYPASS.LTC128B.128 [R0+0x5000], [R10.64], !P6 ;  /* 0x050000000a007fae */ /* 0x0007e2000f101d4e */
[----:B--2---:R-:W-:Y:S02]  /*3790*/  IMAD.U32 R5, RZ, RZ, UR5 ;  /* 0x00000005ff057e24 */ /* 0x004fe4000f8e00ff */
[----:B------:R-:W-:Y:S03]  /*37a0*/  IMAD.U32 R4, RZ, RZ, UR12 ;  /* 0x0000000cff047e24 */ /* 0x000fe6000f8e00ff */
[----:B------:R-:W-:Y:S01]  /*37b0*/  @!P1 LEA R5, R5, 0x40, 0x6 ;  /* 0x0000004005059811 */ /* 0x000fe200078e30ff */
[----:B------:R-:W-:Y:S04]  /*37c0*/  @!P1 IMAD R4, R4, 0x40, R177 ;  /* 0x0000004004049824 */ /* 0x000fe800078e02b1 */
[----:B------:R-:W-:Y:S02]  /*37d0*/  @!P1 IMAD.SHL.U32 R6, R4, 0x4, RZ ;  /* 0x0000000404069824 */ /* 0x000fe400078e00ff */
[----:B------:R-:W-:Y:S05]  /*37e0*/  @!P1 IMAD.WIDE R4, R5, 0x4, R248 ;  /* 0x0000000405049825 */ /* 0x000fea00078e02f8 */
[----:B------:R3:W-:Y:S02]  /*37f0*/  @!P1 LDGSTS.E.BYPASS.LTC128B.128 [R6+0x21080], [R4.64] ;  /* 0x2108000004069fae */ /* 0x0007e4000b901d4e */
.L_x_798:
[C---:B-1234-:R-:W-:Y:S01]  /*3800*/  HMMA.16816.F32 R4, R84.reuse, R2, RZ ;  /* 0x000000025404723c */ /* 0x05efe200000018ff */
[----:B------:R-:W-:Y:S02]  /*3810*/  LDSM.16.M88.2 R2, [R219+0x7880] ;  /* 0x00788000db02783b */ /* 0x000fe40000000100 */
[----:B------:R-:W-:Y:S02]  /*3820*/  ISETP.GT.AND P0, PT, R233, 0x1, PT ;  /* 0x00000001e900780c */ /* 0x000fe40003f04270 */
        /* <DEDUP_REMOVED lines=8> */
[C---:B------:R-:W-:Y:S04]  /*38b0*/  ISETP.GT.AND P5, PT, R233.reuse, 0x10, PT ;  /* 0x00000010e900780c */ /* 0x040fe80003fa4270 */
[----:B------:R-:W-:Y:S03]  /*38c0*/  FSEL R178, R198, -INF , P5 ;  /* 0xff800000c6b27808 */ /* 0x000fe60002800000 */
[C---:B------:R-:W-:Y:S08]  /*38d0*/  HMMA.16816.F32 R16, R84.reuse, R16, RZ ;  /* 0x000000105410723c */ /* 0x040ff000000018ff */
        /* <DEDUP_REMOVED lines=87> */
[----:B------:R-:W-:Y:S01]  /*3e50*/  ISETP.GT.AND P0, PT, R233, 0x11, PT ;  /* 0x00000011e900780c */ /* 0x000fe20003f04270 */
[--C-:B------:R-:W-:Y:S02]  /*3e60*/  FFMA.FTZ R92, R86, c[0x0][0x29c], -R108.reuse ;  /* 0x0000a700565c7a23 */ /* 0x100fe4000001086c */
[----:B------:R-:W3:Y:S01]  /*3e70*/  LDSM.16.M88.2 R86, [R217+0xe080] ;  /* 0x00e08000d956783b */ /* 0x000ee20000000100 */
[----:B------:R-:W-:Y:S01]  /*3e80*/  FSEL R88, R190, -INF , P6 ;  /* 0xff800000be587808 */ /* 0x000fe20003000000 */
[C---:B-----5:R-:W-:Y:S01]  /*3e90*/  HMMA.16816.F32 R4, R104.reuse, R90, R4 ;  /* 0x0000005a6804723c */ /* 0x060fe20000001804 */
[----:B------:R4:W-:Y:S01]  /*3ea0*/  MUFU.EX2 R174, R92 ;  /* 0x0000005c00ae7308 */ /* 0x0009e20000000800 */
[----:B------:R-:W-:Y:S03]  /*3eb0*/  LDSM.16.M88.2 R90, [R219+0xc880] ;  /* 0x00c88000db5a783b */ /* 0x000fe60000000100 */
[----:B------:R-:W-:Y:S02]  /*3ec0*/  FSEL R177, R197, -INF , P0 ;  /* 0xff800000c5b17808 */ /* 0x000fe40000000000 */
[C---:B------:R-:W-:Y:S01]  /*3ed0*/  ISETP.GT.AND P6, PT, R233.reuse, 0x20, PT ;  /* 0x00000020e900780c */ /* 0x040fe20003fc4270 */
        /* <DEDUP_REMOVED lines=10> */
[----:B------:R-:W-:Y:S01]  /*3f80*/  FSEL R100, R187, -INF , P6 ;  /* 0xff800000bb647808 */ /* 0x000fe20003000000 */
[C---:B---3--:R-:W-:Y:S03]  /*3f90*/  HMMA.16816.F32 R16, R104.reuse, R86, R16 ;  /* 0x000000566810723c */ /* 0x048fe60000001810 */
[----:B--2---:R-:W-:Y:S02]  /*3fa0*/  FSEL R92, R189, -INF , P5 ;  /* 0xff800000bd5c7808 */ /* 0x004fe40002800000 */
[----:B------:R-:W-:Y:S03]  /*3fb0*/  ISETP.GT.AND P5, PT, R233, 0x21, PT ;  /* 0x00000021e900780c */ /* 0x000fe60003fa4270 */
[--C-:B------:R-:W-:Y:S01]  /*3fc0*/  FFMA.FTZ R96, R92, c[0x0][0x29c], -R108.reuse ;  /* 0x0000a7005c607a23 */ /* 0x100fe2000001086c */
[----:B------:R-:W-:Y:S01]  /*3fd0*/  FSEL R86, R183, -INF , P5 ;  /* 0xff800000b7567808 */ /* 0x000fe20002800000 */
[----:B------:R-:W2:Y:S02]  /*3fe0*/  LDSM.16.M88.4 R92, [R224+0x4000] ;  /* 0x00400000e05c783b */ /* 0x000ea40000000200 */
[----:B------:R-:W-:Y:S01]  /*3ff0*/  FSEL R175, R195, -INF , P5 ;  /* 0xff800000c3af7808 */ /* 0x000fe20002800000 */
[----:B------:R3:W-:Y:S01]  /*4000*/  MUFU.EX2 R172, R96 ;  /* 0x0000006000ac7308 */ /* 0x0007e20000000800 */
[C---:B------:R-:W-:Y:S01]  /*4010*/  ISETP.GT.AND P5, PT, R233.reuse, 0x40, PT ;  /* 0x00000040e900780c */ /* 0x040fe20003fa4270 */
        /* <DEDUP_REMOVED lines=21> */
[----:B---3--:R-:W-:Y:S02]  /*4170*/  FSEL R96, R188, -INF , P0 ;  /* 0xff800000bc607808 */ /* 0x008fe40000000000 */
[----:B------:R-:W-:Y:S03]  /*4180*/  ISETP.GT.AND P0, PT, R233, 0x41, PT ;  /* 0x00000041e900780c */ /* 0x000fe60003f04270 */
        /* <DEDUP_REMOVED lines=277> */
[----:B------:R-:W-:Y:S01]  /*52e0*/  UIMAD UR16, UR11, UR7, UR16 ;  /* 0x000000070b1072a4 */ /* 0x000fe2000f8e0210 */
[----:B------:R-:W1:Y:S01]  /*52f0*/  S2R R201, SR_TID.X ;  /* 0x0000000000c97919 */ /* 0x000e620000002100 */
        /* <DEDUP_REMOVED lines=9> */
[C-C-:B------:R-:W-:Y:S04]  /*5390*/  IADD3 R6, P5, P0, R8.reuse, 0x80, R2.reuse ;  /* 0x0000008008067810 */ /* 0x140fe800078be002 */
[--C-:B------:R-:W-:Y:S02]  /*53a0*/  IADD3.X R7, R9, RZ, R3.reuse, P5, P0 ;  /* 0x000000ff09077210 */ /* 0x100fe40002fe0403 */
[----:B------:R-:W-:Y:S02]  /*53b0*/  IADD3 R4, P5, P0, R8, 0x100, R2 ;  /* 0x0000010008047810 */ /* 0x000fe400078be002 */
[----:B------:R-:W-:Y:S02]  /*53c0*/  IADD3 R0, -R239, UR13, -R0 ;  /* 0x0000000def007c10 */ /* 0x000fe4000fffe900 */
[C-C-:B------:R-:W-:Y:S02]  /*53d0*/  IADD3.X R5, R9.reuse, RZ, R3.reuse, P5, P0 ;  /* 0x000000ff09057210 */ /* 0x140fe40002fe0403 */
[----:B------:R-:W-:Y:S02]  /*53e0*/  ISETP.LT.OR P0, PT, R0, 0x1, !P6 ;  /* 0x000000010000780c */ /* 0x000fe40007701670 */
[----:B------:R-:W-:Y:S02]  /*53f0*/  IADD3 R8, P5, R8, R2, RZ ;  /* 0x0000000208087210 */ /* 0x000fe40007fbe0ff */
[C---:B------:R-:W-:Y:S03]  /*5400*/  ISETP.LT.OR P6, PT, R0.reuse, 0x21, !P6 ;  /* 0x000000210000780c */ /* 0x040fe600077c1670 */
[----:B------:R-:W-:Y:S01]  /*5410*/  IMAD.X R9, R9, 0x1, R3, P5 ;  /* 0x0000000109097824 */ /* 0x000fe200028e0603 */
[C---:B------:R-:W-:Y:S05]  /*5420*/  LOP3.LUT P5, RZ, R237.reuse, 0x2, RZ, 0xc0, !PT ;  /* 0x00000002edff7812 */ /* 0x040fea00078ac0ff */
[----:B------:R-:W-:Y:S01]  /*5430*/  @!PT LDS RZ, [RZ] ;  /* 0x00000000fffff984 */ /* 0x000fe20000000800 */
[----:B------:R-:W-:Y:S01]  /*5440*/  @!PT LDS RZ, [RZ] ;  /* 0x00000000fffff984 */ /* 0x000fe20000000800 */
[----:B------:R-:W-:Y:S01]  /*5450*/  @!PT LDS RZ, [RZ] ;  /* 0x00000000fffff984 */ /* 0x000fe20000000800 */
[----:B------:R2:W-:Y:S01]  /*5460*/  LDGSTS.E.BYPASS.LTC128B.128 [R236+0x1b080], [R2.64], !P0 ;  /* 0x1b08000002ec7fae */ /* 0x0005e2000c101d4e */
[C---:B------:R-:W-:Y:S02]  /*5470*/  ISETP.LT.OR P0, PT, R0.reuse, 0x1, !P5 ;  /* 0x000000010000780c */ /* 0x040fe40006f01670 */
[C---:B------:R-:W-:Y:S11]  /*5480*/  ISETP.LT.OR P5, PT, R0.reuse, 0x21, !P5 ;  /* 0x000000210000780c */ /* 0x040ff60006fa1670 */
[----:B------:R2:W-:Y:S01]  /*5490*/  LDGSTS.E.BYPASS.LTC128B.128 [R236+0x1d080], [R2.64+0x80], !P0 ;  /* 0x1d08008002ec7fae */ /* 0x0005e2000c101d4e */
[----:B------:R-:W-:Y:S04]  /*54a0*/  LOP3.LUT P0, RZ, R237, 0x4, RZ, 0xc0, !PT ;  /* 0x00000004edff7812 */ /* 0x000fe8000780c0ff */
[C---:B------:R-:W-:Y:S02]  /*54b0*/  ISETP.LT.OR P2, PT, R0.reuse, 0x1, !P0 ;  /* 0x000000010000780c */ /* 0x040fe40004741670 */
[----:B------:R-:W-:Y:S01]  /*54c0*/  ISETP.LT.OR P0, PT, R0, 0x21, !P0 ;  /* 0x000000210000780c */ /* 0x000fe20004701670 */
[----:B-1----:R-:W-:Y:S10]  /*54d0*/  @!P1 IMAD.SHL.U32 R0, R201, 0x10, RZ ;  /* 0x00000010c9009824 */ /* 0x002ff400078e00ff */
[----:B------:R2:W-:Y:S01]  /*54e0*/  LDGSTS.E.BYPASS.LTC128B.128 [R236+0x1f080], [R2.64+0x100], !P2 ;  /* 0x1f08010002ec7fae */ /* 0x0005e2000d101d4e */
[----:B------:R-:W-:Y:S03]  /*54f0*/  ISETP.NE.AND P2, PT, R10, RZ, PT ;  /* 0x000000ff0a00720c */ /* 0x000fe60003f45270 */
[----:B------:R1:W-:Y:S04]  /*5500*/  LDGSTS.E.BYPASS.LTC128B.128 [R236+0x1c080], [R8.64], !P6 ;  /* 0x1c08000008ec7fae */ /* 0x0003e8000f101d4e */
[----:B------:R1:W-:Y:S04]  /*5510*/  LDGSTS.E.BYPASS.LTC128B.128 [R236+0x1e080], [R6.64], !P5 ;  /* 0x1e08000006ec7fae */ /* 0x0003e8000e901d4e */
[----:B------:R1:W-:Y:S01]  /*5520*/  LDGSTS.E.BYPASS.LTC128B.128 [R236+0x20080], [R4.64], !P0 ;  /* 0x2008000004ec7fae */ /* 0x0003e2000c101d4e */
[----:B--2---:R-:W-:Y:S04]  /*5530*/  IMAD.U32 R2, RZ, RZ, UR6 ;  /* 0x00000006ff027e24 */ /* 0x004fe8000f8e00ff */
[----:B------:R-:W-:Y:S05]  /*5540*/  @!P1 IMAD.WIDE R2, R2, 0x4, R246 ;  /* 0x0000000402029825 */ /* 0x000fea00078e02f6 */
[----:B------:R1:W-:Y:S02]  /*5550*/  @!P1 LDGSTS.E.BYPASS.LTC128B.128 [R0+0x21280], [R2.64] ;  /* 0x2128000002009fae */ /* 0x0003e4000b901d4e */
.L_x_799:
[-C--:B-1234-:R-:W-:Y:S01]  /*5560*/  HMMA.16816.F32 R4, R108, R16.reuse, RZ ;  /* 0x000000106c04723c */ /* 0x09efe200000018ff */
[----:B------:R-:W-:Y:S01]  /*5570*/  LDSM.16.M88.4 R200, [R223+0x1000] ;  /* 0x00100000dfc8783b */ /* 0x000fe20000000200 */
[----:B------:R-:W-:Y:S02]  /*5580*/  UIMAD UR5, UR5, 0x3000, URZ ;  /* 0x00003000050578a4 */ /* 0x000fe4000f8e023f */
[----:B------:R-:W-:Y:S01]  /*5590*/  UISETP.GE.AND UP0, UPT, UR11, UR8, UPT ;  /* 0x000000080b00728c */ /* 0x000fe2000bf06270 */
[----:B------:R-:W1:Y:S01]  /*55a0*/  LDSM.16.MT88.4 R204, [R222+0x1000] ;  /* 0x00100000decc783b */ /* 0x000e620000004200 */
[----:B------:R-:W-:Y:S02]  /*55b0*/  UISETP.GE.AND UP1, UPT, UR12, 0x1, UPT ;  /* 0x000000010c00788c */ /* 0x000fe4000bf26270 */
[C---:B------:R-:W-:Y:S01]  /*55c0*/  HMMA.16816.F32 R8, R172.reuse, R16, RZ ;  /* 0x00000010ac08723c */ /* 0x040fe200000018ff */
[----:B------:R-:W2:Y:S01]  /*55d0*/  LDSM.16.M88.4 R208, [R223+0x1400] ;  /* 0x00140000dfd0783b */ /* 0x000ea20000000200 */
[----:B------:R-:W-:Y:S02]  /*55e0*/  UIADD3 UR6, UR4, 0x1, URZ ;  /* 0x0000000104067890 */ /* 0x000fe4000fffe03f */
[----:B------:R-:W-:Y:S01]  /*55f0*/  IMAD.U32 R2, RZ, RZ, UR5 ;  /* 0x00000005ff027e24 */ /* 0x000fe2000f8e00ff */
[----:B------:R-:W-:Y:S01]  /*5600*/  LDSM.16.M88.4 R212, [R223+0x2400] ;  /* 0x00240000dfd4783b */ /* 0x000fe20000000200 */
[----:B------:R-:W-:Y:S01]  /*5610*/  IADD3 R0, P0, R244, UR5, RZ ;  /* 0x00000005f4007c10 */ /* 0x000fe2000ff1e0ff */
[----:B------:R-:W-:Y:S01]  /*5620*/  UIADD3 UR5, UR12, 0x1, URZ ;  /* 0x000000010c057890 */ /* 0x000fe2000fffe03f */
[-C--:B------:R-:W-:Y:S01]  /*5630*/  HMMA.16816.F32 R12, R172, R18.reuse, RZ ;  /* 0x00000012ac0c723c */ /* 0x080fe200000018ff */
[----:B------:R-:W0:Y:S01]  /*5640*/  LDGDEPBAR ;  /* 0x00000000000079af */ /* 0x000e220000000000 */
[----:B------:R-:W-:Y:S02]  /*5650*/  UISETP.GE.AND UP2, UPT, UR4, 0x1, UPT ;  /* 0x000000010400788c */ /* 0x000fe4000bf46270 */
[----:B------:R-:W-:Y:S01]  /*5660*/  LEA.HI.X.SX32 R2, R2, R251, 0x1, P0 ;  /* 0x000000fb02027211 */ /* 0x000fe200000f0eff */
[----:B------:R-:W-:Y:S03]  /*5670*/  USEL UR12, UR5, URZ, !UP1 ;  /* 0x0000003f050c7287 */ /* 0x000fe6000c800000 */
[C---:B------:R-:W-:Y:S01]  /*5680*/  HMMA.16816.F32 R16, R108.reuse, R18, RZ ;  /* 0x000000126c10723c */ /* 0x040fe200000018ff */
[----:B------:R-:W-:Y:S07]  /*5690*/  UMOV UR5, UR11 ;  /* 0x0000000b00057c82 */ /* 0x000fee0008000000 */
[-C--:B------:R-:W-:Y:S08]  /*56a0*/  HMMA.16816.F32 R20, R108, R96.reuse, RZ ;  /* 0x000000606c14723c */ /* 0x080ff000000018ff */
[C---:B------:R-:W-:Y:S08]  /*56b0*/  HMMA.16816.F32 R84, R172.reuse, R96, RZ ;  /* 0x00000060ac54723c */ /* 0x040ff000000018ff */
[-C--:B------:R-:W-:Y:S08]  /*56c0*/  HMMA.16816.F32 R88, R172, R98.reuse, RZ ;  /* 0x00000062ac58723c */ /* 0x080ff000000018ff */
[C---:B------:R-:W-:Y:S08]  /*56d0*/  HMMA.16816.F32 R92, R108.reuse, R98, RZ ;  /* 0x000000626c5c723c */ /* 0x040ff000000018ff */
[-C--:B------:R-:W-:Y:S08]  /*56e0*/  HMMA.16816.F32 R96, R108, R176.reuse, RZ ;  /* 0x000000b06c60723c */ /* 0x080ff000000018ff */
[C---:B------:R-:W-:Y:S08]  /*56f0*/  HMMA.16816.F32 R100, R172.reuse, R176, RZ ;  /* 0x000000b0ac64723c */ /* 0x040ff000000018ff */
[-C--:B------:R-:W-:Y:S01]  /*5700*/  HMMA.16816.F32 R104, R172, R178.reuse, RZ ;  /* 0x000000b2ac68723c */ /* 0x080fe200000018ff */
[----:B------:R-:W3:Y:S07]  /*5710*/  LDSM.16.MT88.4 R172, [R222+0x3800] ;  /* 0x00380000deac783b */ /* 0x000eee0000004200 */
[----:B------:R-:W-:Y:S01]  /*5720*/  HMMA.16816.F32 R108, R108, R178, RZ ;  /* 0x000000b26c6c723c */ /* 0x000fe200000018ff */
[----:B------:R-:W4:Y:S07]  /*5730*/  LDSM.16.MT88.4 R176, [R222+0x6000] ;  /* 0x00600000deb0783b */ /* 0x000f2e0000004200 */
        /* <DEDUP_REMOVED lines=27> */
[-C--:B----4-:R-:W-:Y:S08]  /*58f0*/  HMMA.16816.F32 R96, R200, R176.reuse, R96 ;  /* 0x000000b0c860723c */ /* 0x090ff00000001860 */
[C---:B------:R-:W-:Y:S08]  /*5900*/  HMMA.16816.F32 R100, R208.reuse, R176, R100 ;  /* 0x000000b0d064723c */ /* 0x040ff00000001864 */
[-C--:B------:R-:W-:Y:S01]  /*5910*/  HMMA.16816.F32 R104, R208, R178.reuse, R104 ;  /* 0x000000b2d068723c */ /* 0x080fe20000001868 */
[----:B------:R-:W2:Y:S07]  /*5920*/  LDSM.16.MT88.4 R208, [R222+0x4800] ;  /* 0x00480000ded0783b */ /* 0x000eae0000004200 */
[----:B------:R-:W-:Y:S01]  /*5930*/  HMMA.16816.F32 R108, R200, R178, R108 ;  /* 0x000000b2c86c723c */ /* 0x000fe2000000186c */
[----:B------:R-:W3:Y:S07]  /*5940*/  LDSM.16.MT88.4 R176, [R222+0x7000] ;  /* 0x00700000deb0783b */ /* 0x000eee0000004200 */
[-C--:B-----5:R-:W-:Y:S08]  /*5950*/  HMMA.16816.F32 R4, R180, R184.reuse, R4 ;  /* 0x000000b8b404723c */ /* 0x0a0ff00000001804 */
        /* <DEDUP_REMOVED lines=38> */
[-C--:B---3--:R-:W-:Y:S03]  /*5bc0*/  HMMA.16816.F32 R96, R196, R176.reuse, R96 ;  /* 0x000000b0c460723c */ /* 0x088fe60000001860 */
        /* <DEDUP_REMOVED lines=193> */
.L_x_797:
[----:B------:R-:W-:Y:S05]  /*67e0*/  @P1 EXIT ;  /* 0x000000000000194d */ /* 0x000fea0003800000 */
[----:B------:R-:W-:-:S04]  /*67f0*/  ISETP.NE.U32.AND P2, PT, RZ, c[0x0][0x360], PT ;  /* 0x0000d800ff007a0c */ /* 0x000fc80003f45070 */
[----:B------:R-:W-:-:S13]  /*6800*/  ISETP.NE.AND.EX P2, PT, RZ, c[0x0][0x364], PT, P2 ;  /* 0x0000d900ff007a0c */ /* 0x000fda0003f45320 */
[----:B-1----:R-:W-:-:S04]  /*6810*/  @P2 IMAD.MOV.U32 R2, RZ, RZ, 0x4 ;  /* 0x00000004ff022424 */ /* 0x002fc800078e00ff */
[----:B------:R-:W-:-:S05]  /*6820*/  @P2 IMAD.WIDE R2, R252, R2, c[0x0][0x360] ;  /* 0x0000d800fc022625 */ /* 0x000fca00078e0202 */
[----:B------:R1:W2:Y:S01]  /*6830*/  @P2 LDG.E R0, [R2.64] ;  /* 0x0000000e02002981 */ /* 0x0002a2000c1e1900 */
[----:B------:R-:W3:Y:S03]  /*6840*/  S2UR UR5, SR_CTAID.X ;  /* 0x00000000000579c3 */ /* 0x000ee60000002500 */
[----:B------:R-:W4:Y:S04]  /*6850*/  S2R R5, SR_TID.X ;  /* 0x0000000000057919 */ /* 0x000f280000002100 */
[----:B-1----:R-:W1:Y:S01]  /*6860*/  S2R R3, SR_CTAID.Y ;  /* 0x0000000000037919 */ /* 0x002e620000002600 */
[----:B------:R-:W-:Y:S01]  /*6870*/  MOV R2, 0x1 ;  /* 0x0000000100027802 */ /* 0x000fe20000000f00 */
[----:B---3--:R-:W-:Y:S01]  /*6880*/  UIMAD UR5, UR5, 0x3c00, URZ ;  /* 0x00003c00050578a4 */ /* 0x008fe2000f8e023f */
[----:B----4-:R-:W-:Y:S01]  /*6890*/  SHF.R.S32.HI R6, RZ, 0x1f, R5 ;  /* 0x0000001fff067819 */ /* 0x010fe20000011405 */
[----:B------:R-:W-:Y:S01]  /*68a0*/  BAR.SYNC.DEFER_BLOCKING 0x1, 0x100 ;  /* 0x0044000000007b1d */ /* 0x000fe20000010000 */
[----:B------:R-:W-:Y:S01]  /*68b0*/  ISETP.NE.AND P0, PT, R2, c[0x0][0x338], PT ;  /* 0x0000ce0002007a0c */ /* 0x000fe20003f05270 */
[----:B------:R-:W-:-:S12]  /*68c0*/  USHF.R.S32.HI UR4, URZ, 0x1f, UR5 ;  /* 0x0000001f3f047899 */ /* 0x000fd80008011405 */
[----:B-1----:R-:W-:-:S04]  /*68d0*/  @P0 IMAD.HI.U32 R4, R3, c[0x0][0x33c], RZ ;  /* 0x0000cf0003040a27 */ /* 0x002fc800078e00ff */
[----:B--2---:R-:W-:-:S04]  /*68e0*/  @P2 IMAD R0, R252, 0x50, R0 ;  /* 0x00000050fc002824 */ /* 0x004fc800078e0200 */
[----:B------:R-:W-:-:S05]  /*68f0*/  @P2 IMAD.HI R0, R0, 0x66666667, RZ ;  /* 0x6666666700002827 */ /* 0x000fca00078e02ff */
[----:B------:R-:W-:-:S04]  /*6900*/  @P2 SHF.R.U32.HI R2, RZ, 0x1f, R0 ;  /* 0x0000001fff022819 */ /* 0x000fc80000011600 */
[----:B------:R-:W-:Y:S01]  /*6910*/  @P2 LEA.HI.SX32 R2, R0, R2, 0x1b ;  /* 0x0000000200022211 */ /* 0x000fe200078fdaff */
[----:B------:R-:W-:Y:S01]  /*6920*/  IMAD.MOV.U32 R0, RZ, RZ, R3 ;  /* 0x000000ffff007224 */ /* 0x000fe200078e0003 */
[----:B------:R-:W-:-:S03]  /*6930*/  @P0 SHF.R.U32.HI R0, RZ, c[0x0][0x340], R4 ;  /* 0x0000d000ff000a19 */ /* 0x000fc60000011604 */
[----:B------:R-:W-:Y:S01]  /*6940*/  @P2 IMAD R2, R2, 0x3c00, RZ ;  /* 0x00003c0002022824 */ /* 0x000fe200078e02ff */
[----:B------:R-:W-:-:S04]  /*6950*/  SHF.R.S32.HI R4, RZ, 0x1f, R0 ;  /* 0x0000001fff047819 */ /* 0x000fc80000011400 */
[----:B------:R-:W-:Y:S02]  /*6960*/  @P2 SHF.R.S32.HI R3, RZ, 0x1f, R2 ;  /* 0x0000001fff032819 */ /* 0x000fe40000011402 */
[----:B------:R-:W-:-:S06]  /*6970*/  @!P2 CS2R R2, SRZ ;  /* 0x000000000002a805 */ /* 0x000fcc000001ff00 */
[----:B------:R-:W-:Y:S01]  /*6980*/  IADD3 R2, P1, P0, R2, UR5, R5 ;  /* 0x0000000502027c10 */ /* 0x000fe2000f83e005 */
[C---:B------:R-:W-:Y:S02]  /*6990*/  IMAD R5, R4.reuse, c[0x0][0x328], RZ ;  /* 0x0000ca0004057a24 */ /* 0x040fe400078e02ff */
[----:B------:R-:W-:Y:S01]  /*69a0*/  IMAD R4, R4, c[0x0][0x300], RZ ;  /* 0x0000c00004047a24 */ /* 0x000fe200078e02ff */
[----:B------:R-:W-:Y:S01]  /*69b0*/  IADD3.X R3, R3, UR4, R6, P1, P0 ;  /* 0x0000000403037c10 */ /* 0x000fe20008fe0406 */
[C---:B------:R-:W-:Y:S01]  /*69c0*/  IMAD R7, R0.reuse, c[0x0][0x32c], R5 ;  /* 0x0000cb0000077a24 */ /* 0x040fe200078e0205 */
[----:B------:R-:W-:Y:S01]  /*69d0*/  SHF.R.S32.HI R6, RZ, 0x1f, R252 ;  /* 0x0000001fff067819 */ /* 0x000fe200000114fc */
[C---:B------:R-:W-:Y:S02]  /*69e0*/  IMAD R8, R0.reuse, c[0x0][0x304], R4 ;  /* 0x0000c10000087a24 */ /* 0x040fe400078e0204 */
[----:B------:R-:W-:-:S04]  /*69f0*/  IMAD.WIDE.U32 R4, R0, c[0x0][0x328], R2 ;  /* 0x0000ca0000047a25 */ /* 0x000fc800078e0002 */
[----:B------:R-:W-:Y:S01]  /*6a00*/  IMAD.WIDE.U32 R2, R0, c[0x0][0x300], R2 ;  /* 0x0000c00000027a25 */ /* 0x000fe200078e0002 */
[----:B------:R-:W-:Y:S02]  /*6a10*/  SEL R0, R6, RZ, !P2 ;  /* 0x000000ff06007207 */ /* 0x000fe40005000000 */
[----:B------:R-:W-:Y:S01]  /*6a20*/  IADD3 R5, R5, R7, RZ ;  /* 0x0000000705057210 */ /* 0x000fe20007ffe0ff */
[----:B------:R-:W-:Y:S01]  /*6a30*/  IMAD.IADD R3, R3, 0x1, R8 ;  /* 0x0000000103037824 */ /* 0x000fe200078e0208 */
[----:B------:R-:W-:Y:S01]  /*6a40*/  SEL R6, R252, RZ, !P2 ;  /* 0x000000fffc067207 */ /* 0x000fe20005000000 */
[C---:B------:R-:W-:Y:S02]  /*6a50*/  IMAD R10, R0.reuse, c[0x0][0x330], RZ ;  /* 0x0000cc00000a7a24 */ /* 0x040fe400078e02ff */
[----:B------:R-:W-:Y:S02]  /*6a60*/  IMAD R0, R0, c[0x0][0x308], RZ ;  /* 0x0000c20000007a24 */ /* 0x000fe400078e02ff */
[----:B------:R-:W-:-:S02]  /*6a70*/  IMAD R10, R6, c[0x0][0x334], R10 ;  /* 0x0000cd00060a7a24 */ /* 0x000fc400078e020a */
[----:B------:R-:W-:-:S04]  /*6a80*/  IMAD.WIDE.U32 R8, R6, c[0x0][0x330], R4 ;  /* 0x0000cc0006087a25 */ /* 0x000fc800078e0004 */
[----:B------:R-:W-:Y:S01]  /*6a90*/  IMAD R0, R6, c[0x0][0x30c], R0 ;  /* 0x0000c30006007a24 */ /* 0x000fe200078e0200 */
[----:B------:R-:W-:Y:S01]  /*6aa0*/  LEA R4, P1, R8, c[0x0][0x310], 0x2 ;  /* 0x0000c40008047a11 */ /* 0x000fe200078210ff */
[----:B------:R-:W-:Y:S01]  /*6ab0*/  IMAD.WIDE.U32 R6, R6, c[0x0][0x308], R2 ;  /* 0x0000c20006067a25 */ /* 0x000fe200078e0002 */
[----:B------:R-:W-:-:S03]  /*6ac0*/  IADD3 R3, R9, R10, RZ ;  /* 0x0000000a09037210 */ /* 0x000fc60007ffe0ff */
[----:B------:R-:W-:Y:S01]  /*6ad0*/  IMAD.IADD R0, R7, 0x1, R0 ;  /* 0x0000000107007824 */ /* 0x000fe200078e0200 */
[----:B------:R-:W-:Y:S02]  /*6ae0*/  LEA.HI.X R5, R8, c[0x0][0x314], R3, 0x2, P1 ;  /* 0x0000c50008057a11 */ /* 0x000fe400008f1403 */
[----:B------:R-:W-:-:S03]  /*6af0*/  LEA R2, P0, R6, c[0x0][0x2e8], 0x2 ;  /* 0x0000ba0006027a11 */ /* 0x000fc600078010ff */
        /* <DEDUP_REMOVED lines=122> */
.L_x_801:
        /* <DEDUP_REMOVED lines=14> */
.L_x_1408:


//--------------------- .text._ZN7cutlass13device_kernelIN5flash19enable_sm80_to_sm89INS1_16FlashAttnBwdSm80INS1_25CollectiveMainloopBwdSm80ILi2ELi1EN4cute5tupleIJNS5_1CILi64EEENS7_ILi80EEENS7_ILi192EEEEEENS_6half_tEfNS_4arch4Sm80ELb0ELb0ELb1ELb1ELb1ELb0ELb1ELb0ELi2ELi4ELi2ELi2ELb0EEENS1_24CollectiveEpilogueBwdGQAISB_fSE_Li256ELb1ELb1EEENS1_19SingleTileSchedulerILb1ELb0ELb0ELi80EEEEEEEEEvNT_6ParamsE --------------------------
	.section	.text._ZN7cutlass13device_kernelIN5flash19enable_sm80_to_sm89INS1_16FlashAttnBwdSm80INS1_25CollectiveMainloopBwdSm80ILi2ELi1EN4cute5tupleIJNS5_1CILi64EEENS7_ILi80EEENS7_ILi192EEEEEENS_6half_tEfNS_4arch4Sm80ELb0ELb0ELb1ELb1ELb1ELb0ELb1ELb0ELi2ELi4ELi2ELi2ELb0EEENS1_24CollectiveEpilogueBwdGQAISB_fSE_Li256ELb1ELb1EEENS1_19SingleTileSchedulerILb1ELb0ELb0ELi80EEEEEEEEEvNT_6ParamsE,"ax",@progbits
	.sectioninfo	@"SHI_REGISTERS=254"
	.align	128
.text._ZN7cutlass13device_kernelIN5flash19enable_sm80_to_sm89INS1_16FlashAttnBwdSm80INS1_25CollectiveMainloopBwdSm80ILi2ELi1EN4cute5tupleIJNS5_1CILi64EEENS7_ILi80EEENS7_ILi192EEEEEENS_6half_tEfNS_4arch4Sm80ELb0ELb0ELb1ELb1ELb1ELb0ELb1ELb0ELi2ELi4ELi2ELi2ELb0EEENS1_24CollectiveEpilogueBwdGQAISB_fSE_Li256ELb1ELb1EEENS1_19SingleTileSchedulerILb1ELb0ELb0ELi80EEEEEEEEEvNT_6ParamsE:
        .type           _ZN7cutlass13device_kernelIN5flash19enable_sm80_to_sm89INS1_16FlashAttnBwdSm80INS1_25CollectiveMainloopBwdSm80ILi2ELi1EN4cute5tupleIJNS5_1CILi64EEENS7_ILi80EEENS7_ILi192EEEEEENS_6half_tEfNS_4arch4Sm80ELb0ELb0ELb1ELb1ELb1ELb0ELb1ELb0ELi2ELi4ELi2ELi2ELb0EEENS1_24CollectiveEpilogueBwdGQAISB_fSE_Li256ELb1ELb1EEENS1_19SingleTileSchedulerILb1ELb0ELb0ELi80EEEEEEEEEvNT_6ParamsE,@function
        .size           _ZN7cutlass13device_kernelIN5flash19enable_sm80_to_sm89INS1_16FlashAttnBwdSm80INS1_25CollectiveMainloopBwdSm80ILi2ELi1EN4cute5tupleIJNS5_1CILi64EEENS7_ILi80EEENS7_ILi192EEEEEENS_6half_tEfNS_4arch4Sm80ELb0ELb0ELb1ELb1ELb1ELb0ELb1ELb0ELi2ELi4ELi2ELi2ELb0EEENS1_24CollectiveEpilogueBwdGQAISB_fSE_Li256ELb1ELb1EEENS1_19SingleTileSchedulerILb1ELb0ELb0ELi80EEEEEEEEEvNT_6ParamsE,(.L_x_1409 - _ZN7cutlass13device_kernelIN5flash19enable_sm80_to_sm89INS1_16FlashAttnBwdSm80INS1_25CollectiveMainloopBwdSm80ILi2ELi1EN4cute5tupleIJNS5_1CILi64EEENS7_ILi80EEENS7_ILi192EEEEEENS_6half_tEfNS_4arch4Sm80ELb0ELb0ELb1ELb1ELb1ELb0ELb1ELb0ELi2ELi4ELi2ELi2ELb0EEENS1_24CollectiveEpilogueBwdGQAISB_fSE_Li256ELb1ELb1EEENS1_19SingleTileSchedulerILb1ELb0ELb0ELi80EEEEEEEEEvNT_6ParamsE)
        .other          _ZN7cutlass13device_kernelIN5flash19enable_sm80_to_sm89INS1_16FlashAttnBwdSm80INS1_25CollectiveMainloopBwdSm80ILi2ELi1EN4cute5tupleIJNS5_1CILi64EEENS7_ILi80EEENS7_ILi192EEEEEENS_6half_tEfNS_4arch4Sm80ELb0ELb0ELb1ELb1ELb1ELb0ELb1ELb0ELi2ELi4ELi2ELi2ELb0EEENS1_24CollectiveEpilogueBwdGQAISB_fSE_Li256ELb1ELb1EEENS1_19SingleTileSchedulerILb1ELb0ELb0ELi80EEEEEEEEEvNT_6ParamsE,@"STO_CUDA_ENTRY STV_DEFAULT"
_ZN7cutlass13device_kernelIN5flash19enable_sm80_to_sm89INS1_16FlashAttnBwdSm80INS1_25CollectiveMainloopBwdSm80ILi2ELi1EN4cute5tupleIJNS5_1CILi64EEENS7_ILi80EEENS7_ILi192EEEEEENS_6half_tEfNS_4arch4Sm80ELb0ELb0ELb1ELb1ELb1ELb0ELb1ELb0ELi2ELi4ELi2ELi2ELb0EEENS1_24CollectiveEpilogueBwdGQAISB_fSE_Li256ELb1ELb1EEENS1_19SingleTileSchedulerILb1ELb0ELb0ELi80EEEEEEEEEvNT_6ParamsE:
        /* <DEDUP_REMOVED lines=17> */
.L_x_803:
        /* <DEDUP_REMOVED lines=8> */
.L_x_805:
[----:B------:R-:W-:Y:S02]  /*0190*/  MOV R4, c[0x0][0x3ac] ;  /* 0x0000eb0000047a02 */ /* 0x000fe40000000f00 */
.L_x_804:
[----:B------:R-:W-:-:S05]  /*01a0*/  IMAD R3, R2, 0x50, RZ ;  /* 0x0000005002037824 */ /* 0x000fca00078e02ff */
[----:B-----5:R-:W-:-:S04]  /*01b0*/  ISETP.GE.AND P0, PT, R3, R4, PT ;  /* 0x000000040300720c */ /* 0x020fc80003f06270 */
[----:B------:R-:W-:Y:S01]  /*01c0*/  SEL R239, R239, 0xffffffff, !P0 ;  /* 0xffffffffefef7807 */ /* 0x000fe20004000000 */
[----:B------:R-:W-:Y:S05]  /*01d0*/  BRA `(.L_x_806) ;  /* 0x0000011000007947 */ /* 0x000fea0003800000 */
.L_x_802:
[----:B---34-:R-:W-:-:S04]  /*01e0*/  ISETP.NE.U32.AND P0, PT, RZ, c[0x0][0x3c8], PT ;  /* 0x0000f200ff007a0c */ /* 0x018fc80003f05070 */
[----:B------:R-:W-:-:S13]  /*01f0*/  ISETP.NE.AND.EX P0, PT, RZ, c[0x0][0x3cc], PT, P0 ;  /* 0x0000f300ff007a0c */ /* 0x000fda0003f05300 */
[----:B------:R-:W-:Y:S05]  /*0200*/  @!P0 BRA `(.L_x_807) ;  /* 0x0000002000008947 */ /* 0x000fea0003800000 */
[----:B------:R1:W5:Y:S01]  /*0210*/  LDG.E R4, [R4.64] ;  /* 0x0000000e04047981 */ /* 0x000362000c1e1900 */
[----:B------:R-:W-:Y:S05]  /*0220*/  BRA `(.L_x_808) ;  /* 0x0000009000007947 */ /* 0x000fea0003800000 */
.L_x_807:
        /* <DEDUP_REMOVED lines=8> */
.L_x_809:
[----:B------:R-:W-:Y:S02]  /*02b0*/  MOV R4, c[0x0][0x3ac] ;  /* 0x0000eb0000047a02 */ /* 0x000fe40000000f00 */
.L_x_808:
[----:B------:R-:W-:-:S05]  /*02c0*/  IMAD R3, R2, 0x50, RZ ;  /* 0x0000005002037824 */ /* 0x000fca00078e02ff */
[----:B-----5:R-:W-:-:S04]  /*02d0*/  ISETP.GE.AND P0, PT, R3, R4, PT ;  /* 0x000000040300720c */ /* 0x020fc80003f06270 */
[----:B------:R-:W-:-:S04]  /*02e0*/  SEL R239, R239, 0xffffffff, !P0 ;  /* 0xffffffffefef7807 */ /* 0x000fc80004000000 */
.L_x_806:
        /* <DEDUP_REMOVED lines=10> */
[CC--:B------:R-:W-:Y:S02]  /*0390*/  @P0 IMAD.WIDE R6, R239.reuse, R12.reuse, c[0x0][0x2d8] ;  /* 0x0000b600ef060625 */ /* 0x0c0fe400078e020c */
[----:B------:R-:W3:Y:S02]  /*03a0*/  @P4 LDG.E R11, [R16.64] ;  /* 0x0000000e100b4981 */ /* 0x000ee4000c1e1900 */
[C---:B------:R-:W-:Y:S02]  /*03b0*/  IMAD.WIDE R14, R239.reuse, R12, c[0x0][0x2d0] ;  /* 0x0000b400ef0e7625 */ /* 0x040fe400078e020c */
[----:B------:R4:W5:Y:S04]  /*03c0*/  @P0 LDG.E R10, [R6.64] ;  /* 0x0000000e060a0981 */ /* 0x000968000c1e1900 */
[----:B-1----:R-:W3:Y:S01]  /*03d0*/  @P3 LDG.E R5, [R14.64] ;  /* 0x0000000e0e053981 */ /* 0x002ee2000c1e1900 */
[----:B------:R-:W-:Y:S01]  /*03e0*/  ULDC UR12, c[0x0][0x168] ;  /* 0x00005a00000c7ab9 */ /* 0x000fe20000000800 */
[----:B------:R-:W-:Y:S01]  /*03f0*/  CS2R R8, SRZ ;  /* 0x0000000000087805 */ /* 0x000fe2000001ff00 */
[----:B----4-:R-:W-:Y:S01]  /*0400*/  CS2R R6, SRZ ;  /* 0x0000000000067805 */ /* 0x010fe2000001ff00 */
[----:B--2---:R-:W-:-:S05]  /*0410*/  @P4 IMAD R4, R239, 0x40, R4 ;  /* 0x00000040ef044824 */ /* 0x004fca00078e0204 */
[----:B------:R-:W-:-:S04]  /*0420*/  @P4 SHF.R.S32.HI R3, RZ, 0x1f, R4 ;  /* 0x0000001fff034819 */ /* 0x000fc80000011404 */
[----:B------:R-:W-:Y:S01]  /*0430*/  @P4 LEA.HI R3, R3, R4, RZ, 0x6 ;  /* 0x0000000403034211 */ /* 0x000fe200078f30ff */
[----:B-----5:R1:W2:Y:S01]  /*0440*/  @P0 R2UR UR12, R10 ;  /* 0x000000000a0c03c2 */ /* 0x0202a200000e0000 */
[----:B------:R-:W-:Y:S01]  /*0450*/  IMAD.MOV.U32 R4, RZ, RZ, RZ ;  /* 0x000000ffff047224 */ /* 0x000fe200078e00ff */
[--C-:B---3--:R-:W-:Y:S01]  /*0460*/  @P4 SHF.R.S32.HI R7, RZ, 0x1f, R11.reuse ;  /* 0x0000001fff074819 */ /* 0x108fe2000001140b */
[----:B------:R-:W-:Y:S01]  /*0470*/  @P4 IMAD.MOV.U32 R6, RZ, RZ, R11 ;  /* 0x000000ffff064224 */ /* 0x000fe200078e000b */
[----:B------:R-:W-:Y:S01]  /*0480*/  @P4 LOP3.LUT R4, R3, 0xffffffc0, RZ, 0xc0, !PT ;  /* 0xffffffc003044812 */ /* 0x000fe200078ec0ff */
[----:B------:R-:W-:Y:S01]  /*0490*/  IMAD.MOV.U32 R3, RZ, RZ, c[0x0][0x198] ;  /* 0x00006600ff037624 */ /* 0x000fe200078e00ff */
[--C-:B------:R-:W-:Y:S01]  /*04a0*/  @P3 SHF.R.S32.HI R9, RZ, 0x1f, R5.reuse ;  /* 0x0000001fff093819 */ /* 0x100fe20000011405 */
[----:B------:R-:W-:Y:S01]  /*04b0*/  @P3 IMAD.MOV.U32 R8, RZ, RZ, R5 ;  /* 0x000000ffff083224 */ /* 0x000fe200078e0005 */
[----:B-12---:R-:W-:Y:S05]  /*04c0*/  @P0 BRA `(.L_x_810) ;  /* 0x0000006000000947 */ /* 0x006fea0003800000 */
[----:B------:R-:W-:Y:S05]  /*04d0*/  @!P4 BRA `(.L_x_810) ;  /* 0x000000500000c947 */ /* 0x000fea0003800000 */
[----:B------:R-:W2:Y:S04]  /*04e0*/  LDG.E R10, [R16.64] ;  /* 0x0000000e100a7981 */ /* 0x000ea8000c1e1900 */
[----:B------:R-:W3:Y:S01]  /*04f0*/  LDG.E R5, [R16.64+0x4] ;  /* 0x0000040e10057981 */ /* 0x000ee2000c1e1900 */
[----:B--2---:R-:W1:Y:S08]  /*0500*/  R2UR UR12, R10 ;  /* 0x000000000a0c73c2 */ /* 0x004e7000000e0000 */
[----:B---3--:R-:W1:Y:S02]  /*0510*/  R2UR UR4, R5 ;  /* 0x00000000050473c2 */ /* 0x008e6400000e0000 */
[----:B-1----:R-:W-:-:S06]  /*0520*/  UIADD3 UR12, -UR12, UR4, URZ ;  /* 0x000000040c0c7290 */ /* 0x002fcc000fffe13f */
.L_x_810:
[----:B------:R-:W-:-:S04]  /*0530*/  ISETP.NE.U32.AND P0, PT, RZ, c[0x0][0x2e0], PT ;  /* 0x0000b800ff007a0c */ /* 0x000fc80003f05070 */
[----:B------:R-:W-:-:S13]  /*0540*/  ISETP.NE.AND.EX P0, PT, RZ, c[0x0][0x2e4], PT, P0 ;  /* 0x0000b900ff007a0c */ /* 0x000fda0003f05300 */
[----:B------:R-:W-:Y:S05]  /*0550*/  @!P0 BRA `(.L_x_811) ;  /* 0x0000003000008947 */ /* 0x000fea0003800000 */
[----:B------:R-:W-:-:S05]  /*0560*/  IMAD.WIDE R12, R239, R12, c[0x0][0x2e0] ;  /* 0x0000b800ef0c7625 */ /* 0x000fca00078e020c */
[----:B------:R1:W5:Y:S01]  /*0570*/  LDG.E R3, [R12.64] ;  /* 0x0000000e0c037981 */ /* 0x000362000c1e1900 */
[----:B------:R-:W-:Y:S05]  /*0580*/  BRA `(.L_x_812) ;  /* 0x0000004000007947 */ /* 0x000fea0003800000 */
.L_x_811:
[----:B------:R-:W-:Y:S05]  /*0590*/  @!P3 BRA `(.L_x_812) ;  /* 0x000000300000b947 */ /* 0x000fea0003800000 */
[----:B------:R-:W2:Y:S04]  /*05a0*/  LDG.E R3, [R14.64] ;  /* 0x0000000e0e037981 */ /* 0x000ea8000c1e1900 */
[----:B------:R-:W2:Y:S02]  /*05b0*/  LDG.E R10, [R14.64+0x4] ;  /* 0x0000040e0e0a7981 */ /* 0x000ea4000c1e1900 */
[----:B--2---:R-:W-:Y:S02]  /*05c0*/  IADD3 R3, -R3, R10, RZ ;  /* 0x0000000a03037210 */ /* 0x004fe40007ffe1ff */
.L_x_812:
        /* <DEDUP_REMOVED lines=67> */
[----:B-1----:R-:W-:Y:S01]  /*0a00*/  SHF.R.S32.HI R12, RZ, 0x1f, R4 ;  /* 0x0000001fff0c7819 */ /* 0x002fe20000011404 */
[----:B------:R-:W-:Y:S01]  /*0a10*/  IMAD.SHL.U32 R13, R232, 0x4, RZ ;  /* 0x00000004e80d7824 */ /* 0x000fe200078e00ff */
[----:B------:R-:W-:Y:S01]  /*0a20*/  ISETP.NE.AND P2, PT, R5, 0x1, PT ;  /* 0x000000010500780c */ /* 0x000fe20003f45270 */
[----:B------:R-:W-:Y:S01]  /*0a30*/  IMAD.MOV.U32 R17, RZ, RZ, R0 ;  /* 0x000000ffff117224 */ /* 0x000fe200078e0000 */
[----:B------:R-:W-:Y:S01]  /*0a40*/  SHF.R.S32.HI R5, RZ, 0x1f, R232 ;  /* 0x0000001fff057819 */ /* 0x000fe200000114e8 */
[----:B------:R-:W-:Y:S01]  /*0a50*/  ULDC.64 UR4, c[0x0][0x1d8] ;  /* 0x0000760000047ab9 */ /* 0x000fe20000000a00 */
[C---:B------:R-:W-:Y:S01]  /*0a60*/  IADD3 R26, P0, R14.reuse, R232, RZ ;  /* 0x000000e80e1a7210 */ /* 0x040fe20007f1e0ff */
[----:B------:R-:W-:Y:S01]  /*0a70*/  USHF.L.U32 UR7, UR4, 0x5, URZ ;  /* 0x0000000504077899 */ /* 0x000fe2000800063f */
[----:B------:R-:W-:Y:S01]  /*0a80*/  IADD3 R36, P1, R13, R4, RZ ;  /* 0x000000040d247210 */ /* 0x000fe20007f3e0ff */
[----:B------:R-:W-:Y:S01]  /*0a90*/  UMOV UR6, 0x5 ;  /* 0x0000000500067882 */ /* 0x000fe20000000000 */
[----:B------:R-:W-:Y:S01]  /*0aa0*/  LEA.HI R10, R5, R232, RZ, 0x3 ;  /* 0x000000e8050a7211 */ /* 0x000fe200078f18ff */
[----:B------:R-:W-:Y:S01]  /*0ab0*/  USHF.L.U64.HI UR5, UR4, UR6, UR5 ;  /* 0x0000000604057299 */ /* 0x000fe20008010205 */
[----:B------:R-:W-:Y:S01]  /*0ac0*/  LEA.HI.X.SX32 R27, R14, R11, 0x1, P0 ;  /* 0x0000000b0e1b7211 */ /* 0x000fe200000f0eff */
[----:B------:R-:W-:Y:S01]  /*0ad0*/  ULDC.64 UR8, c[0x0][0x178] ;  /* 0x00005e0000087ab9 */ /* 0x000fe20000000a00 */
[----:B------:R-:W-:Y:S01]  /*0ae0*/  LEA.HI.X.SX32 R37, R13, R12, 0x1, P1 ;  /* 0x0000000c0d257211 */ /* 0x000fe200008f0eff */
[----:B------:R-:W-:Y:S01]  /*0af0*/  @P2 IMAD.HI.U32 R12, R0, c[0x0][0x24c], RZ ;  /* 0x00009300000c2a27 */ /* 0x000fe200078e00ff */
[----:B------:R-:W-:Y:S01]  /*0b00*/  SHF.R.S32.HI R11, RZ, 0x1f, R0 ;  /* 0x0000001fff0b7819 */ /* 0x000fe20000011400 */
[----:B------:R-:W-:Y:S01]  /*0b10*/  USHF.L.U32 UR11, UR8, 0x5, URZ ;  /* 0x00000005080b7899 */ /* 0x000fe2000800063f */
[----:B------:R-:W-:Y:S01]  /*0b20*/  LOP3.LUT R21, R10, 0xfffffff8, RZ, 0xc0, !PT ;  /* 0xfffffff80a157812 */ /* 0x000fe200078ec0ff */
[----:B------:R-:W-:Y:S01]  /*0b30*/  IMAD.WIDE.U32 R28, R0, c[0x0][0x270], R36 ;  /* 0x00009c00001c7a25 */ /* 0x000fe200078e0024 */
[----:B------:R-:W-:Y:S01]  /*0b40*/  SHF.R.S32.HI R238, RZ, 0x3, R10 ;  /* 0x00000003ffee7819 */ /* 0x000fe2000001140a */
[----:B------:R-:W-:Y:S01]  /*0b50*/  USHF.L.U32 UR10, UR11, 0x1, URZ ;  /* 0x000000010b0a7899 */ /* 0x000fe2000800063f */
[----:B------:R-:W-:Y:S01]  /*0b60*/  @P2 SHF.R.U32.HI R17, RZ, c[0x0][0x250], R12 ;  /* 0x00009400ff112a19 */ /* 0x000fe2000001160c */
[----:B------:R-:W-:Y:S01]  /*0b70*/  IMAD R15, R11, c[0x0][0x270], RZ ;  /* 0x00009c000b0f7a24 */ /* 0x000fe200078e02ff */
[----:B------:R-:W-:Y:S01]  /*0b80*/  SHF.R.S32.HI R19, RZ, 0x1f, R238 ;  /* 0x0000001fff137819 */ /* 0x000fe200000114ee */
[----:B------:R-:W-:Y:S01]  /*0b90*/  IMAD.IADD R4, R232, 0x1, -R21 ;  /* 0x00000001e8047824 */ /* 0x000fe200078e0a15 */
[----:B------:R-:W-:Y:S01]  /*0ba0*/  IADD3 R13, P0, R238, R6, RZ ;  /* 0x00000006ee0d7210 */ /* 0x000fe20007f1e0ff */
[----:B------:R-:W-:Y:S01]  /*0bb0*/  IMAD R34, R0, c[0x0][0x274], R15 ;  /* 0x00009d0000227a24 */ /* 0x000fe200078e020f */
[----:B------:R-:W-:Y:S01]  /*0bc0*/  SHF.R.S32.HI R15, RZ, 0x1f, R17 ;  /* 0x0000001fff0f7819 */ /* 0x000fe20000011411 */
[----:B------:R-:W-:Y:S01]  /*0bd0*/  IMAD.SHL.U32 R22, R4, 0x8, RZ ;  /* 0x0000000804167824 */ /* 0x000fe200078e00ff */
[----:B------:R-:W-:Y:S01]  /*0be0*/  SEL R30, R239, RZ, !P3 ;  /* 0x000000ffef1e7207 */ /* 0x000fe20005800000 */
[----:B------:R-:W-:Y:S01]  /*0bf0*/  IMAD.X R12, R19, 0x1, R7, P0 ;  /* 0x00000001130c7824 */ /* 0x000fe200000e0607 */
[----:B------:R-:W-:Y:S01]  /*0c00*/  IADD3 R20, P0, R238, R8, RZ ;  /* 0x00000008ee147210 */ /* 0x000fe20007f1e0ff */
[----:B------:R-:W-:Y:S01]  /*0c10*/  IMAD R24, R15, c[0x0][0x1e0], RZ ;  /* 0x000078000f187a24 */ /* 0x000fe200078e02ff */
[----:B------:R-:W-:Y:S01]  /*0c20*/  SHF.R.S32.HI R23, RZ, 0x1f, R22 ;  /* 0x0000001fff177819 */ /* 0x000fe20000011416 */
[----:B------:R-:W-:Y:S01]  /*0c30*/  IMAD.WIDE.U32 R36, R0, c[0x0][0x288], R36 ;  /* 0x0000a20000247a25 */ /* 0x000fe200078e0024 */
[----:B------:R-:W-:Y:S01]  /*0c40*/  SHF.R.S32.HI R7, RZ, 0x1f, R239 ;  /* 0x0000001fff077819 */ /* 0x000fe200000114ef */
[----:B------:R-:W-:Y:S01]  /*0c50*/  CS2R R170, SRZ ;  /* 0x0000000000aa7805 */ /* 0x000fe2000001ff00 */
[----:B------:R-:W-:Y:S01]  /*0c60*/  SEL R240, R239, RZ, !P4 ;  /* 0x000000ffeff07207 */ /* 0x000fe20006000000 */
[----:B------:R-:W-:Y:S01]  /*0c70*/  IMAD.X R21, R19, 0x1, R9, P0 ;  /* 0x0000000113157824 */ /* 0x000fe200000e0609 */
[----:B------:R-:W-:Y:S01]  /*0c80*/  SEL R6, R7, RZ, !P3 ;  /* 0x000000ff07067207 */ /* 0x000fe20005800000 */
[----:B------:R-:W-:Y:S01]  /*0c90*/  IMAD R24, R17, c[0x0][0x1e4], R24 ;  /* 0x0000790011187a24 */ /* 0x000fe200078e0218 */
[----:B------:R-:W-:Y:S01]  /*0ca0*/  SEL R7, R7, RZ, !P4 ;  /* 0x000000ff07077207 */ /* 0x000fe20006000000 */
[----:B------:R-:W-:Y:S01]  /*0cb0*/  IMAD.WIDE.U32 R18, R17, c[0x0][0x1e0], R22 ;  /* 0x0000780011127a25 */ /* 0x000fe200078e0016 */
[----:B------:R-:W-:Y:S01]  /*0cc0*/  ISETP.GE.AND P4, PT, R22, c[0x0][0x1cc], PT ;  /* 0x0000730016007a0c */ /* 0x000fe20003f86270 */
[----:B------:R-:W-:Y:S01]  /*0cd0*/  CS2R R168, SRZ ;  /* 0x0000000000a87805 */ /* 0x000fe2000001ff00 */
[----:B------:R-:W-:Y:S01]  /*0ce0*/  LEA.HI R227, R5, R232, RZ, 0x7 ;  /* 0x000000e805e37211 */ /* 0x000fe200078f38ff */
[----:B------:R-:W-:Y:S01]  /*0cf0*/  IMAD.IADD R25, R19, 0x1, R24 ;  /* 0x0000000113197824 */ /* 0x000fe200078e0218 */
[----:B------:R-:W-:Y:S01]  /*0d00*/  CS2R R166, SRZ ;  /* 0x0000000000a67805 */ /* 0x000fe2000001ff00 */
[----:B------:R-:W-:Y:S01]  /*0d10*/  IMAD.SHL.U32 R19, R238, 0x40, RZ ;  /* 0x00000040ee137824 */ /* 0x000fe200078e00ff */
[----:B------:R-:W-:Y:S01]  /*0d20*/  SHF.R.S32.HI R227, RZ, 0x7, R227 ;  /* 0x00000007ffe37819 */ /* 0x000fe200000114e3 */
[----:B------:R-:W-:Y:S01]  /*0d30*/  IMAD R9, R11, c[0x0][0x288], RZ ;  /* 0x0000a2000b097a24 */ /* 0x000fe200078e02ff */
[----:B------:R-:W-:Y:S01]  /*0d40*/  CS2R R164, SRZ ;  /* 0x0000000000a47805 */ /* 0x000fe2000001ff00 */
[----:B------:R-:W-:Y:S01]  /*0d50*/  IMAD.MOV.U32 R24, RZ, RZ, R18 ;  /* 0x000000ffff187224 */ /* 0x000fe200078e0012 */
[----:B------:R-:W-:Y:S01]  /*0d60*/  LOP3.LUT R19, R19, 0x1c0, RZ, 0xc0, !PT ;  /* 0x000001c013137812 */ /* 0x000fe200078ec0ff */
[----:B------:R-:W-:Y:S01]  /*0d70*/  IMAD R32, R0, c[0x0][0x28c], R9 ;  /* 0x0000a30000207a24 */ /* 0x000fe200078e0209 */
[----:B------:R-:W-:Y:S01]  /*0d80*/  LEA.HI R230, R227, R227, RZ, 0x1 ;  /* 0x000000e3e3e67211 */ /* 0x000fe200078f08ff */
[----:B------:R-:W-:Y:S01]  /*0d90*/  IMAD R9, R6, c[0x0][0x1e8], RZ ;  /* 0x00007a0006097a24 */ /* 0x000fe200078e02ff */
[----:B------:R-:W-:Y:S01]  /*0da0*/  LOP3.LUT R8, R19, 0x38, R22, 0xf8, !PT ;  /* 0x0000003813087812 */ /* 0x000fe200078ef816 */
[----:B------:R-:W-:Y:S01]  /*0db0*/  IMAD.IADD R35, R29, 0x1, R34 ;  /* 0x000000011d237824 */ /* 0x000fe200078e0222 */
[----:B------:R-:W-:Y:S01]  /*0dc0*/  SHF.R.U32.HI R19, RZ, 0x3, R19 ;  /* 0x00000003ff137819 */ /* 0x000fe20000011613 */
[----:B------:R-:W-:Y:S01]  /*0dd0*/  IMAD.MOV.U32 R34, RZ, RZ, R28 ;  /* 0x000000ffff227224 */ /* 0x000fe200078e001c */
[----:B------:R-:W-:Y:S01]  /*0de0*/  LOP3.LUT R230, R230, 0xfffffffe, RZ, 0xc0, !PT ;  /* 0xfffffffee6e67812 */ /* 0x000fe200078ec0ff */
[----:B------:R-:W-:Y:S01]  /*0df0*/  IMAD R28, R30, c[0x0][0x1ec], R9 ;  /* 0x00007b001e1c7a24 */ /* 0x000fe200078e0209 */
[----:B------:R-:W-:Y:S01]  /*0e00*/  LOP3.LUT R19, R8, R19, RZ, 0x3c, !PT ;  /* 0x0000001308137212 */ /* 0x000fe200078e3cff */
[----:B------:R-:W-:Y:S01]  /*0e10*/  IMAD.WIDE.U32 R24, R30, c[0x0][0x1e8], R24 ;  /* 0x00007a001e187a25 */ /* 0x000fe200078e0018 */
[----:B------:R-:W-:Y:S01]  /*0e20*/  CS2R R162, SRZ ;  /* 0x0000000000a27805 */ /* 0x000fe2000001ff00 */
[----:B------:R-:W-:Y:S01]  /*0e30*/  CS2R R160, SRZ ;  /* 0x0000000000a07805 */ /* 0x000fe2000001ff00 */
[----:B------:R-:W-:Y:S01]  /*0e40*/  CS2R R158, SRZ ;  /* 0x00000000009e7805 */ /* 0x000fe2000001ff00 */
[----:B------:R-:W-:Y:S01]  /*0e50*/  IMAD.IADD R33, R37, 0x1, R32 ;  /* 0x0000000125217824 */ /* 0x000fe200078e0220 */
[----:B------:R-:W-:Y:S01]  /*0e60*/  CS2R R156, SRZ ;  /* 0x00000000009c7805 */ /* 0x000fe2000001ff00 */
[----:B------:R-:W-:Y:S01]  /*0e70*/  IMAD.MOV.U32 R32, RZ, RZ, R36 ;  /* 0x000000ffff207224 */ /* 0x000fe200078e0024 */
[----:B------:R-:W-:Y:S01]  /*0e80*/  CS2R R154, SRZ ;  /* 0x00000000009a7805 */ /* 0x000fe2000001ff00 */
[----:B------:R-:W-:Y:S01]  /*0e90*/  IMAD R9, R7, c[0x0][0x290], RZ ;  /* 0x0000a40007097a24 */ /* 0x000fe200078e02ff */
[----:B------:R-:W-:Y:S01]  /*0ea0*/  CS2R R152, SRZ ;  /* 0x0000000000987805 */ /* 0x000fe2000001ff00 */
[----:B------:R-:W-:Y:S01]  /*0eb0*/  IMAD.WIDE R20, R2, 0x50, R20 ;  /* 0x0000005002147825 */ /* 0x000fe200078e0214 */
[----:B------:R-:W-:Y:S01]  /*0ec0*/  CS2R R150, SRZ ;  /* 0x0000000000967805 */ /* 0x000fe2000001ff00 */
[----:B------:R-:W-:Y:S01]  /*0ed0*/  CS2R R148, SRZ ;  /* 0x0000000000947805 */ /* 0x000fe2000001ff00 */
[----:B------:R-:W-:Y:S01]  /*0ee0*/  CS2R R146, SRZ ;  /* 0x0000000000927805 */ /* 0x000fe2000001ff00 */
[----:B------:R-:W-:Y:S01]  /*0ef0*/  IMAD.IADD R29, R25, 0x1, R28 ;  /* 0x00000001191d7824 */ /* 0x000fe200078e021c */
[----:B------:R-:W-:Y:S01]  /*0f00*/  CS2R R144, SRZ ;  /* 0x0000000000907805 */ /* 0x000fe2000001ff00 */
[----:B------:R-:W-:Y:S01]  /*0f10*/  IMAD R25, R7, c[0x0][0x278], RZ ;  /* 0x00009e0007197a24 */ /* 0x000fe200078e02ff */
        /* <DEDUP_REMOVED lines=9> */
[----:B------:R-:W-:Y:S01]  /*0fb0*/  IMAD.MOV.U32 R28, RZ, RZ, R24 ;  /* 0x000000ffff1c7224 */ /* 0x000fe200078e0018 */
[----:B------:R-:W-:Y:S01]  /*0fc0*/  LEA R242, P0, R32, c[0x0][0x280], 0x2 ;  /* 0x0000a00020f27a11 */ /* 0x000fe200078010ff */
[----:B------:R-:W-:Y:S01]  /*0fd0*/  IMAD R9, R21, c[0x0][0x1d8], RZ ;  /* 0x0000760015097a24 */ /* 0x000fe200078e02ff */
[----:B------:R-:W-:Y:S01]  /*0fe0*/  CS2R R130, SRZ ;  /* 0x0000000000827805 */ /* 0x000fe2000001ff00 */
[C---:B------:R-:W-:Y:S01]  /*0ff0*/  IMAD R14, R240.reuse, c[0x0][0x27c], R25 ;  /* 0x00009f00f00e7a24 */ /* 0x040fe200078e0219 */
[----:B------:R-:W-:Y:S01]  /*1000*/  CS2R R128, SRZ ;  /* 0x0000000000807805 */ /* 0x000fe2000001ff00 */
[C---:B------:R-:W-:Y:S01]  /*1010*/  IMAD R8, R17.reuse, c[0x0][0x1b4], R8 ;  /* 0x00006d0011087a24 */ /* 0x040fe200078e0208 */
[----:B------:R-:W-:Y:S01]  /*1020*/  CS2R R126, SRZ ;  /* 0x00000000007e7805 */ /* 0x000fe2000001ff00 */
[----:B------:R-:W-:Y:S01]  /*1030*/  IMAD.WIDE.U32 R34, R240, c[0x0][0x278], R34 ;  /* 0x00009e00f0227a25 */ /* 0x000fe200078e0022 */
[----:B------:R-:W-:Y:S01]  /*1040*/  CS2R R124, SRZ ;  /* 0x00000000007c7805 */ /* 0x000fe2000001ff00 */
[----:B------:R-:W-:Y:S01]  /*1050*/  CS2R R122, SRZ ;  /* 0x00000000007a7805 */ /* 0x000fe2000001ff00 */
[----:B------:R-:W-:Y:S01]  /*1060*/  CS2R R120, SRZ ;  /* 0x0000000000787805 */ /* 0x000fe2000001ff00 */
[----:B------:R-:W-:Y:S01]  /*1070*/  IMAD.WIDE.U32 R16, R17, c[0x0][0x1b0], R22 ;  /* 0x00006c0011107a25 */ /* 0x000fe200078e0016 */
[----:B------:R-:W-:Y:S01]  /*1080*/  LEA R244, P1, R34, c[0x0][0x258], 0x2 ;  /* 0x0000960022f47a11 */ /* 0x000fe200078210ff */
[----:B------:R-:W-:Y:S01]  /*1090*/  CS2R R118, SRZ ;  /* 0x0000000000767805 */ /* 0x000fe2000001ff00 */
[----:B------:R-:W-:Y:S01]  /*10a0*/  CS2R R116, SRZ ;  /* 0x0000000000747805 */ /* 0x000fe2000001ff00 */
[----:B------:R-:W-:Y:S01]  /*10b0*/  IMAD.IADD R15, R33, 0x1, R15 ;  /* 0x00000001210f7824 */ /* 0x000fe200078e020f */
[----:B------:R-:W-:Y:S01]  /*10c0*/  CS2R R114, SRZ ;  /* 0x0000000000727805 */ /* 0x000fe2000001ff00 */
[C---:B------:R-:W-:Y:S01]  /*10d0*/  IMAD R9, R20.reuse, c[0x0][0x1dc], R9 ;  /* 0x0000770014097a24 */ /* 0x040fe200078e0209 */
[----:B------:R-:W-:Y:S01]  /*10e0*/  CS2R R112, SRZ ;  /* 0x0000000000707805 */ /* 0x000fe2000001ff00 */
[----:B------:R-:W-:Y:S01]  /*10f0*/  IMAD.WIDE.U32 R28, R20, c[0x0][0x1d8], R28 ;  /* 0x00007600141c7a25 */ /* 0x000fe200078e001c */
[----:B------:R-:W-:Y:S01]  /*1100*/  LEA.HI.X R243, R32, c[0x0][0x284], R15, 0x2, P0 ;  /* 0x0000a10020f37a11 */ /* 0x000fe200000f140f */
[----:B------:R-:W-:Y:S01]  /*1110*/  CS2R R82, SRZ ;  /* 0x0000000000527805 */ /* 0x000fe2000001ff00 */
[----:B------:R-:W-:Y:S01]  /*1120*/  CS2R R80, SRZ ;  /* 0x0000000000507805 */ /* 0x000fe2000001ff00 */
[----:B------:R-:W-:Y:S01]  /*1130*/  IMAD.IADD R14, R35, 0x1, R14 ;  /* 0x00000001230e7824 */ /* 0x000fe200078e020e */
[----:B------:R-:W-:Y:S01]  /*1140*/  LEA R32, P0, R28, c[0x0][0x1c0], 0x1 ;  /* 0x000070001c207a11 */ /* 0x000fe200078008ff */
[----:B------:R-:W-:Y:S01]  /*1150*/  IMAD.IADD R35, R17, 0x1, R8 ;  /* 0x0000000111237824 */ /* 0x000fe200078e0208 */
[----:B------:R-:W-:Y:S01]  /*1160*/  CS2R R78, SRZ ;  /* 0x00000000004e7805 */ /* 0x000fe2000001ff00 */
[----:B------:R-:W-:Y:S01]  /*1170*/  IMAD.IADD R8, R29, 0x1, R9 ;  /* 0x000000011d087824 */ /* 0x000fe200078e0209 */
[----:B------:R-:W-:Y:S01]  /*1180*/  LEA.HI.X R245, R34, c[0x0][0x25c], R14, 0x2, P1 ;  /* 0x0000970022f57a11 */ /* 0x000fe200008f140e */
[----:B------:R-:W-:Y:S01]  /*1190*/  IMAD.MOV.U32 R9, RZ, RZ, c[0x0][0x1d8] ;  /* 0x00007600ff097624 */ /* 0x000fe200078e00ff */
[----:B------:R-:W-:Y:S01]  /*11a0*/  CS2R R76, SRZ ;  /* 0x00000000004c7805 */ /* 0x000fe2000001ff00 */
[----:B------:R-:W-:Y:S01]  /*11b0*/  IMAD R17, R6, c[0x0][0x1b8], RZ ;  /* 0x00006e0006117a24 */ /* 0x000fe200078e02ff */
[----:B------:R-:W-:Y:S01]  /*11c0*/  LEA.HI.X R33, R28, c[0x0][0x1c4], R8, 0x1, P0 ;  /* 0x000071001c217a11 */ /* 0x000fe200000f0c08 */
[----:B------:R-:W-:Y:S01]  /*11d0*/  IMAD.MOV.U32 R6, RZ, RZ, c[0x0][0x1dc] ;  /* 0x00007700ff067624 */ /* 0x000fe200078e00ff */
[----:B------:R-:W-:Y:S01]  /*11e0*/  LEA R28, P0, R9, R32, 0x6 ;  /* 0x00000020091c7211 */ /* 0x000fe200078030ff */
[----:B------:R-:W-:Y:S01]  /*11f0*/  IMAD R24, R12, c[0x0][0x178], RZ ;  /* 0x00005e000c187a24 */ /* 0x000fe200078e02ff */
[----:B------:R-:W-:Y:S01]  /*1200*/  IADD3 R8, R22, 0x80, RZ ;  /* 0x0000008016087810 */ /* 0x000fe20007ffe0ff */
[----:B------:R-:W-:Y:S01]  /*1210*/  IMAD.WIDE.U32 R36, R13, c[0x0][0x178], R22 ;  /* 0x00005e000d247a25 */ /* 0x000fe200078e0016 */
[----:B------:R-:W-:Y:S01]  /*1220*/  LEA.HI.X R29, R9, R33, R6, 0x6, P0 ;  /* 0x00000021091d7211 */ /* 0x000fe200000f3406 */
[----:B------:R-:W-:Y:S01]  /*1230*/  CS2R R74, SRZ ;  /* 0x00000000004a7805 */ /* 0x000fe2000001ff00 */
[----:B------:R-:W-:Y:S01]  /*1240*/  LEA.HI R6, R5, R232, RZ, 0x6 ;  /* 0x000000e805067211 */ /* 0x000fe200078f30ff */
[----:B-----5:R-:W-:Y:S01]  /*1250*/  IMAD.IADD R9, R3, 0x1, -R238 ;  /* 0x0000000103097824 */ /* 0x020fe200078e0aee */
[----:B------:R-:W-:Y:S01]  /*1260*/  ISETP.GE.AND P5, PT, R8, c[0x0][0x1cc], PT ;  /* 0x0000730008007a0c */ /* 0x000fe20003fa6270 */
[----:B------:R-:W-:Y:S01]  /*1270*/  IMAD R24, R13, c[0x0][0x17c], R24 ;  /* 0x00005f000d187a24 */ /* 0x000fe200078e0218 */
[----:B------:R-:W-:Y:S01]  /*1280*/  SHF.R.S32.HI R6, RZ, 0x6, R6 ;  /* 0x00000006ff067819 */ /* 0x000fe20000011406 */
[----:B------:R-:W-:Y:S01]  /*1290*/  IMAD R14, R2, -0x50, R9 ;  /* 0xffffffb0020e7824 */ /* 0x000fe200078e0209 */
[----:B------:R-:W-:Y:S01]  /*12a0*/  IADD3 R9, R22, 0x40, RZ ;  /* 0x0000004016097810 */ /* 0x000fe20007ffe0ff */
[----:B------:R-:W-:Y:S01]  /*12b0*/  IMAD.IADD R25, R37, 0x1, R24 ;  /* 0x0000000125197824 */ /* 0x000fe200078e0218 */
[----:B------:R-:W-:Y:S01]  /*12c0*/  ISETP.GT.AND P0, PT, R232, 0x7f, PT ;  /* 0x0000007fe800780c */ /* 0x000fe20003f04270 */
[----:B------:R-:W-:Y:S01]  /*12d0*/  IMAD.MOV.U32 R34, RZ, RZ, R16 ;  /* 0x000000ffff227224 */ /* 0x000fe200078e0010 */
[----:B------:R-:W-:Y:S01]  /*12e0*/  ISETP.GE.AND P2, PT, R9, c[0x0][0x1cc], PT ;  /* 0x0000730009007a0c */ /* 0x000fe20003f46270 */
[----:B------:R-:W-:Y:S01]  /*12f0*/  IMAD R19, R6, 0x200, R19 ;  /* 0x0000020006137824 */ /* 0x000fe200078e0213 */
[C---:B------:R-:W-:Y:S01]  /*1300*/  ISETP.LT.OR P3, PT, R14.reuse, 0x1, P4 ;  /* 0x000000010e00780c */ /* 0x040fe20002761670 */
[----:B------:R-:W-:Y:S01]  /*1310*/  IMAD.MOV.U32 R24, RZ, RZ, R36 ;  /* 0x000000ffff187224 */ /* 0x000fe200078e0024 */
[C---:B------:R-:W-:Y:S01]  /*1320*/  ISETP.LT.OR P1, PT, R14.reuse, 0x1, P2 ;  /* 0x000000010e00780c */ /* 0x040fe20001721670 */
[----:B------:R-:W-:Y:S01]  /*1330*/  IMAD R15, R11, c[0x0][0x180], RZ ;  /* 0x000060000b0f7a24 */ /* 0x000fe200078e02ff */
[----:B------:R-:W-:Y:S01]  /*1340*/  ISETP.LT.OR P6, PT, R14, 0x1, P5 ;  /* 0x000000010e00780c */ /* 0x000fe20002fc1670 */
[----:B------:R-:W-:Y:S01]  /*1350*/  IMAD R17, R30, c[0x0][0x1bc], R17 ;  /* 0x00006f001e117a24 */ /* 0x000fe200078e0211 */
[----:B------:R-:W-:Y:S01]  /*1360*/  ISETP.LT.OR P4, PT, R14, 0x21, P4 ;  /* 0x000000210e00780c */ /* 0x000fe20002781670 */
[----:B------:R-:W-:Y:S01]  /*1370*/  IMAD.WIDE.U32 R30, R30, c[0x0][0x1b8], R34 ;  /* 0x00006e001e1e7a25 */ /* 0x000fe200078e0022 */
[----:B------:R-:W-:Y:S01]  /*1380*/  ISETP.LT.OR P5, PT, R14, 0x21, P5 ;  /* 0x000000210e00780c */ /* 0x000fe20002fa1670 */
[----:B------:R-:W-:Y:S01]  /*1390*/  CS2R R72, SRZ ;  /* 0x0000000000487805 */ /* 0x000fe2000001ff00 */
[----:B------:R-:W-:Y:S01]  /*13a0*/  CS2R R70, SRZ ;  /* 0x0000000000467805 */ /* 0x000fe2000001ff00 */
[----:B------:R-:W-:Y:S01]  /*13b0*/  IMAD.SHL.U32 R234, R19, 0x2, RZ ;  /* 0x0000000213ea7824 */ /* 0x000fe200078e00ff */
[----:B------:R-:W-:Y:S01]  /*13c0*/  CS2R R68, SRZ ;  /* 0x0000000000447805 */ /* 0x000fe2000001ff00 */
[C---:B------:R-:W-:Y:S01]  /*13d0*/  IMAD R15, R0.reuse, c[0x0][0x184], R15 ;  /* 0x00006100000f7a24 */ /* 0x040fe200078e020f */
[----:B------:R-:W-:Y:S01]  /*13e0*/  CS2R R66, SRZ ;  /* 0x0000000000427805 */ /* 0x000fe2000001ff00 */
[----:B------:R-:W-:Y:S01]  /*13f0*/  IMAD.WIDE.U32 R34, R0, c[0x0][0x180], R24 ;  /* 0x0000600000227a25 */ /* 0x000fe200078e0018 */
[----:B------:R-:W-:Y:S01]  /*1400*/  @!PT LDS RZ, [RZ] ;  /* 0x00000000fffff984 */ /* 0x000fe20000000800 */
[----:B------:R-:W-:Y:S01]  /*1410*/  @!PT LDS RZ, [RZ] ;  /* 0x00000000fffff984 */ /* 0x000fe20000000800 */
[----:B------:R-:W-:Y:S01]  /*1420*/  @!PT LDS RZ, [RZ] ;  /* 0x00000000fffff984 */ /* 0x000fe20000000800 */
[----:B------:R1:W-:Y:S01]  /*1430*/  LDGSTS.E.BYPASS.LTC128B.128 [R234+0x7880], [R32.64], !P3 ;  /* 0x0788000020ea7fae */ /* 0x0003e2000d901d4e */
[----:B------:R-:W-:Y:S01]  /*1440*/  CS2R R64, SRZ ;  /* 0x0000000000407805 */ /* 0x000fe2000001ff00 */
[----:B------:R-:W-:Y:S01]  /*1450*/  CS2R R62, SRZ ;  /* 0x00000000003e7805 */ /* 0x000fe2000001ff00 */
[----:B------:R-:W-:Y:S01]  /*1460*/  IMAD.U32 R16, RZ, RZ, UR7 ;  /* 0x00000007ff107e24 */ /* 0x000fe2000f8e00ff */
[----:B------:R1:W-:Y:S01]  /*1470*/  LDGSTS.E.BYPASS.LTC128B.128 [R234+0xa080], [R32.64+0x80], !P1 ;  /* 0x0a08008020ea7fae */ /* 0x0003e2000c901d4e */
[----:B------:R-:W-:Y:S01]  /*1480*/  IMAD.IADD R35, R35, 0x1, R15 ;  /* 0x0000000123237824 */ /* 0x000fe200078e020f */
[----:B------:R-:W-:Y:S01]  /*1490*/  @!P0 ISETP.GE.AND P1, PT, R14, 0x41, PT ;  /* 0x000000410e00880c */ /* 0x000fe20003f26270 */
[----:B------:R-:W-:Y:S01]  /*14a0*/  IMAD.U32 R15, RZ, RZ, UR5 ;  /* 0x00000005ff0f7e24 */ /* 0x000fe2000f8e00ff */
[----:B------:R-:W-:Y:S01]  /*14b0*/  @!P0 LEA R24, P3, R16, R28, 0x1 ;  /* 0x0000001c10188211 */ /* 0x000fe200078608ff */
[----:B------:R1:W-:Y:S01]  /*14c0*/  LDGSTS.E.BYPASS.LTC128B.128 [R234+0xc880], [R32.64+0x100], !P6 ;  /* 0x0c88010020ea7fae */ /* 0x0003e2000f101d4e */
[----:B------:R-:W-:Y:S01]  /*14d0*/  ISETP.LT.OR P6, PT, R14, 0x21, P2 ;  /* 0x000000210e00780c */ /* 0x000fe200017c1670 */
[----:B------:R-:W-:Y:S01]  /*14e0*/  IMAD R19, R7, c[0x0][0x188], RZ ;  /* 0x0000620007137a24 */ /* 0x000fe200078e02ff */
[----:B------:R-:W-:Y:S01]  /*14f0*/  @!P0 LEA.HI.X R25, R16, R29, R15, 0x1, P3 ;  /* 0x0000001d10198211 */ /* 0x000fe200018f0c0f */
[----:B------:R-:W-:Y:S01]  /*1500*/  IMAD.WIDE.U32 R34, R240, c[0x0][0x188], R34 ;  /* 0x00006200f0227a25 */ /* 0x000fe200078e0022 */
[----:B------:R-:W-:Y:S01]  /*1510*/  @!P0 ISETP.GE.OR P3, PT, R22, c[0x0][0x1cc], !P1 ;  /* 0x0000730016008a0c */ /* 0x000fe20004f66670 */
[----:B------:R2:W-:Y:S01]  /*1520*/  LDGSTS.E.BYPASS.LTC128B.128 [R234+0x8880], [R28.64], !P4 ;  /* 0x088800001cea7fae */ /* 0x0005e2000e101d4e */
[----:B------:R-:W-:Y:S01]  /*1530*/  @!P0 ISETP.LT.OR P2, PT, R14, 0x41, P2 ;  /* 0x000000410e00880c */ /* 0x000fe20001741670 */
[----:B------:R-:W-:Y:S01]  /*1540*/  IMAD R16, R240, c[0x0][0x18c], R19 ;  /* 0x00006300f0107a24 */ /* 0x000fe200078e0213 */
[----:B------:R-:W-:Y:S01]  /*1550*/  @!P0 ISETP.GE.OR P1, PT, R8, c[0x0][0x1cc], !P1 ;  /* 0x0000730008008a0c */ /* 0x000fe20004f26670 */
[----:B------:R-:W-:Y:S01]  /*1560*/  IMAD R15, R21, c[0x0][0x1a8], RZ ;  /* 0x00006a00150f7a24 */ /* 0x000fe200078e02ff */
[----:B------:R-:W-:Y:S01]  /*1570*/  LEA R250, P4, R34, c[0x0][0x160], 0x1 ;  /* 0x0000580022fa7a11 */ /* 0x000fe200078808ff */
[----:B------:R-:W-:Y:S01]  /*1580*/  IMAD.IADD R16, R35, 0x1, R16 ;  /* 0x0000000123107824 */ /* 0x000fe200078e0210 */
[----:B------:R-:W-:Y:S01]  /*1590*/  ULDC.64 UR4, c[0x0][0x1a8] ;  /* 0x00006a0000047ab9 */ /* 0x000fe20000000a00 */
[----:B------:R-:W-:Y:S01]  /*15a0*/  IMAD.IADD R31, R31, 0x1, R17 ;  /* 0x000000011f1f7824 */ /* 0x000fe200078e0211 */
[----:B------:R2:W-:Y:S01]  /*15b0*/  LDGSTS.E.BYPASS.LTC128B.128 [R234+0xb080], [R28.64+0x80], !P6 ;  /* 0x0b0800801cea7fae */ /* 0x0005e2000f101d4e */
[----:B------:R-:W-:Y:S01]  /*15c0*/  ISETP.GE.AND P6, PT, R22, c[0x0][0x19c], PT ;  /* 0x0000670016007a0c */ /* 0x000fe20003fc6270 */
[----:B------:R-:W-:Y:S01]  /*15d0*/  IMAD R15, R20, c[0x0][0x1ac], R15 ;  /* 0x00006b00140f7a24 */ /* 0x000fe200078e020f */
[----:B------:R-:W-:Y:S01]  /*15e0*/  LEA.HI.X R251, R34, c[0x0][0x164], R16, 0x1, P4 ;  /* 0x0000590022fb7a11 */ /* 0x000fe200020f0c10 */
[----:B------:R2:W-:Y:S01]  /*15f0*/  LDGSTS.E.BYPASS.LTC128B.128 [R234+0xd880], [R28.64+0x100], !P5 ;  /* 0x0d8801001cea7fae */ /* 0x0005e2000e901d4e */
[----:B------:R-:W-:Y:S01]  /*1600*/  ISETP.GE.AND P5, PT, R9, c[0x0][0x19c], PT ;  /* 0x0000670009007a0c */ /* 0x000fe20003fa6270 */
[----:B------:R-:W-:Y:S01]  /*1610*/  IMAD.WIDE.U32 R20, R20, c[0x0][0x1a8], R30 ;  /* 0x00006a0014147a25 */ /* 0x000fe200078e001e */
[----:B------:R-:W-:Y:S01]  /*1620*/  ISETP.LT.OR P4, PT, R14, 0x1, P6 ;  /* 0x000000010e00780c */ /* 0x000fe20003781670 */
[----:B------:R3:W-:Y:S01]  /*1630*/  @!P0 LDGSTS.E.BYPASS.LTC128B.128 [R234+0x9880], [R24.64], !P3 ;  /* 0x0988000018ea8fae */ /* 0x0007e2000d901d4e */
[----:B------:R-:W-:Y:S01]  /*1640*/  USHF.L.U32 UR7, UR4, 0x5, URZ ;  /* 0x0000000504077899 */ /* 0x000fe2000800063f */
[----:B------:R-:W-:Y:S01]  /*1650*/  IMAD.IADD R15, R21, 0x1, R15 ;  /* 0x00000001150f7824 */ /* 0x000fe200078e020f */
[----:B------:R-:W-:Y:S01]  /*1660*/  LEA R30, P3, R20, c[0x0][0x190], 0x1 ;  /* 0x00006400141e7a11 */ /* 0x000fe200078608ff */
[----:B------:R3:W-:Y:S01]  /*1670*/  @!P0 LDGSTS.E.BYPASS.LTC128B.128 [R234+0xc080], [R24.64+0x80], !P2 ;  /* 0x0c08008018ea8fae */ /* 0x0007e2000d101d4e */
[----:B------:R-:W-:Y:S01]  /*1680*/  ISETP.LT.OR P2, PT, R14, 0x1, P5 ;  /* 0x000000010e00780c */ /* 0x000fe20002f41670 */
[----:B------:R-:W-:Y:S01]  /*1690*/  IMAD.MOV.U32 R16, RZ, RZ, c[0x0][0x1ac] ;  /* 0x00006b00ff107624 */ /* 0x000fe200078e00ff */
[----:B------:R-:W-:Y:S01]  /*16a0*/  LEA.HI.X R31, R20, c[0x0][0x194], R15, 0x1, P3 ;  /* 0x00006500141f7a11 */ /* 0x000fe200018f0c0f */
[----:B------:R3:W-:Y:S01]  /*16b0*/  @!P0 LDGSTS.E.BYPASS.LTC128B.128 [R234+0xe880], [R24.64+0x100], !P1 ;  /* 0x0e88010018ea8fae */ /* 0x0007e2000c901d4e */
[----:B------:R-:W-:Y:S01]  /*16c0*/  ISETP.GE.AND P1, PT, R8, c[0x0][0x19c], PT ;  /* 0x0000670008007a0c */ /* 0x000fe20003f26270 */
[----:B------:R-:W-:Y:S01]  /*16d0*/  IMAD.MOV.U32 R15, RZ, RZ, c[0x0][0x1a8] ;  /* 0x00006a00ff0f7624 */ /* 0x000fe200078e00ff */
[----:B------:R-:W-:Y:S01]  /*16e0*/  USHF.L.U64.HI UR5, UR4, UR6, UR5 ;  /* 0x0000000604057299 */ /* 0x000fe20008010205 */
[----:B------:R4:W-:Y:S01]  /*16f0*/  LDGSTS.E.BYPASS.LTC128B.128 [R234+0x80], [R30.64], !P4 ;  /* 0x000800001eea7fae */ /* 0x0009e2000e101d4e */
[----:B------:R-:W-:Y:S01]  /*1700*/  ISETP.LT.OR P3, PT, R14, 0x1, P1 ;  /* 0x000000010e00780c */ /* 0x000fe20000f61670 */
[----:B------:R-:W-:Y:S01]  /*1710*/  IMAD R12, R12, c[0x0][0x208], RZ ;  /* 0x000082000c0c7a24 */ /* 0x000fe200078e02ff */
[C---:B------:R-:W-:Y:S01]  /*1720*/  ISETP.LT.OR P4, PT, R14.reuse, 0x21, P6 ;  /* 0x000000210e00780c */ /* 0x040fe20003781670 */
[----:B------:R-:W-:Y:S01]  /*1730*/  IMAD.WIDE.U32 R20, R13, c[0x0][0x208], R22 ;  /* 0x000082000d147a25 */ /* 0x000fe200078e0016 */
[----:B------:R-:W-:Y:S01]  /*1740*/  @!P0 ISETP.LT.OR P6, PT, R14, 0x41, P6 ;  /* 0x000000410e00880c */ /* 0x000fe200037c1670 */
[----:B------:R4:W-:Y:S01]  /*1750*/  LDGSTS.E.BYPASS.LTC128B.128 [R234+0x2880], [R30.64+0x80], !P2 ;  /* 0x028800801eea7fae */ /* 0x0009e2000d101d4e */
[----:B------:R-:W-:Y:S01]  /*1760*/  LEA R18, P2, R15, R30, 0x6 ;  /* 0x0000001e0f127211 */ /* 0x000fe200078430ff */
[----:B------:R-:W-:Y:S01]  /*1770*/  IMAD R12, R13, c[0x0][0x20c], R12 ;  /* 0x000083000d0c7a24 */ /* 0x000fe200078e020c */
[----:B------:R-:W-:Y:S01]  /*1780*/  CS2R R60, SRZ ;  /* 0x00000000003c7805 */ /* 0x000fe2000001ff00 */
[----:B------:R-:W-:Y:S01]  /*1790*/  IMAD R3, R2, -0x50, R3 ;  /* 0xffffffb002037824 */ /* 0x000fe200078e0203 */
[----:B------:R-:W-:Y:S01]  /*17a0*/  LEA.HI.X R19, R15, R31, R16, 0x6, P2 ;  /* 0x0000001f0f137211 */ /* 0x000fe200010f3410 */
[----:B------:R-:W-:Y:S01]  /*17b0*/  IMAD.IADD R21, R21, 0x1, R12 ;  /* 0x0000000115157824 */ /* 0x000fe200078e020c */
[----:B------:R-:W-:Y:S01]  /*17c0*/  ISETP.GE.AND P2, PT, R9, c[0x0][0x16c], PT ;  /* 0x00005b0009007a0c */ /* 0x000fe20003f46270 */
[----:B------:R4:W-:Y:S01]  /*17d0*/  LDGSTS.E.BYPASS.LTC128B.128 [R234+0x5080], [R30.64+0x100], !P3 ;  /* 0x050801001eea7fae */ /* 0x0009e2000d901d4e */
[----:B------:R-:W-:Y:S01]  /*17e0*/  ISETP.GE.AND P3, PT, R22, c[0x0][0x16c], PT ;  /* 0x00005b0016007a0c */ /* 0x000fe20003f66270 */
[----:B------:R-:W-:Y:S01]  /*17f0*/  IMAD R15, R11, c[0x0][0x210], RZ ;  /* 0x000084000b0f7a24 */ /* 0x000fe200078e02ff */
[----:B------:R-:W-:Y:S01]  /*1800*/  SEL R13, RZ, 0xffffffff, P2 ;  /* 0xffffffffff0d7807 */ /* 0x000fe20001000000 */
[----:B------:R1:W-:Y:S01]  /*1810*/  LDGSTS.E.BYPASS.LTC128B.128 [R234+0x1080], [R18.64], !P4 ;  /* 0x0108000012ea7fae */ /* 0x0003e2000e101d4e */
[----:B------:R-:W-:Y:S01]  /*1820*/  SEL R17, RZ, 0x1, P3 ;  /* 0x00000001ff117807 */ /* 0x000fe20001800000 */
[----:B------:R-:W-:Y:S01]  /*1830*/  IMAD R15, R0, c[0x0][0x214], R15 ;  /* 0x00008500000f7a24 */ /* 0x000fe200078e020f */
[C---:B------:R-:W-:Y:S01]  /*1840*/  ISETP.LT.OR P4, PT, R14.reuse, 0x21, P5 ;  /* 0x000000210e00780c */ /* 0x040fe20002f81670 */
[----:B------:R-:W-:Y:S01]  /*1850*/  IMAD.SHL.U32 R12, R13, 0x2, RZ ;  /* 0x000000020d0c7824 */ /* 0x000fe200078e00ff */
[----:B------:R-:W-:Y:S01]  /*1860*/  ISETP.LT.OR P3, PT, R14, 0x21, P1 ;  /* 0x000000210e00780c */ /* 0x000fe20000f61670 */
[----:B------:R-:W-:Y:S01]  /*1870*/  IMAD.U32 R13, RZ, RZ, UR7 ;  /* 0x00000007ff0d7e24 */ /* 0x000fe2000f8e00ff */
[----:B------:R-:W-:Y:S01]  /*1880*/  ISETP.GE.AND P2, PT, R8, c[0x0][0x16c], PT ;  /* 0x00005b0008007a0c */ /* 0x000fe20003f46270 */
[----:B------:R-:W-:Y:S01]  /*1890*/  IMAD.WIDE.U32 R20, R0, c[0x0][0x210], R20 ;  /* 0x0000840000147a25 */ /* 0x000fe200078e0014 */
[C---:B------:R-:W-:Y:S01]  /*18a0*/  @!P0 ISETP.LT.OR P5, PT, R14.reuse, 0x41, P5 ;  /* 0x000000410e00880c */ /* 0x040fe20002fa1670 */
[----:B------:R-:W-:Y:S01]  /*18b0*/  USHF.L.U64.HI UR7, UR8, UR6, UR9 ;  /* 0x0000000608077299 */ /* 0x000fe20008010209 */
[----:B------:R-:W-:Y:S01]  /*18c0*/  @!P0 ISETP.LT.OR P1, PT, R14, 0x41, P1 ;  /* 0x000000410e00880c */ /* 0x000fe20000f21670 */
[----:B------:R-:W-:Y:S01]  /*18d0*/  IMAD.IADD R21, R21, 0x1, R15 ;  /* 0x0000000115157824 */ /* 0x000fe200078e020f */
[----:B------:R-:W-:Y:S01]  /*18e0*/  LOP3.LUT R17, R12, 0x2, R17, 0xe2, !PT ;  /* 0x000000020c117812 */ /* 0x000fe200078ee211 */
[----:B------:R-:W-:Y:S01]  /*18f0*/  IMAD.U32 R12, RZ, RZ, UR5 ;  /* 0x00000005ff0c7e24 */ /* 0x000fe2000f8e00ff */
[----:B------:R-:W-:Y:S01]  /*1900*/  SEL R14, RZ, 0x4, P2 ;  /* 0x00000004ff0e7807 */ /* 0x000fe20001000000 */
[----:B------:R1:W-:Y:S01]  /*1910*/  LDGSTS.E.BYPASS.LTC128B.128 [R234+0x3880], [R18.64+0x80], !P4 ;  /* 0x0388008012ea7fae */ /* 0x0003e2000e101d4e */
[----:B------:R-:W-:Y:S01]  /*1920*/  @!P0 LEA R16, P2, R13, R18, 0x1 ;  /* 0x000000120d108211 */ /* 0x000fe200078408ff */
[----:B------:R-:W-:Y:S01]  /*1930*/  IMAD.WIDE.U32 R20, R240, c[0x0][0x218], R20 ;  /* 0x00008600f0147a25 */ /* 0x000fe200078e0014 */
[----:B------:R-:W-:Y:S01]  /*1940*/  LOP3.LUT R14, R17, R14, RZ, 0xfc, !PT ;  /* 0x0000000e110e7212 */ /* 0x000fe200078efcff */
[----:B------:R1:W-:Y:S01]  /*1950*/  LDGSTS.E.BYPASS.LTC128B.128 [R234+0x6080], [R18.64+0x100], !P3 ;  /* 0x0608010012ea7fae */ /* 0x0003e2000d901d4e */
[----:B------:R-:W-:Y:S01]  /*1960*/  @!P0 LEA.HI.X R17, R13, R19, R12, 0x1, P2 ;  /* 0x000000130d118211 */ /* 0x000fe200010f0c0c */
[----:B------:R-:W-:Y:S01]  /*1970*/  IMAD R13, R7, c[0x0][0x218], RZ ;  /* 0x00008600070d7a24 */ /* 0x000fe200078e02ff */
[----:B------:R-:W-:Y:S01]  /*1980*/  LOP3.LUT P4, RZ, R14, 0x1, RZ, 0xc0, !PT ;  /* 0x000000010eff7812 */ /* 0x000fe2000788c0ff */
[----:B------:R-:W-:Y:S01]  /*1990*/  ULDC.64 UR4, c[0x0][0x208] ;  /* 0x0000820000047ab9 */ /* 0x000fe20000000a00 */
[----:B------:R-:W-:Y:S01]  /*19a0*/  IADD3 R12, -R238, UR12, RZ ;  /* 0x0000000cee0c7c10 */ /* 0x000fe2000fffe1ff */
[----:B------:R2:W-:Y:S01]  /*19b0*/  @!P0 LDGSTS.E.BYPASS.LTC128B.128 [R234+0x2080], [R16.64], !P6 ;  /* 0x0208000010ea8fae */ /* 0x0005e2000f101d4e */
[----:B------:R-:W-:Y:S01]  /*19c0*/  LOP3.LUT P3, RZ, R14, 0x2, RZ, 0xc0, !PT ;  /* 0x000000020eff7812 */ /* 0x000fe2000786c0ff */
[----:B------:R-:W-:Y:S01]  /*19d0*/  IMAD R13, R240, c[0x0][0x21c], R13 ;  /* 0x00008700f00d7a24 */ /* 0x000fe200078e020d */
[----:B------:R-:W-:Y:S01]  /*19e0*/  LOP3.LUT P2, RZ, R14, 0x4, RZ, 0xc0, !PT ;  /* 0x000000040eff7812 */ /* 0x000fe2000784c0ff */
[----:B------:R2:W-:Y:S01]  /*19f0*/  @!P0 LDGSTS.E.BYPASS.LTC128B.128 [R234+0x4880], [R16.64+0x80], !P5 ;  /* 0x0488008010ea8fae */ /* 0x0005e2000e901d4e */
[C---:B------:R-:W-:Y:S01]  /*1a00*/  ISETP.LT.OR P6, PT, R12.reuse, 0x1, !P4 ;  /* 0x000000010c00780c */ /* 0x040fe200067c1670 */
[----:B------:R-:W-:Y:S01]  /*1a10*/  IMAD.IADD R13, R21, 0x1, R13 ;  /* 0x00000001150d7824 */ /* 0x000fe200078e020d */
[C---:B------:R-:W-:Y:S01]  /*1a20*/  ISETP.LT.OR P5, PT, R12.reuse, 0x1, !P3 ;  /* 0x000000010c00780c */ /* 0x040fe20005fa1670 */
[----:B------:R2:W-:Y:S01]  /*1a30*/  @!P0 LDGSTS.E.BYPASS.LTC128B.128 [R234+0x7080], [R16.64+0x100], !P1 ;  /* 0x0708010010ea8fae */ /* 0x0005e2000c901d4e */
[----:B------:R-:W-:Y:S01]  /*1a40*/  ISETP.LT.OR P1, PT, R12, 0x1, !P2 ;  /* 0x000000010c00780c */ /* 0x000fe20005721670 */
[----:B------:R-:W-:Y:S01]  /*1a50*/  USHF.L.U32 UR13, UR4, 0x5, URZ ;  /* 0x00000005040d7899 */ /* 0x000fe2000800063f */
[C---:B------:R-:W-:Y:S01]  /*1a60*/  LEA R248, P0, R20.reuse, c[0x0][0x1f0], 0x1 ;  /* 0x00007c0014f87a11 */ /* 0x040fe200078008ff */
[----:B------:R-:W0:Y:S01]  /*1a70*/  LDGDEPBAR ;  /* 0x00000000000079af */ /* 0x000e220000000000 */
[----:B------:R-:W-:Y:S01]  /*1a80*/  USHF.L.U64.HI UR7, UR11, 0x1, UR7 ;  /* 0x000000010b077899 */ /* 0x000fe20008010207 */
[----:B------:R-:W-:Y:S01]  /*1a90*/  LEA.HI R2, R5, R232, RZ, 0x5 ;  /* 0x000000e805027211 */ /* 0x000fe200078f28ff */
[----:B------:R-:W-:Y:S01]  /*1aa0*/  USHF.L.U32 UR11, UR13, 0x1, URZ ;  /* 0x000000010d0b7899 */ /* 0x000fe2000800063f */
[----:B------:R-:W-:Y:S01]  /*1ab0*/  LEA.HI.X R249, R20, c[0x0][0x1f4], R13, 0x1, P0 ;  /* 0x00007d0014f97a11 */ /* 0x000fe200000f0c0d */
[----:B------:R-:W-:Y:S01]  /*1ac0*/  IMAD.U32 R13, RZ, RZ, UR10 ;  /* 0x0000000aff0d7e24 */ /* 0x000fe2000f8e00ff */
[----:B------:R4:W-:Y:S01]  /*1ad0*/  LDGSTS.E.BYPASS.LTC128B.128 [R234+0xf080], [R250.64], !P6 ;  /* 0x0f080000faea7fae */ /* 0x0009e2000f101d4e */
[----:B------:R-:W-:Y:S01]  /*1ae0*/  USHF.L.U64.HI UR5, UR4, UR6, UR5 ;  /* 0x0000000604057299 */ /* 0x000fe20008010205 */
[----:B------:R-:W-:Y:S01]  /*1af0*/  IMAD.WIDE.U32 R26, R0, c[0x0][0x238], R26 ;  /* 0x00008e00001a7a25 */ /* 0x000fe200078e001a */
[----:B------:R-:W-:Y:S01]  /*1b00*/  UIADD3 UR6, UR12, 0x3f, URZ ;  /* 0x0000003f0c067890 */ /* 0x000fe2000fffe03f */
[----:B------:R4:W-:Y:S01]  /*1b10*/  LDGSTS.E.BYPASS.LTC128B.128 [R234+0x11080], [R250.64+0x80], !P5 ;  /* 0x11080080faea7fae */ /* 0x0009e2000e901d4e */
[----:B-1----:R-:W-:Y:S01]  /*1b20*/  IADD3 R18, P6, P0, R13, 0x80, R250 ;  /* 0x000000800d127810 */ /* 0x002fe200078de0fa */
[----:B------:R-:W-:Y:S01]  /*1b30*/  IMAD.U32 R21, RZ, RZ, UR11 ;  /* 0x0000000bff157e24 */ /* 0x000fe2000f8e00ff */
[----:B------:R-:W-:Y:S01]  /*1b40*/  USHF.L.U64.HI UR5, UR13, 0x1, UR5 ;  /* 0x000000010d057899 */ /* 0x000fe20008010205 */
[----:B------:R1:W-:Y:S01]  /*1b50*/  LDGSTS.E.BYPASS.LTC128B.128 [R234+0x13080], [R250.64+0x100], !P1 ;  /* 0x13080100faea7fae */ /* 0x0003e2000c901d4e */
[----:B---3--:R-:W-:Y:S01]  /*1b60*/  IADD3 R24, P1, R250, UR10, RZ ;  /* 0x0000000afa187c10 */ /* 0x008fe2000ff3e0ff */
[C---:B------:R-:W-:Y:S01]  /*1b70*/  IMAD.SHL.U32 R14, R227.reuse, 0x8, RZ ;  /* 0x00000008e30e7824 */ /* 0x040fe200078e00ff */
[----:B------:R-:W-:Y:S01]  /*1b80*/  IADD3.X R19, RZ, UR7, R251, P6, P0 ;  /* 0x00000007ff137c10 */ /* 0x000fe2000b7e04fb */
[----:B------:R-:W-:Y:S01]  /*1b90*/  IMAD.IADD R230, R227, 0x1, -R230 ;  /* 0x00000001e3e67824 */ /* 0x000fe200078e0ae6 */
[----:B------:R-:W-:Y:S01]  /*1ba0*/  IADD3.X R25, R251, UR7, RZ, P1, !PT ;  /* 0x00000007fb197c10 */ /* 0x000fe20008ffe4ff */
[----:B------:R-:W-:Y:S01]  /*1bb0*/  IMAD R7, R7, c[0x0][0x240], RZ ;  /* 0x0000900007077a24 */ /* 0x000fe200078e02ff */
[----:B------:R-:W-:Y:S01]  /*1bc0*/  ISETP.LT.OR P6, PT, R12, 0x21, !P4 ;  /* 0x000000210c00780c */ /* 0x000fe200067c1670 */
[----:B------:R-:W-:Y:S01]  /*1bd0*/  IMAD R230, R230, -0x8, R3 ;  /* 0xfffffff8e6e67824 */ /* 0x000fe200078e0203 */
[----:B--2---:R-:W-:Y:S01]  /*1be0*/  IADD3 R16, P5, P1, R13, 0x100, R250 ;  /* 0x000001000d107810 */ /* 0x004fe200079be0fa */
[----:B------:R-:W-:Y:S01]  /*1bf0*/  IMAD R3, R240, c[0x0][0x244], R7 ;  /* 0x00009100f0037a24 */ /* 0x000fe200078e0207 */
[----:B------:R-:W-:Y:S01]  /*1c00*/  ISETP.LT.OR P0, PT, R12, 0x21, !P3 ;  /* 0x000000210c00780c */ /* 0x000fe20005f01670 */
[----:B------:R-:W-:Y:S01]  /*1c10*/  IMAD.MOV.U32 R226, RZ, RZ, 0x20 ;  /* 0x00000020ffe27424 */ /* 0x000fe200078e00ff */
[----:B------:R-:W-:Y:S01]  /*1c20*/  IADD3.X R17, RZ, UR7, R251, P5, P1 ;  /* 0x00000007ff117c10 */ /* 0x000fe2000afe24fb */
[----:B------:R-:W-:Y:S01]  /*1c30*/  IMAD.MOV.U32 R228, RZ, RZ, 0x10 ;  /* 0x00000010ffe47424 */ /* 0x000fe200078e00ff */
[----:B------:R-:W-:Y:S01]  /*1c40*/  IADD3 R20, P5, P1, R21, 0x100, R248 ;  /* 0x0000010015147810 */ /* 0x000fe200079be0f8 */
[----:B------:R-:W-:Y:S01]  /*1c50*/  IMAD.SHL.U32 R6, R6, 0x8, RZ ;  /* 0x0000000806067824 */ /* 0x000fe200078e00ff */
[----:B------:R-:W-:Y:S01]  /*1c60*/  P2R R13, PR, RZ, 0x10 ;  /* 0x00000010ff0d7803 */ /* 0x000fe20000000000 */
[----:B------:R-:W-:Y:S01]  /*1c70*/  UMOV UR4, 0x6 ;  /* 0x0000000600047882 */ /* 0x000fe20000000000 */
[----:B------:R-:W-:Y:S01]  /*1c80*/  IADD3.X R21, RZ, UR5, R249, P5, P1 ;  /* 0x00000005ff157c10 */ /* 0x000fe2000afe24f9 */
[----:B------:R2:W-:Y:S01]  /*1c90*/  LDGSTS.E.BYPASS.LTC128B.128 [R234+0x10080], [R24.64], !P6 ;  /* 0x1008000018ea7fae */ /* 0x0005e2000f101d4e */
[----:B------:R-:W-:Y:S01]  /*1ca0*/  ISETP.GT.AND P1, PT, R232, 0xf, PT ;  /* 0x0000000fe800780c */ /* 0x000fe20003f24270 */
[----:B------:R-:W-:Y:S01]  /*1cb0*/  CS2R R58, SRZ ;  /* 0x00000000003a7805 */ /* 0x000fe2000001ff00 */
[----:B------:R-:W-:Y:S01]  /*1cc0*/  ISETP.GE.AND P4, PT, R22, c[0x0][0x1fc], PT ;  /* 0x00007f0016007a0c */ /* 0x000fe20003f86270 */
[----:B------:R3:W-:Y:S01]  /*1cd0*/  LDGSTS.E.BYPASS.LTC128B.128 [R234+0x12080], [R18.64], !P0 ;  /* 0x1208000012ea7fae */ /* 0x0007e2000c101d4e */
[C---:B------:R-:W-:Y:S01]  /*1ce0*/  ISETP.LT.OR P5, PT, R12.reuse, 0x21, !P2 ;  /* 0x000000210c00780c */ /* 0x040fe200057a1670 */
[----:B------:R-:W-:Y:S01]  /*1cf0*/  CS2R R56, SRZ ;  /* 0x0000000000387805 */ /* 0x000fe2000001ff00 */
[----:B------:R-:W-:Y:S01]  /*1d00*/  ISETP.LT.OR P0, PT, R12, 0x1, P4 ;  /* 0x000000010c00780c */ /* 0x000fe20002701670 */
[----:B------:R-:W-:Y:S01]  /*1d10*/  CS2R R54, SRZ ;  /* 0x0000000000367805 */ /* 0x000fe2000001ff00 */
[----:B------:R-:W-:Y:S01]  /*1d20*/  ISETP.GE.AND P6, PT, R9, c[0x0][0x1fc], PT ;  /* 0x00007f0009007a0c */ /* 0x000fe20003fc6270 */
[----:B------:R-:W-:Y:S01]  /*1d30*/  CS2R R52, SRZ ;  /* 0x0000000000347805 */ /* 0x000fe2000001ff00 */
[----:B------:R-:W-:Y:S01]  /*1d40*/  LOP3.LUT R14, R14, 0x8, RZ, 0xc0, !PT ;  /* 0x000000080e0e7812 */ /* 0x000fe200078ec0ff */
[----:B------:R-:W-:Y:S01]  /*1d50*/  CS2R R50, SRZ ;  /* 0x0000000000327805 */ /* 0x000fe2000001ff00 */
[----:B------:R-:W-:Y:S01]  /*1d60*/  CS2R R48, SRZ ;  /* 0x0000000000307805 */ /* 0x000fe2000001ff00 */
[----:B------:R-:W-:Y:S01]  /*1d70*/  @!P1 IMAD.SHL.U32 R15, R232, 0x10, RZ ;  /* 0x00000010e80f9824 */ /* 0x000fe200078e00ff */
[----:B------:R-:W-:Y:S01]  /*1d80*/  CS2R R46, SRZ ;  /* 0x00000000002e7805 */ /* 0x000fe2000001ff00 */
[----:B------:R-:W-:Y:S01]  /*1d90*/  CS2R R44, SRZ ;  /* 0x00000000002c7805 */ /* 0x000fe2000001ff00 */
[----:B------:R-:W-:Y:S01]  /*1da0*/  CS2R R42, SRZ ;  /* 0x00000000002a7805 */ /* 0x000fe2000001ff00 */
[----:B------:R1:W-:Y:S01]  /*1db0*/  LDGSTS.E.BYPASS.LTC128B.128 [R234+0x14080], [R16.64], !P5 ;  /* 0x1408000010ea7fae */ /* 0x0003e2000e901d4e */
[----:B------:R-:W-:Y:S01]  /*1dc0*/  ISETP.GE.AND P5, PT, R8, c[0x0][0x1fc], PT ;  /* 0x00007f0008007a0c */ /* 0x000fe20003fa6270 */
[----:B------:R-:W-:Y:S01]  /*1dd0*/  CS2R R40, SRZ ;  /* 0x0000000000287805 */ /* 0x000fe2000001ff00 */
[----:B------:R-:W-:Y:S01]  /*1de0*/  CS2R R38, SRZ ;  /* 0x0000000000267805 */ /* 0x000fe2000001ff00 */
[----:B------:R2:W-:Y:S01]  /*1df0*/  @!P1 LDGSTS.E.BYPASS.LTC128B.128 [R15+0x21080], [R244.64] ;  /* 0x21080000f40f9fae */ /* 0x0005e2000b901d4e */
[----:B------:R-:W-:Y:S01]  /*1e00*/  CS2R R36, SRZ ;  /* 0x0000000000247805 */ /* 0x000fe2000001ff00 */
[----:B------:R-:W-:Y:S01]  /*1e10*/  CS2R R34, SRZ ;  /* 0x0000000000227805 */ /* 0x000fe2000001ff00 */
[----:B------:R-:W-:Y:S01]  /*1e20*/  CS2R R32, SRZ ;  /* 0x0000000000207805 */ /* 0x000fe2000001ff00 */
[----:B------:R-:W0:Y:S01]  /*1e30*/  LDGDEPBAR ;  /* 0x00000000000079af */ /* 0x000e220000000000 */
[----:B----4-:R-:W-:Y:S01]  /*1e40*/  CS2R R30, SRZ ;  /* 0x00000000001e7805 */ /* 0x010fe2000001ff00 */
[----:B------:R-:W-:-:S02]  /*1e50*/  USHF.L.U64.HI UR9, UR8, UR4, UR9 ;  /* 0x0000000408097299 */ /* 0x000fc40008010209 */
[----:B------:R4:W-:Y:S01]  /*1e60*/  LDGSTS.E.BYPASS.LTC128B.128 [R234+0x1b080], [R248.64], !P0 ;  /* 0x1b080000f8ea7fae */ /* 0x0009e2000c101d4e */
[C---:B------:R-:W-:Y:S01]  /*1e70*/  ISETP.LT.OR P0, PT, R12.reuse, 0x1, P6 ;  /* 0x000000010c00780c */ /* 0x040fe20003701670 */
[----:B------:R-:W-:Y:S01]  /*1e80*/  USHF.L.U32 UR10, UR8, 0x6, URZ ;  /* 0x00000006080a7899 */ /* 0x000fe2000800063f */
[----:B---3--:R-:W-:Y:S01]  /*1e90*/  SHF.R.S32.HI R18, RZ, 0x1f, R2 ;  /* 0x0000001fff127819 */ /* 0x008fe20000011402 */
[----:B------:R-:W-:Y:S01]  /*1ea0*/  UMOV UR4, URZ ;  /* 0x0000003f00047c82 */ /* 0x000fe20008000000 */
[----:B------:R-:W-:-:S09]  /*1eb0*/  ISETP.LT.OR P6, PT, R12, 0x21, P6 ;  /* 0x000000210c00780c */ /* 0x000fd200037c1670 */
[----:B------:R4:W-:Y:S01]  /*1ec0*/  LDGSTS.E.BYPASS.LTC128B.128 [R234+0x1d080], [R248.64+0x80], !P0 ;  /* 0x1d080080f8ea7fae */ /* 0x0009e2000c101d4e */
[-C--:B-1----:R-:W-:Y:S02]  /*1ed0*/  LEA.HI R17, R5, R232.reuse, RZ, 0x2 ;  /* 0x000000e805117211 */ /* 0x082fe400078f10ff */
[----:B------:R-:W-:Y:S01]  /*1ee0*/  ISETP.LT.OR P0, PT, R12, 0x1, P5 ;  /* 0x000000010c00780c */ /* 0x000fe20002f01670 */
[----:B--2---:R-:W-:Y:S01]  /*1ef0*/  IMAD R15, R11, c[0x0][0x238], RZ ;  /* 0x00008e000b0f7a24 */ /* 0x004fe200078e02ff */
[--C-:B------:R-:W-:Y:S02]  /*1f00*/  SHF.R.S32.HI R19, RZ, 0x2, R17.reuse ;  /* 0x00000002ff137819 */ /* 0x100fe40000011411 */
[----:B------:R-:W-:Y:S01]  /*1f10*/  SHF.R.S32.HI R16, RZ, 0x1f, R17 ;  /* 0x0000001fff107819 */ /* 0x000fe20000011411 */
[----:B------:R-:W-:Y:S01]  /*1f20*/  IMAD R15, R0, c[0x0][0x23c], R15 ;  /* 0x00008f00000f7a24 */ /* 0x000fe200078e020f */
[----:B------:R-:W-:Y:S02]  /*1f30*/  SHF.R.S32.HI R11, RZ, 0x5, R2 ;  /* 0x00000005ff0b7819 */ /* 0x000fe40000011402 */
[----:B------:R-:W-:Y:S01]  /*1f40*/  LEA.HI R16, R16, R19, RZ, 0x3 ;  /* 0x0000001310107211 */ /* 0x000fe200078f18ff */
[----:B------:R-:W-:Y:S01]  /*1f50*/  IMAD.IADD R27, R27, 0x1, R15 ;  /* 0x000000011b1b7824 */ /* 0x000fe200078e020f */
[----:B------:R-:W-:Y:S01]  /*1f60*/  LEA.HI R18, R18, R11, RZ, 0x2 ;  /* 0x0000000b12127211 */ /* 0x000fe200078f10ff */
[----:B------:R-:W-:Y:S01]  /*1f70*/  IMAD.SHL.U32 R222, R11, 0x100, RZ ;  /* 0x000001000bde7824 */ /* 0x000fe200078e00ff */
[----:B------:R-:W-:Y:S01]  /*1f80*/  LOP3.LUT R16, R16, 0xfffffff8, RZ, 0xc0, !PT ;  /* 0xfffffff810107812 */ /* 0x000fe200078ec0ff */
[----:B------:R4:W-:Y:S01]  /*1f90*/  LDGSTS.E.BYPASS.LTC128B.128 [R234+0x1f080], [R248.64+0x100], !P0 ;  /* 0x1f080100f8ea7fae */ /* 0x0009e2000c101d4e */
[----:B------:R-:W-:Y:S01]  /*1fa0*/  LOP3.LUT R0, R18, 0xfffffffc, RZ, 0xc0, !PT ;  /* 0xfffffffc12007812 */ /* 0x000fe200078ec0ff */
[----:B------:R-:W-:Y:S01]  /*1fb0*/  IMAD.WIDE.U32 R240, R240, c[0x0][0x240], R26 ;  /* 0x00009000f0f07a25 */ /* 0x000fe200078e001a */
[----:B------:R-:W-:Y:S01]  /*1fc0*/  IADD3 R24, P0, R248, UR11, RZ ;  /* 0x0000000bf8187c10 */ /* 0x000fe2000ff1e0ff */
[----:B------:R-:W-:Y:S01]  /*1fd0*/  CS2R R26, SRZ ;  /* 0x00000000001a7805 */ /* 0x000fe2000001ff00 */
[----:B------:R-:W-:Y:S01]  /*1fe0*/  LEA.HI R18, R5, R232, RZ, 0x4 ;  /* 0x000000e805127211 */ /* 0x000fe200078f20ff */
[----:B------:R-:W-:Y:S01]  /*1ff0*/  IMAD.IADD R16, R19, 0x1, -R16 ;  /* 0x0000000113107824 */ /* 0x000fe200078e0a10 */
[----:B------:R-:W-:Y:S01]  /*2000*/  IADD3.X R25, R249, UR5, RZ, P0, !PT ;  /* 0x00000005f9197c10 */ /* 0x000fe200087fe4ff */
[----:B------:R-:W-:Y:S01]  /*2010*/  IMAD.IADD R5, R11, 0x1, -R0 ;  /* 0x000000010b057824 */ /* 0x000fe200078e0a00 */
[----:B------:R-:W-:Y:S01]  /*2020*/  ISETP.LT.OR P0, PT, R12, 0x21, P4 ;  /* 0x000000210c00780c */ /* 0x000fe20002701670 */
[----:B------:R-:W-:Y:S01]  /*2030*/  IMAD.SHL.U32 R23, R16, 0x10, RZ ;  /* 0x0000001010177824 */ /* 0x000fe200078e00ff */
[----:B------:R-:W-:Y:S01]  /*2040*/  ISETP.LT.OR P5, PT, R12, 0x21, P5 ;  /* 0x000000210c00780c */ /* 0x000fe20002fa1670 */
[C---:B------:R-:W-:Y:S01]  /*2050*/  IMAD.SHL.U32 R237, R5.reuse, 0x10, RZ ;  /* 0x0000001005ed7824 */ /* 0x040fe200078e00ff */
[----:B------:R-:W-:Y:S01]  /*2060*/  LEA.HI R12, R5, R5, RZ, 0x1 ;  /* 0x00000005050c7211 */ /* 0x000fe200078f08ff */
[----:B------:R-:W-:Y:S01]  /*2070*/  USHF.R.S32.HI UR5, URZ, 0x1f, UR6 ;  /* 0x0000001f3f057899 */ /* 0x000fe20008011406 */
[----:B------:R-:W-:Y:S01]  /*2080*/  ISETP.NE.AND P4, PT, R13, RZ, PT ;  /* 0x000000ff0d00720c */ /* 0x000fe20003f85270 */
[----:B------:R-:W-:Y:S01]  /*2090*/  IMAD.SHL.U32 R13, R5, 0x100, RZ ;  /* 0x00000100050d7824 */ /* 0x000fe200078e00ff */
[----:B------:R-:W-:Y:S01]  /*20a0*/  LOP3.LUT R0, R14, 0x70, R23, 0xf8, !PT ;  /* 0x000000700e007812 */ /* 0x000fe200078ef817 */
[----:B------:R-:W-:Y:S01]  /*20b0*/  IMAD.SHL.U32 R12, R12, 0x100, RZ ;  /* 0x000001000c0c7824 */ /* 0x000fe200078e00ff */
[----:B------:R-:W-:Y:S01]  /*20c0*/  LOP3.LUT R17, R17, 0x3ffffffc, RZ, 0xc0, !PT ;  /* 0x3ffffffc11117812 */ /* 0x000fe200078ec0ff */
[----:B------:R-:W-:Y:S01]  /*20d0*/  IMAD.IADD R246, R241, 0x1, R3 ;  /* 0x00000001f1f67824 */ /* 0x000fe200078e0203 */
[----:B------:R-:W-:Y:S01]  /*20e0*/  LOP3.LUT R13, R0, 0x100, R13, 0xf8, !PT ;  /* 0x00000100000d7812 */ /* 0x000fe200078ef80d */
[----:B------:R1:W-:Y:S01]  /*20f0*/  LDGSTS.E.BYPASS.LTC128B.128 [R234+0x1c080], [R24.64], !P0 ;  /* 0x1c08000018ea7fae */ /* 0x0003e2000c101d4e */
[----:B------:R-:W-:Y:S01]  /*2100*/  LOP3.LUT R28, R12, 0x7ffffe00, RZ, 0xc0, !PT ;  /* 0x7ffffe000c1c7812 */ /* 0x000fe200078ec0ff */
[----:B------:R-:W-:Y:S01]  /*2110*/  IMAD.IADD R17, R232, 0x1, -R17 ;  /* 0x00000001e8117824 */ /* 0x000fe200078e0a11 */
[----:B------:R-:W-:Y:S01]  /*2120*/  SHF.R.U32.HI R12, RZ, 0x3, R13 ;  /* 0x00000003ff0c7819 */ /* 0x000fe2000001160d */
[----:B------:R1:W-:Y:S01]  /*2130*/  LDGSTS.E.BYPASS.LTC128B.128 [R234+0x1e080], [R24.64+0x80], !P6 ;  /* 0x1e08008018ea7fae */ /* 0x0003e2000f101d4e */
[----:B------:R-:W-:Y:S01]  /*2140*/  ISETP.GE.AND P0, PT, R22, c[0x0][0x1fc], PT ;  /* 0x00007f0016007a0c */ /* 0x000fe20003f06270 */
[----:B------:R-:W-:Y:S01]  /*2150*/  IMAD R17, R17, 0x2, R28 ;  /* 0x0000000211117824 */ /* 0x000fe200078e021c */
[----:B------:R-:W-:Y:S01]  /*2160*/  LOP3.LUT R12, R13, 0x28, R12, 0x78, !PT ;  /* 0x000000280d0c7812 */ /* 0x000fe200078e780c */
[----:B------:R4:W-:Y:S01]  /*2170*/  LDGSTS.E.BYPASS.LTC128B.128 [R234+0x20080], [R20.64], !P5 ;  /* 0x2008000014ea7fae */ /* 0x0009e2000e901d4e */
[----:B------:R-:W-:Y:S01]  /*2180*/  LOP3.LUT R13, R18, 0xfffffff0, RZ, 0xc0, !PT ;  /* 0xfffffff0120d7812 */ /* 0x000fe200078ec0ff */
[----:B------:R-:W-:Y:S01]  /*2190*/  ULEA.HI UR5, UR5, UR6, URZ, 0x6 ;  /* 0x0000000605057291 */ /* 0x000fe2000f8f303f */
[----:B------:R-:W-:Y:S01]  /*21a0*/  ISETP.GE.AND P5, PT, R9, c[0x0][0x1fc], PT ;  /* 0x00007f0009007a0c */ /* 0x000fe20003fa6270 */
[----:B------:R-:W-:Y:S01]  /*21b0*/  IMAD.IADD R17, R17, 0x1, R12 ;  /* 0x0000000111117824 */ /* 0x000fe200078e020c */
[----:B------:R-:W-:Y:S01]  /*21c0*/  LOP3.LUT P6, RZ, R16, 0x1, RZ, 0xc0, !PT ;  /* 0x0000000110ff7812 */ /* 0x000fe200078cc0ff */
[C---:B------:R-:W-:Y:S01]  /*21d0*/  IMAD.IADD R13, R232.reuse, 0x1, -R13 ;  /* 0x00000001e80d7824 */ /* 0x040fe200078e0a0d */
[----:B------:R-:W-:Y:S01]  /*21e0*/  SEL R12, RZ, 0x1, P0 ;  /* 0x00000001ff0c7807 */ /* 0x000fe20000000000 */
[----:B------:R-:W-:Y:S01]  /*21f0*/  IMAD.SHL.U32 R236, R17, 0x2, RZ ;  /* 0x0000000211ec7824 */ /* 0x000fe200078e00ff */
[----:B------:R-:W-:Y:S01]  /*2200*/  ISETP.GE.AND P0, PT, R232, 0x10, PT ;  /* 0x00000010e800780c */ /* 0x000fe20003f06270 */
[----:B------:R-:W-:Y:S01]  /*2210*/  IMAD.SHL.U32 R9, R13, 0x10, RZ ;  /* 0x000000100d097824 */ /* 0x000fe200078e00ff */
[----:B------:R-:W-:Y:S01]  /*2220*/  SHF.R.S32.HI R19, RZ, 0x4, R18 ;  /* 0x00000004ff137819 */ /* 0x000fe20000011412 */
[----:B------:R-:W-:Y:S01]  /*2230*/  CS2R R28, SRZ ;  /* 0x00000000001c7805 */ /* 0x000fe2000001ff00 */
[C---:B------:R-:W-:Y:S01]  /*2240*/  IADD3 R15, R236.reuse, 0x21480, RZ ;  /* 0x00021480ec0f7810 */ /* 0x040fe20007ffe0ff */
[----:B------:R-:W-:Y:S01]  /*2250*/  USHF.R.S32.HI UR8, URZ, 0x6, UR5 ;  /* 0x000000063f087899 */ /* 0x000fe20008011405 */
[----:B------:R-:W-:Y:S01]  /*2260*/  LOP3.LUT R9, R9, 0xf0, RZ, 0xc0, !PT ;  /* 0x000000f009097812 */ /* 0x000fe200078ec0ff */
[----:B------:R-:W-:Y:S01]  /*2270*/  UMOV UR11, 0x1 ;  /* 0x00000001000b7882 */ /* 0x000fe20000000000 */
[----:B------:R-:W-:Y:S01]  /*2280*/  IADD3 R233, R236, 0x215a0, RZ ;  /* 0x000215a0ece97810 */ /* 0x000fe20007ffe0ff */
[----:B------:R-:W-:Y:S01]  /*2290*/  UMOV UR5, URZ ;  /* 0x0000003f00057c82 */ /* 0x000fe20008000000 */
[----:B------:R-:W-:-:S02]  /*22a0*/  LOP3.LUT R223, R9, R14, RZ, 0xfc, !PT ;  /* 0x0000000e09df7212 */ /* 0x000fc400078efcff */
[----:B------:R-:W-:Y:S01]  /*22b0*/  LOP3.LUT R222, R9, 0x100, R222, 0xf8, !PT ;  /* 0x0000010009de7812 */ /* 0x000fe200078ef8de */
[----:B------:R-:W-:Y:S01]  /*22c0*/  @!P0 IMAD.SHL.U32 R11, R232, 0x10, RZ ;  /* 0x00000010e80b8824 */ /* 0x000fe200078e00ff */
[----:B------:R-:W-:Y:S01]  /*22d0*/  LOP3.LUT R9, R2, 0xffffffe0, RZ, 0xc0, !PT ;  /* 0xffffffe002097812 */ /* 0x000fe200078ec0ff */
[----:B-1----:R-:W-:Y:S01]  /*22e0*/  CS2R R24, SRZ ;  /* 0x0000000000187805 */ /* 0x002fe2000001ff00 */
[----:B------:R-:W-:Y:S02]  /*22f0*/  @P6 IADD3 R233, R15, 0xe0, RZ ;  /* 0x000000e00fe96810 */ /* 0x000fe40007ffe0ff */
[----:B------:R-:W-:Y:S01]  /*2300*/  ISETP.GE.AND P6, PT, R8, c[0x0][0x1fc], PT ;  /* 0x00007f0008007a0c */ /* 0x000fe20003fc6270 */
[----:B------:R-:W-:Y:S01]  /*2310*/  IMAD.IADD R9, R232, 0x1, -R9 ;  /* 0x00000001e8097824 */ /* 0x000fe200078e0a09 */
[----:B------:R-:W-:Y:S01]  /*2320*/  SHF.R.S32.HI R14, RZ, 0x1f, R13 ;  /* 0x0000001fff0e7819 */ /* 0x000fe2000001140d */
[----:B------:R-:W-:Y:S01]  /*2330*/  IMAD.SHL.U32 R8, R4, 0x40, RZ ;  /* 0x0000004004087824 */ /* 0x000fe200078e00ff */
[----:B------:R1:W-:Y:S01]  /*2340*/  @!P0 LDGSTS.E.BYPASS.LTC128B.128 [R11+0x21280], [R242.64] ;  /* 0x21280000f20b8fae */ /* 0x0003e2000b901d4e */
[----:B------:R-:W-:Y:S01]  /*2350*/  LEA.HI R23, R18, R19, RZ, 0x1 ;  /* 0x0000001312177211 */ /* 0x000fe200078f08ff */
[----:B------:R-:W-:Y:S01]  /*2360*/  IMAD.SHL.U32 R18, R13, 0x2, RZ ;  /* 0x000000020d127824 */ /* 0x000fe200078e00ff */
[----:B------:R-:W-:Y:S01]  /*2370*/  SHF.R.S32.HI R16, RZ, 0x1f, R9 ;  /* 0x0000001fff107819 */ /* 0x000fe20000011409 */
[----:B------:R-:W0:Y:S01]  /*2380*/  LDGDEPBAR ;  /* 0x00000000000079af */ /* 0x000e220000000000 */
[----:B------:R-:W-:-:S02]  /*2390*/  LEA.HI R7, R14, R13, RZ, 0x3 ;  /* 0x0000000d0e077211 */ /* 0x000fc400078f18ff */
[----:B------:R-:W-:Y:S01]  /*23a0*/  LEA.HI R16, R16, R9, RZ, 0x2 ;  /* 0x0000000910107211 */ /* 0x000fe200078f10ff */
[----:B------:R-:W0:Y:S01]  /*23b0*/  LDGDEPBAR ;  /* 0x00000000000079af */ /* 0x000e220000000000 */
[----:B------:R-:W-:Y:S02]  /*23c0*/  SEL R2, RZ, 0xffffffff, P5 ;  /* 0xffffffffff027807 */ /* 0x000fe40002800000 */
[----:B------:R-:W-:Y:S02]  /*23d0*/  LOP3.LUT R0, R23, 0xfffffffe, RZ, 0xc0, !PT ;  /* 0xfffffffe17007812 */ /* 0x000fe400078ec0ff */
[C---:B------:R-:W-:Y:S02]  /*23e0*/  LOP3.LUT P0, RZ, R4.reuse, 0x4, RZ, 0xc0, !PT ;  /* 0x0000000404ff7812 */ /* 0x040fe4000780c0ff */
[----:B------:R-:W-:Y:S01]  /*23f0*/  SEL R235, RZ, 0x4, P6 ;  /* 0x00000004ffeb7807 */ /* 0x000fe20003000000 */
[----:B------:R-:W-:Y:S01]  /*2400*/  IMAD.IADD R0, R19, 0x1, -R0 ;  /* 0x0000000113007824 */ /* 0x000fe200078e0a00 */
[----:B------:R-:W-:-:S02]  /*2410*/  LOP3.LUT P5, RZ, R4, 0x2, RZ, 0xc0, !PT ;  /* 0x0000000204ff7812 */ /* 0x000fc400078ac0ff */
[----:B------:R-:W-:Y:S01]  /*2420*/  LOP3.LUT R223, R223, 0x18, R18, 0x78, !PT ;  /* 0x00000018dfdf7812 */ /* 0x000fe200078e7812 */
[----:B------:R-:W-:Y:S01]  /*2430*/  IMAD.SHL.U32 R231, R0, 0x8, RZ ;  /* 0x0000000800e77824 */ /* 0x000fe200078e00ff */
[----:B------:R-:W-:Y:S01]  /*2440*/  SEL R4, R228, 0xfffffff0, !P5 ;  /* 0xfffffff0e4047807 */ /* 0x000fe20006800000 */
[----:B------:R-:W-:Y:S01]  /*2450*/  IMAD.SHL.U32 R15, R0, 0x20, RZ ;  /* 0x00000020000f7824 */ /* 0x000fe200078e00ff */
[----:B------:R-:W-:Y:S01]  /*2460*/  LOP3.LUT P5, RZ, R13, 0x2, RZ, 0xc0, !PT ;  /* 0x000000020dff7812 */ /* 0x000fe200078ac0ff */
[----:B------:R-:W-:Y:S01]  /*2470*/  IMAD.SHL.U32 R223, R223, 0x2, RZ ;  /* 0x00000002dfdf7824 */ /* 0x000fe200078e00ff */
[----:B------:R-:W-:Y:S02]  /*2480*/  LOP3.LUT R231, R231, 0x8, RZ, 0xc0, !PT ;  /* 0x00000008e7e77812 */ /* 0x000fe400078ec0ff */
[----:B-1----:R-:W-:Y:S02]  /*2490*/  LOP3.LUT R11, R8, 0x1c0, RZ, 0xc0, !PT ;  /* 0x000001c0080b7812 */ /* 0x002fe400078ec0ff */
[----:B------:R-:W-:-:S02]  /*24a0*/  LOP3.LUT R8, R7, 0xfffffff8, RZ, 0xc0, !PT ;  /* 0xfffffff807087812 */ /* 0x000fc400078ec0ff */
[----:B------:R-:W-:Y:S02]  /*24b0*/  LOP3.LUT R14, R11, 0x8, R10, 0xf8, !PT ;  /* 0x000000080b0e7812 */ /* 0x000fe400078ef80a */
[----:B------:R-:W-:Y:S01]  /*24c0*/  SHF.R.U32.HI R229, RZ, 0x3, R11 ;  /* 0x00000003ffe57819 */ /* 0x000fe2000001160b */
[----:B------:R-:W-:Y:S01]  /*24d0*/  IMAD.IADD R8, R13, 0x1, -R8 ;  /* 0x000000010d087824 */ /* 0x000fe200078e0a08 */
[----:B------:R-:W-:Y:S02]  /*24e0*/  LOP3.LUT R11, R11, 0x30, R237, 0xf8, !PT ;  /* 0x000000300b0b7812 */ /* 0x000fe400078ef8ed */
[C---:B------:R-:W-:Y:S02]  /*24f0*/  LEA.HI.SX32 R237, R16.reuse, R237, 0x1e ;  /* 0x000000ed10ed7211 */ /* 0x040fe400078ff2ff */
[----:B------:R-:W-:Y:S02]  /*2500*/  LOP3.LUT R16, R16, 0xfffffffc, RZ, 0xc0, !PT ;  /* 0xfffffffc10107812 */ /* 0x000fe400078ec0ff */
[----:B------:R-:W-:Y:S01]  /*2510*/  LOP3.LUT R10, R11, 0x8, R10, 0xf8, !PT ;  /* 0x000000080b0a7812 */ /* 0x000fe200078ef80a */
[----:B------:R-:W-:Y:S01]  /*2520*/  IMAD.SHL.U32 R11, R2, 0x2, RZ ;  /* 0x00000002020b7824 */ /* 0x000fe200078e00ff */
[----:B------:R-:W-:Y:S01]  /*2530*/  SEL R2, R226, 0xffffffe0, !P0 ;  /* 0xffffffe0e2027807 */ /* 0x000fe20004000000 */
[----:B------:R-:W-:Y:S01]  /*2540*/  IMAD.IADD R9, R9, 0x1, -R16 ;  /* 0x0000000109097824 */ /* 0x000fe200078e0a10 */
[----:B------:R-:W-:-:S02]  /*2550*/  LOP3.LUT P6, RZ, R8, 0x4, RZ, 0xc0, !PT ;  /* 0x0000000408ff7812 */ /* 0x000fc400078cc0ff */
[C---:B------:R-:W-:Y:S01]  /*2560*/  LOP3.LUT P0, RZ, R8.reuse, 0x2, RZ, 0xc0, !PT ;  /* 0x0000000208ff7812 */ /* 0x040fe2000780c0ff */
[----:B------:R-:W-:Y:S01]  /*2570*/  IMAD.SHL.U32 R8, R8, 0x40, RZ ;  /* 0x0000004008087824 */ /* 0x000fe200078e00ff */
[-C--:B------:R-:W-:Y:S01]  /*2580*/  LOP3.LUT R14, R14, R229.reuse, RZ, 0x3c, !PT ;  /* 0x000000e50e0e7212 */ /* 0x080fe200078e3cff */
[----:B------:R-:W-:Y:S01]  /*2590*/  IMAD R230, R9, -0x2, R230 ;  /* 0xfffffffe09e67824 */ /* 0x000fe200078e02e6 */
[----:B------:R-:W-:Y:S01]  /*25a0*/  LOP3.LUT R229, R10, R229, RZ, 0x3c, !PT ;  /* 0x000000e50ae57212 */ /* 0x000fe200078e3cff */
[----:B------:R-:W-:Y:S01]  /*25b0*/  IMAD.SHL.U32 R10, R7, 0x40, RZ ;  /* 0x00000040070a7824 */ /* 0x000fe200078e00ff */
[----:B------:R-:W-:Y:S01]  /*25c0*/  SHF.R.U32.HI R9, RZ, 0x3, R222 ;  /* 0x00000003ff097819 */ /* 0x000fe200000116de */
[----:B------:R-:W-:Y:S01]  /*25d0*/  IMAD R227, R227, 0x200, R14 ;  /* 0x00000200e3e37824 */ /* 0x000fe200078e020e */
[----:B------:R-:W-:Y:S01]  /*25e0*/  LOP3.LUT R8, R8, 0x1c0, RZ, 0xc0, !PT ;  /* 0x000001c008087812 */ /* 0x000fe200078ec0ff */
[----:B------:R-:W-:Y:S01]  /*25f0*/  IMAD R229, R0, 0x200, R229 ;  /* 0x0000020000e57824 */ /* 0x000fe200078e02e5 */
[----:B------:R-:W-:Y:S01]  /*2600*/  LOP3.LUT R9, R9, 0x38, RZ, 0xc0, !PT ;  /* 0x0000003809097812 */ /* 0x000fe200078ec0ff */
[----:B------:R-:W-:Y:S01]  /*2610*/  IMAD.SHL.U32 R227, R227, 0x2, RZ ;  /* 0x00000002e3e37824 */ /* 0x000fe200078e00ff */
[----:B------:R-:W-:-:S02]  /*2620*/  LOP3.LUT R10, R10, 0xfffffe00, RZ, 0xc0, !PT ;  /* 0xfffffe000a0a7812 */ /* 0x000fc400078ec0ff */
[----:B------:R-:W-:Y:S01]  /*2630*/  SHF.R.U32.HI R7, RZ, 0x3, R8 ;  /* 0x00000003ff077819 */ /* 0x000fe20000011608 */
[----:B------:R-:W-:Y:S01]  /*2640*/  IMAD R219, R4, 0x2, R227 ;  /* 0x0000000204db7824 */ /* 0x000fe200078e02e3 */
[--C-:B------:R-:W-:Y:S01]  /*2650*/  LOP3.LUT R222, R9, R222, R231.reuse, 0x1e, !PT ;  /* 0x000000de09de7212 */ /* 0x100fe200078e1ee7 */
[----:B------:R-:W-:Y:S01]  /*2660*/  IMAD R0, R5, 0x400, R10 ;  /* 0x0000040005007824 */ /* 0x000fe200078e020a */
[----:B------:R-:W-:Y:S01]  /*2670*/  LOP3.LUT R231, R7, R8, R231, 0x1e, !PT ;  /* 0x0000000807e77212 */ /* 0x000fe200078e1ee7 */
[C---:B------:R-:W-:Y:S01]  /*2680*/  IMAD R218, R2.reuse, 0x2, R227 ;  /* 0x0000000202da7824 */ /* 0x040fe200078e02e3 */
[----:B------:R-:W-:Y:S01]  /*2690*/  LOP3.LUT R13, R15, 0x20, RZ, 0xc0, !PT ;  /* 0x000000200f0d7812 */ /* 0x000fe200078ec0ff */
[----:B------:R-:W-:Y:S01]  /*26a0*/  IMAD R217, R2, 0x2, R219 ;  /* 0x0000000202d97824 */ /* 0x000fe200078e02db */
[----:B------:R-:W-:Y:S01]  /*26b0*/  SEL R228, R228, 0xfffffff0, !P0 ;  /* 0xfffffff0e4e47807 */ /* 0x000fe20004000000 */
[----:B------:R-:W-:Y:S01]  /*26c0*/  IMAD.IADD R231, R0, 0x1, R231 ;  /* 0x0000000100e77824 */ /* 0x000fe200078e02e7 */
[----:B------:R-:W-:Y:S01]  /*26d0*/  LOP3.LUT R6, R13, 0x18, R6, 0xf8, !PT ;  /* 0x000000180d067812 */ /* 0x000fe200078ef806 */
[----:B------:R-:W-:Y:S01]  /*26e0*/  IMAD.MOV.U32 R0, RZ, RZ, 0x120 ;  /* 0x00000120ff007424 */ /* 0x000fe200078e00ff */
[----:B------:R-:W-:Y:S01]  /*26f0*/  SEL R226, R226, 0xffffffe0, !P6 ;  /* 0xffffffe0e2e27807 */ /* 0x000fe20007000000 */
[----:B------:R-:W-:Y:S01]  /*2700*/  IMAD.SHL.U32 R225, R231, 0x2, RZ ;  /* 0x00000002e7e17824 */ /* 0x000fe200078e00ff */
[----:B------:R-:W-:Y:S01]  /*2710*/  LOP3.LUT R221, R7, R6, R8, 0x1e, !PT ;  /* 0x0000000607dd7212 */ /* 0x000fe200078e1e08 */
[----:B------:R-:W-:Y:S01]  /*2720*/  IMAD.SHL.U32 R216, R228, 0x2, RZ ;  /* 0x00000002e4d87824 */ /* 0x000fe200078e00ff */
[----:B------:R-:W-:Y:S01]  /*2730*/  SEL R0, R0, 0xe0, !P5 ;  /* 0x000000e000007807 */ /* 0x000fe20006800000 */
[----:B------:R-:W-:Y:S01]  /*2740*/  IMAD.IADD R220, R231, 0x1, R228 ;  /* 0x00000001e7dc7824 */ /* 0x000fe200078e02e4 */
[C---:B------:R-:W-:Y:S01]  /*2750*/  IADD3 R3, R225.reuse, 0x1b080, RZ ;  /* 0x0001b080e1037810 */ /* 0x040fe20007ffe0ff */
[----:B------:R-:W-:Y:S01]  /*2760*/  IMAD.IADD R216, R225, 0x1, R216 ;  /* 0x00000001e1d87824 */ /* 0x000fe200078e02d8 */
[----:B------:R-:W-:Y:S01]  /*2770*/  LOP3.LUT R12, R11, 0x2, R12, 0xe2, !PT ;  /* 0x000000020b0c7812 */ /* 0x000fe200078ee20c */
[----:B------:R-:W-:Y:S01]  /*2780*/  IMAD R0, R0, 0x2, R223 ;  /* 0x0000000200007824 */ /* 0x000fe200078e02df */
[----:B------:R-:W-:Y:S01]  /*2790*/  LOP3.LUT R221, R221, R10, RZ, 0xfc, !PT ;  /* 0x0000000adddd7212 */ /* 0x000fe200078efcff */
[----:B------:R-:W-:Y:S01]  /*27a0*/  IMAD R224, R226, 0x2, R3 ;  /* 0x00000002e2e07824 */ /* 0x000fe200078e0203 */
[----:B------:R-:W-:Y:S01]  /*27b0*/  LOP3.LUT R235, R12, R235, RZ, 0xfc, !PT ;  /* 0x000000eb0ceb7212 */ /* 0x000fe200078efcff */
[----:B------:R-:W-:Y:S01]  /*27c0*/  IMAD.IADD R226, R231, 0x1, R226 ;  /* 0x00000001e7e27824 */ /* 0x000fe200078e02e2 */
[----:B------:R-:W-:-:S02]  /*27d0*/  LEA R222, R222, 0x23c80, 0x1 ;  /* 0x00023c80dede7811 */ /* 0x000fc400078e08ff */
[----:B----4-:R-:W-:Y:S02]  /*27e0*/  LEA R221, R221, 0x80, 0x1 ;  /* 0x00000080dddd7811 */ /* 0x010fe400078e08ff */
.L_x_816:
        /* <DEDUP_REMOVED lines=258> */
.L_x_814:
        /* <DEDUP_REMOVED lines=471> */
.L_x_815:
        /* <DEDUP_REMOVED lines=296> */
.L_x_813:
[----:B------:R-:W-:Y:S05]  /*6800*/  @P1 EXIT ;  /* 0x000000000000194d */ /* 0x000fea0003800000 */
[----:B------:R-:W-:-:S04]  /*6810*/  ISETP.NE.U32.AND P1, PT, RZ, c[0x0][0x360], PT ;  /* 0x0000d800ff007a0c */ /* 0x000fc80003f25070 */
[----:B------:R-:W-:-:S13]  /*6820*/  ISETP.NE.AND.EX P1, PT, RZ, c[0x0][0x364], PT, P1 ;  /* 0x0000d900ff007a0c */ /* 0x000fda0003f25310 */
[----:B------:R-:W-:-:S04]  /*6830*/  @P1 IMAD.MOV.U32 R0, RZ, RZ, 0x4 ;  /* 0x00000004ff001424 */ /* 0x000fc800078e00ff */
[----:B------:R-:W-:-:S06]  /*6840*/  @P1 IMAD.WIDE R4, R239, R0, c[0x0][0x360] ;  /* 0x0000d800ef041625 */ /* 0x000fcc00078e0200 */
[----:B------:R2:W3:Y:S01]  /*6850*/  @P1 LDG.E R4, [R4.64] ;  /* 0x0000000e04041981 */ /* 0x0004e2000c1e1900 */
[----:B------:R-:W4:Y:S01]  /*6860*/  S2UR UR6, SR_CTAID.X ;  /* 0x00000000000679c3 */ /* 0x000f220000002500 */
[----:B------:R-:W-:Y:S01]  /*6870*/  IMAD.MOV.U32 R0, RZ, RZ, 0x1 ;  /* 0x00000001ff007424 */ /* 0x000fe200078e00ff */
[----:B------:R-:W-:Y:S01]  /*6880*/  ULDC UR5, c[0x0][0x358] ;  /* 0x0000d60000057ab9 */ /* 0x000fe20000000800 */
[----:B------:R-:W1:Y:S01]  /*6890*/  S2R R2, SR_CTAID.Y ;  /* 0x0000000000027919 */ /* 0x000e620000002600 */
[----:B------:R-:W-:Y:S01]  /*68a0*/  ULDC UR4, c[0x0][0x2f4] ;  /* 0x0000bd0000047ab9 */ /* 0x000fe20000000800 */
[----:B-----5:R-:W-:Y:S02]  /*68b0*/  IMAD R3, R239, c[0x0][0x2f4], RZ ;  /* 0x0000bd00ef037a24 */ /* 0x020fe400078e02ff */
[----:B------:R-:W-:Y:S01]  /*68c0*/  BAR.SYNC.DEFER_BLOCKING 0x1, 0x100 ;  /* 0x0044000000007b1d */ /* 0x000fe20000010000 */
[----:B------:R-:W-:-:S05]  /*68d0*/  ISETP.NE.AND P0, PT, R0, c[0x0][0x338], PT ;  /* 0x0000ce0000007a0c */ /* 0x000fca0003f05270 */
[----:B------:R-:W-:Y:S01]  /*68e0*/  BSSY B0, `(.L_x_817) ;  /* 0x0000023000007945 */ /* 0x000fe20003800000 */
[----:B----4-:R-:W-:-:S07]  /*68f0*/  UIMAD UR5, UR6, UR5, URZ ;  /* 0x00000005060572a4 */ /* 0x010fce000f8e023f */
[----:B-1----:R-:W-:Y:S01]  /*6900*/  @P0 IMAD.HI.U32 R0, R2, c[0x0][0x33c], RZ ;  /* 0x0000cf0002000a27 */ /* 0x002fe200078e00ff */
[----:B------:R-:W-:-:S03]  /*6910*/  UIMAD UR5, UR5, UR4, URZ ;  /* 0x00000004050572a4 */ /* 0x000fc6000f8e023f */
[----:B------:R-:W-:Y:S01]  /*6920*/  IMAD.MOV.U32 R8, RZ, RZ, R2 ;  /* 0x000000ffff087224 */ /* 0x000fe200078e0002 */
[----:B------:R-:W-:Y:S01]  /*6930*/  @P0 SHF.R.U32.HI R8, RZ, c[0x0][0x340], R0 ;  /* 0x0000d000ff080a19 */ /* 0x000fe20000011600 */
[----:B------:R-:W-:Y:S01]  /*6940*/  USHF.R.S32.HI UR4, URZ, 0x1f, UR5 ;  /* 0x0000001f3f047899 */ /* 0x000fe20008011405 */
[----:B------:R-:W-:Y:S02]  /*6950*/  SHF.R.S32.HI R0, RZ, 0x1f, R239 ;  /* 0x0000001fff007819 */ /* 0x000fe400000114ef */
[----:B--2---:R-:W-:Y:S02]  /*6960*/  SHF.R.S32.HI R5, RZ, 0x1f, R8 ;  /* 0x0000001fff057819 */ /* 0x004fe40000011408 */
[----:B------:R-:W-:Y:S01]  /*6970*/  SEL R0, R0, RZ, !P1 ;  /* 0x000000ff00007207 */ /* 0x000fe20004800000 */
[----:B---3--:R-:W-:Y:S01]  /*6980*/  @P1 IMAD R7, R239, 0x50, R4 ;  /* 0x00000050ef071824 */ /* 0x008fe200078e0204 */
[----:B------:R-:W-:Y:S02]  /*6990*/  SHF.R.S32.HI R4, RZ, 0x1f, R3 ;  /* 0x0000001fff047819 */ /* 0x000fe40000011403 */
[----:B------:R-:W-:Y:S01]  /*69a0*/  IADD3 R3, P2, P0, R3, UR5, R8 ;  /* 0x0000000503037c10 */ /* 0x000fe2000f85e008 */
[----:B------:R-:W-:Y:S01]  /*69b0*/  @P1 IMAD.HI R7, R7, 0x66666667, RZ ;  /* 0x6666666707071827 */ /* 0x000fe200078e02ff */
[----:B------:R-:W-:-:S02]  /*69c0*/  SEL R239, R239, RZ, !P1 ;  /* 0x000000ffefef7207 */ /* 0x000fc40004800000 */
[----:B------:R-:W-:Y:S02]  /*69d0*/  IADD3.X R4, R4, UR4, R5, P2, P0 ;  /* 0x0000000404047c10 */ /* 0x000fe400097e0405 */
[----:B------:R-:W-:Y:S02]  /*69e0*/  @P1 SHF.R.U32.HI R6, RZ, 0x1f, R7 ;  /* 0x0000001fff061819 */ /* 0x000fe40000011607 */
[----:B------:R-:W-:Y:S02]  /*69f0*/  ISETP.NE.AND P2, PT, R232, RZ, PT ;  /* 0x000000ffe800720c */ /* 0x000fe40003f45270 */
[----:B------:R-:W-:Y:S01]  /*6a00*/  @P1 LEA.HI.SX32 R6, R7, R6, 0x1b ;  /* 0x0000000607061211 */ /* 0x000fe200078fdaff */
[----:B------:R-:W-:Y:S01]  /*6a10*/  IMAD.MOV R7, RZ, RZ, -R8 ;  /* 0x000000ffff077224 */ /* 0x000fe200078e0a08 */
[C---:B------:R-:W-:Y:S01]  /*6a20*/  SHF.L.U64.HI R4, R3.reuse, 0x2, R4 ;  /* 0x0000000203047819 */ /* 0x040fe20000010204 */
[----:B------:R-:W-:Y:S02]  /*6a30*/  IMAD.SHL.U32 R3, R3, 0x4, RZ ;  /* 0x0000000403037824 */ /* 0x000fe400078e00ff */
[----:B------:R-:W-:-:S02]  /*6a40*/  @P1 IMAD R6, R6, 0x3c00, RZ ;  /* 0x00003c0006061824 */ /* 0x000fc400078e02ff */
[----:B------:R-:W-:Y:S01]  /*6a50*/  IMAD R7, R7, c[0x0][0x338], R2 ;  /* 0x0000ce0007077a24 */ /* 0x000fe200078e0202 */
[----:B------:R-:W-:Y:S01]  /*6a60*/  IADD3 R10, P0, R3, c[0x0][0x350], RZ ;  /* 0x0000d400030a7a10 */ /* 0x000fe20007f1e0ff */
[--C-:B------:R-:W-:Y:S01]  /*6a70*/  @P1 IMAD.MOV.U32 R12, RZ, RZ, R6.reuse ;  /* 0x000000ffff0c1224 */ /* 0x100fe200078e0006 */
[----:B------:R-:W-:Y:S01]  /*6a80*/  @P1 SHF.R.S32.HI R13, RZ, 0x1f, R6 ;  /* 0x0000001fff0d1819 */ /* 0x000fe20000011406 */
[----:B------:R-:W-:Y:S01]  /*6a90*/  @!P1 CS2R R12, SRZ ;  /* 0x00000000000c9805 */ /* 0x000fe2000001ff00 */
[----:B------:R-:W-:Y:S01]  /*6aa0*/  IADD3.X R11, R4, c[0x0][0x354], RZ, P0, !PT ;  /* 0x0000d500040b7a10 */ /* 0x000fe200007fe4ff */
[----:B------:R-:W-:Y:S05]  /*6ab0*/  @P2 BRA `(.L_x_818) ;  /* 0x0000005000002947 */ /* 0x000fea0003800000 */
.L_x_819:
[----:B------:R-:W2:Y:S01]  /*6ac0*/  LDG.E.STRONG.GPU R2, [R10.64] ;  /* 0x0000000e0a027981 */ /* 0x000ea2000c1ef900 */
[----:B------:R-:W-:Y:S01]  /*6ad0*/  YIELD ;  /* 0x0000000000007946 */ /* 0x000fe20003800000 */
[----:B--2---:R-:W-:Y:S01]  /*6ae0*/  ISETP.NE.AND P0, PT, R2, R7, PT ;  /* 0x000000070200720c */ /* 0x004fe20003f05270 */
[----:B------:R-:W-:-:S12]  /*6af0*/  CCTL.IVALL ;  /* 0x00000000ff00798f */ /* 0x000fd80002000000 */
[----:B------:R-:W-:Y:S05]  /*6b00*/  @P0 BRA `(.L_x_819) ;  /* 0xffffffb000000947 */ /* 0x000fea000383ffff */
.L_x_818:
[----:B------:R-:W-:Y:S05]  /*6b10*/  BSYNC B0 ;  /* 0x0000000000007941 */ /* 0x000fea0003800000 */
.L_x_817:
[----:B------:R-:W-:Y:S01]  /*6b20*/  MOV R2, 0xffffffff ;  /* 0xffffffff00027802 */ /* 0x000fe20000000f00 */
[----:B------:R-:W-:Y:S05]  /*6b30*/  BRA.CONV ~URZ, `(.L_x_820) ;  /* 0x000000237f007947 */ /* 0x000fea000b800000 */
[----:B------:R-:W-:Y:S02]  /*6b40*/  MOV R6, 0x6b60 ;  /* 0x00006b6000067802 */ /* 0x000fe40000000f00 */
[----:B------:R-:W-:Y:S05]  /*6b50*/  CALL.REL.NOINC `($__internal_7_$__cuda_sm70_warpsync) ;  /* 0x00000c1000007944 */ /* 0x000fea0003c00000 */
.L_x_820:
[----:B------:R-:W-:Y:S01]  /*6b60*/  UIMAD UR5, UR6, 0x3c00, URZ ;  /* 0x00003c00060578a4 */ /* 0x000fe2000f8e023f */
[----:B------:R-:W-:Y:S01]  /*6b70*/  SHF.R.S32.HI R9, RZ, 0x1f, R232 ;  /* 0x0000001fff097819 */ /* 0x000fe200000114e8 */
[----:B------:R-:W-:Y:S01]  /*6b80*/  IMAD R15, R5, c[0x0][0x328], RZ ;  /* 0x0000ca00050f7a24 */ /* 0x000fe200078e02ff */
[----:B------:R-:W-:-:S06]  /*6b90*/  NOP ;  /* 0x0000000000007918 */ /* 0x000fcc0000000000 */
[----:B------:R-:W-:Y:S01]  /*6ba0*/  USHF.R.S32.HI UR4, URZ, 0x1f, UR5 ;  /* 0x0000001f3f047899 */ /* 0x000fe20008011405 */
[----:B------:R-:W-:Y:S01]  /*6bb0*/  IADD3 R232, P1, P0, R12, UR5, R232 ;  /* 0x000000050ce87c10 */ /* 0x000fe2000f83e0e8 */
[----:B------:R-:W-:Y:S02]  /*6bc0*/  IMAD R15, R8, c[0x0][0x32c], R15 ;  /* 0x0000cb00080f7a24 */ /* 0x000fe400078e020f */
[----:B------:R-:W-:Y:S02]  /*6bd0*/  IMAD R6, R0, c[0x0][0x330], RZ ;  /* 0x0000cc0000067a24 */ /* 0x000fe400078e02ff */
[----:B------:R-:W-:Y:S02]  /*6be0*/  IADD3.X R233, R13, UR4, R9, P1, P0 ;  /* 0x000000040de97c10 */ /* 0x000fe40008fe0409 */
[----:B------:R-:W-:-:S03]  /*6bf0*/  IMAD R6, R239, c[0x0][0x334], R6 ;  /* 0x0000cd00ef067a24 */ /* 0x000fc600078e0206 */
[----:B------:R-:W-:-:S05]  /*6c00*/  IMAD.WIDE.U32 R12, R8, c[0x0][0x328], R232 ;  /* 0x0000ca00080c7a25 */ /* 0x000fca00078e00e8 */
        /* <DEDUP_REMOVED lines=67> */
[----:B-1----:R-:W-:Y:S05]  /*7040*/  CALL.REL.NOINC `($__internal_7_$__cuda_sm70_warpsync) ;  /* 0x0000072000007944 */ /* 0x002fea0003c00000 */
.L_x_821:
        /* <DEDUP_REMOVED lines=12> */
.L_x_823:
[----:B------:R-:W-:Y:S05]  /*7110*/  BSYNC B0 ;  /* 0x0000000000007941 */ /* 0x000fea0003800000 */
.L_x_822:
[----:B--2---:R-:W-:Y:S01]  /*7120*/  IADD3 R10, P0, R3, c[0x0][0x348], RZ ;  /* 0x0000d200030a7a10 */ /* 0x004fe20007f1e0ff */
[----:B------:R-:W-:Y:S03]  /*7130*/  BSSY B0, `(.L_x_824) ;  /* 0x0000008000007945 */ /* 0x000fe60003800000 */
[----:B------:R-:W-:Y:S01]  /*7140*/  IADD3.X R11, R4, c[0x0][0x34c], RZ, P0, !PT ;  /* 0x0000d300040b7a10 */ /* 0x000fe200007fe4ff */
[----:B------:R-:W-:Y:S05]  /*7150*/  @P2 BRA `(.L_x_825) ;  /* 0x0000005000002947 */ /* 0x000fea0003800000 */
.L_x_826:
[----:B------:R-:W2:Y:S01]  /*7160*/  LDG.E.STRONG.GPU R4, [R10.64] ;  /* 0x0000000e0a047981 */ /* 0x000ea2000c1ef900 */
[----:B------:R-:W-:Y:S01]  /*7170*/  YIELD ;  /* 0x0000000000007946 */ /* 0x000fe20003800000 */
[----:B--2---:R-:W-:Y:S01]  /*7180*/  ISETP.NE.AND P0, PT, R4, R7, PT ;  /* 0x000000070400720c */ /* 0x004fe20003f05270 */
[----:B------:R-:W-:-:S12]  /*7190*/  CCTL.IVALL ;  /* 0x00000000ff00798f */ /* 0x000fd80002000000 */
[----:B------:R-:W-:Y:S05]  /*71a0*/  @P0 BRA `(.L_x_826) ;  /* 0xffffffb000000947 */ /* 0x000fea000383ffff */
.L_x_825:
[----:B------:R-:W-:Y:S05]  /*71b0*/  BSYNC B0 ;  /* 0x0000000000007941 */ /* 0x000fea0003800000 */
.L_x_824:
[----:B------:R-:W-:Y:S05]  /*71c0*/  BRA.CONV ~URZ, `(.L_x_827) ;  /* 0x000000237f007947 */ /* 0x000fea000b800000 */
[----:B------:R-:W-:Y:S02]  /*71d0*/  MOV R6, 0x71f0 ;  /* 0x000071f000067802 */ /* 0x000fe40000000f00 */
[----:B-1----:R-:W-:Y:S05]  /*71e0*/  CALL.REL.NOINC `($__internal_7_$__cuda_sm70_warpsync) ;  /* 0x0000058000007944 */ /* 0x002fea0003c00000 */
.L_x_827:
        /* <DEDUP_REMOVED lines=75> */
[----:B-12---:R-:W-:Y:S05]  /*76a0*/  CALL.REL.NOINC `($__internal_7_$__cuda_sm70_warpsync) ;  /* 0x000000c000007944 */ /* 0x006fea0003c00000 */
.L_x_828:
        /* <DEDUP_REMOVED lines=12> */
        .weak           $__internal_7_$__cuda_sm70_warpsync
        .type           $__internal_7_$__cuda_sm70_warpsync,@function
        .size           $__internal_7_$__cuda_sm70_warpsync,(.L_x_1409 - $__internal_7_$__cuda_sm70_warpsync)
$__internal_7_$__cuda_sm70_warpsync:
[----:B------:R-:W-:Y:S01]  /*7770*/  MOV R14, R6 ;  /* 0x00000006000e7202 */ /* 0x000fe20000000f00 */
[----:B------:R-:W-:Y:S04]  /*7780*/  WARPSYNC R2 ;  /* 0x0000000200007348 */ /* 0x000fe80003800000 */
[----:B------:R-:W-:-:S04]  /*7790*/  MOV R15, 0x0 ;  /* 0x00000000000f7802 */ /* 0x000fc80000000f00 */
[----:B------:R-:W-:Y:S05]  /*77a0*/  RET.REL.NODEC R14 `(_ZN7cutlass13device_kernelIN5flash19enable_sm80_to_sm89INS1_16FlashAttnBwdSm80INS1_25CollectiveMainloopBwdSm80ILi2ELi1EN4cute5tupleIJNS5_1CILi64EEENS7_ILi80EEENS7_ILi192EEEEEENS_6half_tEfNS_4arch4Sm80ELb0ELb0ELb1ELb1ELb1ELb0ELb1ELb0ELi2ELi4ELi2ELi2ELb0EEENS1_24CollectiveEpilogueBwdGQAISB_fSE_Li256ELb1ELb1EEENS1_19SingleTileSchedulerILb1ELb0ELb0ELi80EEEEEEEEEvNT_6ParamsE) ;  /* 0xffff88500e007950 */ /* 0x000fea0003c3ffff */
.L_x_829:
        /* <DEDUP_REMOVED lines=13> */
.L_x_1409:


//--------------------- .text._ZN7cutlass13device_kernelIN5flash19enable_sm80_to_sm89INS1_16FlashAttnBwdSm80INS1_25CollectiveMainloopBwdSm80ILi2ELi1EN4cute5tupleIJNS5_1CILi64EEENS7_ILi80EEENS7_ILi192EEEEEENS_6half_tEfNS_4arch4Sm80ELb0ELb1ELb1ELb0ELb0ELb0ELb1ELb0ELi2ELi4ELi2ELi2ELb0EEENS1_21CollectiveEpilogueBwdISB_SC_SE_Li256ELb0ELb1ELi4EEENS1_19SingleTileSchedulerILb0ELb0ELb0ELi80EEEEEEEEEvNT_6ParamsE --------------------------
	.section	.text._ZN7cutlass13device_kernelIN5flash19enable_sm80_to_sm89INS1_16FlashAttnBwdSm80INS1_25CollectiveMainloopBwdSm80ILi2ELi1EN4cute5tupleIJNS5_1CILi64EEENS7_ILi80EEENS7_ILi192EEEEEENS_6half_tEfNS_4arch4Sm80ELb0ELb1ELb1ELb0ELb0ELb0ELb1ELb0ELi2ELi4ELi2ELi2ELb0EEENS1_21CollectiveEpilogueBwdISB_SC_SE_Li256ELb0ELb1ELi4EEENS1_19SingleTileSchedulerILb0ELb0ELb0ELi80EEEEEEEEEvNT_6ParamsE,"ax",@progbits
	.sectioninfo	@"SHI_REGISTERS=255"
	.align	128
.text._ZN7cutlass13device_kernelIN5flash19enable_sm80_to_sm89INS1_16FlashAttnBwdSm80INS1_25CollectiveMainloopBwdSm80ILi2ELi1EN4cute5tupleIJNS5_1CILi64EEENS7_ILi80EEENS7_ILi192EEEEEENS_6half_tEfNS_4arch4Sm80ELb0ELb1ELb1ELb0ELb0ELb0ELb1ELb0ELi2ELi4ELi2ELi2ELb0EEENS1_21CollectiveEpilogueBwdISB_SC_SE_Li256ELb0ELb1ELi4EEENS1_19SingleTileSchedulerILb0ELb0ELb0ELi80EEEEEEEEEvNT_6ParamsE:
        .type           _ZN7cutlass13device_kernelIN5flash19enable_sm80_to_sm89INS1_16FlashAttnBwdSm80INS1_25CollectiveMainloopBwdSm80ILi2ELi1EN4cute5tupleIJNS5_1CILi64EEENS7_ILi80EEENS7_ILi192EEEEEENS_6half_tEfNS_4arch4Sm80ELb0ELb1ELb1ELb0ELb0ELb0ELb1ELb0ELi2ELi4ELi2ELi2ELb0EEENS1_21CollectiveEpilogueBwdISB_SC_SE_Li256ELb0ELb1ELi4EEENS1_19SingleTileSchedulerILb0ELb0ELb0ELi80EEEEEEEEEvNT_6ParamsE,@function
        .size           _ZN7cutlass13device_kernelIN5flash19enable_sm80_to_sm89INS1_16FlashAttnBwdSm80INS1_25CollectiveMainloopBwdSm80ILi2ELi1EN4cute5tupleIJNS5_1CILi64EEENS7_ILi80EEENS7_ILi192EEEEEENS_6half_tEfNS_4arch4Sm80ELb0ELb1ELb1ELb0ELb0ELb0ELb1ELb0ELi2ELi4ELi2ELi2ELb0EEENS1_21CollectiveEpilogueBwdISB_SC_SE_Li256ELb0ELb1ELi4EEENS1_19SingleTileSchedulerILb0ELb0ELb0ELi80EEEEEEEEEvNT_6ParamsE,(.L_x_1411 - _ZN7cutlass13device_kernelIN5flash19enable_sm80_to_sm89INS1_16FlashAttnBwdSm80INS1_25CollectiveMainloopBwdSm80ILi2ELi1EN4cute5tupleIJNS5_1CILi64EEENS7_ILi80EEENS7_ILi192EEEEEENS_6half_tEfNS_4arch4Sm80ELb0ELb1ELb1ELb0ELb0ELb0ELb1ELb0ELi2ELi4ELi2ELi2ELb0EEENS1_21CollectiveEpilogueBwdISB_SC_SE_Li256ELb0ELb1ELi4EEENS1_19SingleTileSchedulerILb0ELb0ELb0ELi80EEEEEEEEEvNT_6ParamsE)
        .other          _ZN7cutlass13device_kernelIN5flash19enable_sm80_to_sm89INS1_16FlashAttnBwdSm80INS1_25CollectiveMainloopBwdSm80ILi2ELi1EN4cute5tupleIJNS5_1CILi64EEENS7_ILi80EEENS7_ILi192EEEEEENS_6half_tEfNS_4arch4Sm80ELb0ELb1ELb1ELb0ELb0ELb0ELb1ELb0ELi2ELi4ELi2ELi2ELb0EEENS1_21CollectiveEpilogueBwdISB_SC_SE_Li256ELb0ELb1ELi4EEENS1_19SingleTileSchedulerILb0ELb0ELb0ELi80EEEEEEEEEvNT_6ParamsE,@"STO_CUDA_ENTRY STV_DEFAULT"
_ZN7cutlass13device_kernelIN5flash19enable_sm80_to_sm89INS1_16FlashAttnBwdSm80INS1_25CollectiveMainloopBwdSm80ILi2ELi1EN4cute5tupleIJNS5_1CILi64EEENS7_ILi80EEENS7_ILi192EEEEEENS_6half_tEfNS_4arch4Sm80ELb0ELb1ELb1ELb0ELb0ELb0ELb1ELb0ELi2ELi4ELi2ELi2ELb0EEENS1_21CollectiveEpilogueBwdISB_SC_SE_Li256ELb0ELb1ELi4EEENS1_19SingleTileSchedulerILb0ELb0ELb0ELi80EEEEEEEEEvNT_6ParamsE:
[----:B------:R-:W-:Y:S02]  /*0000*/  MOV R1, c[0x0][0x28] ;  /* 0x00000a0000017a02 */ /* 0x000fe40000000f00 */
[----:B------:R-:W1:Y:S02]  /*0010*/  S2R R252, SR_CTAID.Z ;  /* 0x0000000000fc7919 */ /* 0x000e640000002700 */
[----:B-1----:R-:W-:-:S13]  /*0020*/  ISETP.GE.AND P0, PT, R252, RZ, PT ;  /* 0x000000fffc00720c */ /* 0x002fda0003f06270 */
        /* <DEDUP_REMOVED lines=11> */
[----:B--23--:R-:W-:Y:S02]  /*00e0*/  UIMAD UR5, UR17, 0x50, UR6 ;  /* 0x00000050110578a4 */ /* 0x00cfe4000f8e0206 */
[----:B------:R-:W-:Y:S02]  /*00f0*/  ULDC UR4, c[0x0][0x198] ;  /* 0x0000660000047ab9 */ /* 0x000fe40000000800 */
[----:B------:R-:W-:-:S04]  /*0100*/  UIADD3 UR5, UR5, 0x8f, URZ ;  /* 0x0000008f05057890 */ /* 0x000fc8000fffe03f */
        /* <DEDUP_REMOVED lines=8> */
.L_x_830:
[----:B--23--:R-:W-:Y:S01]  /*0190*/  UIMAD UR6, UR17, 0x50, UR6 ;  /* 0x00000050110678a4 */ /* 0x00cfe2000f8e0206 */
[----:B------:R-:W-:Y:S01]  /*01a0*/  PLOP3.LUT P1, PT, PT, PT, PT, 0x80, 0x0 ;  /* 0x000000000000781c */ /* 0x000fe20003f2f070 */
        /* <DEDUP_REMOVED lines=75> */
[----:B------:R-:W1:Y:S01]  /*0660*/  S2R R12, SR_CTAID.X ;  /* 0x00000000000c7919 */ /* 0x000e620000002500 */
[----:B------:R-:W-:Y:S01]  /*0670*/  SHF.R.S32.HI R85, RZ, 0x1f, R252 ;  /* 0x0000001fff557819 */ /* 0x000fe200000114fc */
[----:B------:R-:W-:Y:S01]  /*0680*/  UIMAD UR17, UR17, -0x50, URZ ;  /* 0xffffffb0111178a4 */ /* 0x000fe2000f8e023f */
[----:B------:R-:W-:Y:S01]  /*0690*/  ISETP.NE.AND P0, PT, R0, 0x1, PT ;  /* 0x000000010000780c */ /* 0x000fe20003f05270 */
[----:B------:R-:W-:Y:S01]  /*06a0*/  IMAD.MOV.U32 R0, RZ, RZ, R84 ;  /* 0x000000ffff007224 */ /* 0x000fe200078e0054 */
[-C--:B------:R-:W-:Y:S01]  /*06b0*/  LEA.HI R19, R16, R230.reuse, RZ, 0x3 ;  /* 0x000000e610137211 */ /* 0x080fe200078f18ff */
[C---:B------:R-:W-:Y:S01]  /*06c0*/  IMAD R7, R85.reuse, c[0x0][0x1e8], RZ ;  /* 0x00007a0055077a24 */ /* 0x040fe200078e02ff */
[----:B------:R-:W-:Y:S01]  /*06d0*/  ISETP.GT.AND P1, PT, R230, 0x7f, PT ;  /* 0x0000007fe600780c */ /* 0x000fe20003f24270 */
[----:B------:R-:W-:Y:S01]  /*06e0*/  IMAD R8, R85, c[0x0][0x1b8], RZ ;  /* 0x00006e0055087a24 */ /* 0x000fe200078e02ff */
[----:B------:R-:W-:Y:S01]  /*06f0*/  LOP3.LUT R2, R19, 0xfffffff8, RZ, 0xc0, !PT ;  /* 0xfffffff813027812 */ /* 0x000fe200078ec0ff */
[----:B------:R-:W-:Y:S01]  /*0700*/  IMAD.MOV.U32 R15, RZ, RZ, c[0x0][0x1d8] ;  /* 0x00007600ff0f7624 */ /* 0x000fe200078e00ff */
[----:B------:R-:W-:Y:S01]  /*0710*/  SHF.R.S32.HI R232, RZ, 0x3, R19 ;  /* 0x00000003ffe87819 */ /* 0x000fe20000011413 */
[----:B------:R-:W-:Y:S01]  /*0720*/  IMAD R8, R252, c[0x0][0x1bc], R8 ;  /* 0x00006f00fc087a24 */ /* 0x000fe200078e0208 */
[----:B------:R-:W-:Y:S01]  /*0730*/  SHF.R.S32.HI R27, RZ, 0x1f, R84 ;  /* 0x0000001fff1b7819 */ /* 0x000fe20000011454 */
[----:B------:R-:W-:Y:S01]  /*0740*/  IMAD.IADD R18, R230, 0x1, -R2 ;  /* 0x00000001e6127824 */ /* 0x000fe200078e0a02 */
[----:B------:R-:W-:Y:S01]  /*0750*/  SHF.R.S32.HI R233, RZ, 0x1f, R232 ;  /* 0x0000001fffe97819 */ /* 0x000fe200000114e8 */
[----:B------:R-:W-:Y:S01]  /*0760*/  @P0 IMAD.HI.U32 R3, R84, c[0x0][0x24c], RZ ;  /* 0x0000930054030a27 */ /* 0x000fe200078e00ff */
[----:B------:R-:W-:Y:S01]  /*0770*/  USHF.R.S32.HI UR6, URZ, 0x1f, UR8 ;  /* 0x0000001f3f067899 */ /* 0x000fe20008011408 */
[----:B------:R-:W-:Y:S01]  /*0780*/  SHF.R.S32.HI R231, RZ, 0x1f, R230 ;  /* 0x0000001fffe77819 */ /* 0x000fe200000114e6 */
[----:B------:R-:W-:Y:S01]  /*0790*/  USHF.L.U32 UR5, UR8, 0x6, URZ ;  /* 0x0000000608057899 */ /* 0x000fe2000800063f */
[----:B------:R-:W-:Y:S01]  /*07a0*/  IMAD.SHL.U32 R10, R18, 0x8, RZ ;  /* 0x00000008120a7824 */ /* 0x000fe200078e00ff */
[----:B------:R-:W-:Y:S01]  /*07b0*/  @P0 SHF.R.U32.HI R0, RZ, c[0x0][0x250], R3 ;  /* 0x00009400ff000a19 */ /* 0x000fe20000011603 */
[----:B------:R-:W-:Y:S01]  /*07c0*/  IMAD.MOV.U32 R26, RZ, RZ, 0x5 ;  /* 0x00000005ff1a7424 */ /* 0x000fe200078e00ff */
[----:B------:R-:W-:Y:S01]  /*07d0*/  USHF.R.S32.HI UR4, URZ, 0x1f, UR5 ;  /* 0x0000001f3f047899 */ /* 0x000fe20008011405 */
[----:B-1----:R-:W-:Y:S01]  /*07e0*/  IMAD.WIDE R12, R12, 0x50, R232 ;  /* 0x000000500c0c7825 */ /* 0x002fe200078e02e8 */
[----:B------:R-:W-:Y:S01]  /*07f0*/  SHF.R.S32.HI R2, RZ, 0x1f, R0 ;  /* 0x0000001fff027819 */ /* 0x000fe20000011400 */
[----:B------:R-:W-:Y:S01]  /*0800*/  ULDC UR9, c[0x0][0x198] ;  /* 0x0000660000097ab9 */ /* 0x000fe20000000800 */
[--C-:B------:R-:W-:Y:S01]  /*0810*/  SHF.R.S32.HI R11, RZ, 0x1f, R10.reuse ;  /* 0x0000001fff0b7819 */ /* 0x100fe2000001140a */
[----:B------:R-:W-:Y:S01]  /*0820*/  IMAD.SHL.U32 R17, R15, 0x20, RZ ;  /* 0x000000200f117824 */ /* 0x000fe200078e00ff */
[----:B------:R-:W-:Y:S01]  /*0830*/  ISETP.GE.AND P2, PT, R10, c[0x0][0x1cc], PT ;  /* 0x000073000a007a0c */ /* 0x000fe20003f46270 */
[----:B------:R-:W-:Y:S01]  /*0840*/  IMAD R3, R2, c[0x0][0x1e0], RZ ;  /* 0x0000780002037a24 */ /* 0x000fe200078e02ff */
[----:B------:R-:W-:Y:S01]  /*0850*/  IADD3 R22, R10, 0x40, RZ ;  /* 0x000000400a167810 */ /* 0x000fe20007ffe0ff */
[----:B------:R-:W-:Y:S01]  /*0860*/  IMAD.WIDE.U32 R4, R0, c[0x0][0x1e0], R10 ;  /* 0x0000780000047a25 */ /* 0x000fe200078e000a */
[----:B------:R-:W-:Y:S01]  /*0870*/  IADD3 R24, R10, 0x80, RZ ;  /* 0x000000800a187810 */ /* 0x000fe20007ffe0ff */
[----:B------:R-:W-:Y:S01]  /*0880*/  UIADD3 UR9, UR17, UR9, URZ ;  /* 0x0000000911097290 */ /* 0x000fe2000fffe03f */
[----:B------:R-:W-:Y:S01]  /*0890*/  ISETP.GE.AND P3, PT, R22, c[0x0][0x1cc], PT ;  /* 0x0000730016007a0c */ /* 0x000fe20003f66270 */
[----:B------:R-:W-:Y:S01]  /*08a0*/  IMAD R3, R0, c[0x0][0x1e4], R3 ;  /* 0x0000790000037a24 */ /* 0x000fe200078e0203 */
[----:B------:R-:W-:Y:S01]  /*08b0*/  ISETP.GE.AND P4, PT, R24, c[0x0][0x1cc], PT ;  /* 0x0000730018007a0c */ /* 0x000fe20003f86270 */
[----:B------:R-:W-:Y:S01]  /*08c0*/  IMAD R2, R2, c[0x0][0x1b0], RZ ;  /* 0x00006c0002027a24 */ /* 0x000fe200078e02ff */
[----:B------:R-:W-:Y:S01]  /*08d0*/  UMOV UR7, 0x1 ;  /* 0x0000000100077882 */ /* 0x000fe20000000000 */
[----:B------:R-:W-:Y:S01]  /*08e0*/  IMAD.IADD R5, R5, 0x1, R3 ;  /* 0x0000000105057824 */ /* 0x000fe200078e0203 */
[----:B------:R-:W-:Y:S01]  /*08f0*/  UISETP.GE.AND UP1, UPT, UR17, 0x1, UPT ;  /* 0x000000011100788c */ /* 0x000fe2000bf26270 */
[C---:B------:R-:W-:Y:S01]  /*0900*/  IMAD R6, R0.reuse, c[0x0][0x1b4], R2 ;  /* 0x00006d0000067a24 */ /* 0x040fe200078e0202 */
[----:B------:R-:W-:Y:S01]  /*0910*/  UISETP.GE.AND UP0, UPT, UR17, 0x2, UPT ;  /* 0x000000021100788c */ /* 0x000fe2000bf06270 */
[----:B------:R-:W-:Y:S01]  /*0920*/  IMAD.WIDE.U32 R2, R0, c[0x0][0x1b0], R10 ;  /* 0x00006c0000027a25 */ /* 0x000fe200078e000a */
[----:B------:R-:W-:Y:S01]  /*0930*/  UP2UR UR16, UPR, URZ, 0x2 ;  /* 0x000000023f107883 */ /* 0x000fe20008000000 */
[----:B------:R-:W-:Y:S01]  /*0940*/  CS2R R170, SRZ ;  /* 0x0000000000aa7805 */ /* 0x000fe2000001ff00 */
[----:B------:R-:W-:Y:S01]  /*0950*/  UISETP.GE.AND UP1, UPT, UR17, 0x11, UPT ;  /* 0x000000111100788c */ /* 0x000fe2000bf26270 */
[C---:B------:R-:W-:Y:S01]  /*0960*/  IMAD R0, R252.reuse, c[0x0][0x1ec], R7 ;  /* 0x00007b00fc007a24 */ /* 0x040fe200078e0207 */
[----:B------:R-:W-:Y:S01]  /*0970*/  UP2UR UR15, UPR, URZ, 0x1 ;  /* 0x000000013f0f7883 */ /* 0x000fe20008000000 */
[----:B------:R-:W-:Y:S01]  /*0980*/  IMAD.WIDE.U32 R4, R252, c[0x0][0x1e8], R4 ;  /* 0x00007a00fc047a25 */ /* 0x000fe200078e0004 */
[----:B------:R-:W-:Y:S01]  /*0990*/  UISETP.GE.AND UP0, UPT, UR17, 0x12, UPT ;  /* 0x000000121100788c */ /* 0x000fe2000bf06270 */
[----:B------:R-:W-:Y:S01]  /*09a0*/  CS2R R168, SRZ ;  /* 0x0000000000a87805 */ /* 0x000fe2000001ff00 */
[----:B------:R-:W-:Y:S01]  /*09b0*/  CS2R R166, SRZ ;  /* 0x0000000000a67805 */ /* 0x000fe2000001ff00 */
[----:B------:R-:W-:Y:S01]  /*09c0*/  IMAD.IADD R3, R3, 0x1, R6 ;  /* 0x0000000103037824 */ /* 0x000fe200078e0206 */
[----:B------:R-:W-:Y:S01]  /*09d0*/  CS2R R164, SRZ ;  /* 0x0000000000a47805 */ /* 0x000fe2000001ff00 */
[----:B------:R-:W-:Y:S01]  /*09e0*/  IMAD.IADD R5, R5, 0x1, R0 ;  /* 0x0000000105057824 */ /* 0x000fe200078e0200 */
[----:B------:R-:W-:Y:S01]  /*09f0*/  CS2R R162, SRZ ;  /* 0x0000000000a27805 */ /* 0x000fe2000001ff00 */
[----:B------:R-:W-:Y:S01]  /*0a00*/  IMAD.SHL.U32 R0, R232, 0x40, RZ ;  /* 0x00000040e8007824 */ /* 0x000fe200078e00ff */
[----:B------:R-:W-:Y:S01]  /*0a10*/  CS2R R160, SRZ ;  /* 0x0000000000a07805 */ /* 0x000fe2000001ff00 */
[----:B------:R-:W-:Y:S01]  /*0a20*/  IMAD R6, R13, c[0x0][0x1d8], RZ ;  /* 0x000076000d067a24 */ /* 0x000fe200078e02ff */
[----:B------:R-:W-:Y:S01]  /*0a30*/  CS2R R158, SRZ ;  /* 0x00000000009e7805 */ /* 0x000fe2000001ff00 */
[----:B------:R-:W-:Y:S01]  /*0a40*/  IMAD.MOV.U32 R25, RZ, RZ, 0x6 ;  /* 0x00000006ff197424 */ /* 0x000fe200078e00ff */
[----:B------:R-:W-:Y:S01]  /*0a50*/  LOP3.LUT R0, R0, 0x1c0, RZ, 0xc0, !PT ;  /* 0x000001c000007812 */ /* 0x000fe200078ec0ff */
[----:B------:R-:W-:Y:S01]  /*0a60*/  IMAD R14, R12, c[0x0][0x1dc], R6 ;  /* 0x000077000c0e7a24 */ /* 0x000fe200078e0206 */
[----:B------:R-:W-:Y:S01]  /*0a70*/  CS2R R156, SRZ ;  /* 0x00000000009c7805 */ /* 0x000fe2000001ff00 */
[----:B------:R-:W-:Y:S01]  /*0a80*/  IMAD.WIDE.U32 R6, R252, c[0x0][0x1b8], R2 ;  /* 0x00006e00fc067a25 */ /* 0x000fe200078e0002 */
[----:B------:R-:W-:Y:S01]  /*0a90*/  LOP3.LUT R9, R0, 0x38, R10, 0xf8, !PT ;  /* 0x0000003800097812 */ /* 0x000fe200078ef80a */
[----:B------:R-:W-:Y:S01]  /*0aa0*/  CS2R R154, SRZ ;  /* 0x00000000009a7805 */ /* 0x000fe2000001ff00 */
[----:B------:R-:W-:Y:S01]  /*0ab0*/  CS2R R152, SRZ ;  /* 0x0000000000987805 */ /* 0x000fe2000001ff00 */
[----:B------:R-:W-:Y:S01]  /*0ac0*/  IMAD.WIDE.U32 R2, R12, c[0x0][0x1d8], R4 ;  /* 0x000076000c027a25 */ /* 0x000fe200078e0004 */
[----:B------:R-:W-:Y:S01]  /*0ad0*/  SHF.R.U32.HI R5, RZ, 0x3, R0 ;  /* 0x00000003ff057819 */ /* 0x000fe20000011600 */
[----:B------:R-:W-:Y:S01]  /*0ae0*/  CS2R R150, SRZ ;  /* 0x0000000000967805 */ /* 0x000fe2000001ff00 */
[----:B------:R-:W-:Y:S01]  /*0af0*/  CS2R R148, SRZ ;  /* 0x0000000000947805 */ /* 0x000fe2000001ff00 */
[----:B------:R-:W-:Y:S01]  /*0b00*/  IMAD.IADD R0, R3, 0x1, R14 ;  /* 0x0000000103007824 */ /* 0x000fe200078e020e */
[C---:B------:R-:W-:Y:S01]  /*0b10*/  LEA R4, P0, R2.reuse, c[0x0][0x1c0], 0x1 ;  /* 0x0000700002047a11 */ /* 0x040fe200078008ff */
[----:B------:R-:W-:Y:S01]  /*0b20*/  IMAD.IADD R7, R7, 0x1, R8 ;  /* 0x0000000107077824 */ /* 0x000fe200078e0208 */
[----:B------:R-:W-:Y:S01]  /*0b30*/  LOP3.LUT R8, R9, R5, RZ, 0x3c, !PT ;  /* 0x0000000509087212 */ /* 0x000fe200078e3cff */
[----:B------:R-:W-:Y:S01]  /*0b40*/  IMAD.MOV.U32 R3, RZ, RZ, c[0x0][0x1dc] ;  /* 0x00007700ff037624 */ /* 0x000fe200078e00ff */
[----:B------:R-:W-:Y:S01]  /*0b50*/  LEA.HI.X R5, R2, c[0x0][0x1c4], R0, 0x1, P0 ;  /* 0x0000710002057a11 */ /* 0x000fe200000f0c00 */
[----:B------:R-:W-:Y:S01]  /*0b60*/  IMAD.U32 R0, RZ, RZ, UR17 ;  /* 0x00000011ff007e24 */ /* 0x000fe2000f8e00ff */
[----:B------:R-:W-:Y:S01]  /*0b70*/  LEA.HI R2, R16, R230, RZ, 0x6 ;  /* 0x000000e610027211 */ /* 0x000fe200078f30ff */
[----:B------:R-:W-:Y:S01]  /*0b80*/  IMAD R9, R13, c[0x0][0x1a8], RZ ;  /* 0x00006a000d097a24 */ /* 0x000fe200078e02ff */
[----:B------:R-:W-:Y:S01]  /*0b90*/  CS2R R146, SRZ ;  /* 0x0000000000927805 */ /* 0x000fe2000001ff00 */
[----:B------:R-:W-:Y:S01]  /*0ba0*/  IMAD.SHL.U32 R226, R230, 0x4, RZ ;  /* 0x00000004e6e27824 */ /* 0x000fe200078e00ff */
[----:B------:R-:W-:Y:S01]  /*0bb0*/  IADD3 R0, R0, c[0x0][0x198], -R232 ;  /* 0x0000660000007a10 */ /* 0x000fe20007ffe8e8 */
[C---:B------:R-:W-:Y:S01]  /*0bc0*/  IMAD R14, R12.reuse, c[0x0][0x1ac], R9 ;  /* 0x00006b000c0e7a24 */ /* 0x040fe200078e0209 */
[----:B------:R-:W-:Y:S01]  /*0bd0*/  SHF.R.S32.HI R23, RZ, 0x6, R2 ;  /* 0x00000006ff177819 */ /* 0x000fe20000011402 */
[----:B------:R-:W-:Y:S01]  /*0be0*/  IMAD.WIDE.U32 R12, R12, c[0x0][0x1a8], R6 ;  /* 0x00006a000c0c7a25 */ /* 0x000fe200078e0006 */
[C---:B------:R-:W-:Y:S01]  /*0bf0*/  ISETP.LT.OR P0, PT, R0.reuse, 0x1, P2 ;  /* 0x000000010000780c */ /* 0x040fe20001701670 */
[----:B------:R-:W-:Y:S01]  /*0c00*/  CS2R R144, SRZ ;  /* 0x0000000000907805 */ /* 0x000fe2000001ff00 */
[----:B------:R-:W-:Y:S01]  /*0c10*/  LEA R2, P5, R15, R4, 0x6 ;  /* 0x000000040f027211 */ /* 0x000fe200078a30ff */
[----:B------:R-:W-:Y:S01]  /*0c20*/  IMAD R8, R23, 0x200, R8 ;  /* 0x0000020017087824 */ /* 0x000fe200078e0208 */
[----:B------:R-:W-:Y:S01]  /*0c30*/  ISETP.LT.OR P6, PT, R0, 0x1, P3 ;  /* 0x000000010000780c */ /* 0x000fe20001fc1670 */
[----:B------:R-:W-:Y:S01]  /*0c40*/  IMAD R6, R233, c[0x0][0x178], RZ ;  /* 0x00005e00e9067a24 */ /* 0x000fe200078e02ff */
[----:B------:R-:W-:Y:S01]  /*0c50*/  LEA.HI.X R3, R15, R5, R3, 0x6, P5 ;  /* 0x000000050f037211 */ /* 0x000fe200028f3403 */
[----:B------:R-:W-:Y:S01]  /*0c60*/  IMAD.SHL.U32 R223, R8, 0x2, RZ ;  /* 0x0000000208df7824 */ /* 0x000fe200078e00ff */
[----:B------:R-:W-:Y:S01]  /*0c70*/  ISETP.LT.OR P5, PT, R0, 0x1, P4 ;  /* 0x000000010000780c */ /* 0x000fe200027a1670 */
[----:B------:R-:W-:Y:S01]  /*0c80*/  IMAD R6, R232, c[0x0][0x17c], R6 ;  /* 0x00005f00e8067a24 */ /* 0x000fe200078e0206 */
[C---:B------:R-:W-:Y:S01]  /*0c90*/  ISETP.LT.OR P2, PT, R0.reuse, 0x21, P2 ;  /* 0x000000210000780c */ /* 0x040fe20001741670 */
[----:B------:R-:W-:Y:S01]  /*0ca0*/  IMAD.IADD R7, R13, 0x1, R14 ;  /* 0x000000010d077824 */ /* 0x000fe200078e020e */
[----:B------:R-:W-:Y:S01]  /*0cb0*/  SHF.L.U64.HI R15, R15, R26, c[0x0][0x1dc] ;  /* 0x000077000f0f7619 */ /* 0x000fe2000001021a */
[----:B------:R-:W-:Y:S01]  /*0cc0*/  @!PT LDS RZ, [RZ] ;  /* 0x00000000fffff984 */ /* 0x000fe20000000800 */
[----:B------:R-:W-:Y:S01]  /*0cd0*/  @!PT LDS RZ, [RZ] ;  /* 0x00000000fffff984 */ /* 0x000fe20000000800 */
[----:B------:R-:W-:Y:S01]  /*0ce0*/  @!PT LDS RZ, [RZ] ;  /* 0x00000000fffff984 */ /* 0x000fe20000000800 */
[----:B------:R1:W-:Y:S01]  /*0cf0*/  LDGSTS.E.BYPASS.LTC128B.128 [R223+0x7880], [R4.64], !P0 ;  /* 0x0788000004df7fae */ /* 0x0003e2000c101d52 */
[C---:B------:R-:W-:Y:S01]  /*0d00*/  @!P1 LEA R8, P0, R17.reuse, R2, 0x1 ;  /* 0x0000000211089211 */ /* 0x040fe200078008ff */
[----:B------:R-:W-:Y:S01]  /*0d10*/  IMAD.MOV.U32 R13, RZ, RZ, c[0x0][0x1a8] ;  /* 0x00006a00ff0d7624 */ /* 0x000fe200078e00ff */
[C---:B------:R-:W-:Y:S01]  /*0d20*/  ISETP.LT.OR P4, PT, R0.reuse, 0x21, P4 ;  /* 0x000000210000780c */ /* 0x040fe20002781670 */
[----:B------:R1:W-:Y:S01]  /*0d30*/  LDGSTS.E.BYPASS.LTC128B.128 [R223+0xa080], [R4.64+0x80], !P6 ;  /* 0x0a08008004df7fae */ /* 0x0003e2000f101d52 */
[----:B------:R-:W-:Y:S01]  /*0d40*/  @!P1 LEA.HI.X R9, R17, R3, R15, 0x1, P0 ;  /* 0x0000000311099211 */ /* 0x000fe200000f0c0f */
[----:B------:R-:W-:Y:S01]  /*0d50*/  IMAD.SHL.U32 R14, R13, 0x20, RZ ;  /* 0x000000200d0e7824 */ /* 0x000fe200078e00ff */
[C---:B------:R-:W-:Y:S01]  /*0d60*/  @!P1 ISETP.GE.AND P0, PT, R0.reuse, 0x41, PT ;  /* 0x000000410000980c */ /* 0x040fe20003f06270 */
[----:B------:R1:W-:Y:S01]  /*0d70*/  LDGSTS.E.BYPASS.LTC128B.128 [R223+0xc880], [R4.64+0x100], !P5 ;  /* 0x0c88010004df7fae */ /* 0x0003e2000e901d52 */
[----:B------:R-:W-:Y:S01]  /*0d80*/  ISETP.LT.OR P6, PT, R0, 0x21, P3 ;  /* 0x000000210000780c */ /* 0x000fe20001fc1670 */
[----:B------:R-:W-:Y:S01]  /*0d90*/  IMAD.MOV.U32 R17, RZ, RZ, c[0x0][0x178] ;  /* 0x00005e00ff117624 */ /* 0x000fe200078e00ff */
[----:B------:R-:W-:Y:S01]  /*0da0*/  @!P1 ISETP.GE.OR P5, PT, R10, c[0x0][0x1cc], !P0 ;  /* 0x000073000a009a0c */ /* 0x000fe200047a6670 */
[----:B------:R2:W-:Y:S01]  /*0db0*/  LDGSTS.E.BYPASS.LTC128B.128 [R223+0x8880], [R2.64], !P2 ;  /* 0x0888000002df7fae */ /* 0x0005e2000d101d52 */
[----:B------:R-:W-:Y:S01]  /*0dc0*/  @!P1 ISETP.LT.OR P3, PT, R0, 0x41, P3 ;  /* 0x000000410000980c */ /* 0x000fe20001f61670 */
[C---:B------:R-:W-:Y:S01]  /*0dd0*/  IMAD.SHL.U32 R28, R17.reuse, 0x20, RZ ;  /* 0x00000020111c7824 */ /* 0x040fe200078e00ff */
[----:B------:R-:W-:Y:S01]  /*0de0*/  @!P1 ISETP.GE.OR P0, PT, R24, c[0x0][0x1cc], !P0 ;  /* 0x0000730018009a0c */ /* 0x000fe20004706670 */
[----:B------:R-:W-:Y:S01]  /*0df0*/  IMAD.WIDE.U32 R20, R252, c[0x0][0x290], RZ ;  /* 0x0000a400fc147a25 */ /* 0x000fe200078e00ff */
[----:B------:R-:W-:Y:S01]  /*0e00*/  SHF.R.S32.HI R227, RZ, 0x1f, R226 ;  /* 0x0000001fffe37819 */ /* 0x000fe200000114e2 */
[----:B------:R-:W-:Y:S01]  /*0e10*/  CS2R R142, SRZ ;  /* 0x00000000008e7805 */ /* 0x000fe2000001ff00 */
[----:B------:R-:W-:Y:S01]  /*0e20*/  SHF.L.U64.HI R251, R17, R26, c[0x0][0x17c] ;  /* 0x00005f0011fb7619 */ /* 0x000fe2000001021a */
[----:B------:R-:W-:Y:S01]  /*0e30*/  IMAD.MOV.U32 R218, RZ, RZ, 0x10 ;  /* 0x00000010ffda7424 */ /* 0x000fe200078e00ff */
[----:B------:R-:W-:Y:S01]  /*0e40*/  CS2R R140, SRZ ;  /* 0x00000000008c7805 */ /* 0x000fe2000001ff00 */
[----:B------:R2:W-:Y:S01]  /*0e50*/  LDGSTS.E.BYPASS.LTC128B.128 [R223+0xb080], [R2.64+0x80], !P6 ;  /* 0x0b08008002df7fae */ /* 0x0005e2000f101d52 */
[----:B------:R-:W-:Y:S01]  /*0e60*/  ISETP.GE.AND P6, PT, R22, c[0x0][0x19c], PT ;  /* 0x0000670016007a0c */ /* 0x000fe20003fc6270 */
[----:B------:R-:W-:Y:S01]  /*0e70*/  IMAD.MOV.U32 R212, RZ, RZ, 0x120 ;  /* 0x00000120ffd47424 */ /* 0x000fe200078e00ff */
[----:B------:R-:W-:Y:S01]  /*0e80*/  CS2R R138, SRZ ;  /* 0x00000000008a7805 */ /* 0x000fe2000001ff00 */
[----:B------:R2:W-:Y:S01]  /*0e90*/  LDGSTS.E.BYPASS.LTC128B.128 [R223+0xd880], [R2.64+0x100], !P4 ;  /* 0x0d88010002df7fae */ /* 0x0005e2000e101d52 */
[----:B------:R-:W-:Y:S01]  /*0ea0*/  IMAD.MOV.U32 R249, RZ, RZ, 0x1 ;  /* 0x00000001fff97424 */ /* 0x000fe200078e00ff */
[----:B------:R-:W-:Y:S01]  /*0eb0*/  CS2R R136, SRZ ;  /* 0x0000000000887805 */ /* 0x000fe2000001ff00 */
[----:B------:R-:W-:Y:S01]  /*0ec0*/  CS2R R134, SRZ ;  /* 0x0000000000867805 */ /* 0x000fe2000001ff00 */
[----:B------:R3:W-:Y:S01]  /*0ed0*/  @!P1 LDGSTS.E.BYPASS.LTC128B.128 [R223+0x9880], [R8.64], !P5 ;  /* 0x0988000008df9fae */ /* 0x0007e2000e901d52 */
[----:B------:R-:W-:Y:S01]  /*0ee0*/  ISETP.GE.AND P5, PT, R24, c[0x0][0x19c], PT ;  /* 0x0000670018007a0c */ /* 0x000fe20003fa6270 */
[----:B------:R-:W-:Y:S01]  /*0ef0*/  CS2R R132, SRZ ;  /* 0x0000000000847805 */ /* 0x000fe2000001ff00 */
[----:B------:R-:W-:Y:S01]  /*0f00*/  CS2R R130, SRZ ;  /* 0x0000000000827805 */ /* 0x000fe2000001ff00 */
[----:B------:R3:W-:Y:S01]  /*0f10*/  @!P1 LDGSTS.E.BYPASS.LTC128B.128 [R223+0xc080], [R8.64+0x80], !P3 ;  /* 0x0c08008008df9fae */ /* 0x0007e2000d901d52 */
[----:B-1----:R-:W-:Y:S01]  /*0f20*/  IMAD.WIDE.U32 R4, R232, c[0x0][0x178], R10 ;  /* 0x00005e00e8047a25 */ /* 0x002fe200078e000a */
[----:B------:R-:W-:Y:S01]  /*0f30*/  ISETP.GE.AND P3, PT, R10, c[0x0][0x16c], PT ;  /* 0x00005b000a007a0c */ /* 0x000fe20003f66270 */
[----:B------:R-:W-:Y:S01]  /*0f40*/  CS2R R128, SRZ ;  /* 0x0000000000807805 */ /* 0x000fe2000001ff00 */
[----:B------:R3:W-:Y:S01]  /*0f50*/  @!P1 LDGSTS.E.BYPASS.LTC128B.128 [R223+0xe880], [R8.64+0x100], !P0 ;  /* 0x0e88010008df9fae */ /* 0x0007e2000c101d52 */
[----:B------:R-:W-:Y:S01]  /*0f60*/  IMAD.IADD R5, R5, 0x1, R6 ;  /* 0x0000000105057824 */ /* 0x000fe200078e0206 */
[----:B------:R-:W-:Y:S01]  /*0f70*/  LEA R6, P2, R12, c[0x0][0x190], 0x1 ;  /* 0x000064000c067a11 */ /* 0x000fe200078408ff */
[----:B------:R-:W-:Y:S01]  /*0f80*/  CS2R R126, SRZ ;  /* 0x00000000007e7805 */ /* 0x000fe2000001ff00 */
[----:B------:R-:W-:Y:S01]  /*0f90*/  CS2R R124, SRZ ;  /* 0x00000000007c7805 */ /* 0x000fe2000001ff00 */
[----:B------:R-:W-:Y:S01]  /*0fa0*/  IMAD.WIDE.U32 R4, R84, c[0x0][0x180], R4 ;  /* 0x0000600054047a25 */ /* 0x000fe200078e0004 */
[----:B------:R-:W-:Y:S01]  /*0fb0*/  LEA.HI.X R7, R12, c[0x0][0x194], R7, 0x1, P2 ;  /* 0x000065000c077a11 */ /* 0x000fe200010f0c07 */
[----:B------:R-:W-:Y:S01]  /*0fc0*/  CS2R R122, SRZ ;  /* 0x00000000007a7805 */ /* 0x000fe2000001ff00 */
[----:B------:R-:W-:Y:S01]  /*0fd0*/  ISETP.GE.AND P2, PT, R10, c[0x0][0x19c], PT ;  /* 0x000067000a007a0c */ /* 0x000fe20003f46270 */
[----:B------:R-:W-:Y:S01]  /*0fe0*/  CS2R R120, SRZ ;  /* 0x0000000000787805 */ /* 0x000fe2000001ff00 */
[----:B------:R-:W-:Y:S01]  /*0ff0*/  SEL R12, RZ, 0x1, P3 ;  /* 0x00000001ff0c7807 */ /* 0x000fe20001800000 */
[----:B------:R-:W-:Y:S01]  /*1000*/  CS2R R118, SRZ ;  /* 0x0000000000767805 */ /* 0x000fe2000001ff00 */
[C---:B------:R-:W-:Y:S01]  /*1010*/  ISETP.LT.OR P4, PT, R0.reuse, 0x1, P2 ;  /* 0x000000010000780c */ /* 0x040fe20001781670 */
[----:B------:R-:W-:Y:S01]  /*1020*/  CS2R R116, SRZ ;  /* 0x0000000000747805 */ /* 0x000fe2000001ff00 */
[C---:B------:R-:W-:Y:S01]  /*1030*/  ISETP.LT.OR P3, PT, R0.reuse, 0x1, P5 ;  /* 0x000000010000780c */ /* 0x040fe20002f61670 */
[----:B--2---:R-:W-:Y:S01]  /*1040*/  IMAD R2, R27, c[0x0][0x180], RZ ;  /* 0x000060001b027a24 */ /* 0x004fe200078e02ff */
[----:B------:R-:W-:Y:S01]  /*1050*/  CS2R R114, SRZ ;  /* 0x0000000000727805 */ /* 0x000fe2000001ff00 */
[----:B------:R-:W-:Y:S01]  /*1060*/  IMAD.MOV.U32 R3, RZ, RZ, c[0x0][0x1ac] ;  /* 0x00006b00ff037624 */ /* 0x000fe200078e00ff */
[----:B------:R-:W-:Y:S01]  /*1070*/  CS2R R112, SRZ ;  /* 0x0000000000707805 */ /* 0x000fe2000001ff00 */
[----:B------:R-:W-:Y:S01]  /*1080*/  CS2R R82, SRZ ;  /* 0x0000000000527805 */ /* 0x000fe2000001ff00 */
[----:B------:R-:W-:Y:S01]  /*1090*/  CS2R R80, SRZ ;  /* 0x0000000000507805 */ /* 0x000fe2000001ff00 */
[----:B------:R-:W-:Y:S01]  /*10a0*/  CS2R R78, SRZ ;  /* 0x00000000004e7805 */ /* 0x000fe2000001ff00 */
[----:B------:R-:W-:Y:S01]  /*10b0*/  CS2R R76, SRZ ;  /* 0x00000000004c7805 */ /* 0x000fe2000001ff00 */
[----:B------:R-:W-:Y:S01]  /*10c0*/  CS2R R74, SRZ ;  /* 0x00000000004a7805 */ /* 0x000fe2000001ff00 */
[----:B------:R-:W-:Y:S01]  /*10d0*/  CS2R R72, SRZ ;  /* 0x0000000000487805 */ /* 0x000fe2000001ff00 */
[----:B------:R1:W-:Y:S01]  /*10e0*/  LDGSTS.E.BYPASS.LTC128B.128 [R223+0x80], [R6.64], !P4 ;  /* 0x0008000006df7fae */ /* 0x0003e2000e101d52 */
[----:B------:R-:W-:Y:S01]  /*10f0*/  ISETP.LT.OR P4, PT, R0, 0x1, P6 ;  /* 0x000000010000780c */ /* 0x000fe20003781670 */
[----:B---3--:R-:W-:Y:S01]  /*1100*/  IMAD R8, R84, c[0x0][0x184], R2 ;  /* 0x0000610054087a24 */ /* 0x008fe200078e0202 */
[----:B------:R-:W-:Y:S01]  /*1110*/  LEA R2, P0, R13, R6, 0x6 ;  /* 0x000000060d027211 */ /* 0x000fe200078030ff */
[----:B------:R-:W-:Y:S01]  /*1120*/  CS2R R70, SRZ ;  /* 0x0000000000467805 */ /* 0x000fe2000001ff00 */
[----:B------:R-:W-:Y:S01]  /*1130*/  CS2R R68, SRZ ;  /* 0x0000000000447805 */ /* 0x000fe2000001ff00 */
[----:B------:R-:W-:Y:S01]  /*1140*/  IMAD.IADD R5, R5, 0x1, R8 ;  /* 0x0000000105057824 */ /* 0x000fe200078e0208 */
[C---:B------:R-:W-:Y:S01]  /*1150*/  LEA.HI.X R3, R13.reuse, R7, R3, 0x6, P0 ;  /* 0x000000070d037211 */ /* 0x040fe200000f3403 */
[----:B------:R-:W-:Y:S01]  /*1160*/  CS2R R66, SRZ ;  /* 0x0000000000427805 */ /* 0x000fe2000001ff00 */
[----:B------:R-:W-:Y:S01]  /*1170*/  ISETP.GE.AND P0, PT, R22, c[0x0][0x16c], PT ;  /* 0x00005b0016007a0c */ /* 0x000fe20003f06270 */
[----:B------:R-:W-:Y:S01]  /*1180*/  IMAD.WIDE.U32 R242, R252, c[0x0][0x188], R4 ;  /* 0x00006200fcf27a25 */ /* 0x000fe200078e0004 */
[----:B------:R-:W-:Y:S01]  /*1190*/  SHF.L.U64.HI R13, R13, R26, c[0x0][0x1ac] ;  /* 0x00006b000d0d7619 */ /* 0x000fe2000001021a */
[----:B------:R-:W-:Y:S01]  /*11a0*/  CS2R R64, SRZ ;  /* 0x0000000000407805 */ /* 0x000fe2000001ff00 */
[----:B------:R-:W-:Y:S01]  /*11b0*/  SEL R9, RZ, 0xffffffff, P0 ;  /* 0xffffffffff097807 */ /* 0x000fe20000000000 */
[----:B------:R1:W-:Y:S01]  /*11c0*/  LDGSTS.E.BYPASS.LTC128B.128 [R223+0x2880], [R6.64+0x80], !P4 ;  /* 0x0288008006df7fae */ /* 0x0003e2000e101d52 */
[----:B------:R-:W-:Y:S01]  /*11d0*/  @!P1 LEA R8, P0, R14, R2, 0x1 ;  /* 0x000000020e089211 */ /* 0x000fe200078008ff */
[----:B------:R-:W-:Y:S01]  /*11e0*/  IMAD.MOV.U32 R238, RZ, RZ, R242 ;  /* 0x000000ffffee7224 */ /* 0x000fe200078e00f2 */
[C---:B------:R-:W-:Y:S01]  /*11f0*/  ISETP.LT.OR P4, PT, R0.reuse, 0x21, P2 ;  /* 0x000000210000780c */ /* 0x040fe20001781670 */
[----:B------:R-:W-:Y:S01]  /*1200*/  IMAD.SHL.U32 R9, R9, 0x2, RZ ;  /* 0x0000000209097824 */ /* 0x000fe200078e00ff */
[----:B------:R1:W-:Y:S01]  /*1210*/  LDGSTS.E.BYPASS.LTC128B.128 [R223+0x5080], [R6.64+0x100], !P3 ;  /* 0x0508010006df7fae */ /* 0x0003e2000d901d52 */
[C---:B------:R-:W-:Y:S01]  /*1220*/  ISETP.LT.OR P3, PT, R0.reuse, 0x21, P6 ;  /* 0x000000210000780c */ /* 0x040fe20003761670 */
[----:B------:R-:W-:Y:S01]  /*1230*/  CS2R R62, SRZ ;  /* 0x00000000003e7805 */ /* 0x000fe2000001ff00 */
[----:B------:R-:W-:Y:S01]  /*1240*/  @!P1 ISETP.LT.OR P2, PT, R0, 0x41, P2 ;  /* 0x000000410000980c */ /* 0x000fe20001741670 */
[----:B------:R-:W-:Y:S01]  /*1250*/  CS2R R60, SRZ ;  /* 0x00000000003c7805 */ /* 0x000fe2000001ff00 */
[----:B------:R-:W-:Y:S01]  /*1260*/  LOP3.LUT R12, R9, 0x2, R12, 0xe2, !PT ;  /* 0x00000002090c7812 */ /* 0x000fe200078ee20c */
[----:B------:R-:W-:Y:S01]  /*1270*/  CS2R R58, SRZ ;  /* 0x00000000003a7805 */ /* 0x000fe2000001ff00 */
[----:B------:R-:W-:Y:S01]  /*1280*/  @!P1 LEA.HI.X R9, R14, R3, R13, 0x1, P0 ;  /* 0x000000030e099211 */ /* 0x000fe200000f0c0d */
[----:B------:R-:W-:Y:S01]  /*1290*/  IMAD.SHL.U32 R13, R17, 0x40, RZ ;  /* 0x00000040110d7824 */ /* 0x000fe200078e00ff */
[----:B------:R-:W-:Y:S01]  /*12a0*/  ISETP.GE.AND P0, PT, R24, c[0x0][0x16c], PT ;  /* 0x00005b0018007a0c */ /* 0x000fe20003f06270 */
[----:B------:R-:W-:Y:S01]  /*12b0*/  IMAD.WIDE.U32 R14, R252, c[0x0][0x278], RZ ;  /* 0x00009e00fc0e7a25 */ /* 0x000fe200078e00ff */
[C---:B------:R-:W-:Y:S01]  /*12c0*/  @!P1 ISETP.LT.OR P6, PT, R0.reuse, 0x41, P6 ;  /* 0x000000410000980c */ /* 0x040fe200037c1670 */
[----:B------:R2:W-:Y:S01]  /*12d0*/  LDGSTS.E.BYPASS.LTC128B.128 [R223+0x1080], [R2.64], !P4 ;  /* 0x0108000002df7fae */ /* 0x0005e2000e101d52 */
[----:B------:R-:W-:Y:S01]  /*12e0*/  SEL R5, RZ, 0x4, P0 ;  /* 0x00000004ff057807 */ /* 0x000fe20000000000 */
[----:B------:R-:W-:Y:S01]  /*12f0*/  CS2R R56, SRZ ;  /* 0x0000000000387805 */ /* 0x000fe2000001ff00 */
[C---:B------:R-:W-:Y:S01]  /*1300*/  ISETP.LT.OR P0, PT, R0.reuse, 0x21, P5 ;  /* 0x000000210000780c */ /* 0x040fe20002f01670 */
[----:B------:R2:W-:Y:S01]  /*1310*/  LDGSTS.E.BYPASS.LTC128B.128 [R223+0x3880], [R2.64+0x80], !P3 ;  /* 0x0388008002df7fae */ /* 0x0005e2000d901d52 */
[----:B------:R-:W-:Y:S01]  /*1320*/  @!P1 ISETP.LT.OR P5, PT, R0, 0x41, P5 ;  /* 0x000000410000980c */ /* 0x000fe20002fa1670 */
[----:B------:R-:W-:Y:S01]  /*1330*/  CS2R R54, SRZ ;  /* 0x0000000000367805 */ /* 0x000fe2000001ff00 */
[----:B------:R-:W-:Y:S01]  /*1340*/  LOP3.LUT R0, R12, R5, RZ, 0xfc, !PT ;  /* 0x000000050c007212 */ /* 0x000fe200078efcff */
[----:B------:R-:W-:Y:S01]  /*1350*/  CS2R R52, SRZ ;  /* 0x0000000000347805 */ /* 0x000fe2000001ff00 */
[----:B------:R-:W-:Y:S01]  /*1360*/  CS2R R50, SRZ ;  /* 0x0000000000327805 */ /* 0x000fe2000001ff00 */
[----:B------:R-:W-:Y:S01]  /*1370*/  CS2R R48, SRZ ;  /* 0x0000000000307805 */ /* 0x000fe2000001ff00 */
[C---:B------:R-:W-:Y:S01]  /*1380*/  LOP3.LUT P4, RZ, R0.reuse, 0x1, RZ, 0xc0, !PT ;  /* 0x0000000100ff7812 */ /* 0x040fe2000788c0ff */
[----:B------:R-:W-:Y:S01]  /*1390*/  CS2R R46, SRZ ;  /* 0x00000000002e7805 */ /* 0x000fe2000001ff00 */
[----:B------:R-:W-:Y:S01]  /*13a0*/  LOP3.LUT P3, RZ, R0, 0x2, RZ, 0xc0, !PT ;  /* 0x0000000200ff7812 */ /* 0x000fe2000786c0ff */
[----:B------:R-:W-:Y:S01]  /*13b0*/  CS2R R44, SRZ ;  /* 0x00000000002c7805 */ /* 0x000fe2000001ff00 */
[----:B-1----:R-:W-:Y:S01]  /*13c0*/  IMAD R6, R85, c[0x0][0x188], RZ ;  /* 0x0000620055067a24 */ /* 0x002fe200078e02ff */
[----:B------:R-:W-:Y:S01]  /*13d0*/  SHF.L.U64.HI R7, R17, R25, c[0x0][0x17c] ;  /* 0x00005f0011077619 */ /* 0x000fe20000010219 */
[----:B------:R2:W-:Y:S01]  /*13e0*/  LDGSTS.E.BYPASS.LTC128B.128 [R223+0x6080], [R2.64+0x100], !P0 ;  /* 0x0608010002df7fae */ /* 0x0005e2000c101d52 */
[----:B------:R-:W-:Y:S01]  /*13f0*/  IMAD R17, R27, c[0x0][0x288], RZ ;  /* 0x0000a2001b117a24 */ /* 0x000fe200078e02ff */
[----:B------:R-:W-:Y:S01]  /*1400*/  CS2R R42, SRZ ;  /* 0x00000000002a7805 */ /* 0x000fe2000001ff00 */
[----:B------:R-:W-:Y:S01]  /*1410*/  IMAD R6, R252, c[0x0][0x18c], R6 ;  /* 0x00006300fc067a24 */ /* 0x000fe200078e0206 */
[----:B------:R1:W-:Y:S01]  /*1420*/  @!P1 LDGSTS.E.BYPASS.LTC128B.128 [R223+0x2080], [R8.64], !P2 ;  /* 0x0208000008df9fae */ /* 0x0003e2000d101d52 */
[----:B------:R-:W-:Y:S01]  /*1430*/  IMAD R4, R7, UR8, RZ ;  /* 0x0000000807047c24 */ /* 0x000fe2000f8e02ff */
[----:B------:R-:W-:Y:S01]  /*1440*/  LOP3.LUT P2, RZ, R0, 0x4, RZ, 0xc0, !PT ;  /* 0x0000000400ff7812 */ /* 0x000fe2000784c0ff */
[----:B------:R-:W-:Y:S01]  /*1450*/  IMAD.IADD R239, R243, 0x1, R6 ;  /* 0x00000001f3ef7824 */ /* 0x000fe200078e0206 */
[----:B------:R1:W-:Y:S01]  /*1460*/  @!P1 LDGSTS.E.BYPASS.LTC128B.128 [R223+0x4880], [R8.64+0x80], !P6 ;  /* 0x0488008008df9fae */ /* 0x0003e2000f101d52 */
[C---:B------:R-:W-:Y:S01]  /*1470*/  IMAD R6, R13.reuse, UR6, R4 ;  /* 0x000000060d067c24 */ /* 0x040fe2000f8e0204 */
[----:B------:R-:W-:Y:S01]  /*1480*/  CS2R R40, SRZ ;  /* 0x0000000000287805 */ /* 0x000fe2000001ff00 */
[----:B------:R-:W-:Y:S01]  /*1490*/  IMAD.WIDE.U32 R4, R13, UR8, R238 ;  /* 0x000000080d047c25 */ /* 0x000fe2000f8e00ee */
[----:B------:R1:W-:Y:S01]  /*14a0*/  @!P1 LDGSTS.E.BYPASS.LTC128B.128 [R223+0x7080], [R8.64+0x100], !P5 ;  /* 0x0708010008df9fae */ /* 0x0003e2000e901d52 */
[----:B------:R-:W-:Y:S01]  /*14b0*/  CS2R R38, SRZ ;  /* 0x0000000000267805 */ /* 0x000fe2000001ff00 */
[----:B------:R-:W-:Y:S01]  /*14c0*/  CS2R R36, SRZ ;  /* 0x0000000000247805 */ /* 0x000fe2000001ff00 */
[----:B------:R-:W-:Y:S01]  /*14d0*/  IMAD.U32 R13, RZ, RZ, UR5 ;  /* 0x00000005ff0d7e24 */ /* 0x000fe2000f8e00ff */
[----:B------:R-:W0:Y:S01]  /*14e0*/  LDGDEPBAR ;  /* 0x00000000000079af */ /* 0x000e220000000000 */
[----:B------:R-:W-:Y:S01]  /*14f0*/  IMAD.IADD R6, R5, 0x1, R6 ;  /* 0x0000000105067824 */ /* 0x000fe200078e0206 */
[----:B------:R-:W-:Y:S01]  /*1500*/  CS2R R34, SRZ ;  /* 0x0000000000227805 */ /* 0x000fe2000001ff00 */
[----:B------:R-:W-:Y:S01]  /*1510*/  IMAD R0, R233, c[0x0][0x208], RZ ;  /* 0x00008200e9007a24 */ /* 0x000fe200078e02ff */
[----:B------:R-:W-:Y:S01]  /*1520*/  CS2R R32, SRZ ;  /* 0x0000000000207805 */ /* 0x000fe2000001ff00 */
[----:B------:R-:W-:Y:S01]  /*1530*/  CS2R R30, SRZ ;  /* 0x00000000001e7805 */ /* 0x000fe2000001ff00 */
[----:B------:R-:W-:Y:S01]  /*1540*/  ULDC UR10, c[0x0][0x2a0] ;  /* 0x0000a800000a7ab9 */ /* 0x000fe20000000800 */
[----:B------:R-:W-:Y:S01]  /*1550*/  IMAD R0, R232, c[0x0][0x20c], R0 ;  /* 0x00008300e8007a24 */ /* 0x000fe200078e0200 */
[----:B------:R-:W-:-:S02]  /*1560*/  UP2UR UR14, UPR, URZ, 0x2 ;  /* 0x000000023f0e7883 */ /* 0x000fc40008000000 */
[----:B------:R-:W-:Y:S01]  /*1570*/  UMOV UR11, 0x1 ;  /* 0x00000001000b7882 */ /* 0x000fe20000000000 */
[C---:B--2---:R-:W-:Y:S01]  /*1580*/  LEA R2, P0, R4.reuse, c[0x0][0x160], 0x1 ;  /* 0x0000580004027a11 */ /* 0x044fe200078008ff */
[----:B------:R-:W-:Y:S02]  /*1590*/  ULOP3.LUT UR10, URZ, UR10, URZ, 0x33, !UPT ;  /* 0x0000000a3f0a7292 */ /* 0x000fe4000f8e333f */
[----:B------:R-:W-:Y:S01]  /*15a0*/  UISETP.GE.AND UP6, UPT, UR17, 0x21, UPT ;  /* 0x000000211100788c */ /* 0x000fe2000bfc6270 */
[----:B------:R-:W-:Y:S01]  /*15b0*/  LEA.HI.X R3, R4, c[0x0][0x164], R6, 0x1, P0 ;  /* 0x0000590004037a11 */ /* 0x000fe200000f0c06 */
[----:B------:R-:W-:Y:S01]  /*15c0*/  IMAD R6, R85, c[0x0][0x278], RZ ;  /* 0x00009e0055067a24 */ /* 0x000fe200078e02ff */
[----:B------:R-:W-:Y:S01]  /*15d0*/  UP2UR UR13, UPR, URZ, 0x1 ;  /* 0x000000013f0d7883 */ /* 0x000fe20008000000 */
[----:B------:R-:W-:Y:S01]  /*15e0*/  IMAD.WIDE.U32 R4, R232, c[0x0][0x208], R10 ;  /* 0x00008200e8047a25 */ /* 0x000fe200078e000a */
[----:B------:R-:W-:Y:S02]  /*15f0*/  UISETP.GE.AND UP5, UPT, UR17, 0x22, UPT ;  /* 0x000000221100788c */ /* 0x000fe4000bfa6270 */
[----:B------:R-:W-:Y:S01]  /*1600*/  UISETP.GE.AND UP4, UPT, UR17, 0x31, UPT ;  /* 0x000000311100788c */ /* 0x000fe2000bf86270 */
[----:B------:R-:W-:Y:S01]  /*1610*/  IMAD R6, R252, c[0x0][0x27c], R6 ;  /* 0x00009f00fc067a24 */ /* 0x000fe200078e0206 */
[----:B-1----:R-:W-:Y:S01]  /*1620*/  IADD3 R8, -R232, c[0x0][0x168], -R13 ;  /* 0x00005a00e8087a10 */ /* 0x002fe20007ffe90d */
[----:B------:R-:W-:Y:S01]  /*1630*/  IMAD R9, R27, c[0x0][0x270], RZ ;  /* 0x00009c001b097a24 */ /* 0x000fe200078e02ff */
[----:B------:R-:W-:Y:S01]  /*1640*/  UISETP.GE.AND UP3, UPT, UR17, 0x32, UPT ;  /* 0x000000321100788c */ /* 0x000fe2000bf66270 */
[----:B------:R-:W-:Y:S01]  /*1650*/  IMAD.IADD R248, R15, 0x1, R6 ;  /* 0x000000010ff87824 */ /* 0x000fe200078e0206 */
[----:B------:R-:W-:Y:S01]  /*1660*/  ISETP.LT.OR P0, PT, R8, 0x1, !P4 ;  /* 0x000000010800780c */ /* 0x000fe20006701670 */
[----:B------:R-:W-:Y:S01]  /*1670*/  IMAD R9, R84, c[0x0][0x274], R9 ;  /* 0x00009d0054097a24 */ /* 0x000fe200078e0209 */
[----:B------:R-:W-:Y:S01]  /*1680*/  ISETP.LT.OR P6, PT, R8, 0x1, !P3 ;  /* 0x000000010800780c */ /* 0x000fe20005fc1670 */
[----:B------:R-:W-:Y:S01]  /*1690*/  IMAD.WIDE.U32 R6, R84, c[0x0][0x270], R226 ;  /* 0x00009c0054067a25 */ /* 0x000fe200078e00e2 */
[----:B------:R-:W-:Y:S01]  /*16a0*/  ISETP.LT.OR P5, PT, R8, 0x1, !P2 ;  /* 0x000000010800780c */ /* 0x000fe200057a1670 */
[----:B------:R-:W-:-:S02]  /*16b0*/  UISETP.GE.AND UP2, UPT, UR17, 0x41, UPT ;  /* 0x000000411100788c */ /* 0x000fc4000bf46270 */
[----:B------:R-:W-:Y:S01]  /*16c0*/  IMAD.IADD R9, R7, 0x1, R9 ;  /* 0x0000000107097824 */ /* 0x000fe200078e0209 */
[----:B------:R-:W-:Y:S01]  /*16d0*/  UISETP.GE.AND UP1, UPT, UR17, 0x42, UPT ;  /* 0x000000421100788c */ /* 0x000fe2000bf26270 */
[----:B------:R-:W-:Y:S02]  /*16e0*/  IMAD.IADD R5, R5, 0x1, R0 ;  /* 0x0000000105057824 */ /* 0x000fe400078e0200 */
[----:B------:R-:W-:Y:S02]  /*16f0*/  IMAD R0, R85, c[0x0][0x290], RZ ;  /* 0x0000a40055007a24 */ /* 0x000fe400078e02ff */
[----:B------:R1:W-:Y:S01]  /*1700*/  LDGSTS.E.BYPASS.LTC128B.128 [R223+0xf080], [R2.64], !P0 ;  /* 0x0f08000002df7fae */ /* 0x0003e2000c101d52 */
[----:B------:R-:W-:Y:S01]  /*1710*/  IADD3 R12, P1, P0, R6, UR5, R14 ;  /* 0x00000005060c7c10 */ /* 0x000fe2000f83e00e */
[----:B------:R-:W-:Y:S01]  /*1720*/  IMAD R11, R27, c[0x0][0x210], RZ ;  /* 0x000084001b0b7a24 */ /* 0x000fe200078e02ff */
[----:B------:R-:W-:Y:S01]  /*1730*/  P2R R14, PR, RZ, 0x10 ;  /* 0x00000010ff0e7803 */ /* 0x000fe20000000000 */
[----:B------:R1:W-:Y:S01]  /*1740*/  LDGSTS.E.BYPASS.LTC128B.128 [R223+0x11080], [R2.64+0x80], !P6 ;  /* 0x1108008002df7fae */ /* 0x0003e2000f101d52 */
[----:B------:R-:W-:Y:S01]  /*1750*/  ISETP.LT.OR P6, PT, R8, 0x21, !P4 ;  /* 0x000000210800780c */ /* 0x000fe200067c1670 */
[----:B------:R-:W-:Y:S01]  /*1760*/  IMAD R0, R252, c[0x0][0x294], R0 ;  /* 0x0000a500fc007a24 */ /* 0x000fe200078e0200 */
[----:B------:R-:W-:Y:S01]  /*1770*/  IADD3.X R9, R9, UR4, R248, P1, P0 ;  /* 0x0000000409097c10 */ /* 0x000fe20008fe04f8 */
[----:B------:R1:W-:Y:S01]  /*1780*/  LDGSTS.E.BYPASS.LTC128B.128 [R223+0x13080], [R2.64+0x100], !P5 ;  /* 0x1308010002df7fae */ /* 0x0003e2000e901d52 */
[----:B------:R-:W-:Y:S01]  /*1790*/  ISETP.LT.OR P1, PT, R8, 0x21, !P3 ;  /* 0x000000210800780c */ /* 0x000fe20005f21670 */
[----:B------:R-:W-:Y:S01]  /*17a0*/  IMAD.WIDE.U32 R6, R84, c[0x0][0x288], R226 ;  /* 0x0000a20054067a25 */ /* 0x000fe200078e00e2 */
[----:B------:R-:W-:-:S03]  /*17b0*/  ISETP.GE.AND P4, PT, R10, c[0x0][0x1fc], PT ;  /* 0x00007f000a007a0c */ /* 0x000fc60003f86270 */
[C---:B------:R-:W-:Y:S02]  /*17c0*/  IMAD R11, R84.reuse, c[0x0][0x214], R11 ;  /* 0x00008500540b7a24 */ /* 0x040fe400078e020b */
[----:B------:R-:W-:-:S04]  /*17d0*/  IMAD.WIDE.U32 R4, R84, c[0x0][0x210], R4 ;  /* 0x0000840054047a25 */ /* 0x000fc800078e0004 */
[----:B------:R-:W-:Y:S02]  /*17e0*/  IMAD.IADD R247, R21, 0x1, R0 ;  /* 0x0000000115f77824 */ /* 0x000fe400078e0200 */
[----:B------:R-:W-:Y:S02]  /*17f0*/  IMAD R0, R84, c[0x0][0x28c], R17 ;  /* 0x0000a30054007a24 */ /* 0x000fe400078e0211 */
[----:B------:R-:W-:Y:S02]  /*1800*/  IMAD.IADD R5, R5, 0x1, R11 ;  /* 0x0000000105057824 */ /* 0x000fe400078e020b */
[----:B------:R-:W-:Y:S02]  /*1810*/  IMAD.MOV.U32 R11, RZ, RZ, c[0x0][0x208] ;  /* 0x00008200ff0b7624 */ /* 0x000fe400078e00ff */
[----:B------:R-:W-:-:S03]  /*1820*/  IMAD.WIDE.U32 R240, R252, c[0x0][0x218], R4 ;  /* 0x00008600fcf07a25 */ /* 0x000fc600078e0004 */
[C---:B------:R-:W-:Y:S01]  /*1830*/  SHF.L.U64.HI R250, R11.reuse, R26, c[0x0][0x20c] ;  /* 0x000083000bfa7619 */ /* 0x040fe2000001021a */
[----:B------:R-:W-:Y:S02]  /*1840*/  IMAD.SHL.U32 R4, R11, 0x40, RZ ;  /* 0x000000400b047824 */ /* 0x000fe400078e00ff */
[----:B------:R-:W-:Y:S01]  /*1850*/  IMAD.MOV.U32 R236, RZ, RZ, R240 ;  /* 0x000000ffffec7224 */ /* 0x000fe200078e00f0 */
[----:B-1----:R-:W-:-:S04]  /*1860*/  LEA R2, P5, R28, R2, 0x1 ;  /* 0x000000021c027211 */ /* 0x002fc800078a08ff */
[----:B------:R-:W-:Y:S01]  /*1870*/  LEA.HI.X R3, R28, R3, R251, 0x1, P5 ;  /* 0x000000031c037211 */ /* 0x000fe200028f0cfb */
[----:B------:R-:W-:Y:S01]  /*1880*/  IMAD.SHL.U32 R28, R11, 0x20, RZ ;  /* 0x000000200b1c7824 */ /* 0x000fe200078e00ff */
[----:B------:R-:W-:Y:S01]  /*1890*/  IADD3 R15, P5, P0, R6, UR5, R20 ;  /* 0x00000005060f7c10 */ /* 0x000fe2000f8be014 */
[----:B------:R-:W-:Y:S01]  /*18a0*/  IMAD R6, R85, c[0x0][0x218], RZ ;  /* 0x0000860055067a24 */ /* 0x000fe200078e02ff */
[----:B------:R-:W-:Y:S01]  /*18b0*/  ULDC UR5, c[0x0][0x168] ;  /* 0x00005a0000057ab9 */ /* 0x000fe20000000800 */
[----:B------:R1:W-:Y:S01]  /*18c0*/  LDGSTS.E.BYPASS.LTC128B.128 [R223+0x10080], [R2.64], !P6 ;  /* 0x1008000002df7fae */ /* 0x0003e2000f101d52 */
[----:B------:R-:W-:Y:S01]  /*18d0*/  ISETP.LT.OR P6, PT, R8, 0x21, !P2 ;  /* 0x000000210800780c */ /* 0x000fe200057c1670 */
[----:B------:R-:W-:Y:S01]  /*18e0*/  IMAD.IADD R8, R7, 0x1, R0 ;  /* 0x0000000107087824 */ /* 0x000fe200078e0200 */
[----:B------:R-:W-:Y:S01]  /*18f0*/  SHF.L.U64.HI R0, R11, R25, c[0x0][0x20c] ;  /* 0x000083000b007619 */ /* 0x000fe20000010219 */
[----:B------:R-:W-:Y:S01]  /*1900*/  IMAD R7, R252, c[0x0][0x21c], R6 ;  /* 0x00008700fc077a24 */ /* 0x000fe200078e0206 */
[----:B------:R1:W-:Y:S01]  /*1910*/  LDGSTS.E.BYPASS.LTC128B.128 [R223+0x12080], [R2.64+0x80], !P1 ;  /* 0x1208008002df7fae */ /* 0x0003e2000c901d52 */
[----:B------:R-:W-:-:S02]  /*1920*/  LEA R6, P1, R12, c[0x0][0x258], 0x2 ;  /* 0x000096000c067a11 */ /* 0x000fc400078210ff */
[----:B------:R-:W-:Y:S01]  /*1930*/  IMAD.IADD R237, R241, 0x1, R7 ;  /* 0x00000001f1ed7824 */ /* 0x000fe200078e0207 */
[----:B------:R-:W-:Y:S01]  /*1940*/  IADD3.X R17, R8, UR4, R247, P5, P0 ;  /* 0x0000000408117c10 */ /* 0x000fe2000afe04f7 */
[----:B------:R-:W-:Y:S01]  /*1950*/  IMAD R0, R0, UR8, RZ ;  /* 0x0000000800007c24 */ /* 0x000fe2000f8e02ff */
[----:B------:R-:W-:Y:S01]  /*1960*/  LEA.HI.X R7, R12, c[0x0][0x25c], R9, 0x2, P1 ;  /* 0x000097000c077a11 */ /* 0x000fe200008f1409 */
[----:B------:R-:W-:Y:S01]  /*1970*/  UMOV UR4, URZ ;  /* 0x0000003f00047c82 */ /* 0x000fe20008000000 */
[----:B------:R-:W-:Y:S01]  /*1980*/  ISETP.GT.AND P1, PT, R230, 0xf, PT ;  /* 0x0000000fe600780c */ /* 0x000fe20003f24270 */
[C---:B------:R-:W-:Y:S01]  /*1990*/  IMAD R0, R4.reuse, UR6, R0 ;  /* 0x0000000604007c24 */ /* 0x040fe2000f8e0200 */
[----:B------:R-:W-:Y:S01]  /*19a0*/  IADD3 R9, -R13, c[0x0][0x168], -R232 ;  /* 0x00005a000d097a10 */ /* 0x000fe20007ffe9e8 */
[----:B------:R-:W-:Y:S01]  /*19b0*/  IMAD.WIDE.U32 R4, R4, UR8, R236 ;  /* 0x0000000804047c25 */ /* 0x000fe2000f8e00ec */
[----:B------:R1:W-:Y:S01]  /*19c0*/  LDGSTS.E.BYPASS.LTC128B.128 [R223+0x14080], [R2.64+0x100], !P6 ;  /* 0x1408010002df7fae */ /* 0x0003e2000f101d52 */
[----:B------:R-:W-:Y:S01]  /*19d0*/  ISETP.GE.AND P6, PT, R22, c[0x0][0x1fc], PT ;  /* 0x00007f0016007a0c */ /* 0x000fe20003fc6270 */
[----:B------:R-:W-:Y:S01]  /*19e0*/  ULDC UR6, c[0x0][0x168] ;  /* 0x00005a0000067ab9 */ /* 0x000fe20000000800 */
[----:B------:R-:W-:Y:S01]  /*19f0*/  ISETP.LT.OR P0, PT, R9, 0x1, P4 ;  /* 0x000000010900780c */ /* 0x000fe20002701670 */
[----:B------:R-:W-:Y:S01]  /*1a00*/  IMAD.IADD R0, R5, 0x1, R0 ;  /* 0x0000000105007824 */ /* 0x000fe200078e0200 */
[CC--:B------:R-:W-:Y:S01]  /*1a10*/  LEA.HI R8, R16.reuse, R230.reuse, RZ, 0x2 ;  /* 0x000000e610087211 */ /* 0x0c0fe200078f10ff */
[----:B------:R-:W-:Y:S01]  /*1a20*/  UIADD3 UR6, UR9, -UR6, UR7 ;  /* 0x8000000609067290 */ /* 0x000fe2000fffe007 */
[----:B------:R-:W-:-:S02]  /*1a30*/  LEA.HI R12, R16, R230, RZ, 0x5 ;  /* 0x000000e6100c7211 */ /* 0x000fc400078f28ff */
[----:B------:R-:W-:Y:S02]  /*1a40*/  @!P1 IMAD.SHL.U32 R5, R230, 0x10, RZ ;  /* 0x00000010e6059824 */ /* 0x000fe400078e00ff */
[----:B------:R-:W-:-:S03]  /*1a50*/  SHF.R.S32.HI R11, RZ, 0x5, R12 ;  /* 0x00000005ff0b7819 */ /* 0x000fc6000001140c */
[----:B------:R2:W-:Y:S04]  /*1a60*/  @!P1 LDGSTS.E.BYPASS.LTC128B.128 [R5+0x21080], [R6.64] ;  /* 0x2108000006059fae */ /* 0x0005e8000b901d52 */
[----:B------:R-:W0:Y:S01]  /*1a70*/  LDGDEPBAR ;  /* 0x00000000000079af */ /* 0x000e220000000000 */
[----:B-1----:R-:W-:-:S04]  /*1a80*/  LEA R2, P5, R4, c[0x0][0x1f0], 0x1 ;  /* 0x00007c0004027a11 */ /* 0x002fc800078a08ff */
[----:B------:R-:W-:Y:S01]  /*1a90*/  LEA.HI.X R3, R4, c[0x0][0x1f4], R0, 0x1, P5 ;  /* 0x00007d0004037a11 */ /* 0x000fe200028f0c00 */
[----:B------:R-:W-:Y:S01]  /*1aa0*/  IMAD R0, R27, c[0x0][0x238], RZ ;  /* 0x00008e001b007a24 */ /* 0x000fe200078e02ff */
[----:B------:R-:W-:Y:S01]  /*1ab0*/  ISETP.GE.AND P5, PT, R10, c[0x0][0x1fc], PT ;  /* 0x00007f000a007a0c */ /* 0x000fe20003fa6270 */
[----:B------:R-:W-:Y:S01]  /*1ac0*/  CS2R R26, SRZ ;  /* 0x00000000001a7805 */ /* 0x000fe2000001ff00 */
[----:B------:R-:W-:Y:S01]  /*1ad0*/  LEA.HI R10, R16, R230, RZ, 0x4 ;  /* 0x000000e6100a7211 */ /* 0x000fe200078f20ff */
[----:B------:R1:W-:Y:S01]  /*1ae0*/  LDGSTS.E.BYPASS.LTC128B.128 [R223+0x1b080], [R2.64], !P0 ;  /* 0x1b08000002df7fae */ /* 0x0003e2000c101d52 */
[----:B------:R-:W-:Y:S01]  /*1af0*/  ISETP.LT.OR P0, PT, R9, 0x1, P6 ;  /* 0x000000010900780c */ /* 0x000fe20003701670 */
[----:B------:R-:W-:Y:S01]  /*1b00*/  IMAD R0, R84, c[0x0][0x23c], R0 ;  /* 0x00008f0054007a24 */ /* 0x000fe200078e0200 */
[----:B------:R-:W-:Y:S02]  /*1b10*/  SEL R25, RZ, 0x1, P5 ;  /* 0x00000001ff197807 */ /* 0x000fe40002800000 */
[----:B------:R-:W-:-:S02]  /*1b20*/  ISETP.GE.AND P5, PT, R24, c[0x0][0x1fc], PT ;  /* 0x00007f0018007a0c */ /* 0x000fc40003fa6270 */
[----:B------:R-:W-:Y:S02]  /*1b30*/  SHF.R.S32.HI R4, RZ, 0x4, R10 ;  /* 0x00000004ff047819 */ /* 0x000fe4000001140a */
[----:B------:R-:W-:Y:S02]  /*1b40*/  ISETP.LT.OR P6, PT, R9, 0x21, P6 ;  /* 0x000000210900780c */ /* 0x000fe400037c1670 */
[----:B--2---:R-:W-:-:S03]  /*1b50*/  LEA.HI R5, R10, R4, RZ, 0x1 ;  /* 0x000000040a057211 */ /* 0x004fc600078f08ff */
[----:B------:R1:W-:Y:S01]  /*1b60*/  LDGSTS.E.BYPASS.LTC128B.128 [R223+0x1d080], [R2.64+0x80], !P0 ;  /* 0x1d08008002df7fae */ /* 0x0003e2000c101d52 */
[C---:B------:R-:W-:Y:S02]  /*1b70*/  ISETP.LT.OR P0, PT, R9.reuse, 0x1, P5 ;  /* 0x000000010900780c */ /* 0x040fe40002f01670 */
[----:B------:R-:W-:-:S11]  /*1b80*/  ISETP.LT.OR P5, PT, R9, 0x21, P5 ;  /* 0x000000210900780c */ /* 0x000fd60002fa1670 */
[----:B------:R1:W-:Y:S01]  /*1b90*/  LDGSTS.E.BYPASS.LTC128B.128 [R223+0x1f080], [R2.64+0x100], !P0 ;  /* 0x1f08010002df7fae */ /* 0x0003e2000c101d52 */
[----:B------:R-:W-:-:S04]  /*1ba0*/  LEA R6, P0, R28, R2, 0x1 ;  /* 0x000000021c067211 */ /* 0x000fc800078008ff */
[----:B------:R-:W-:Y:S02]  /*1bb0*/  LEA.HI.X R7, R28, R3, R250, 0x1, P0 ;  /* 0x000000031c077211 */ /* 0x000fe400000f0cfa */
[----:B------:R-:W-:Y:S01]  /*1bc0*/  ISETP.LT.OR P0, PT, R9, 0x21, P4 ;  /* 0x000000210900780c */ /* 0x000fe20002701670 */
[----:B------:R-:W-:Y:S01]  /*1bd0*/  CS2R R28, SRZ ;  /* 0x00000000001c7805 */ /* 0x000fe2000001ff00 */
[----:B------:R-:W-:-:S11]  /*1be0*/  ISETP.NE.AND P4, PT, R14, RZ, PT ;  /* 0x000000ff0e00720c */ /* 0x000fd60003f85270 */
[----:B------:R2:W-:Y:S01]  /*1bf0*/  LDGSTS.E.BYPASS.LTC128B.128 [R223+0x1c080], [R6.64], !P0 ;  /* 0x1c08000006df7fae */ /* 0x0005e2000c101d52 */
[----:B------:R-:W-:-:S03]  /*1c00*/  ISETP.GE.AND P0, PT, R22, c[0x0][0x1fc], PT ;  /* 0x00007f0016007a0c */ /* 0x000fc60003f06270 */
[----:B------:R2:W-:Y:S01]  /*1c10*/  LDGSTS.E.BYPASS.LTC128B.128 [R223+0x1e080], [R6.64+0x80], !P6 ;  /* 0x1e08008006df7fae */ /* 0x0005e2000f101d52 */
[----:B------:R-:W-:Y:S01]  /*1c20*/  ISETP.GE.AND P6, PT, R230, 0x10, PT ;  /* 0x00000010e600780c */ /* 0x000fe20003fc6270 */
[----:B-1----:R-:W-:Y:S02]  /*1c30*/  IMAD.WIDE.U32 R2, R84, c[0x0][0x238], R230 ;  /* 0x00008e0054027a25 */ /* 0x002fe400078e00e6 */
[----:B------:R2:W-:Y:S02]  /*1c40*/  LDGSTS.E.BYPASS.LTC128B.128 [R223+0x20080], [R6.64+0x100], !P5 ;  /* 0x2008010006df7fae */ /* 0x0005e4000e901d52 */
[----:B------:R-:W-:Y:S01]  /*1c50*/  IMAD.IADD R21, R3, 0x1, R0 ;  /* 0x0000000103157824 */ /* 0x000fe200078e0200 */
[----:B------:R-:W-:Y:S01]  /*1c60*/  SHF.R.S32.HI R0, RZ, 0x1f, R8 ;  /* 0x0000001fff007819 */ /* 0x000fe20000011408 */
[----:B------:R-:W-:Y:S01]  /*1c70*/  IMAD.MOV.U32 R20, RZ, RZ, R2 ;  /* 0x000000ffff147224 */ /* 0x000fe200078e0002 */
[----:B------:R-:W-:Y:S02]  /*1c80*/  SHF.R.S32.HI R2, RZ, 0x2, R8 ;  /* 0x00000002ff027819 */ /* 0x000fe40000011408 */
[----:B------:R-:W-:Y:S01]  /*1c90*/  LEA.HI R3, R16, R230, RZ, 0x7 ;  /* 0x000000e610037211 */ /* 0x000fe200078f38ff */
[----:B------:R-:W-:Y:S01]  /*1ca0*/  IMAD.WIDE.U32 R244, R252, c[0x0][0x240], R20 ;  /* 0x00009000fcf47a25 */ /* 0x000fe200078e0014 */
[----:B------:R-:W-:-:S02]  /*1cb0*/  LEA.HI R0, R0, R2, RZ, 0x3 ;  /* 0x0000000200007211 */ /* 0x000fc400078f18ff */
[----:B------:R-:W-:Y:S02]  /*1cc0*/  SHF.R.S32.HI R16, RZ, 0x7, R3 ;  /* 0x00000007ff107819 */ /* 0x000fe40000011403 */
[----:B------:R-:W-:Y:S02]  /*1cd0*/  LOP3.LUT R0, R0, 0xfffffff8, RZ, 0xc0, !PT ;  /* 0xfffffff800007812 */ /* 0x000fe400078ec0ff */
[----:B------:R-:W-:-:S03]  /*1ce0*/  SHF.R.S32.HI R3, RZ, 0x1f, R12 ;  /* 0x0000001fff037819 */ /* 0x000fc6000001140c */
[----:B------:R-:W-:Y:S01]  /*1cf0*/  IMAD.IADD R13, R2, 0x1, -R0 ;  /* 0x00000001020d7824 */ /* 0x000fe200078e0a00 */
[----:B------:R-:W-:Y:S02]  /*1d00*/  LEA.HI R0, R3, R11, RZ, 0x2 ;  /* 0x0000000b03007211 */ /* 0x000fe400078f10ff */
[----:B------:R-:W-:Y:S01]  /*1d10*/  LOP3.LUT R3, R5, 0xfffffffe, RZ, 0xc0, !PT ;  /* 0xfffffffe05037812 */ /* 0x000fe200078ec0ff */
[----:B------:R-:W-:Y:S01]  /*1d20*/  IMAD.SHL.U32 R5, R16, 0x8, RZ ;  /* 0x0000000810057824 */ /* 0x000fe200078e00ff */
[----:B------:R-:W-:-:S03]  /*1d30*/  LOP3.LUT R2, R0, 0xfffffffc, RZ, 0xc0, !PT ;  /* 0xfffffffc00027812 */ /* 0x000fc600078ec0ff */
[----:B------:R-:W-:Y:S01]  /*1d40*/  IMAD.IADD R0, R4, 0x1, -R3 ;  /* 0x0000000104007824 */ /* 0x000fe200078e0a03 */
[----:B------:R-:W-:Y:S01]  /*1d50*/  LOP3.LUT R9, R5, 0x8, RZ, 0xc0, !PT ;  /* 0x0000000805097812 */ /* 0x000fe200078ec0ff */
[----:B------:R-:W-:Y:S01]  /*1d60*/  IMAD.IADD R14, R11, 0x1, -R2 ;  /* 0x000000010b0e7824 */ /* 0x000fe200078e0a02 */
[----:B------:R-:W-:Y:S01]  /*1d70*/  LOP3.LUT R3, R8, 0x3ffffffc, RZ, 0xc0, !PT ;  /* 0x3ffffffc08037812 */ /* 0x000fe200078ec0ff */
[----:B------:R-:W-:Y:S01]  /*1d80*/  IMAD.SHL.U32 R2, R13, 0x10, RZ ;  /* 0x000000100d027824 */ /* 0x000fe200078e00ff */
[----:B------:R-:W-:Y:S01]  /*1d90*/  LOP3.LUT R8, R10, 0xfffffff0, RZ, 0xc0, !PT ;  /* 0xfffffff00a087812 */ /* 0x000fe200078ec0ff */
[C---:B------:R-:W-:Y:S01]  /*1da0*/  IMAD.SHL.U32 R4, R14.reuse, 0x100, RZ ;  /* 0x000001000e047824 */ /* 0x040fe200078e00ff */
[----:B------:R-:W-:Y:S01]  /*1db0*/  LEA.HI R5, R14, R14, RZ, 0x1 ;  /* 0x0000000e0e057211 */ /* 0x000fe200078f08ff */
[----:B--2---:R-:W-:Y:S01]  /*1dc0*/  IMAD.IADD R7, R230, 0x1, -R3 ;  /* 0x00000001e6077824 */ /* 0x004fe200078e0a03 */
[----:B------:R-:W-:-:S03]  /*1dd0*/  LOP3.LUT R2, R9, 0x70, R2, 0xf8, !PT ;  /* 0x0000007009027812 */ /* 0x000fc600078ef802 */
[----:B------:R-:W-:Y:S01]  /*1de0*/  IMAD.SHL.U32 R5, R5, 0x100, RZ ;  /* 0x0000010005057824 */ /* 0x000fe200078e00ff */
[----:B------:R-:W-:Y:S02]  /*1df0*/  LOP3.LUT R2, R2, 0x100, R4, 0xf8, !PT ;  /* 0x0000010002027812 */ /* 0x000fe400078ef804 */
[----:B------:R-:W-:Y:S02]  /*1e00*/  LEA R4, P5, R15, c[0x0][0x280], 0x2 ;  /* 0x0000a0000f047a11 */ /* 0x000fe400078a10ff */
[----:B------:R-:W-:Y:S02]  /*1e10*/  LOP3.LUT R6, R5, 0x7ffffe00, RZ, 0xc0, !PT ;  /* 0x7ffffe0005067812 */ /* 0x000fe400078ec0ff */
[----:B------:R-:W-:Y:S02]  /*1e20*/  SHF.R.U32.HI R3, RZ, 0x3, R2 ;  /* 0x00000003ff037819 */ /* 0x000fe40000011602 */
[----:B------:R-:W-:Y:S01]  /*1e30*/  LEA.HI.X R5, R15, c[0x0][0x284], R17, 0x2, P5 ;  /* 0x0000a1000f057a11 */ /* 0x000fe200028f1411 */
[----:B------:R-:W-:Y:S01]  /*1e40*/  IMAD R7, R7, 0x2, R6 ;  /* 0x0000000207077824 */ /* 0x000fe200078e0206 */
[----:B------:R-:W-:Y:S01]  /*1e50*/  LOP3.LUT R6, R2, 0x28, R3, 0x78, !PT ;  /* 0x0000002802067812 */ /* 0x000fe200078e7803 */
[C---:B------:R-:W-:Y:S01]  /*1e60*/  IMAD.IADD R2, R230.reuse, 0x1, -R8 ;  /* 0x00000001e6027824 */ /* 0x040fe200078e0a08 */
[----:B------:R-:W-:Y:S01]  /*1e70*/  LOP3.LUT P5, RZ, R13, 0x1, RZ, 0xc0, !PT ;  /* 0x000000010dff7812 */ /* 0x000fe200078ac0ff */
[----:B------:R-:W-:Y:S01]  /*1e80*/  @!P6 IMAD.SHL.U32 R3, R230, 0x10, RZ ;  /* 0x00000010e603e824 */ /* 0x000fe200078e00ff */
[----:B------:R-:W-:Y:S01]  /*1e90*/  SEL R15, RZ, 0xffffffff, P0 ;  /* 0xffffffffff0f7807 */ /* 0x000fe20000000000 */
[----:B------:R-:W-:Y:S01]  /*1ea0*/  IMAD.IADD R7, R7, 0x1, R6 ;  /* 0x0000000107077824 */ /* 0x000fe200078e0206 */
[----:B------:R-:W-:Y:S01]  /*1eb0*/  LOP3.LUT P0, RZ, R18, 0x2, RZ, 0xc0, !PT ;  /* 0x0000000212ff7812 */ /* 0x000fe2000780c0ff */
[C---:B------:R-:W-:Y:S01]  /*1ec0*/  IMAD.SHL.U32 R6, R2.reuse, 0x10, RZ ;  /* 0x0000001002067824 */ /* 0x040fe200078e00ff */
[----:B------:R1:W-:Y:S01]  /*1ed0*/  @!P6 LDGSTS.E.BYPASS.LTC128B.128 [R3+0x21280], [R4.64] ;  /* 0x212800000403efae */ /* 0x0003e2000b901d52 */
[----:B------:R-:W-:Y:S01]  /*1ee0*/  IMAD.SHL.U32 R221, R7, 0x2, RZ ;  /* 0x0000000207dd7824 */ /* 0x000fe200078e00ff */
[----:B------:R-:W-:Y:S01]  /*1ef0*/  SHF.R.S32.HI R7, RZ, 0x1f, R2 ;  /* 0x0000001fff077819 */ /* 0x000fe20000011402 */
[----:B------:R-:W-:Y:S01]  /*1f00*/  IMAD.SHL.U32 R211, R2, 0x2, RZ ;  /* 0x0000000202d37824 */ /* 0x000fe200078e00ff */
[----:B------:R-:W-:Y:S01]  /*1f10*/  SEL R208, R218, 0xfffffff0, !P0 ;  /* 0xfffffff0dad07807 */ /* 0x000fe20004000000 */
[----:B------:R-:W0:Y:S01]  /*1f20*/  LDGDEPBAR ;  /* 0x00000000000079af */ /* 0x000e220000000000 */
[----:B------:R-:W-:Y:S01]  /*1f30*/  LEA.HI R213, R7, R2, RZ, 0x3 ;  /* 0x0000000207d57211 */ /* 0x000fe200078f18ff */
[----:B------:R-:W-:Y:S01]  /*1f40*/  IMAD.SHL.U32 R7, R23, 0x8, RZ ;  /* 0x0000000817077824 */ /* 0x000fe200078e00ff */
[----:B------:R-:W-:Y:S01]  /*1f50*/  IADD3 R222, R221, 0x215a0, RZ ;  /* 0x000215a0ddde7810 */ /* 0x000fe20007ffe0ff */
[----:B------:R-:W0:Y:S01]  /*1f60*/  LDGDEPBAR ;  /* 0x00000000000079af */ /* 0x000e220000000000 */
[----:B------:R-:W-:-:S02]  /*1f70*/  ISETP.GE.AND P6, PT, R24, c[0x0][0x1fc], PT ;  /* 0x00007f0018007a0c */ /* 0x000fc40003fc6270 */
[----:B------:R-:W-:Y:S01]  /*1f80*/  LOP3.LUT P0, RZ, R18, 0x4, RZ, 0xc0, !PT ;  /* 0x0000000412ff7812 */ /* 0x000fe2000780c0ff */
[----:B-1----:R-:W-:Y:S01]  /*1f90*/  IMAD.SHL.U32 R5, R11, 0x100, RZ ;  /* 0x000001000b057824 */ /* 0x002fe200078e00ff */
[----:B------:R-:W-:Y:S02]  /*1fa0*/  LOP3.LUT R4, R12, 0xffffffe0, RZ, 0xc0, !PT ;  /* 0xffffffe00c047812 */ /* 0x000fe400078ec0ff */
[----:B------:R-:W-:Y:S02]  /*1fb0*/  LOP3.LUT R3, R6, 0xf0, RZ, 0xc0, !PT ;  /* 0x000000f006037812 */ /* 0x000fe400078ec0ff */
[----:B------:R-:W-:Y:S02]  /*1fc0*/  IADD3 R6, R221, 0x21480, RZ ;  /* 0x00021480dd067810 */ /* 0x000fe40007ffe0ff */
[C---:B------:R-:W-:Y:S02]  /*1fd0*/  LOP3.LUT R8, R3.reuse, R9, RZ, 0xfc, !PT ;  /* 0x0000000903087212 */ /* 0x040fe400078efcff */
[----:B------:R-:W-:Y:S01]  /*1fe0*/  LOP3.LUT R10, R3, 0x100, R5, 0xf8, !PT ;  /* 0x00000100030a7812 */ /* 0x000fe200078ef805 */
[----:B------:R-:W-:Y:S01]  /*1ff0*/  IMAD.IADD R3, R230, 0x1, -R4 ;  /* 0x00000001e6037824 */ /* 0x000fe200078e0a04 */
[C---:B------:R-:W-:Y:S01]  /*2000*/  LOP3.LUT R5, R213.reuse, 0xfffffff8, RZ, 0xc0, !PT ;  /* 0xfffffff8d5057812 */ /* 0x040fe200078ec0ff */
[----:B------:R-:W-:Y:S01]  /*2010*/  IMAD.SHL.U32 R213, R213, 0x40, RZ ;  /* 0x00000040d5d57824 */ /* 0x000fe200078e00ff */
[----:B------:R-:W-:-:S02]  /*2020*/  @P5 IADD3 R222, R6, 0xe0, RZ ;  /* 0x000000e006de5810 */ /* 0x000fc40007ffe0ff */
[----:B------:R-:W-:Y:S01]  /*2030*/  SHF.R.S32.HI R4, RZ, 0x1f, R3 ;  /* 0x0000001fff047819 */ /* 0x000fe20000011403 */
[C---:B------:R-:W-:Y:S01]  /*2040*/  IMAD.IADD R5, R2.reuse, 0x1, -R5 ;  /* 0x0000000102057824 */ /* 0x040fe200078e0a05 */
[----:B------:R-:W-:Y:S02]  /*2050*/  LOP3.LUT P5, RZ, R2, 0x2, RZ, 0xc0, !PT ;  /* 0x0000000202ff7812 */ /* 0x000fe400078ac0ff */
[----:B------:R-:W-:Y:S01]  /*2060*/  LEA.HI R6, R4, R3, RZ, 0x2 ;  /* 0x0000000304067211 */ /* 0x000fe200078f10ff */
[----:B------:R-:W-:Y:S01]  /*2070*/  IMAD.SHL.U32 R4, R18, 0x40, RZ ;  /* 0x0000004012047824 */ /* 0x000fe200078e00ff */
[----:B------:R-:W-:Y:S02]  /*2080*/  LOP3.LUT R211, R8, 0x18, R211, 0x78, !PT ;  /* 0x0000001808d37812 */ /* 0x000fe400078e78d3 */
[----:B------:R-:W-:Y:S02]  /*2090*/  LOP3.LUT R2, R6, 0x7ffffffc, RZ, 0xc0, !PT ;  /* 0x7ffffffc06027812 */ /* 0x000fe400078ec0ff */
[----:B------:R-:W-:Y:S01]  /*20a0*/  LOP3.LUT R8, R4, 0x1c0, RZ, 0xc0, !PT ;  /* 0x000001c004087812 */ /* 0x000fe200078ec0ff */
[----:B------:R-:W-:Y:S01]  /*20b0*/  IMAD.SHL.U32 R211, R211, 0x2, RZ ;  /* 0x00000002d3d37824 */ /* 0x000fe200078e00ff */
[----:B------:R-:W-:Y:S01]  /*20c0*/  LEA.HI R9, R16, R16, RZ, 0x1 ;  /* 0x0000001010097211 */ /* 0x000fe200078f08ff */
[----:B------:R-:W-:Y:S01]  /*20d0*/  IMAD.IADD R11, R3, 0x1, -R2 ;  /* 0x00000001030b7824 */ /* 0x000fe200078e0a02 */
[----:B------:R-:W-:Y:S01]  /*20e0*/  LOP3.LUT R4, R8, 0x8, R19, 0xf8, !PT ;  /* 0x0000000808047812 */ /* 0x000fe200078ef813 */
[----:B------:R-:W-:Y:S01]  /*20f0*/  IMAD.SHL.U32 R3, R0, 0x20, RZ ;  /* 0x0000002000037824 */ /* 0x000fe200078e00ff */
[----:B------:R-:W-:Y:S01]  /*2100*/  SHF.R.U32.HI R13, RZ, 0x3, R8 ;  /* 0x00000003ff0d7819 */ /* 0x000fe20000011608 */
[----:B------:R-:W-:Y:S01]  /*2110*/  IMAD.SHL.U32 R2, R14, 0x10, RZ ;  /* 0x000000100e027824 */ /* 0x000fe200078e00ff */
[----:B------:R-:W-:-:S02]  /*2120*/  LOP3.LUT R213, R213, 0xfffffe00, RZ, 0xc0, !PT ;  /* 0xfffffe00d5d57812 */ /* 0x000fc400078ec0ff */
[----:B------:R-:W-:Y:S02]  /*2130*/  LOP3.LUT R3, R3, 0x20, RZ, 0xc0, !PT ;  /* 0x0000002003037812 */ /* 0x000fe400078ec0ff */
[----:B------:R-:W-:Y:S02]  /*2140*/  LEA.HI.SX32 R224, R6, R2, 0x1e ;  /* 0x0000000206e07211 */ /* 0x000fe400078ff2ff */
[----:B------:R-:W-:Y:S02]  /*2150*/  LOP3.LUT R2, R8, 0x30, R2, 0xf8, !PT ;  /* 0x0000003008027812 */ /* 0x000fe400078ef802 */
[----:B------:R-:W-:Y:S02]  /*2160*/  LOP3.LUT R6, R9, 0x1ffffffe, RZ, 0xc0, !PT ;  /* 0x1ffffffe09067812 */ /* 0x000fe400078ec0ff */
[----:B------:R-:W-:Y:S02]  /*2170*/  LOP3.LUT R12, R3, 0x18, R7, 0xf8, !PT ;  /* 0x00000018030c7812 */ /* 0x000fe400078ef807 */
[----:B------:R-:W-:Y:S01]  /*2180*/  LOP3.LUT R8, R2, 0x8, R19, 0xf8, !PT ;  /* 0x0000000802087812 */ /* 0x000fe200078ef813 */
[----:B------:R-:W-:Y:S01]  /*2190*/  IMAD.SHL.U32 R2, R0, 0x8, RZ ;  /* 0x0000000800027824 */ /* 0x000fe200078e00ff */
[----:B------:R-:W-:Y:S01]  /*21a0*/  LOP3.LUT R3, R4, R13, RZ, 0x3c, !PT ;  /* 0x0000000d04037212 */ /* 0x000fe200078e3cff */
[----:B------:R-:W-:Y:S01]  /*21b0*/  IMAD.IADD R4, R16, 0x1, -R6 ;  /* 0x0000000110047824 */ /* 0x000fe200078e0a06 */
[----:B------:R-:W-:-:S02]  /*21c0*/  SEL R9, RZ, 0x4, P6 ;  /* 0x00000004ff097807 */ /* 0x000fc40003000000 */
[----:B------:R-:W-:Y:S01]  /*21d0*/  LOP3.LUT R6, R2, 0x8, RZ, 0xc0, !PT ;  /* 0x0000000802067812 */ /* 0x000fe200078ec0ff */
[----:B------:R-:W-:Y:S01]  /*21e0*/  IMAD R11, R4, 0x4, R11 ;  /* 0x00000004040b7824 */ /* 0x000fe200078e020b */
[C---:B------:R-:W-:Y:S01]  /*21f0*/  LOP3.LUT P6, RZ, R5.reuse, 0x4, RZ, 0xc0, !PT ;  /* 0x0000000405ff7812 */ /* 0x040fe200078cc0ff */
[----:B------:R-:W-:Y:S01]  /*2200*/  IMAD.SHL.U32 R4, R5, 0x40, RZ ;  /* 0x0000004005047824 */ /* 0x000fe200078e00ff */
[----:B------:R-:W-:Y:S01]  /*2210*/  SHF.R.U32.HI R214, RZ, 0x3, R10 ;  /* 0x00000003ffd67819 */ /* 0x000fe2000001160a */
[----:B------:R-:W-:Y:S01]  /*2220*/  IMAD.SHL.U32 R2, R15, 0x2, RZ ;  /* 0x000000020f027824 */ /* 0x000fe200078e00ff */
[----:B------:R-:W-:Y:S01]  /*2230*/  SEL R212, R212, 0xe0, !P5 ;  /* 0x000000e0d4d47807 */ /* 0x000fe20006800000 */
[----:B------:R-:W-:Y:S01]  /*2240*/  IMAD.MOV.U32 R15, RZ, RZ, 0x20 ;  /* 0x00000020ff0f7424 */ /* 0x000fe200078e00ff */
[----:B------:R-:W-:Y:S01]  /*2250*/  LOP3.LUT R4, R4, 0x1c0, RZ, 0xc0, !PT ;  /* 0x000001c004047812 */ /* 0x000fe200078ec0ff */
[----:B------:R-:W-:Y:S01]  /*2260*/  IMAD R3, R16, 0x200, R3 ;  /* 0x0000020010037824 */ /* 0x000fe200078e0203 */
[----:B------:R-:W-:Y:S01]  /*2270*/  LOP3.LUT R7, R2, 0x2, R25, 0xe2, !PT ;  /* 0x0000000202077812 */ /* 0x000fe200078ee219 */
[----:B------:R-:W-:Y:S01]  /*2280*/  IMAD R212, R212, 0x2, R211 ;  /* 0x00000002d4d47824 */ /* 0x000fe200078e02d3 */
[----:B------:R-:W-:Y:S01]  /*2290*/  SEL R209, R15, 0xffffffe0, !P0 ;  /* 0xffffffe00fd17807 */ /* 0x000fe20004000000 */
[----:B------:R-:W-:Y:S01]  /*22a0*/  CS2R R24, SRZ ;  /* 0x0000000000187805 */ /* 0x000fe2000001ff00 */
[----:B------:R-:W-:-:S02]  /*22b0*/  LOP3.LUT R2, R8, R13, RZ, 0x3c, !PT ;  /* 0x0000000d08027212 */ /* 0x000fc400078e3cff */
[----:B------:R-:W-:Y:S02]  /*22c0*/  LOP3.LUT P0, RZ, R5, 0x2, RZ, 0xc0, !PT ;  /* 0x0000000205ff7812 */ /* 0x000fe4000780c0ff */
[----:B------:R-:W-:Y:S01]  /*22d0*/  SHF.R.U32.HI R5, RZ, 0x3, R4 ;  /* 0x00000003ff057819 */ /* 0x000fe20000011604 */
[----:B------:R-:W-:Y:S01]  /*22e0*/  IMAD R217, R0, 0x200, R2 ;  /* 0x0000020000d97824 */ /* 0x000fe200078e0202 */
[----:B------:R-:W-:Y:S01]  /*22f0*/  LOP3.LUT R214, R214, 0x38, RZ, 0xc0, !PT ;  /* 0x00000038d6d67812 */ /* 0x000fe200078ec0ff */
[----:B------:R-:W-:Y:S01]  /*2300*/  IMAD R2, R14, 0x400, R213 ;  /* 0x000004000e027824 */ /* 0x000fe200078e02d5 */
[C---:B------:R-:W-:Y:S02]  /*2310*/  LOP3.LUT R0, R5.reuse, R4, R6, 0x1e, !PT ;  /* 0x0000000405007212 */ /* 0x040fe400078e1e06 */
[----:B------:R-:W-:Y:S02]  /*2320*/  LOP3.LUT R4, R5, R12, R4, 0x1e, !PT ;  /* 0x0000000c05047212 */ /* 0x000fe400078e1e04 */
[----:B------:R-:W-:Y:S01]  /*2330*/  SEL R218, R218, 0xfffffff0, !P0 ;  /* 0xfffffff0dada7807 */ /* 0x000fe20004000000 */
[----:B------:R-:W-:Y:S01]  /*2340*/  IMAD.IADD R216, R2, 0x1, R0 ;  /* 0x0000000102d87824 */ /* 0x000fe200078e0200 */
[----:B------:R-:W-:Y:S01]  /*2350*/  SEL R2, R15, 0xffffffe0, !P6 ;  /* 0xffffffe00f027807 */ /* 0x000fe20007000000 */
[----:B------:R-:W-:Y:S01]  /*2360*/  IMAD R0, R85, c[0x0][0x240], RZ ;  /* 0x0000900055007a24 */ /* 0x000fe200078e02ff */
[----:B------:R-:W-:Y:S01]  /*2370*/  LOP3.LUT R214, R214, R10, R6, 0x1e, !PT ;  /* 0x0000000ad6d67212 */ /* 0x000fe200078e1e06 */
[----:B------:R-:W-:Y:S01]  /*2380*/  IMAD.SHL.U32 R215, R216, 0x2, RZ ;  /* 0x00000002d8d77824 */ /* 0x000fe200078e00ff */
[----:B------:R-:W-:Y:S01]  /*2390*/  LOP3.LUT R213, R4, R213, RZ, 0xfc, !PT ;  /* 0x000000d504d57212 */ /* 0x000fe200078efcff */
[----:B------:R-:W-:Y:S01]  /*23a0*/  IMAD R0, R252, c[0x0][0x244], R0 ;  /* 0x00009100fc007a24 */ /* 0x000fe200078e0200 */
[----:B------:R-:W-:Y:S01]  /*23b0*/  LOP3.LUT R225, R7, R9, RZ, 0xfc, !PT ;  /* 0x0000000907e17212 */ /* 0x000fe200078efcff */
[----:B------:R-:W-:Y:S01]  /*23c0*/  IMAD.IADD R219, R216, 0x1, R2 ;  /* 0x00000001d8db7824 */ /* 0x000fe200078e0202 */
[----:B------:R-:W-:Y:S01]  /*23d0*/  IADD3 R215, R215, 0x1b080, RZ ;  /* 0x0001b080d7d77810 */ /* 0x000fe20007ffe0ff */
[----:B------:R-:W-:Y:S01]  /*23e0*/  IMAD.IADD R246, R245, 0x1, R0 ;  /* 0x00000001f5f67824 */ /* 0x000fe200078e0200 */
[----:B------:R-:W-:Y:S01]  /*23f0*/  LEA R214, R214, 0x23c80, 0x1 ;  /* 0x00023c80d6d67811 */ /* 0x000fe200078e08ff */
[----:B------:R-:W-:Y:S01]  /*2400*/  IMAD.SHL.U32 R0, R3, 0x2, RZ ;  /* 0x0000000203007824 */ /* 0x000fe200078e00ff */
[----:B------:R-:W-:Y:S01]  /*2410*/  LEA R213, R213, 0x80, 0x1 ;  /* 0x00000080d5d57811 */ /* 0x000fe200078e08ff */
[----:B------:R-:W-:Y:S01]  /*2420*/  IMAD.SHL.U32 R3, R11, 0x2, RZ ;  /* 0x000000020b037824 */ /* 0x000fe200078e00ff */
[----:B------:R-:W-:Y:S01]  /*2430*/  ISETP.LE.AND P0, PT, R249, c[0x0][0x2a8], PT ;  /* 0x0000aa00f9007a0c */ /* 0x000fe20003f03270 */
[----:B------:R-:W-:-:S02]  /*2440*/  IMAD R208, R208, 0x2, R0 ;  /* 0x00000002d0d07824 */ /* 0x000fc400078e0200 */
[----:B------:R-:W-:Y:S01]  /*2450*/  IMAD R210, R209, 0x2, R0 ;  /* 0x00000002d1d27824 */ /* 0x000fe200078e0200 */
[----:B------:R-:W-:Y:S01]  /*2460*/  IADD3 R228, -R3, UR6, RZ ;  /* 0x0000000603e47c10 */ /* 0x000fe2000fffe1ff */
[----:B------:R-:W-:Y:S01]  /*2470*/  IMAD R209, R209, 0x2, R208 ;  /* 0x00000002d1d17824 */ /* 0x000fe200078e02d0 */
[C---:B------:R-:W-:Y:S01]  /*2480*/  IADD3 R229, -R3.reuse, UR9, RZ ;  /* 0x0000000903e57c10 */ /* 0x040fe2000fffe1ff */
[----:B------:R-:W-:Y:S01]  /*2490*/  IMAD R215, R2, 0x2, R215 ;  /* 0x0000000202d77824 */ /* 0x000fe200078e02d7 */
[----:B------:R-:W-:Y:S01]  /*24a0*/  IADD3 R235, -R3, UR17, RZ ;  /* 0x0000001103eb7c10 */ /* 0x000fe2000fffe1ff */
[----:B------:R-:W-:Y:S01]  /*24b0*/  IMAD.IADD R220, R216, 0x1, R218 ;  /* 0x00000001d8dc7824 */ /* 0x000fe200078e02da */
[----:B------:R-:W-:Y:S02]  /*24c0*/  IADD3 R234, R228, c[0x0][0x2a4], RZ ;  /* 0x0000a900e4ea7a10 */ /* 0x000fe40007ffe0ff */
.L_x_842:
[----:B------:R-:W-:Y:S04]  /*24d0*/  DEPBAR.LE SB0, 0x1 ;  /* 0x000080400000791a */ /* 0x000fe80000000000 */
[----:B------:R-:W-:Y:S01]  /*24e0*/  BAR.SYNC.DEFER_BLOCKING 0x0 ;  /* 0x0000000000007b1d */ /* 0x000fe20000010000 */
[----:B------:R-:W-:Y:S02]  /*24f0*/  MOV R2, UR4 ;  /* 0x0000000400027c02 */ /* 0x000fe40008000f00 */
[----:B------:R-:W-:Y:S02]  /*2500*/  MOV R104, UR4 ;  /* 0x0000000400687c02 */ /* 0x000fe40008000f00 */
[----:B------:R-:W-:Y:S01]  /*2510*/  MOV R18, UR4 ;  /* 0x0000000400127c02 */ /* 0x000fe20008000f00 */
[----:B------:R-:W-:Y:S01]  /*2520*/  IMAD R2, R2, 0x3000, R216 ;  /* 0x0000300002027824 */ /* 0x000fe200078e02d8 */
[----:B------:R-:W-:Y:S01]  /*2530*/  ISETP.LE.AND P5, PT, R249, c[0x0][0x2a8], PT ;  /* 0x0000aa00f9007a0c */ /* 0x000fe20003fa3270 */
[----:B------:R-:W-:Y:S02]  /*2540*/  IMAD R104, R104, 0x3000, R218 ;  /* 0x0000300068687824 */ /* 0x000fe400078e02da */
[----:B------:R-:W-:Y:S01]  /*2550*/  IMAD R18, R18, 0x3000, R219 ;  /* 0x0000300012127824 */ /* 0x000fe200078e02db */
[----:B------:R-:W-:Y:S02]  /*2560*/  SHF.L.U32 R174, R2, 0x1, RZ ;  /* 0x0000000102ae7819 */ /* 0x000fe400000006ff */
[-C--:B------:R-:W-:Y:S02]  /*2570*/  IADD3 R4, R216, R104.reuse, RZ ;  /* 0x00000068d8047210 */ /* 0x080fe40007ffe0ff */
[----:B------:R-:W-:Y:S02]  /*2580*/  SHF.L.U32 R176, R18, 0x1, RZ ;  /* 0x0000000112b07819 */ /* 0x000fe400000006ff */
[----:B------:R-:W-:Y:S02]  /*2590*/  SHF.L.U32 R4, R4, 0x1, RZ ;  /* 0x0000000104047819 */ /* 0x000fe400000006ff */
[----:B------:R-:W-:Y:S04]  /*25a0*/  IADD3 R106, R219, R104, RZ ;  /* 0x00000068db6a7210 */ /* 0x000fe80007ffe0ff */
[----:B------:R-:W-:Y:S01]  /*25b0*/  SHF.L.U32 R177, R106, 0x1, RZ ;  /* 0x000000016ab17819 */ /* 0x000fe200000006ff */
[----:B------:R-:W-:Y:S04]  /*25c0*/  LDSM.16.M88.2 R2, [R0+0x80] ;  /* 0x000080000002783b */ /* 0x000fe80000000100 */
[----:B------:R-:W1:Y:S04]  /*25d0*/  LDSM.16.M88.4 R20, [R174+0xf080] ;  /* 0x00f08000ae14783b */ /* 0x000e680000000200 */
[----:B------:R-:W2:Y:S04]  /*25e0*/  LDSM.16.M88.2 R8, [R0+0x880] ;  /* 0x000880000008783b */ /* 0x000ea80000000100 */
[----:B------:R-:W3:Y:S04]  /*25f0*/  LDSM.16.M88.2 R12, [R0+0x1080] ;  /* 0x00108000000c783b */ /* 0x000ee80000000100 */
[----:B------:R1:W-:Y:S04]  /*2600*/  LDSM.16.M88.4 R88, [R4+0xf080] ;  /* 0x00f080000458783b */ /* 0x0003e80000000200 */
        /* <DEDUP_REMOVED lines=35> */
[C---:B-1----:R-:W-:Y:S07]  /*2840*/  HMMA.16816.F32 R16, R100.reuse, R2, R16 ;  /* 0x000000026410723c */ /* 0x042fee0000001810 */
[----:B------:R-:W-:Y:S01]  /*2850*/  MOV R2, UR4 ;  /* 0x0000000400027c02 */ /* 0x000fe20008000f00 */
[----:B------:R-:W-:Y:S01]  /*2860*/  HMMA.16816.F32 R20, R100, R104, R20 ;  /* 0x000000686414723c */ /* 0x000fe20000001814 */
[----:B------:R-:W-:Y:S06]  /*2870*/  LDSM.16.M88.2 R102, [R0+0x4880] ;  /* 0x004880000066783b */ /* 0x000fec0000000100 */
[----:B------:R-:W-:Y:S01]  /*2880*/  IMAD R100, R2, 0x3000, R220 ;  /* 0x0000300002647824 */ /* 0x000fe200078e02dc */
[C---:B-----5:R-:W-:Y:S01]  /*2890*/  HMMA.16816.F32 R4, R108.reuse, R92, R4 ;  /* 0x0000005c6c04723c */ /* 0x060fe20000001804 */
[----:B------:R-:W1:Y:S04]  /*28a0*/  LDSM.16.M88.2 R2, [R0+0x3080] ;  /* 0x003080000002783b */ /* 0x000e680000000100 */
[----:B------:R-:W4:Y:S01]  /*28b0*/  LDSM.16.M88.2 R92, [R0+0x3880] ;  /* 0x00388000005c783b */ /* 0x000f220000000100 */
[----:B------:R-:W-:Y:S02]  /*28c0*/  SHF.L.U32 R175, R100, 0x1, RZ ;  /* 0x0000000164af7819 */ /* 0x000fe400000006ff */
[C---:B------:R-:W-:Y:S01]  /*28d0*/  HMMA.16816.F32 R8, R108.reuse, R88, R8 ;  /* 0x000000586c08723c */ /* 0x040fe20000001808 */
[----:B------:R-:W5:Y:S04]  /*28e0*/  LDSM.16.M88.2 R100, [R0+0x4080] ;  /* 0x004080000064783b */ /* 0x000f680000000100 */
[----:B------:R-:W4:Y:S03]  /*28f0*/  LDSM.16.M88.4 R104, [R175+0x11080] ;  /* 0x01108000af68783b */ /* 0x000f260000000200 */
[C---:B--2---:R-:W-:Y:S01]  /*2900*/  HMMA.16816.F32 R12, R108.reuse, R84, R12 ;  /* 0x000000546c0c723c */ /* 0x044fe2000000180c */
[----:B------:R-:W2:Y:S04]  /*2910*/  LDSM.16.M88.2 R84, [R208+0x3080] ;  /* 0x00308000d054783b */ /* 0x000ea80000000100 */
[----:B------:R-:W-:Y:S03]  /*2920*/  LDSM.16.M88.2 R88, [R208+0x4080] ;  /* 0x00408000d058783b */ /* 0x000fe60000000100 */
        /* <DEDUP_REMOVED lines=11> */
[C---:B-----5:R-:W-:Y:S08]  /*29e0*/  HMMA.16816.F32 R16, R96.reuse, R100, R16 ;  /* 0x000000646010723c */ /* 0x060ff00000001810 */
[----:B------:R-:W-:Y:S01]  /*29f0*/  HMMA.16816.F32 R20, R96, R102, R20 ;  /* 0x000000666014723c */ /* 0x000fe20000001814 */
[----:B------:R-:W5:Y:S04]  /*2a00*/  LDSM.16.M88.2 R96, [R210+0x4080] ;  /* 0x00408000d260783b */ /* 0x000f680000000100 */
[----:B------:R-:W1:Y:S03]  /*2a10*/  LDSM.16.M88.2 R98, [R210+0x4880] ;  /* 0x00488000d262783b */ /* 0x000e660000000100 */
[C---:B------:R-:W-:Y:S01]  /*2a20*/  HMMA.16816.F32 R4, R104.reuse, R172, R4 ;  /* 0x000000ac6804723c */ /* 0x040fe20000001804 */
[----:B------:R-:W-:Y:S04]  /*2a30*/  LDSM.16.M88.2 R172, [R209+0x2880] ;  /* 0x00288000d1ac783b */ /* 0x000fe80000000100 */
[----:B------:R-:W1:Y:S03]  /*2a40*/  LDSM.16.M88.4 R100, [R177+0x11080] ;  /* 0x01108000b164783b */ /* 0x000e660000000200 */
        /* <DEDUP_REMOVED lines=15> */
[C---:B-----5:R-:W-:Y:S01]  /*2b40*/  HMMA.16816.F32 R16, R108.reuse, R96, R16 ;  /* 0x000000606c10723c */ /* 0x060fe20000001810 */
[----:B------:R-:W5:Y:S07]  /*2b50*/  LDSM.16.M88.2 R96, [R0+0x6880] ;  /* 0x006880000060783b */ /* 0x000f6e0000000100 */
[----:B------:R-:W-:Y:S01]  /*2b60*/  HMMA.16816.F32 R20, R108, R98, R20 ;  /* 0x000000626c14723c */ /* 0x000fe20000001814 */
[----:B------:R-:W1:Y:S04]  /*2b70*/  LDSM.16.M88.2 R98, [R0+0x7080] ;  /* 0x007080000062783b */ /* 0x000e680000000100 */
[----:B------:R-:W-:Y:S03]  /*2b80*/  LDSM.16.M88.4 R108, [R175+0x13080] ;  /* 0x01308000af6c783b */ /* 0x000fe60000000200 */
[C---:B------:R-:W-:Y:S01]  /*2b90*/  HMMA.16816.F32 R4, R100.reuse, R172, R4 ;  /* 0x000000ac6404723c */ /* 0x040fe20000001804 */
[----:B------:R-:W1:Y:S07]  /*2ba0*/  LDSM.16.M88.2 R172, [R208+0x5080] ;  /* 0x00508000d0ac783b */ /* 0x000e6e0000000100 */
        /* <DEDUP_REMOVED lines=23> */
[----:B------:R-:W-:Y:S07]  /*2d20*/  LDSM.16.M88.2 R84, [R209+0x6080] ;  /* 0x00608000d154783b */ /* 0x000fee0000000100 */
[C---:B---3--:R-:W-:Y:S08]  /*2d30*/  HMMA.16816.F32 R12, R108.reuse, R86, R12 ;  /* 0x000000566c0c723c */ /* 0x048ff0000000180c */
[C---:B------:R-:W-:Y:S08]  /*2d40*/  HMMA.16816.F32 R16, R108.reuse, R88, R16 ;  /* 0x000000586c10723c */ /* 0x040ff00000001810 */
[----:B------:R-:W-:Y:S08]  /*2d50*/  HMMA.16816.F32 R20, R108, R90, R20 ;  /* 0x0000005a6c14723c */ /* 0x000ff00000001814 */
[C---:B------:R-:W-:Y:S08]  /*2d60*/  HMMA.16816.F32 R4, R100.reuse, R94, R4 ;  /* 0x0000005e6404723c */ /* 0x040ff00000001804 */
[C---:B-1----:R-:W-:Y:S01]  /*2d70*/  HMMA.16816.F32 R8, R100.reuse, R2, R8 ;  /* 0x000000026408723c */ /* 0x042fe20000001808 */
[----:B------:R-:W1:Y:S07]  /*2d80*/  LDSM.16.M88.2 R2, [R209+0x5880] ;  /* 0x00588000d102783b */ /* 0x000e6e0000000100 */
[C---:B----4-:R-:W-:Y:S08]  /*2d90*/  HMMA.16816.F32 R12, R100.reuse, R92, R12 ;  /* 0x0000005c640c723c */ /* 0x050ff0000000180c */
[C---:B-----5:R-:W-:Y:S08]  /*2da0*/  HMMA.16816.F32 R16, R100.reuse, R96, R16 ;  /* 0x000000606410723c */ /* 0x060ff00000001810 */
[----:B------:R-:W-:Y:S08]  /*2db0*/  HMMA.16816.F32 R20, R100, R98, R20 ;  /* 0x000000626414723c */ /* 0x000ff00000001814 */
[C---:B------:R-:W-:Y:S08]  /*2dc0*/  HMMA.16816.F32 R4, R104.reuse, R172, R4 ;  /* 0x000000ac6804723c */ /* 0x040ff00000001804 */
        /* <DEDUP_REMOVED lines=17> */
[----:B------:R5:W2:Y:S01]  /*2ee0*/  MUFU.TANH R191, R6 ;  /* 0x0000000600bf7308 */ /* 0x000aa20000002400 */
[C---:B-1----:R-:W-:Y:S07]  /*2ef0*/  HMMA.16816.F32 R16, R104.reuse, R2, R16 ;  /* 0x000000026810723c */ /* 0x042fee0000001810 */
[----:B------:R-:W-:Y:S02]  /*2f00*/  MOV R2, UR4 ;  /* 0x0000000400027c02 */ /* 0x000fe40008000f00 */
[----:B------:R5:W1:Y:S01]  /*2f10*/  MUFU.TANH R190, R7 ;  /* 0x0000000700be7308 */ /* 0x000a620000002400 */
[----:B---3--:R-:W3:Y:S02]  /*2f20*/  LDSM.16.M88.2 R4, [R209+0x7080] ;  /* 0x00708000d104783b */ /* 0x008ee40000000100 */
[-C--:B------:R-:W-:Y:S07]  /*2f30*/  LEA R2, R2, R224.reuse, 0x6 ;  /* 0x000000e002027211 */ /* 0x080fee00078e30ff */
[----:B------:R5:W1:Y:S01]  /*2f40*/  MUFU.TANH R200, R8 ;  /* 0x0000000800c87308 */ /* 0x000a620000002400 */
[----:B------:R-:W1:Y:S04]  /*2f50*/  LDS R172, [R2.X4+0x21080] ;  /* 0x0210800002ac7984 */ /* 0x000e680000004800 */
[----:B------:R2:W1:Y:S01]  /*2f60*/  LDS R111, [R2.X4+0x210a0] ;  /* 0x0210a000026f7984 */ /* 0x0004620000004800 */
[----:B------:R-:W-:Y:S02]  /*2f70*/  FMUL.FTZ R16, R16, c[0x0][0x2b4] ;  /* 0x0000ad0010107a20 */ /* 0x000fe40000410000 */
[----:B------:R-:W-:Y:S02]  /*2f80*/  FMUL.FTZ R17, R17, c[0x0][0x2b4] ;  /* 0x0000ad0011117a20 */ /* 0x000fe40000410000 */
[----:B------:R5:W1:Y:S01]  /*2f90*/  MUFU.TANH R198, R9 ;  /* 0x0000000900c67308 */ /* 0x000a620000002400 */
[----:B------:R-:W-:Y:S02]  /*2fa0*/  FMUL.FTZ R18, R18, c[0x0][0x2b4] ;  /* 0x0000ad0012127a20 */ /* 0x000fe40000410000 */
[----:B------:R-:W-:Y:S07]  /*2fb0*/  FMUL.FTZ R19, R19, c[0x0][0x2b4] ;  /* 0x0000ad0013137a20 */ /* 0x000fee0000410000 */
[----:B------:R5:W1:Y:S01]  /*2fc0*/  MUFU.TANH R187, R10 ;  /* 0x0000000a00bb7308 */ /* 0x000a620000002400 */
[----:B--2---:R-:W-:Y:S09]  /*2fd0*/  MOV R2, UR8 ;  /* 0x0000000800027c02 */ /* 0x004ff20008000f00 */
[----:B------:R5:W2:Y:S01]  /*2fe0*/  MUFU.TANH R186, R11 ;  /* 0x0000000b00ba7308 */ /* 0x000aa20000002400 */
[----:B------:R-:W-:Y:S01]  /*2ff0*/  LEA R2, R2, R224, 0x6 ;  /* 0x000000e002027211 */ /* 0x000fe200078e30ff */
[----:B---3--:R-:W-:Y:S03]  /*3000*/  HMMA.16816.F32 R20, R104, R4, R20 ;  /* 0x000000046814723c */ /* 0x008fe60000001814 */
[----:B------:R-:W-:Y:S05]  /*3010*/  IADD3 R110, R2, R234, RZ ;  /* 0x000000ea026e7210 */ /* 0x000fea0007ffe0ff */
[----:B------:R5:W3:Y:S01]  /*3020*/  MUFU.TANH R196, R12 ;  /* 0x0000000c00c47308 */ /* 0x000ae20000002400 */
[----:B------:R-:W-:Y:S03]  /*3030*/  IADD3 R107, R228, UR10, RZ ;  /* 0x0000000ae46b7c10 */ /* 0x000fe6000fffe0ff */
[----:B------:R-:W-:Y:S02]  /*3040*/  IMNMX R110, R229, R110, PT ;  /* 0x0000006ee56e7217 */ /* 0x000fe40003800200 */
[----:B------:R-:W-:Y:S04]  /*3050*/  IADD3 R109, R2, R107, RZ ;  /* 0x0000006b026d7210 */ /* 0x000fe80007ffe0ff */
[----:B------:R5:W1:Y:S06]  /*3060*/  MUFU.TANH R195, R13 ;  /* 0x0000000d00c37308 */ /* 0x000a6c0000002400 */
[----:B------:R-:W-:Y:S04]  /*3070*/  FMUL.FTZ R20, R20, c[0x0][0x2b4] ;  /* 0x0000ad0014147a20 */ /* 0x000fe80000410000 */
[----:B------:R5:W1:Y:S01]  /*3080*/  MUFU.TANH R189, R14 ;  /* 0x0000000e00bd7308 */ /* 0x000a620000002400 */
[----:B------:R-:W-:Y:S02]  /*3090*/  FMUL.FTZ R21, R21, c[0x0][0x2b4] ;  /* 0x0000ad0015157a20 */ /* 0x000fe40000410000 */
[----:B------:R-:W-:Y:S02]  /*30a0*/  FMUL.FTZ R22, R22, c[0x0][0x2b4] ;  /* 0x0000ad0016167a20 */ /* 0x000fe40000410000 */
[----:B------:R-:W-:Y:S05]  /*30b0*/  FMUL.FTZ R23, R23, c[0x0][0x2b4] ;  /* 0x0000ad0017177a20 */ /* 0x000fea0000410000 */
        /* <DEDUP_REMOVED lines=9> */
[----:B------:R-:W-:-:S05]  /*3150*/  @!P5 BRA `(.L_x_832) ;  /* 0x000001800000d947 */ /* 0x000fca0003800000 */
[----:B--234-:R-:W-:Y:S01]  /*3160*/  IMAD.MOV.U32 R3, RZ, RZ, c[0x0][0x168] ;  /* 0x00005a00ff037624 */ /* 0x01cfe200078e00ff */
[----:B------:R-:W-:Y:S04]  /*3170*/  BSSY B0, `(.L_x_833) ;  /* 0x000000f000007945 */ /* 0x000fe80003800000 */
[----:B------:R-:W-:Y:S04]  /*3180*/  IADD3 R3, R2, c[0x0][0x198], -R3 ;  /* 0x0000660002037a10 */ /* 0x000fe80007ffe803 */
[----:B------:R-:W-:Y:S11]  /*3190*/  ISETP.GT.AND P0, PT, R3, -0x1, PT ;  /* 0xffffffff0300780c */ /* 0x000ff60003f04270 */
[----:B------:R-:W-:Y:S02]  /*31a0*/  @!UPT UIADD3 URZ, URZ, URZ, URZ ;  /* 0x0000003f3f3ff290 */ /* 0x000fe4000fffe03f */
[----:B------:R-:W-:-:S05]  /*31b0*/  @P0 BRA `(.L_x_834) ;  /* 0x0000006000000947 */ /* 0x000fca0003800000 */
[----:B------:R-:W-:Y:S02]  /*31c0*/  ISETP.NE.AND P0, PT, R249, c[0x0][0x2a8], PT ;  /* 0x0000aa00f9007a0c */ /* 0x000fe40003f05270 */
[----:B------:R-:W-:Y:S11]  /*31d0*/  LOP3.LUT R3, RZ, R3, RZ, 0x33, !PT ;  /* 0x00000003ff037212 */ /* 0x000ff600078e33ff */
[----:B------:R-:W-:Y:S05]  /*31e0*/  @P0 IMAD.HI.U32 R4, R3, c[0x0][0x2ac], RZ ;  /* 0x0000ab0003040a27 */ /* 0x000fea00078e00ff */
[----:B------:R-:W-:Y:S04]  /*31f0*/  @P0 SHF.R.U32.HI R3, RZ, c[0x0][0x2b0], R4 ;  /* 0x0000ac00ff030a19 */ /* 0x000fe80000011604 */
[----:B------:R-:W-:Y:S01]  /*3200*/  LOP3.LUT R3, RZ, R3, RZ, 0x33, !PT ;  /* 0x00000003ff037212 */ /* 0x000fe200078e33ff */
[----:B------:R-:W-:-:S05]  /*3210*/  BRA `(.L_x_835) ;  /* 0x0000004000007947 */ /* 0x000fca0003800000 */
.L_x_834:
[----:B------:R-:W-:Y:S11]  /*3220*/  ISETP.NE.AND P0, PT, R249, c[0x0][0x2a8], PT ;  /* 0x0000aa00f9007a0c */ /* 0x000ff60003f05270 */
[----:B------:R-:W-:Y:S02]  /*3230*/  @!UPT UIADD3 URZ, URZ, URZ, URZ ;  /* 0x0000003f3f3ff290 */ /* 0x000fe4000fffe03f */
[----:B------:R-:W-:Y:S05]  /*3240*/  @P0 IMAD.HI.U32 R4, R3, c[0x0][0x2ac], RZ ;  /* 0x0000ab0003040a27 */ /* 0x000fea00078e00ff */
[----:B------:R-:W-:Y:S02]  /*3250*/  @P0 SHF.R.U32.HI R3, RZ, c[0x0][0x2b0], R4 ;  /* 0x0000ac00ff030a19 */ /* 0x000fe40000011604 */
.L_x_835:
[----:B------:R-:W-:Y:S05]  /*3260*/  BSYNC B0 ;  /* 0x0000000000007941 */ /* 0x000fea0003800000 */
.L_x_833:
[C-C-:B------:R-:W-:Y:S01]  /*3270*/  IADD3 R4, R2.reuse, c[0x0][0x2a4], R228.reuse ;  /* 0x0000a90002047a10 */ /* 0x140fe20007ffe0e4 */
[----:B------:R-:W-:Y:S01]  /*3280*/  IMAD R3, R3, c[0x0][0x2a8], R235 ;  /* 0x0000aa0003037a24 */ /* 0x000fe200078e02eb */
[----:B------:R-:W-:Y:S02]  /*3290*/  IADD3 R109, R2, UR10, R228 ;  /* 0x0000000a026d7c10 */ /* 0x000fe4000fffe0e4 */
[----:B------:R-:W-:Y:S02]  /*32a0*/  IMNMX R4, R229, R4, PT ;  /* 0x00000004e5047217 */ /* 0x000fe40003800200 */
[----:B------:R-:W-:Y:S02]  /*32b0*/  IADD3 R110, R3, c[0x0][0x2a8], RZ ;  /* 0x0000aa00036e7a10 */ /* 0x000fe40007ffe0ff */
[----:B------:R-:W-:Y:S02]  /*32c0*/  IMNMX R109, R109, R3, !PT ;  /* 0x000000036d6d7217 */ /* 0x000fe40007800200 */
[----:B------:R-:W-:Y:S02]  /*32d0*/  IMNMX R110, R4, R110, PT ;  /* 0x0000006e046e7217 */ /* 0x000fe40003800200 */
.L_x_832:
[----:B--234-:R-:W-:Y:S05]  /*32e0*/  IADD3 R2, R2, 0x8, RZ ;  /* 0x0000000802027810 */ /* 0x01cfea0007ffe0ff */
[--C-:B------:R-:W-:Y:S02]  /*32f0*/  IMAD.IADD R108, R234, 0x1, R2.reuse ;  /* 0x00000001ea6c7824 */ /* 0x100fe400078e0202 */
[----:B------:R-:W-:Y:S03]  /*3300*/  IMAD.IADD R107, R107, 0x1, R2 ;  /* 0x000000016b6b7824 */ /* 0x000fe600078e0202 */
[----:B------:R-:W-:Y:S01]  /*3310*/  IMNMX R108, R229, R108, PT ;  /* 0x0000006ce56c7217 */ /* 0x000fe20003800200 */
[----:B------:R-:W-:-:S05]  /*3320*/  @!P5 BRA `(.L_x_836) ;  /* 0x000001500000d947 */ /* 0x000fca0003800000 */
[----:B------:R-:W-:Y:S01]  /*3330*/  IMAD.MOV.U32 R3, RZ, RZ, c[0x0][0x168] ;  /* 0x00005a00ff037624 */ /* 0x000fe200078e00ff */
        /* <DEDUP_REMOVED lines=11> */
.L_x_838:
[----:B------:R-:W-:Y:S11]  /*33f0*/  ISETP.NE.AND P0, PT, R249, c[0x0][0x2a8], PT ;  /* 0x0000aa00f9007a0c */ /* 0x000ff60003f05270 */
[----:B------:R-:W-:Y:S02]  /*3400*/  @!UPT UIADD3 URZ, URZ, URZ, URZ ;  /* 0x0000003f3f3ff290 */ /* 0x000fe4000fffe03f */
[----:B------:R-:W-:Y:S05]  /*3410*/  @P0 IMAD.HI.U32 R3, R2, c[0x0][0x2ac], RZ ;  /* 0x0000ab0002030a27 */ /* 0x000fea00078e00ff */
[----:B------:R-:W-:Y:S02]  /*3420*/  @P0 SHF.R.U32.HI R2, RZ, c[0x0][0x2b0], R3 ;  /* 0x0000ac00ff020a19 */ /* 0x000fe40000011603 */
.L_x_839:
[----:B------:R-:W-:Y:S05]  /*3430*/  BSYNC B0 ;  /* 0x0000000000007941 */ /* 0x000fea0003800000 */
.L_x_837:
[----:B------:R-:W-:Y:S05]  /*3440*/  IMAD R2, R2, c[0x0][0x2a8], R235 ;  /* 0x0000aa0002027a24 */ /* 0x000fea00078e02eb */
[----:B------:R-:W-:Y:S02]  /*3450*/  IADD3 R3, R2, c[0x0][0x2a8], RZ ;  /* 0x0000aa0002037a10 */ /* 0x000fe40007ffe0ff */
[----:B------:R-:W-:Y:S02]  /*3460*/  IMNMX R107, R107, R2, !PT ;  /* 0x000000026b6b7217 */ /* 0x000fe40007800200 */
[----:B------:R-:W-:Y:S02]  /*3470*/  IMNMX R108, R108, R3, PT ;  /* 0x000000036c6c7217 */ /* 0x000fe40003800200 */
.L_x_836:
[----:B------:R-:W-:Y:S04]  /*3480*/  DEPBAR.LE SB0, 0x0 ;  /* 0x000080000000791a */ /* 0x000fe80000000000 */
[----:B------:R-:W-:Y:S01]  /*3490*/  BAR.SYNC.DEFER_BLOCKING 0x0 ;  /* 0x0000000000007b1d */ /* 0x000fe20000010000 */
[----:B------:R-:W-:Y:S01]  /*34a0*/  SHF.L.U32 R105, R216, 0x1, RZ ;  /* 0x00000001d8697819 */ /* 0x000fe200000006ff */
[----:B------:R-:W-:Y:S01]  /*34b0*/  IMAD.SHL.U32 R104, R218, 0x2, RZ ;  /* 0x00000002da687824 */ /* 0x000fe200078e00ff */
[----:B------:R-:W-:Y:S03]  /*34c0*/  UIADD3 UR9, UR8, 0x1, URZ ;  /* 0x0000000108097890 */ /* 0x000fe6000fffe03f */
[----:B------:R-:W-:Y:S01]  /*34d0*/  IMAD.IADD R106, R105, 0x1, R104 ;  /* 0x00000001696a7824 */ /* 0x000fe200078e0268 */
[----:B------:R-:W-:Y:S06]  /*34e0*/  UISETP.GE.AND UP0, UPT, UR9, UR12, UPT ;  /* 0x0000000c0900728c */ /* 0x000fec000bf06270 */
[----:B------:R-:W-:Y:S01]  /*34f0*/  PLOP3.LUT P0, PT, PT, PT, UP0, 0x80, 0x0 ;  /* 0x000000000000781c */ /* 0x000fe20003f0f008 */
[----:B------:R2:W3:Y:S04]  /*3500*/  LDSM.16.M88.2 R2, [R0+0x7880] ;  /* 0x007880000002783b */ /* 0x0004e80000000100 */
[----:B-----5:R2:W4:Y:S04]  /*3510*/  LDSM.16.M88.2 R8, [R0+0x8080] ;  /* 0x008080000008783b */ /* 0x0205280000000100 */
[----:B------:R2:W5:Y:S04]  /*3520*/  LDSM.16.M88.2 R12, [R0+0x8880] ;  /* 0x00888000000c783b */ /* 0x0005680000000100 */
[----:B------:R2:W1:Y:S04]  /*3530*/  LDSM.16.M88.2 R16, [R0+0x9080] ;  /* 0x009080000010783b */ /* 0x0004680000000100 */
[----:B------:R2:W1:Y:S04]  /*3540*/  LDSM.16.M88.2 R84, [R0+0x9880] ;  /* 0x009880000054783b */ /* 0x0004680000000100 */
[----:B------:R2:W1:Y:S04]  /*3550*/  LDSM.16.M88.2 R86, [R208+0x7880] ;  /* 0x00788000d056783b */ /* 0x0004680000000100 */
[----:B------:R2:W1:Y:S04]  /*3560*/  LDSM.16.M88.2 R92, [R208+0x8080] ;  /* 0x00808000d05c783b */ /* 0x0004680000000100 */
[----:B------:R2:W1:Y:S04]  /*3570*/  LDSM.16.M88.2 R94, [R208+0x8880] ;  /* 0x00888000d05e783b */ /* 0x0004680000000100 */
[----:B------:R2:W1:Y:S04]  /*3580*/  LDSM.16.M88.2 R96, [R208+0x9080] ;  /* 0x00908000d060783b */ /* 0x0004680000000100 */
[----:B------:R2:W1:Y:S04]  /*3590*/  LDSM.16.M88.2 R98, [R208+0x9880] ;  /* 0x00988000d062783b */ /* 0x0004680000000100 */
[----:B------:R2:W1:Y:S04]  /*35a0*/  LDSM.16.M88.4 R20, [R105+0x1b080] ;  /* 0x01b080006914783b */ /* 0x0004680000000200 */
[----:B------:R2:W1:Y:S01]  /*35b0*/  LDSM.16.M88.4 R88, [R106+0x1b080] ;  /* 0x01b080006a58783b */ /* 0x0004620000000200 */
[----:B------:R-:W-:-:S05]  /*35c0*/  @P0 BRA `(.L_x_840) ;  /* 0x000003a000000947 */ /* 0x000fca0003800000 */
[----:B---34-:R-:W3:Y:S01]  /*35d0*/  @!P1 S2R R6, SR_CTAID.Y ;  /* 0x0000000000069919 */ /* 0x018ee20000002600 */
[----:B------:R-:W-:Y:S01]  /*35e0*/  ULDC.64 UR6, c[0x0][0x178] ;  /* 0x00005e0000067ab9 */ /* 0x000fe20000000a00 */
[----:B------:R-:W-:Y:S01]  /*35f0*/  IMAD R15, R252, c[0x0][0x278], RZ ;  /* 0x00009e00fc0f7a24 */ /* 0x000fe200078e02ff */
[----:B------:R-:W-:Y:S01]  /*3600*/  UIMAD.WIDE.U32 UR20, UR9, UR6, URZ ;  /* 0x00000006091472a5 */ /* 0x000fe2000f8e003f */
[----:B------:R-:W-:Y:S01]  /*3610*/  IMAD.MOV.U32 R14, RZ, RZ, c[0x0][0x178] ;  /* 0x00005e00ff0e7624 */ /* 0x000fe200078e00ff */
[----:B------:R-:W-:Y:S01]  /*3620*/  USHF.R.S32.HI UR17, URZ, 0x1f, UR9 ;  /* 0x0000001f3f117899 */ /* 0x000fe20008011409 */
[----:B------:R-:W-:Y:S02]  /*3630*/  @!P1 IMAD.MOV.U32 R5, RZ, RZ, R227 ;  /* 0x000000ffff059224 */ /* 0x000fe400078e00e3 */
[----:B------:R-:W-:Y:S01]  /*3640*/  IMAD.SHL.U32 R14, R14, 0x20, RZ ;  /* 0x000000200e0e7824 */ /* 0x000fe200078e00ff */
[----:B------:R-:W-:Y:S02]  /*3650*/  UIMAD UR17, UR17, UR6, URZ ;  /* 0x00000006111172a4 */ /* 0x000fe4000f8e023f */
[----:B------:R-:W-:Y:S02]  /*3660*/  USHF.L.U32 UR6, UR20, 0x6, URZ ;  /* 0x0000000614067899 */ /* 0x000fe4000800063f */
[----:B------:R-:W-:Y:S04]  /*3670*/  UIMAD UR17, UR9, UR7, UR17 ;  /* 0x00000007091172a4 */ /* 0x000fe8000f8e0211 */
[----:B------:R-:W-:Y:S04]  /*3680*/  UIADD3 UR17, UR21, UR17, URZ ;  /* 0x0000001115117290 */ /* 0x000fe8000fffe03f */
[----:B------:R-:W-:Y:S01]  /*3690*/  USHF.L.U64.HI UR17, UR20, 0x6, UR17 ;  /* 0x0000000614117899 */ /* 0x000fe20008010211 */
[----:B---3--:R-:W-:Y:S05]  /*36a0*/  @!P1 SHF.R.S32.HI R4, RZ, 0x1f, R6 ;  /* 0x0000001fff049819 */ /* 0x008fea0000011406 */
[----:B------:R-:W-:Y:S02]  /*36b0*/  @!P1 IMAD R7, R4, c[0x0][0x270], RZ ;  /* 0x00009c0004079a24 */ /* 0x000fe400078e02ff */
[----:B------:R-:W-:Y:S02]  /*36c0*/  @!P1 IMAD.MOV.U32 R4, RZ, RZ, R226 ;  /* 0x000000ffff049224 */ /* 0x000fe400078e00e2 */
[C---:B------:R-:W-:Y:S02]  /*36d0*/  @!P1 IMAD R7, R6.reuse, c[0x0][0x274], R7 ;  /* 0x00009d0006079a24 */ /* 0x040fe400078e0207 */
[----:B------:R-:W-:Y:S04]  /*36e0*/  @!P1 IMAD.WIDE.U32 R4, R6, c[0x0][0x270], R4 ;  /* 0x00009c0006049a25 */ /* 0x000fe800078e0004 */
[----:B------:R-:W-:Y:S05]  /*36f0*/  IMAD.U32 R6, RZ, RZ, UR8 ;  /* 0x00000008ff067e24 */ /* 0x000fea000f8e00ff */
[----:B------:R-:W-:Y:S04]  /*3700*/  @!P1 LEA R6, R6, 0x40, 0x6 ;  /* 0x0000004006069811 */ /* 0x000fe800078e30ff */
[----:B------:R-:W-:Y:S01]  /*3710*/  @!P1 IADD3 R15, P5, P0, R6, R4, R15 ;  /* 0x00000004060f9210 */ /* 0x000fe200078be00f */
[----:B------:R-:W-:Y:S01]  /*3720*/  @!P1 IMAD.IADD R4, R5, 0x1, R7 ;  /* 0x0000000105049824 */ /* 0x000fe200078e0207 */
[----:B------:R-:W-:Y:S04]  /*3730*/  @!P1 SHF.R.S32.HI R6, RZ, 0x1f, R6 ;  /* 0x0000001fff069819 */ /* 0x000fe80000011406 */
[----:B------:R-:W-:Y:S02]  /*3740*/  @!P1 IADD3.X R18, R6, R4, R248, P5, P0 ;  /* 0x0000000406129210 */ /* 0x000fe40002fe04f8 */
[----:B------:R-:W-:Y:S04]  /*3750*/  IADD3 R4, P5, R242, UR6, RZ ;  /* 0x00000006f2047c10 */ /* 0x000fe8000ffbe0ff */
[C---:B------:R-:W-:Y:S02]  /*3760*/  LEA R10, P0, R4.reuse, c[0x0][0x160], 0x1 ;  /* 0x00005800040a7a11 */ /* 0x040fe400078008ff */
[C---:B------:R-:W-:Y:S04]  /*3770*/  IADD3.X R5, R239.reuse, UR17, RZ, P5, !PT ;  /* 0x00000011ef057c10 */ /* 0x040fe8000affe4ff */
[----:B------:R-:W-:Y:S02]  /*3780*/  LEA.HI.X R11, R4, c[0x0][0x164], R5, 0x1, P0 ;  /* 0x00005900040b7a11 */ /* 0x000fe400000f0c05 */
[----:B------:R-:W-:Y:S01]  /*3790*/  IADD3 R4, P5, P0, R242, UR6, R14 ;  /* 0x00000006f2047c10 */ /* 0x000fe2000f8be00e */
[----:B------:R-:W-:Y:S03]  /*37a0*/  UIMAD UR6, UR9, -0x40, UR5 ;  /* 0xffffffc0090678a4 */ /* 0x000fe6000f8e0205 */
[----:B------:R-:W-:Y:S02]  /*37b0*/  IADD3.X R7, R239, UR17, R251, P5, P0 ;  /* 0x00000011ef077c10 */ /* 0x000fe4000afe04fb */
[----:B------:R-:W-:Y:S02]  /*37c0*/  LEA R6, P5, R4, c[0x0][0x160], 0x1 ;  /* 0x0000580004067a11 */ /* 0x000fe400078a08ff */
[----:B------:R-:W-:Y:S02]  /*37d0*/  IADD3 R5, -R232, UR6, RZ ;  /* 0x00000006e8057c10 */ /* 0x000fe4000fffe1ff */
[----:B------:R-:W-:Y:S02]  /*37e0*/  @!P1 LEA R14, P0, R15, c[0x0][0x258], 0x2 ;  /* 0x000096000f0e9a11 */ /* 0x000fe400078010ff */
[----:B------:R-:W-:Y:S02]  /*37f0*/  LEA.HI.X R7, R4, c[0x0][0x164], R7, 0x1, P5 ;  /* 0x0000590004077a11 */ /* 0x000fe400028f0c07 */
[----:B------:R-:W-:Y:S02]  /*3800*/  ISETP.LT.OR P5, PT, R5, 0x1, !P4 ;  /* 0x000000010500780c */ /* 0x000fe400067a1670 */
[----:B------:R-:W-:Y:S02]  /*3810*/  IADD3 R4, R223, 0xf080, RZ ;  /* 0x0000f080df047810 */ /* 0x000fe40007ffe0ff */
[----:B------:R-:W-:Y:S01]  /*3820*/  @!P1 LEA.HI.X R15, R15, c[0x0][0x25c], R18, 0x2, P0 ;  /* 0x000097000f0f9a11 */ /* 0x000fe200000f1412 */
[----:B------:R-:W-:Y:S01]  /*3830*/  IMAD.U32 R18, RZ, RZ, UR11 ;  /* 0x0000000bff127e24 */ /* 0x000fe2000f8e00ff */
[C---:B------:R-:W-:Y:S03]  /*3840*/  ISETP.LT.OR P0, PT, R5.reuse, 0x1, !P3 ;  /* 0x000000010500780c */ /* 0x040fe60005f01670 */
[----:B------:R-:W-:Y:S05]  /*3850*/  IMAD R4, R18, 0x6000, R4 ;  /* 0x0000600012047824 */ /* 0x000fea00078e0204 */
[----:B------:R-:W-:Y:S01]  /*3860*/  @!PT LDS RZ, [RZ] ;  /* 0x00000000fffff984 */ /* 0x000fe20000000800 */
[----:B------:R-:W-:Y:S01]  /*3870*/  @!PT LDS RZ, [RZ] ;  /* 0x00000000fffff984 */ /* 0x000fe20000000800 */
[----:B------:R-:W-:Y:S01]  /*3880*/  @!PT LDS RZ, [RZ] ;  /* 0x00000000fffff984 */ /* 0x000fe20000000800 */
[----:B------:R3:W-:Y:S01]  /*3890*/  LDGSTS.E.BYPASS.LTC128B.128 [R4], [R10.64], !P5 ;  /* 0x000000000a047fae */ /* 0x0007e2000e901d52 */
[C---:B------:R-:W-:Y:S04]  /*38a0*/  ISETP.LT.OR P5, PT, R5.reuse, 0x1, !P2 ;  /* 0x000000010500780c */ /* 0x040fe800057a1670 */
[----:B------:R3:W-:Y:S01]  /*38b0*/  LDGSTS.E.BYPASS.LTC128B.128 [R4+0x2000], [R10.64+0x80], !P0 ;  /* 0x020000800a047fae */ /* 0x0007e2000c101d52 */
[C---:B------:R-:W-:Y:S08]  /*38c0*/  ISETP.LT.OR P0, PT, R5.reuse, 0x21, !P4 ;  /* 0x000000210500780c */ /* 0x040ff00006701670 */
[----:B------:R3:W-:Y:S01]  /*38d0*/  LDGSTS.E.BYPASS.LTC128B.128 [R4+0x4000], [R10.64+0x100], !P5 ;  /* 0x040001000a047fae */ /* 0x0007e2000e901d52 */
[C---:B------:R-:W-:Y:S04]  /*38e0*/  ISETP.LT.OR P5, PT, R5.reuse, 0x21, !P3 ;  /* 0x000000210500780c */ /* 0x040fe80005fa1670 */
[----:B------:R3:W-:Y:S01]  /*38f0*/  LDGSTS.E.BYPASS.LTC128B.128 [R4+0x1000], [R6.64], !P0 ;  /* 0x0100000006047fae */ /* 0x0007e2000c101d52 */
[----:B------:R-:W-:Y:S01]  /*3900*/  ISETP.LT.OR P0, PT, R5, 0x21, !P2 ;  /* 0x000000210500780c */ /* 0x000fe20005701670 */
[----:B------:R-:W-:Y:S04]  /*3910*/  IMAD.U32 R5, RZ, RZ, UR11 ;  /* 0x0000000bff057e24 */ /* 0x000fe8000f8e00ff */
[----:B------:R-:W-:Y:S03]  /*3920*/  @!P1 IMAD R5, R5, 0x40, R226 ;  /* 0x0000004005059824 */ /* 0x000fe600078e02e2 */
[----:B------:R3:W-:Y:S01]  /*3930*/  LDGSTS.E.BYPASS.LTC128B.128 [R4+0x3000], [R6.64+0x80], !P5 ;  /* 0x0300008006047fae */ /* 0x0007e2000e901d52 */
[----:B------:R-:W-:Y:S04]  /*3940*/  @!P1 IMAD.SHL.U32 R5, R5, 0x4, RZ ;  /* 0x0000000405059824 */ /* 0x000fe800078e00ff */
[----:B------:R3:W-:Y:S05]  /*3950*/  LDGSTS.E.BYPASS.LTC128B.128 [R4+0x5000], [R6.64+0x100], !P0 ;  /* 0x0500010006047fae */ /* 0x0007ea000c101d52 */
[----:B------:R3:W-:Y:S02]  /*3960*/  @!P1 LDGSTS.E.BYPASS.LTC128B.128 [R5+0x21080], [R14.64] ;  /* 0x210800000e059fae */ /* 0x0007e4000b901d52 */
.L_x_840:
[C---:B-1-34-:R-:W-:Y:S01]  /*3970*/  HMMA.16816.F32 R4, R20.reuse, R2, RZ ;  /* 0x000000021404723c */ /* 0x05afe200000018ff */
[----:B------:R-:W-:Y:S01]  /*3980*/  LDSM.16.M88.2 R2, [R210+0x7880] ;  /* 0x00788000d202783b */ /* 0x000fe20000000100 */
[----:B------:R-:W-:Y:S01]  /*3990*/  UP2UR UR17, UPR, URZ, 0x8 ;  /* 0x000000083f117883 */ /* 0x000fe20008000000 */
[----:B------:R-:W-:Y:S01]  /*39a0*/  PLOP3.LUT P0, PT, PT, PT, UP0, 0x80, 0x0 ;  /* 0x000000000000781c */ /* 0x000fe20003f0f008 */
[----:B------:R-:W-:Y:S01]  /*39b0*/  IMAD.IADD R104, R104, 0x1, R215 ;  /* 0x0000000168687824 */ /* 0x000fe200078e02d7 */
[----:B------:R-:W-:Y:S01]  /*39c0*/  UISETP.NE.AND UP3, UPT, UR16, URZ, UPT ;  /* 0x0000003f1000728c */ /* 0x000fe2000bf65270 */
[----:B------:R-:W1:Y:S01]  /*39d0*/  LDSM.16.M88.4 R100, [R215] ;  /* 0x00000000d764783b */ /* 0x000e620000000200 */
[----:B------:R-:W-:Y:S01]  /*39e0*/  UP2UR UR7, UPR, URZ, 0x4 ;  /* 0x000000043f077883 */ /* 0x000fe20008000000 */
[C---:B------:R-:W-:Y:S01]  /*39f0*/  HMMA.16816.F32 R8, R20.reuse, R8, RZ ;  /* 0x000000081408723c */ /* 0x040fe200000018ff */
[----:B------:R-:W-:Y:S02]  /*3a00*/  UISETP.NE.AND UP2, UPT, UR15, URZ, UPT ;  /* 0x0000003f0f00728c */ /* 0x000fe4000bf45270 */
[----:B------:R-:W0:Y:S01]  /*3a10*/  LDGDEPBAR ;  /* 0x00000000000079af */ /* 0x000e220000000000 */
[----:B------:R-:W-:Y:S01]  /*3a20*/  PLOP3.LUT P5, PT, PT, PT, UP3, 0x40, 0x0 ;  /* 0x000000000000781c */ /* 0x000fe20003fae838 */
[----:B------:R-:W-:Y:S02]  /*3a30*/  UISETP.NE.AND UP3, UPT, UR17, URZ, UPT ;  /* 0x0000003f1100728c */ /* 0x000fe4000bf65270 */
[----:B------:R-:W-:Y:S01]  /*3a40*/  UP2UR UR6, UPR, URZ, 0x2 ;  /* 0x000000023f067883 */ /* 0x000fe20008000000 */
[C---:B-----5:R-:W-:Y:S01]  /*3a50*/  HMMA.16816.F32 R12, R20.reuse, R12, RZ ;  /* 0x0000000c140c723c */ /* 0x060fe200000018ff */
[----:B------:R-:W-:Y:S01]  /*3a60*/  ISETP.GT.AND P5, PT, R107, RZ, P5 ;  /* 0x000000ff6b00720c */ /* 0x000fe20002fa4270 */
[----:B------:R-:W-:Y:S02]  /*3a70*/  UISETP.NE.AND UP1, UPT, UR14, URZ, UPT ;  /* 0x0000003f0e00728c */ /* 0x000fe4000bf25270 */
[----:B------:R-:W-:Y:S01]  /*3a80*/  UISETP.NE.AND UP0, UPT, UR13, URZ, UPT ;  /* 0x0000003f0d00728c */ /* 0x000fe2000bf05270 */
[----:B------:R-:W-:Y:S03]  /*3a90*/  ISETP.LT.OR P5, PT, R108, 0x1, P5 ;  /* 0x000000016c00780c */ /* 0x000fe60002fa1670 */
[C---:B------:R-:W-:Y:S08]  /*3aa0*/  HMMA.16816.F32 R16, R20.reuse, R16, RZ ;  /* 0x000000101410723c */ /* 0x040ff000000018ff */
[----:B------:R-:W-:Y:S01]  /*3ab0*/  HMMA.16816.F32 R20, R20, R84, RZ ;  /* 0x000000541414723c */ /* 0x000fe200000018ff */
[----:B------:R-:W3:Y:S07]  /*3ac0*/  LDSM.16.M88.2 R84, [R210+0x8080] ;  /* 0x00808000d254783b */ /* 0x000eee0000000100 */
[C---:B------:R-:W-:Y:S01]  /*3ad0*/  HMMA.16816.F32 R4, R88.reuse, R86, R4 ;  /* 0x000000565804723c */ /* 0x040fe20000001804 */
[----:B------:R-:W4:Y:S07]  /*3ae0*/  LDSM.16.M88.2 R86, [R210+0x8880] ;  /* 0x00888000d256783b */ /* 0x000f2e0000000100 */
[C---:B------:R-:W-:Y:S01]  /*3af0*/  HMMA.16816.F32 R8, R88.reuse, R92, R8 ;  /* 0x0000005c5808723c */ /* 0x040fe20000001808 */
[----:B------:R-:W5:Y:S07]  /*3b00*/  LDSM.16.M88.2 R92, [R210+0x9080] ;  /* 0x00908000d25c783b */ /* 0x000f6e0000000100 */
[C---:B------:R-:W-:Y:S08]  /*3b10*/  HMMA.16816.F32 R12, R88.reuse, R94, R12 ;  /* 0x0000005e580c723c */ /* 0x040ff0000000180c */
[C---:B------:R-:W-:Y:S08]  /*3b20*/  HMMA.16816.F32 R16, R88.reuse, R96, R16 ;  /* 0x000000605810723c */ /* 0x040ff00000001810 */
[----:B------:R-:W-:Y:S01]  /*3b30*/  HMMA.16816.F32 R20, R88, R98, R20 ;  /* 0x000000625814723c */ /* 0x000fe20000001814 */
[----:B------:R-:W2:Y:S05]  /*3b40*/  LDSM.16.M88.2 R88, [R210+0x9880] ;  /* 0x00988000d258783b */ /* 0x000eaa0000000100 */
[----:B------:R-:W-:Y:S02]  /*3b50*/  LDSM.16.M88.4 R96, [R104] ;  /* 0x000000006860783b */ /* 0x000fe40000000200 */
[C---:B-1----:R-:W-:Y:S03]  /*3b60*/  HMMA.16816.F32 R4, R100.reuse, R2, R4 ;  /* 0x000000026404723c */ /* 0x042fe60000001804 */
[----:B------:R-:W1:Y:S05]  /*3b70*/  LDSM.16.M88.2 R2, [R209+0x7880] ;  /* 0x00788000d102783b */ /* 0x000e6a0000000100 */
[C---:B---3--:R-:W-:Y:S01]  /*3b80*/  HMMA.16816.F32 R8, R100.reuse, R84, R8 ;  /* 0x000000546408723c */ /* 0x048fe20000001808 */
[----:B------:R-:W3:Y:S05]  /*3b90*/  LDSM.16.M88.2 R90, [R209+0x8080] ;  /* 0x00808000d15a783b */ /* 0x000eea0000000100 */
[----:B------:R-:W3:Y:S02]  /*3ba0*/  LDSM.16.M88.2 R84, [R209+0x8880] ;  /* 0x00888000d154783b */ /* 0x000ee40000000100 */
[C---:B----4-:R-:W-:Y:S03]  /*3bb0*/  HMMA.16816.F32 R12, R100.reuse, R86, R12 ;  /* 0x00000056640c723c */ /* 0x050fe6000000180c */
[----:B------:R-:W4:Y:S05]  /*3bc0*/  LDSM.16.M88.2 R86, [R209+0x9080] ;  /* 0x00908000d156783b */ /* 0x000f2a0000000100 */
[C---:B-----5:R-:W-:Y:S01]  /*3bd0*/  HMMA.16816.F32 R16, R100.reuse, R92, R16 ;  /* 0x0000005c6410723c */ /* 0x060fe20000001810 */
[----:B------:R-:W5:Y:S07]  /*3be0*/  LDSM.16.M88.2 R92, [R209+0x9880] ;  /* 0x00988000d15c783b */ /* 0x000f6e0000000100 */
[----:B--2---:R-:W-:Y:S01]  /*3bf0*/  HMMA.16816.F32 R20, R100, R88, R20 ;  /* 0x000000586414723c */ /* 0x004fe20000001814 */
[----:B------:R-:W-:Y:S05]  /*3c00*/  LDSM.16.M88.2 R88, [R0+0xa080] ;  /* 0x00a080000058783b */ /* 0x000fea0000000100 */
[----:B------:R-:W2:Y:S02]  /*3c10*/  LDSM.16.M88.4 R100, [R105+0x1d080] ;  /* 0x01d080006964783b */ /* 0x000ea40000000200 */
[C---:B-1----:R-:W-:Y:S03]  /*3c20*/  HMMA.16816.F32 R4, R96.reuse, R2, R4 ;  /* 0x000000026004723c */ /* 0x042fe60000001804 */
[----:B------:R-:W1:Y:S05]  /*3c30*/  LDSM.16.M88.2 R2, [R0+0xa880] ;  /* 0x00a880000002783b */ /* 0x000e6a0000000100 */
[C---:B---3--:R-:W-:Y:S01]  /*3c40*/  HMMA.16816.F32 R8, R96.reuse, R90, R8 ;  /* 0x0000005a6008723c */ /* 0x048fe20000001808 */
[----:B------:R-:W-:Y:S07]  /*3c50*/  LDSM.16.M88.2 R90, [R0+0xc080] ;  /* 0x00c08000005a783b */ /* 0x000fee0000000100 */
[C---:B------:R-:W-:Y:S01]  /*3c60*/  HMMA.16816.F32 R12, R96.reuse, R84, R12 ;  /* 0x00000054600c723c */ /* 0x040fe2000000180c */
[----:B------:R-:W3:Y:S07]  /*3c70*/  LDSM.16.M88.2 R84, [R0+0xb080] ;  /* 0x00b080000054783b */ /* 0x000eee0000000100 */
[C---:B----4-:R-:W-:Y:S01]  /*3c80*/  HMMA.16816.F32 R16, R96.reuse, R86, R16 ;  /* 0x000000566010723c */ /* 0x050fe20000001810 */
[----:B------:R-:W4:Y:S07]  /*3c90*/  LDSM.16.M88.2 R86, [R0+0xb880] ;  /* 0x00b880000056783b */ /* 0x000f2e0000000100 */
[----:B-----5:R-:W-:Y:S01]  /*3ca0*/  HMMA.16816.F32 R20, R96, R92, R20 ;  /* 0x0000005c6014723c */ /* 0x020fe20000001814 */
[----:B------:R-:W-:Y:S05]  /*3cb0*/  LDSM.16.M88.4 R92, [R106+0x1d080] ;  /* 0x01d080006a5c783b */ /* 0x000fea0000000200 */
[----:B------:R-:W-:Y:S02]  /*3cc0*/  LDSM.16.M88.4 R96, [R215+0x2000] ;  /* 0x00200000d760783b */ /* 0x000fe40000000200 */
[C---:B--2---:R-:W-:Y:S03]  /*3cd0*/  HMMA.16816.F32 R4, R100.reuse, R88, R4 ;  /* 0x000000586404723c */ /* 0x044fe60000001804 */
[----:B------:R-:W2:Y:S05]  /*3ce0*/  LDSM.16.M88.2 R88, [R208+0xa080] ;  /* 0x00a08000d058783b */ /* 0x000eaa0000000100 */
[C---:B-1----:R-:W-:Y:S01]  /*3cf0*/  HMMA.16816.F32 R8, R100.reuse, R2, R8 ;  /* 0x000000026408723c */ /* 0x042fe20000001808 */
[----:B------:R-:W1:Y:S07]  /*3d00*/  LDSM.16.M88.2 R2, [R208+0xa880] ;  /* 0x00a88000d002783b */ /* 0x000e6e0000000100 */
[C---:B---3--:R-:W-:Y:S01]  /*3d10*/  HMMA.16816.F32 R12, R100.reuse, R84, R12 ;  /* 0x00000054640c723c */ /* 0x048fe2000000180c */
[----:B------:R-:W3:Y:S07]  /*3d20*/  LDSM.16.M88.2 R84, [R208+0xb080] ;  /* 0x00b08000d054783b */ /* 0x000eee0000000100 */
[C---:B----4-:R-:W-:Y:S01]  /*3d30*/  HMMA.16816.F32 R16, R100.reuse, R86, R16 ;  /* 0x000000566410723c */ /* 0x050fe20000001810 */
[----:B------:R-:W4:Y:S07]  /*3d40*/  LDSM.16.M88.2 R86, [R208+0xb880] ;  /* 0x00b88000d056783b */ /* 0x000f2e0000000100 */
[----:B------:R-:W-:Y:S01]  /*3d50*/  HMMA.16816.F32 R20, R100, R90, R20 ;  /* 0x0000005a6414723c */ /* 0x000fe20000001814 */
[----:B------:R-:W5:Y:S06]  /*3d60*/  LDSM.16.M88.2 R90, [R208+0xc080] ;  /* 0x00c08000d05a783b */ /* 0x000f6c0000000100 */
[----:B------:R-:W-:Y:S02]  /*3d70*/  FSEL R100, R191, -INF , !P5 ;  /* 0xff800000bf647808 */ /* 0x000fe40006800000 */
[----:B------:R-:W-:Y:S01]  /*3d80*/  PLOP3.LUT P5, PT, PT, PT, UP2, 0x40, 0x0 ;  /* 0x000000000000781c */ /* 0x000fe20003fae828 */
[C---:B--2---:R-:W-:Y:S01]  /*3d90*/  HMMA.16816.F32 R4, R92.reuse, R88, R4 ;  /* 0x000000585c04723c */ /* 0x044fe20000001804 */
[----:B------:R-:W2:Y:S01]  /*3da0*/  LDSM.16.M88.2 R88, [R210+0xa080] ;  /* 0x00a08000d258783b */ /* 0x000ea20000000100 */
[----:B------:R-:W-:Y:S03]  /*3db0*/  UISETP.NE.AND UP2, UPT, UR7, URZ, UPT ;  /* 0x0000003f0700728c */ /* 0x000fe6000bf45270 */
[--C-:B------:R-:W-:Y:S01]  /*3dc0*/  FFMA.FTZ R100, R100, c[0x0][0x29c], -R111.reuse ;  /* 0x0000a70064647a23 */ /* 0x100fe2000001086f */
[C---:B------:R-:W-:Y:S02]  /*3dd0*/  ISETP.GT.AND P5, PT, R107.reuse, 0x1, P5 ;  /* 0x000000016b00780c */ /* 0x040fe40002fa4270 */
[C---:B-1----:R-:W-:Y:S01]  /*3de0*/  HMMA.16816.F32 R8, R92.reuse, R2, R8 ;  /* 0x000000025c08723c */ /* 0x042fe20000001808 */
[----:B------:R-:W1:Y:S01]  /*3df0*/  LDSM.16.M88.2 R2, [R210+0xa880] ;  /* 0x00a88000d202783b */ /* 0x000e620000000100 */
[----:B------:R5:W-:Y:S01]  /*3e00*/  MUFU.EX2 R181, R100 ;  /* 0x0000006400b57308 */ /* 0x000be20000000800 */
[----:B------:R-:W-:Y:S04]  /*3e10*/  ISETP.LT.OR P5, PT, R108, 0x2, P5 ;  /* 0x000000026c00780c */ /* 0x000fe80002fa1670 */
[----:B------:R-:W-:Y:S01]  /*3e20*/  FSEL R101, R190, -INF , !P5 ;  /* 0xff800000be657808 */ /* 0x000fe20006800000 */
[C---:B---3--:R-:W-:Y:S01]  /*3e30*/  HMMA.16816.F32 R12, R92.reuse, R84, R12 ;  /* 0x000000545c0c723c */ /* 0x048fe2000000180c */
[----:B------:R-:W3:Y:S01]  /*3e40*/  LDSM.16.M88.2 R84, [R210+0xb080] ;  /* 0x00b08000d254783b */ /* 0x000ee20000000100 */
[----:B------:R-:W-:Y:S01]  /*3e50*/  PLOP3.LUT P5, PT, PT, PT, UP1, 0x40, 0x0 ;  /* 0x000000000000781c */ /* 0x000fe20003fae818 */
[----:B------:R-:W-:Y:S02]  /*3e60*/  UISETP.NE.AND UP1, UPT, UR6, URZ, UPT ;  /* 0x0000003f0600728c */ /* 0x000fe4000bf25270 */
[----:B------:R-:W-:Y:S01]  /*3e70*/  UP2UR UR6, UPR, URZ, 0x1 ;  /* 0x000000013f067883 */ /* 0x000fe20008000000 */
[----:B------:R-:W-:Y:S02]  /*3e80*/  ISETP.GT.AND P5, PT, R107, 0x10, P5 ;  /* 0x000000106b00780c */ /* 0x000fe40002fa4270 */
[C---:B----4-:R-:W-:Y:S01]  /*3e90*/  HMMA.16816.F32 R16, R92.reuse, R86, R16 ;  /* 0x000000565c10723c */ /* 0x050fe20000001810 */
[----:B------:R-:W4:Y:S02]  /*3ea0*/  LDSM.16.M88.2 R86, [R210+0xb880] ;  /* 0x00b88000d256783b */ /* 0x000f240000000100 */
[----:B------:R-:W-:Y:S04]  /*3eb0*/  ISETP.LT.OR P5, PT, R108, 0x11, P5 ;  /* 0x000000116c00780c */ /* 0x000fe80002fa1670 */
[----:B------:R-:W-:Y:S01]  /*3ec0*/  FSEL R176, R187, -INF , !P5 ;  /* 0xff800000bbb07808 */ /* 0x000fe20006800000 */
[----:B-----5:R-:W-:Y:S01]  /*3ed0*/  HMMA.16816.F32 R20, R92, R90, R20 ;  /* 0x0000005a5c14723c */ /* 0x020fe20000001814 */
[----:B------:R-:W5:Y:S01]  /*3ee0*/  LDSM.16.M88.2 R90, [R210+0xc080] ;  /* 0x00c08000d25a783b */ /* 0x000f620000000100 */
[----:B------:R-:W-:Y:S01]  /*3ef0*/  PLOP3.LUT P5, PT, PT, PT, UP0, 0x40, 0x0 ;  /* 0x000000000000781c */ /* 0x000fe20003fae808 */
[----:B------:R-:W-:Y:S01]  /*3f00*/  UISETP.NE.AND UP0, UPT, UR14, URZ, UPT ;  /* 0x0000003f0e00728c */ /* 0x000fe2000bf05270 */
[--C-:B------:R-:W-:Y:S02]  /*3f10*/  FFMA.FTZ R100, R176, c[0x0][0x29c], -R111.reuse ;  /* 0x0000a700b0647a23 */ /* 0x100fe4000001086f */
[----:B------:R-:W-:Y:S01]  /*3f20*/  LDSM.16.M88.4 R92, [R104+0x2000] ;  /* 0x00200000685c783b */ /* 0x000fe20000000200 */
[C---:B------:R-:W-:Y:S01]  /*3f30*/  ISETP.GT.AND P5, PT, R107.reuse, 0x11, P5 ;  /* 0x000000116b00780c */ /* 0x040fe20002fa4270 */
[----:B------:R4:W-:Y:S01]  /*3f40*/  MUFU.EX2 R179, R100 ;  /* 0x0000006400b37308 */ /* 0x0009e20000000800 */
[C---:B--2---:R-:W-:Y:S01]  /*3f50*/  HMMA.16816.F32 R4, R96.reuse, R88, R4 ;  /* 0x000000586004723c */ /* 0x044fe20000001804 */
[----:B------:R-:W-:Y:S01]  /*3f60*/  UP2UR UR7, UPR, URZ, 0x1 ;  /* 0x000000013f077883 */ /* 0x000fe20008000000 */
[----:B------:R-:W2:Y:S01]  /*3f70*/  LDSM.16.M88.2 R88, [R209+0xa080] ;  /* 0x00a08000d158783b */ /* 0x000ea20000000100 */
[----:B------:R-:W-:Y:S02]  /*3f80*/  UISETP.NE.AND UP0, UPT, UR16, URZ, UPT ;  /* 0x0000003f1000728c */ /* 0x000fe4000bf05270 */
[----:B------:R-:W-:Y:S02]  /*3f90*/  ISETP.LT.OR P5, PT, R108, 0x12, P5 ;  /* 0x000000126c00780c */ /* 0x000fe40002fa1670 */
[----:B------:R-:W-:Y:S01]  /*3fa0*/  UP2UR UR17, UPR, URZ, 0x1 ;  /* 0x000000013f117883 */ /* 0x000fe20008000000 */
[C---:B-1----:R-:W-:Y:S01]  /*3fb0*/  HMMA.16816.F32 R8, R96.reuse, R2, R8 ;  /* 0x000000026008723c */ /* 0x042fe20000001808 */
[----:B------:R-:W1:Y:S01]  /*3fc0*/  LDSM.16.M88.2 R2, [R209+0xa880] ;  /* 0x00a88000d102783b */ /* 0x000e620000000100 */
[----:B------:R-:W-:Y:S02]  /*3fd0*/  UISETP.NE.AND UP0, UPT, UR15, URZ, UPT ;  /* 0x0000003f0f00728c */ /* 0x000fe4000bf05270 */
[----:B------:R-:W-:Y:S02]  /*3fe0*/  FSEL R175, R186, -INF , !P5 ;  /* 0xff800000baaf7808 */ /* 0x000fe40006800000 */
[----:B------:R-:W-:Y:S02]  /*3ff0*/  PLOP3.LUT P5, PT, PT, PT, UP6, 0x40, 0x0 ;  /* 0x000000000000781c */ /* 0x000fe40003fae868 */
[C---:B---3--:R-:W-:Y:S01]  /*4000*/  HMMA.16816.F32 R12, R96.reuse, R84, R12 ;  /* 0x00000054600c723c */ /* 0x048fe2000000180c */
[----:B------:R-:W3:Y:S02]  /*4010*/  LDSM.16.M88.2 R84, [R209+0xb080] ;  /* 0x00b08000d154783b */ /* 0x000ee40000000100 */
[----:B------:R-:W-:Y:S04]  /*4020*/  ISETP.GT.AND P5, PT, R107, 0x20, P5 ;  /* 0x000000206b00780c */ /* 0x000fe80002fa4270 */
[C---:B------:R-:W-:Y:S01]  /*4030*/  ISETP.LT.OR P5, PT, R108.reuse, 0x21, P5 ;  /* 0x000000216c00780c */ /* 0x040fe20002fa1670 */
[C---:B----4-:R-:W-:Y:S01]  /*4040*/  HMMA.16816.F32 R16, R96.reuse, R86, R16 ;  /* 0x000000566010723c */ /* 0x050fe20000001810 */
[----:B------:R-:W4:Y:S03]  /*4050*/  LDSM.16.M88.2 R86, [R209+0xb880] ;  /* 0x00b88000d156783b */ /* 0x000f260000000100 */
[--C-:B------:R-:W-:Y:S04]  /*4060*/  FFMA.FTZ R100, R175, c[0x0][0x29c], -R111.reuse ;  /* 0x0000a700af647a23 */ /* 0x100fe8000001086f */
[----:B-----5:R-:W-:Y:S01]  /*4070*/  HMMA.16816.F32 R20, R96, R90, R20 ;  /* 0x0000005a6014723c */ /* 0x020fe20000001814 */
[----:B------:R-:W5:Y:S01]  /*4080*/  LDSM.16.M88.2 R90, [R209+0xc080] ;  /* 0x00c08000d15a783b */ /* 0x000f620000000100 */
[----:B------:R3:W-:Y:S04]  /*4090*/  MUFU.EX2 R177, R100 ;  /* 0x0000006400b17308 */ /* 0x0007e80000000800 */
[----:B------:R3:W-:Y:S02]  /*40a0*/  LDSM.16.M88.4 R96, [R105+0x1f080] ;  /* 0x01f080006960783b */ /* 0x0007e40000000200 */
[C---:B--2---:R-:W-:Y:S03]  /*40b0*/  HMMA.16816.F32 R4, R92.reuse, R88, R4 ;  /* 0x000000585c04723c */ /* 0x044fe60000001804 */
[----:B------:R-:W2:Y:S05]  /*40c0*/  LDSM.16.M88.2 R88, [R0+0xc880] ;  /* 0x00c880000058783b */ /* 0x000eaa0000000100 */
[C---:B-1----:R-:W-:Y:S01]  /*40d0*/  HMMA.16816.F32 R8, R92.reuse, R2, R8 ;  /* 0x000000025c08723c */ /* 0x042fe20000001808 */
[----:B------:R-:W1:Y:S07]  /*40e0*/  LDSM.16.M88.2 R2, [R0+0xd080] ;  /* 0x00d080000002783b */ /* 0x000e6e0000000100 */
[C---:B---3--:R-:W-:Y:S01]  /*40f0*/  HMMA.16816.F32 R12, R92.reuse, R84, R12 ;  /* 0x000000545c0c723c */ /* 0x048fe2000000180c */
[----:B------:R-:W3:Y:S03]  /*4100*/  LDSM.16.M88.2 R84, [R0+0xd880] ;  /* 0x00d880000054783b */ /* 0x000ee60000000100 */
[----:B------:R-:W-:Y:S02]  /*4110*/  FSEL R105, R189, -INF , !P5 ;  /* 0xff800000bd697808 */ /* 0x000fe40006800000 */
[----:B------:R-:W-:Y:S02]  /*4120*/  PLOP3.LUT P5, PT, PT, PT, UP5, 0x40, 0x0 ;  /* 0x000000000000781c */ /* 0x000fe40003fae858 */
[C---:B----4-:R-:W-:Y:S01]  /*4130*/  HMMA.16816.F32 R16, R92.reuse, R86, R16 ;  /* 0x000000565c10723c */ /* 0x050fe20000001810 */
[----:B------:R-:W4:Y:S02]  /*4140*/  LDSM.16.M88.2 R86, [R0+0xe080] ;  /* 0x00e080000056783b */ /* 0x000f240000000100 */
[----:B------:R-:W-:Y:S01]  /*4150*/  ISETP.GT.AND P5, PT, R107, 0x21, P5 ;  /* 0x000000216b00780c */ /* 0x000fe20002fa4270 */
[--C-:B------:R-:W-:Y:S03]  /*4160*/  FFMA.FTZ R100, R105, c[0x0][0x29c], -R111.reuse ;  /* 0x0000a70069647a23 */ /* 0x100fe6000001086f */
[----:B------:R-:W-:Y:S01]  /*4170*/  ISETP.LT.OR P5, PT, R108, 0x22, P5 ;  /* 0x000000226c00780c */ /* 0x000fe20002fa1670 */
[----:B-----5:R-:W-:Y:S01]  /*4180*/  HMMA.16816.F32 R20, R92, R90, R20 ;  /* 0x0000005a5c14723c */ /* 0x020fe20000001814 */
[----:B------:R-:W5:Y:S01]  /*4190*/  LDSM.16.M88.2 R90, [R0+0xe880] ;  /* 0x00e88000005a783b */ /* 0x000f620000000100 */
[----:B------:R3:W-:Y:S02]  /*41a0*/  MUFU.EX2 R178, R100 ;  /* 0x0000006400b27308 */ /* 0x0007e40000000800 */
[----:B------:R-:W-:Y:S02]  /*41b0*/  FSEL R103, R188, -INF , !P5 ;  /* 0xff800000bc677808 */ /* 0x000fe40006800000 */
[----:B------:R-:W-:Y:S01]  /*41c0*/  LDSM.16.M88.4 R92, [R106+0x1f080] ;  /* 0x01f080006a5c783b */ /* 0x000fe20000000200 */
[----:B------:R-:W-:Y:S01]  /*41d0*/  PLOP3.LUT P5, PT, PT, PT, UP4, 0x40, 0x0 ;  /* 0x000000000000781c */ /* 0x000fe20003fae848 */
[C---:B--2---:R-:W-:Y:S03]  /*41e0*/  HMMA.16816.F32 R4, R96.reuse, R88, R4 ;  /* 0x000000586004723c */ /* 0x044fe60000001804 */
[----:B------:R-:W2:Y:S02]  /*41f0*/  LDSM.16.M88.2 R88, [R208+0xc880] ;  /* 0x00c88000d058783b */ /* 0x000ea40000000100 */
[----:B------:R-:W-:Y:S03]  /*4200*/  ISETP.GT.AND P5, PT, R107, 0x30, P5 ;  /* 0x000000306b00780c */ /* 0x000fe60002fa4270 */
[C---:B-1----:R-:W-:Y:S01]  /*4210*/  HMMA.16816.F32 R8, R96.reuse, R2, R8 ;  /* 0x000000026008723c */ /* 0x042fe20000001808 */
[----:B------:R-:W1:Y:S02]  /*4220*/  LDSM.16.M88.2 R2, [R208+0xd080] ;  /* 0x00d08000d002783b */ /* 0x000e640000000100 */
[C---:B------:R-:W-:Y:S04]  /*4230*/  ISETP.LT.OR P5, PT, R108.reuse, 0x31, P5 ;  /* 0x000000316c00780c */ /* 0x040fe80002fa1670 */
[----:B------:R-:W-:Y:S01]  /*4240*/  FSEL R174, R185, -INF , !P5 ;  /* 0xff800000b9ae7808 */ /* 0x000fe20006800000 */
[C---:B---3--:R-:W-:Y:S01]  /*4250*/  HMMA.16816.F32 R12, R96.reuse, R84, R12 ;  /* 0x00000054600c723c */ /* 0x048fe2000000180c */
[----:B------:R-:W3:Y:S01]  /*4260*/  LDSM.16.M88.2 R84, [R208+0xd880] ;  /* 0x00d88000d054783b */ /* 0x000ee20000000100 */
[----:B------:R-:W-:Y:S02]  /*4270*/  PLOP3.LUT P5, PT, PT, PT, UP3, 0x40, 0x0 ;  /* 0x000000000000781c */ /* 0x000fe40003fae838 */
[--C-:B------:R-:W-:Y:S02]  /*4280*/  FFMA.FTZ R100, R103, c[0x0][0x29c], -R111.reuse ;  /* 0x0000a70067647a23 */ /* 0x100fe4000001086f */
[C---:B------:R-:W-:Y:S02]  /*4290*/  ISETP.GT.AND P5, PT, R107.reuse, 0x31, P5 ;  /* 0x000000316b00780c */ /* 0x040fe40002fa4270 */
[C---:B----4-:R-:W-:Y:S01]  /*42a0*/  HMMA.16816.F32 R16, R96.reuse, R86, R16 ;  /* 0x000000566010723c */ /* 0x050fe20000001810 */
[----:B------:R-:W4:Y:S01]  /*42b0*/  LDSM.16.M88.2 R86, [R208+0xe080] ;  /* 0x00e08000d056783b */ /* 0x000f220000000100 */
[----:B------:R1:W-:Y:S01]  /*42c0*/  MUFU.EX2 R175, R100 ;  /* 0x0000006400af7308 */ /* 0x0003e20000000800 */
[----:B------:R-:W-:Y:S04]  /*42d0*/  ISETP.LT.OR P5, PT, R108, 0x32, P5 ;  /* 0x000000326c00780c */ /* 0x000fe80002fa1670 */
[----:B------:R-:W-:Y:S01]  /*42e0*/  FSEL R102, R184, -INF , !P5 ;  /* 0xff800000b8667808 */ /* 0x000fe20006800000 */
[----:B-----5:R-:W-:Y:S01]  /*42f0*/  HMMA.16816.F32 R20, R96, R90, R20 ;  /* 0x0000005a6014723c */ /* 0x020fe20000001814 */
[----:B------:R-:W5:Y:S01]  /*4300*/  LDSM.16.M88.2 R90, [R208+0xe880] ;  /* 0x00e88000d05a783b */ /* 0x000f620000000100 */
[----:B------:R-:W-:Y:S04]  /*4310*/  PLOP3.LUT P5, PT, PT, PT, UP2, 0x40, 0x0 ;  /* 0x000000000000781c */ /* 0x000fe80003fae828 */
[----:B------:R-:W-:Y:S01]  /*4320*/  ISETP.GT.AND P5, PT, R107, 0x40, P5 ;  /* 0x000000406b00780c */ /* 0x000fe20002fa4270 */
[--C-:B------:R-:W-:Y:S01]  /*4330*/  FFMA.FTZ R96, R101, c[0x0][0x29c], -R111.reuse ;  /* 0x0000a70065607a23 */ /* 0x100fe2000001086f */
[C---:B--2---:R-:W-:Y:S03]  /*4340*/  HMMA.16816.F32 R4, R92.reuse, R88, R4 ;  /* 0x000000585c04723c */ /* 0x044fe60000001804 */
[----:B------:R2:W2:Y:S01]  /*4350*/  MUFU.EX2 R180, R96 ;  /* 0x0000006000b47308 */ /* 0x0004a20000000800 */
[----:B------:R-:W-:Y:S01]  /*4360*/  LDSM.16.M88.2 R88, [R210+0xc880] ;  /* 0x00c88000d258783b */ /* 0x000fe20000000100 */
[----:B------:R-:W-:Y:S03]  /*4370*/  ISETP.LT.OR P5, PT, R108, 0x41, P5 ;  /* 0x000000416c00780c */ /* 0x000fe60002fa1670 */
[C---:B-1----:R-:W-:Y:S01]  /*4380*/  HMMA.16816.F32 R8, R92.reuse, R2, R8 ;  /* 0x000000025c08723c */ /* 0x042fe20000001808 */
[----:B------:R-:W-:Y:S03]  /*4390*/  LDSM.16.M88.2 R2, [R210+0xd080] ;  /* 0x00d08000d202783b */ /* 0x000fe60000000100 */
[----:B------:R-:W-:Y:S01]  /*43a0*/  FSEL R173, R183, -INF , !P5 ;  /* 0xff800000b7ad7808 */ /* 0x000fe20006800000 */
[--C-:B------:R-:W-:Y:S01]  /*43b0*/  FFMA.FTZ R100, R102, c[0x0][0x29c], -R111.reuse ;  /* 0x0000a70066647a23 */ /* 0x100fe2000001086f */
[----:B------:R-:W-:Y:S02]  /*43c0*/  PLOP3.LUT P5, PT, PT, PT, UP1, 0x40, 0x0 ;  /* 0x000000000000781c */ /* 0x000fe40003fae818 */
[C---:B---3--:R-:W-:Y:S01]  /*43d0*/  HMMA.16816.F32 R12, R92.reuse, R84, R12 ;  /* 0x000000545c0c723c */ /* 0x048fe2000000180c */
[----:B------:R-:W-:Y:S02]  /*43e0*/  LDSM.16.M88.2 R84, [R210+0xd880] ;  /* 0x00d88000d254783b */ /* 0x000fe40000000100 */
[----:B------:R-:W-:Y:S04]  /*43f0*/  ISETP.GT.AND P5, PT, R107, 0x41, P5 ;  /* 0x000000416b00780c */ /* 0x000fe80002fa4270 */
[----:B------:R-:W-:Y:S01]  /*4400*/  ISETP.LT.OR P5, PT, R108, 0x42, P5 ;  /* 0x000000426c00780c */ /* 0x000fe20002fa1670 */
[C---:B----4-:R-:W-:Y:S01]  /*4410*/  HMMA.16816.F32 R16, R92.reuse, R86, R16 ;  /* 0x000000565c10723c */ /* 0x050fe20000001810 */
[----:B--2---:R-:W1:Y:S03]  /*4420*/  LDSM.16.M88.4 R96, [R215+0x4000] ;  /* 0x00400000d760783b */ /* 0x004e660000000200 */
[----:B------:R-:W-:Y:S02]  /*4430*/  FSEL R108, R182, -INF , !P5 ;  /* 0xff800000b66c7808 */ /* 0x000fe40006800000 */
[----:B------:R-:W2:Y:S01]  /*4440*/  LDSM.16.M88.2 R86, [R210+0xe080] ;  /* 0x00e08000d256783b */ /* 0x000ea20000000100 */
[----:B------:R-:W-:Y:S01]  /*4450*/  PLOP3.LUT P5, PT, PT, PT, UP0, 0x40, 0x0 ;  /* 0x000000000000781c */ /* 0x000fe20003fae808 */
[----:B-----5:R-:W-:Y:S01]  /*4460*/  HMMA.16816.F32 R20, R92, R90, R20 ;  /* 0x0000005a5c14723c */ /* 0x020fe20000001814 */
[----:B------:R-:W-:Y:S02]  /*4470*/  UISETP.NE.AND UP0, UPT, UR17, URZ, UPT ;  /* 0x0000003f1100728c */ /* 0x000fe4000bf05270 */
[----:B------:R-:W3:Y:S01]  /*4480*/  LDSM.16.M88.2 R90, [R210+0xe880] ;  /* 0x00e88000d25a783b */ /* 0x000ee20000000100 */
[----:B------:R-:W-:Y:S03]  /*4490*/  ISETP.GT.AND P5, PT, R109, 0x1, P5 ;  /* 0x000000016d00780c */ /* 0x000fe60002fa4270 */
[--C-:B------:R-:W-:Y:S01]  /*44a0*/  FFMA.FTZ R92, R174, c[0x0][0x29c], -R111.reuse ;  /* 0x0000a700ae5c7a23 */ /* 0x100fe2000001086f */
[C---:B------:R-:W-:Y:S01]  /*44b0*/  ISETP.LT.OR P5, PT, R110.reuse, 0x2, P5 ;  /* 0x000000026e00780c */ /* 0x040fe20002fa1670 */
[----:B------:R4:W-:Y:S03]  /*44c0*/  MUFU.EX2 R174, R100 ;  /* 0x0000006400ae7308 */ /* 0x0009e60000000800 */
[----:B------:R-:W-:Y:S02]  /*44d0*/  FSEL R101, R199, -INF , !P5 ;  /* 0xff800000c7657808 */ /* 0x000fe40006800000 */
[----:B------:R-:W-:Y:S01]  /*44e0*/  PLOP3.LUT P5, PT, PT, PT, UP0, 0x40, 0x0 ;  /* 0x000000000000781c */ /* 0x000fe20003fae808 */
[----:B------:R-:W-:Y:S03]  /*44f0*/  UISETP.NE.AND UP0, UPT, UR7, URZ, UPT ;  /* 0x0000003f0700728c */ /* 0x000fe6000bf05270 */
[----:B------:R-:W-:Y:S01]  /*4500*/  ISETP.GT.AND P5, PT, R109, RZ, P5 ;  /* 0x000000ff6d00720c */ /* 0x000fe20002fa4270 */
[----:B------:R5:W2:Y:S03]  /*4510*/  MUFU.EX2 R176, R92 ;  /* 0x0000005c00b07308 */ /* 0x000aa60000000800 */
[C---:B------:R-:W-:Y:S04]  /*4520*/  ISETP.LT.OR P5, PT, R110.reuse, 0x1, P5 ;  /* 0x000000016e00780c */ /* 0x040fe80002fa1670 */
[----:B------:R-:W-:Y:S02]  /*4530*/  FSEL R107, R201, -INF , !P5 ;  /* 0xff800000c96b7808 */ /* 0x000fe40006800000 */
[----:B------:R-:W-:Y:S01]  /*4540*/  PLOP3.LUT P5, PT, PT, PT, UP0, 0x40, 0x0 ;  /* 0x000000000000781c */ /* 0x000fe20003fae808 */
[----:B------:R-:W-:Y:S03]  /*4550*/  UISETP.NE.AND UP0, UPT, UR6, URZ, UPT ;  /* 0x0000003f0600728c */ /* 0x000fe6000bf05270 */
[----:B------:R-:W-:Y:S01]  /*4560*/  ISETP.GT.AND P5, PT, R109, 0x10, P5 ;  /* 0x000000106d00780c */ /* 0x000fe20002fa4270 */
[C---:B-1----:R-:W-:Y:S01]  /*4570*/  HMMA.16816.F32 R4, R96.reuse, R88, R4 ;  /* 0x000000586004723c */ /* 0x042fe20000001804 */
[----:B------:R-:W-:Y:S04]  /*4580*/  LDSM.16.M88.2 R88, [R209+0xc880] ;  /* 0x00c88000d158783b */ /* 0x000fe80000000100 */
[----:B------:R-:W-:Y:S01]  /*4590*/  ISETP.LT.OR P5, PT, R110, 0x11, P5 ;  /* 0x000000116e00780c */ /* 0x000fe20002fa1670 */
[--C-:B----4-:R-:W-:Y:S02]  /*45a0*/  FFMA.FTZ R100, R173, c[0x0][0x29c], -R111.reuse ;  /* 0x0000a700ad647a23 */ /* 0x110fe4000001086f */
[C---:B------:R-:W-:Y:S01]  /*45b0*/  HMMA.16816.F32 R8, R96.reuse, R2, R8 ;  /* 0x000000026008723c */ /* 0x040fe20000001808 */
[----:B------:R-:W-:Y:S01]  /*45c0*/  LDSM.16.M88.2 R2, [R209+0xd080] ;  /* 0x00d08000d102783b */ /* 0x000fe20000000100 */
[----:B------:R1:W-:Y:S02]  /*45d0*/  MUFU.EX2 R173, R100 ;  /* 0x0000006400ad7308 */ /* 0x0003e40000000800 */
[----:B------:R-:W-:Y:S01]  /*45e0*/  FSEL R106, R200, -INF , !P5 ;  /* 0xff800000c86a7808 */ /* 0x000fe20006800000 */
[----:B------:R-:W-:Y:S01]  /*45f0*/  FFMA.FTZ R111, R108, c[0x0][0x29c], -R111 ;  /* 0x0000a7006c6f7a23 */ /* 0x000fe2000001086f */
[----:B-----5:R4:W5:Y:S01]  /*4600*/  LDSM.16.M88.4 R92, [R104+0x4000] ;  /* 0x00400000685c783b */ /* 0x0209620000000200 */
[----:B------:R-:W-:Y:S01]  /*4610*/  PLOP3.LUT P5, PT, PT, PT, UP0, 0x40, 0x0 ;  /* 0x000000000000781c */ /* 0x000fe20003fae808 */
[C---:B------:R-:W-:Y:S03]  /*4620*/  HMMA.16816.F32 R12, R96.reuse, R84, R12 ;  /* 0x00000054600c723c */ /* 0x040fe6000000180c */
[----:B------:R-:W5:Y:S01]  /*4630*/  LDSM.16.M88.2 R84, [R209+0xd880] ;  /* 0x00d88000d154783b */ /* 0x000f620000000100 */
[----:B------:R-:W-:Y:S01]  /*4640*/  ISETP.GT.AND P5, PT, R109, 0x11, P5 ;  /* 0x000000116d00780c */ /* 0x000fe20002fa4270 */
[----:B------:R-:W4:Y:S03]  /*4650*/  MUFU.EX2 R111, R111 ;  /* 0x0000006f006f7308 */ /* 0x000f260000000800 */
[C---:B--2---:R-:W-:Y:S01]  /*4660*/  HMMA.16816.F32 R16, R96.reuse, R86, R16 ;  /* 0x000000566010723c */ /* 0x044fe20000001810 */
[----:B------:R-:W2:Y:S02]  /*4670*/  LDSM.16.M88.2 R86, [R209+0xe080] ;  /* 0x00e08000d156783b */ /* 0x000ea40000000100 */
[----:B------:R-:W-:Y:S04]  /*4680*/  ISETP.LT.OR P5, PT, R110, 0x12, P5 ;  /* 0x000000126e00780c */ /* 0x000fe80002fa1670 */
[----:B------:R-:W-:Y:S01]  /*4690*/  FSEL R105, R198, -INF , !P5 ;  /* 0xff800000c6697808 */ /* 0x000fe20006800000 */
[----:B---3--:R-:W-:Y:S01]  /*46a0*/  HMMA.16816.F32 R20, R96, R90, R20 ;  /* 0x0000005a6014723c */ /* 0x008fe20000001814 */
[----:B------:R-:W-:Y:S01]  /*46b0*/  PLOP3.LUT P5, PT, PT, PT, UP6, 0x40, 0x0 ;  /* 0x000000000000781c */ /* 0x000fe20003fae868 */
[----:B------:R-:W-:Y:S02]  /*46c0*/  LDSM.16.M88.2 R90, [R209+0xe880] ;  /* 0x00e88000d15a783b */ /* 0x000fe40000000100 */
[--C-:B-1----:R-:W-:Y:S01]  /*46d0*/  FFMA.FTZ R100, R101, c[0x0][0x29c], -R172.reuse ;  /* 0x0000a70065647a23 */ /* 0x102fe200000108ac */
[----:B------:R-:W-:Y:S02]  /*46e0*/  ISETP.GT.AND P5, PT, R109, 0x20, P5 ;  /* 0x000000206d00780c */ /* 0x000fe40002fa4270 */
[----:B------:R-:W1:Y:S01]  /*46f0*/  LDS R96, [R224.X4+0x212a0] ;  /* 0x0212a000e0607984 */ /* 0x000e620000004800 */
[----:B------:R-:W-:Y:S01]  /*4700*/  MUFU.EX2 R108, R100 ;  /* 0x00000064006c7308 */ /* 0x000fe20000000800 */
[----:B------:R-:W-:Y:S03]  /*4710*/  ISETP.LT.OR P5, PT, R110, 0x21, P5 ;  /* 0x000000216e00780c */ /* 0x000fe60002fa1670 */
[--C-:B------:R-:W-:Y:S01]  /*4720*/  FFMA.FTZ R97, R107, c[0x0][0x29c], -R172.reuse ;  /* 0x0000a7006b617a23 */ /* 0x100fe200000108ac */
[----:B------:R-:W-:Y:S02]  /*4730*/  FSEL R103, R196, -INF , !P5 ;  /* 0xff800000c4677808 */ /* 0x000fe40006800000 */
[----:B------:R-:W-:Y:S03]  /*4740*/  PLOP3.LUT P5, PT, PT, PT, UP5, 0x40, 0x0 ;  /* 0x000000000000781c */ /* 0x000fe60003fae858 */
[----:B----4-:R-:W3:Y:S01]  /*4750*/  MUFU.EX2 R104, R97 ;  /* 0x0000006100687308 */ /* 0x010ee20000000800 */
[----:B------:R-:W-:Y:S01]  /*4760*/  ISETP.GT.AND P5, PT, R109, 0x21, P5 ;  /* 0x000000216d00780c */ /* 0x000fe20002fa4270 */
[C---:B-----5:R-:W-:Y:S05]  /*4770*/  HMMA.16816.F32 R4, R92.reuse, R88, R4 ;  /* 0x000000585c04723c */ /* 0x060fea0000001804 */
[----:B------:R-:W-:Y:S02]  /*4780*/  ISETP.LT.OR P5, PT, R110, 0x22, P5 ;  /* 0x000000226e00780c */ /* 0x000fe40002fa1670 */
[--C-:B------:R-:W-:Y:S01]  /*4790*/  FFMA.FTZ R88, R106, c[0x0][0x29c], -R172.reuse ;  /* 0x0000a7006a587a23 */ /* 0x100fe200000108ac */
[C---:B------:R-:W-:Y:S03]  /*47a0*/  HMMA.16816.F32 R8, R92.reuse, R2, R8 ;  /* 0x000000025c08723c */ /* 0x040fe60000001808 */
[----:B------:R-:W-:Y:S01]  /*47b0*/  MUFU.EX2 R100, R88 ;  /* 0x0000005800647308 */ /* 0x000fe20000000800 */
[----:B------:R-:W-:Y:S02]  /*47c0*/  FSEL R102, R195, -INF , !P5 ;  /* 0xff800000c3667808 */ /* 0x000fe40006800000 */
[----:B------:R-:W-:Y:S01]  /*47d0*/  PLOP3.LUT P5, PT, PT, PT, UP4, 0x40, 0x0 ;  /* 0x000000000000781c */ /* 0x000fe20003fae848 */
[--C-:B------:R-:W-:Y:S01]  /*47e0*/  FFMA.FTZ R2, R105, c[0x0][0x29c], -R172.reuse ;  /* 0x0000a70069027a23 */ /* 0x100fe200000108ac */
[C---:B------:R-:W-:Y:S03]  /*47f0*/  HMMA.16816.F32 R12, R92.reuse, R84, R12 ;  /* 0x000000545c0c723c */ /* 0x040fe6000000180c */
[----:B------:R-:W-:Y:S01]  /*4800*/  ISETP.GT.AND P5, PT, R109, 0x30, P5 ;  /* 0x000000306d00780c */ /* 0x000fe20002fa4270 */
[----:B------:R-:W-:Y:S01]  /*4810*/  FFMA.FTZ R3, R102, c[0x0][0x29c], -R172 ;  /* 0x0000a70066037a23 */ /* 0x000fe200000108ac */
[----:B------:R4:W5:Y:S01]  /*4820*/  MUFU.EX2 R99, R2 ;  /* 0x0000000200637308 */ /* 0x0009620000000800 */
[----:B------:R-:W-:Y:S02]  /*4830*/  SHF.L.U32 R102, R217, 0x1, RZ ;  /* 0x00000001d9667819 */ /* 0x000fe400000006ff */
[C---:B--2---:R-:W-:Y:S03]  /*4840*/  HMMA.16816.F32 R16, R92.reuse, R86, R16 ;  /* 0x000000565c10723c */ /* 0x044fe60000001810 */
[----:B------:R-:W-:Y:S01]  /*4850*/  ISETP.LT.OR P5, PT, R110, 0x31, P5 ;  /* 0x000000316e00780c */ /* 0x000fe20002fa1670 */
[--C-:B-1----:R-:W-:Y:S01]  /*4860*/  FADD.FTZ R6, R6, -R96.reuse ;  /* 0x8000006006067221 */ /* 0x102fe20000010000 */
[----:B------:R-:W-:Y:S01]  /*4870*/  F2FP.PACK_AB R85, R180, R181 ;  /* 0x000000b5b455723e */ /* 0x000fe200000000ff */
[----:B------:R-:W-:Y:S01]  /*4880*/  FADD.FTZ R7, R7, -R96 ;  /* 0x8000006007077221 */ /* 0x000fe20000010000 */
[----:B------:R-:W-:Y:S01]  /*4890*/  FSEL R101, R197, -INF , !P5 ;  /* 0xff800000c5657808 */ /* 0x000fe20006800000 */
[----:B------:R-:W-:Y:S01]  /*48a0*/  HMMA.16816.F32 R20, R92, R90, R20 ;  /* 0x0000005a5c14723c */ /* 0x000fe20000001814 */
[----:B------:R-:W-:Y:S01]  /*48b0*/  PLOP3.LUT P5, PT, PT, PT, UP3, 0x40, 0x0 ;  /* 0x000000000000781c */ /* 0x000fe20003fae838 */
[----:B------:R1:W-:Y:S02]  /*48c0*/  MUFU.EX2 R95, R3 ;  /* 0x00000003005f7308 */ /* 0x0003e40000000800 */
[----:B------:R-:W-:Y:S01]  /*48d0*/  FFMA.FTZ R86, R101, c[0x0][0x29c], -R172 ;  /* 0x0000a70065567a23 */ /* 0x000fe200000108ac */
[----:B------:R-:W-:Y:S01]  /*48e0*/  ISETP.GT.AND P5, PT, R109, 0x31, P5 ;  /* 0x000000316d00780c */ /* 0x000fe20002fa4270 */
[----:B------:R-:W-:Y:S01]  /*48f0*/  FMUL.FTZ R6, R181, R6 ;  /* 0x00000006b5067220 */ /* 0x000fe20000410000 */
[----:B------:R-:W-:Y:S01]  /*4900*/  F2FP.PACK_AB R84, R177, R179 ;  /* 0x000000b3b154723e */ /* 0x000fe200000000ff */
[----:B------:R-:W-:Y:S01]  /*4910*/  FADD.FTZ R10, R10, -R96 ;  /* 0x800000600a0a7221 */ /* 0x000fe20000010000 */
[----:B------:R-:W-:Y:S03]  /*4920*/  ISETP.LT.OR P5, PT, R110, 0x32, P5 ;  /* 0x000000326e00780c */ /* 0x000fe60002fa1670 */
[----:B------:R-:W-:Y:S01]  /*4930*/  MUFU.EX2 R97, R86 ;  /* 0x0000005600617308 */ /* 0x000fe20000000800 */
[----:B----4-:R-:W-:Y:S01]  /*4940*/  FFMA.FTZ R2, R103, c[0x0][0x29c], -R172 ;  /* 0x0000a70067027a23 */ /* 0x010fe200000108ac */
[----:B------:R-:W-:Y:S01]  /*4950*/  FSEL R89, R194, -INF , !P5 ;  /* 0xff800000c2597808 */ /* 0x000fe20006800000 */
[----:B------:R-:W-:Y:S01]  /*4960*/  FMUL.FTZ R10, R179, R10 ;  /* 0x0000000ab30a7220 */ /* 0x000fe20000410000 */
[----:B------:R-:W-:Y:S01]  /*4970*/  PLOP3.LUT P5, PT, PT, PT, UP2, 0x40, 0x0 ;  /* 0x000000000000781c */ /* 0x000fe20003fae828 */
[----:B------:R-:W-:Y:S02]  /*4980*/  FADD.FTZ R15, R15, -R96 ;  /* 0x800000600f0f7221 */ /* 0x000fe40000010000 */
[----:B------:R-:W-:Y:S01]  /*4990*/  FFMA.FTZ R87, R89, c[0x0][0x29c], -R172 ;  /* 0x0000a70059577a23 */ /* 0x000fe200000108ac */
[----:B------:R-:W-:Y:S01]  /*49a0*/  ISETP.GT.AND P5, PT, R109, 0x40, P5 ;  /* 0x000000406d00780c */ /* 0x000fe20002fa4270 */
[----:B------:R-:W-:Y:S01]  /*49b0*/  FMUL.FTZ R7, R180, R7 ;  /* 0x00000007b4077220 */ /* 0x000fe20000410000 */
[----:B------:R2:W4:Y:S01]  /*49c0*/  MUFU.EX2 R98, R2 ;  /* 0x0000000200627308 */ /* 0x0005220000000800 */
[--C-:B------:R-:W-:Y:S01]  /*49d0*/  FADD.FTZ R11, R11, -R96.reuse ;  /* 0x800000600b0b7221 */ /* 0x100fe20000010000 */
[----:B------:R-:W-:Y:S01]  /*49e0*/  ISETP.LT.OR P5, PT, R110, 0x41, P5 ;  /* 0x000000416e00780c */ /* 0x000fe20002fa1670 */
[----:B------:R-:W-:Y:S02]  /*49f0*/  FMUL.FTZ R15, R175, R15 ;  /* 0x0000000faf0f7220 */ /* 0x000fe40000410000 */
[----:B-1----:R-:W-:Y:S01]  /*4a00*/  FFMA.FTZ R3, -R191, R191, 1 ;  /* 0x3f800000bf037423 */ /* 0x002fe200000101bf */
[----:B------:R-:W-:Y:S01]  /*4a10*/  FSEL R88, R193, -INF , !P5 ;  /* 0xff800000c1587808 */ /* 0x000fe20006800000 */
[----:B------:R-:W-:Y:S01]  /*4a20*/  FADD.FTZ R18, R18, -R96 ;  /* 0x8000006012127221 */ /* 0x000fe20000010000 */
[----:B------:R-:W-:Y:S01]  /*4a30*/  PLOP3.LUT P5, PT, PT, PT, UP1, 0x40, 0x0 ;  /* 0x000000000000781c */ /* 0x000fe20003fae818 */
[----:B------:R-:W-:Y:S01]  /*4a40*/  FMUL.FTZ R6, R6, R3 ;  /* 0x0000000306067220 */ /* 0x000fe20000410000 */
[----:B------:R1:W1:Y:S01]  /*4a50*/  MUFU.EX2 R94, R87 ;  /* 0x00000057005e7308 */ /* 0x0002620000000800 */
[----:B------:R-:W-:Y:S01]  /*4a60*/  FFMA.FTZ R88, R88, c[0x0][0x29c], -R172 ;  /* 0x0000a70058587a23 */ /* 0x000fe200000108ac */
[----:B------:R-:W-:Y:S01]  /*4a70*/  ISETP.GT.AND P5, PT, R109, 0x41, P5 ;  /* 0x000000416d00780c */ /* 0x000fe20002fa4270 */
[----:B------:R-:W-:Y:S02]  /*4a80*/  FFMA.FTZ R3, -R187, R187, 1 ;  /* 0x3f800000bb037423 */ /* 0x000fe400000101bb */
[--C-:B------:R-:W-:Y:S01]  /*4a90*/  FADD.FTZ R23, R23, -R96.reuse ;  /* 0x8000006017177221 */ /* 0x100fe20000010000 */
[----:B------:R-:W-:Y:S01]  /*4aa0*/  ISETP.LT.OR P5, PT, R110, 0x42, P5 ;  /* 0x000000426e00780c */ /* 0x000fe20002fa1670 */
[----:B------:R-:W-:Y:S01]  /*4ab0*/  FMUL.FTZ R91, R10, R3 ;  /* 0x000000030a5b7220 */ /* 0x000fe20000410000 */
[----:B------:R-:W-:Y:S01]  /*4ac0*/  F2FP.PACK_AB R10, R174, R176 ;  /* 0x000000b0ae0a723e */ /* 0x000fe200000000ff */
[----:B------:R-:W-:Y:S01]  /*4ad0*/  FFMA.FTZ R3, -R188, R188, 1 ;  /* 0x3f800000bc037423 */ /* 0x000fe200000101bc */
[----:B------:R3:W-:Y:S01]  /*4ae0*/  MUFU.EX2 R93, R88 ;  /* 0x00000058005d7308 */ /* 0x0007e20000000800 */
[----:B------:R-:W-:Y:S01]  /*4af0*/  FMUL.FTZ R90, R177, R11 ;  /* 0x0000000bb15a7220 */ /* 0x000fe20000410000 */
[----:B------:R-:W-:Y:S01]  /*4b00*/  F2FP.PACK_AB R11, R175, R178 ;  /* 0x000000b2af0b723e */ /* 0x000fe200000000ff */
[----:B------:R-:W-:Y:S01]  /*4b10*/  FMUL.FTZ R92, R176, R18 ;  /* 0x00000012b05c7220 */ /* 0x000fe20000410000 */
[----:B--2---:R-:W-:Y:S01]  /*4b20*/  FSEL R2, R192, -INF , !P5 ;  /* 0xff800000c0027808 */ /* 0x004fe20006800000 */
[----:B------:R-:W-:Y:S02]  /*4b30*/  FMUL.FTZ R18, R111, R23 ;  /* 0x000000176f127220 */ /* 0x000fe40000410000 */
[----:B------:R-:W-:Y:S02]  /*4b40*/  FADD.FTZ R14, R14, -R96 ;  /* 0x800000600e0e7221 */ /* 0x000fe40000010000 */
[----:B------:R-:W-:Y:S02]  /*4b50*/  FFMA.FTZ R172, R2, c[0x0][0x29c], -R172 ;  /* 0x0000a70002ac7a23 */ /* 0x000fe400000108ac */
[----:B------:R-:W-:Y:S02]  /*4b60*/  FFMA.FTZ R2, -R190, R190, 1 ;  /* 0x3f800000be027423 */ /* 0x000fe400000101be */
[----:B------:R-:W-:Y:S02]  /*4b70*/  FMUL.FTZ R14, R178, R14 ;  /* 0x0000000eb20e7220 */ /* 0x000fe40000410000 */
[----:B------:R-:W-:Y:S01]  /*4b80*/  FMUL.FTZ R86, R7, R2 ;  /* 0x0000000207567220 */ /* 0x000fe20000410000 */
[----:B------:R-:W2:Y:S01]  /*4b90*/  MUFU.EX2 R172, R172 ;  /* 0x000000ac00ac7308 */ /* 0x000ea20000000800 */
[----:B------:R-:W-:Y:S01]  /*4ba0*/  FFMA.FTZ R2, -R186, R186, 1 ;  /* 0x3f800000ba027423 */ /* 0x000fe200000101ba */
[----:B------:R-:W-:Y:S01]  /*4bb0*/  F2FP.PACK_AB R7, R111, R173 ;  /* 0x000000ad6f07723e */ /* 0x000fe200000000ff */
[----:B-1----:R-:W-:Y:S01]  /*4bc0*/  FMUL.FTZ R87, R15, R3 ;  /* 0x000000030f577220 */ /* 0x002fe20000410000 */
[----:B------:R-:W-:Y:S01]  /*4bd0*/  F2FP.PACK_AB R86, R86, R6 ;  /* 0x000000065656723e */ /* 0x000fe200000000ff */
[----:B------:R-:W-:Y:S02]  /*4be0*/  FFMA.FTZ R3, -R182, R182, 1 ;  /* 0x3f800000b6037423 */ /* 0x000fe400000101b6 */
[----:B------:R-:W-:Y:S02]  /*4bf0*/  FMUL.FTZ R90, R90, R2 ;  /* 0x000000025a5a7220 */ /* 0x000fe40000410000 */
[----:B------:R-:W1:Y:S01]  /*4c00*/  LDS R2, [R224.X4+0x21280] ;  /* 0x02128000e0027984 */ /* 0x000e620000004800 */
[----:B------:R-:W-:Y:S01]  /*4c10*/  FMUL.FTZ R18, R18, R3 ;  /* 0x0000000312127220 */ /* 0x000fe20000410000 */
[----:B---3--:R-:W-:Y:S01]  /*4c20*/  F2FP.PACK_AB R3, R108, R104 ;  /* 0x000000686c03723e */ /* 0x008fe200000000ff */
[--C-:B------:R-:W-:Y:S02]  /*4c30*/  FADD.FTZ R22, R22, -R96.reuse ;  /* 0x8000006016167221 */ /* 0x100fe40000010000 */
[----:B------:R-:W-:Y:S02]  /*4c40*/  FFMA.FTZ R6, -R189, R189, 1 ;  /* 0x3f800000bd067423 */ /* 0x000fe400000101bd */
[----:B------:R4:W-:Y:S01]  /*4c50*/  STS [R221+0x21480], R3 ;  /* 0x02148003dd007388 */ /* 0x0009e20000000800 */
[----:B------:R-:W-:Y:S02]  /*4c60*/  FMUL.FTZ R89, R173, R22 ;  /* 0x00000016ad597220 */ /* 0x000fe40000410000 */
[----:B------:R-:W-:Y:S02]  /*4c70*/  FMUL.FTZ R88, R14, R6 ;  /* 0x000000060e587220 */ /* 0x000fe40000410000 */
[----:B------:R-:W-:Y:S01]  /*4c80*/  FFMA.FTZ R6, -R183, R183, 1 ;  /* 0x3f800000b7067423 */ /* 0x000fe200000101b7 */
[----:B------:R-:W-:Y:S01]  /*4c90*/  STS [R222], R85 ;  /* 0x00000055de007388 */ /* 0x000fe20000000800 */
[----:B------:R-:W-:Y:S02]  /*4ca0*/  FFMA.FTZ R15, -R185, R185, 1 ;  /* 0x3f800000b90f7423 */ /* 0x000fe400000101b9 */
[----:B------:R-:W-:Y:S02]  /*4cb0*/  FMUL.FTZ R6, R89, R6 ;  /* 0x0000000659067220 */ /* 0x000fe40000410000 */
[----:B------:R-:W-:Y:S01]  /*4cc0*/  FMUL.FTZ R22, R92, R15 ;  /* 0x0000000f5c167220 */ /* 0x000fe20000410000 */
[----:B------:R-:W-:Y:S01]  /*4cd0*/  F2FP.PACK_AB R15, R90, R91 ;  /* 0x0000005b5a0f723e */ /* 0x000fe200000000ff */
[----:B------:R-:W-:Y:S01]  /*4ce0*/  FADD.FTZ R19, R19, -R96 ;  /* 0x8000006013137221 */ /* 0x000fe20000010000 */
[----:B------:R-:W-:Y:S01]  /*4cf0*/  F2FP.PACK_AB R18, R18, R6 ;  /* 0x000000061212723e */ /* 0x000fe200000000ff */
[----:B------:R-:W-:Y:S01]  /*4d00*/  FFMA.FTZ R14, -R184, R184, 1 ;  /* 0x3f800000b80e7423 */ /* 0x000fe200000101b8 */
[----:B-----5:R-:W-:Y:S01]  /*4d10*/  F2FP.PACK_AB R6, R99, R100 ;  /* 0x000000646306723e */ /* 0x020fe200000000ff */
[----:B------:R-:W-:Y:S04]  /*4d20*/  FMUL.FTZ R19, R174, R19 ;  /* 0x00000013ae137220 */ /* 0x000fe80000410000 */
[----:B------:R3:W-:Y:S01]  /*4d30*/  STS [R221+0x21c80], R6 ;  /* 0x021c8006dd007388 */ /* 0x0007e20000000800 */
[----:B------:R-:W-:Y:S01]  /*4d40*/  FMUL.FTZ R19, R19, R14 ;  /* 0x0000000e13137220 */ /* 0x000fe20000410000 */
[----:B------:R-:W-:Y:S02]  /*4d50*/  F2FP.PACK_AB R14, R87, R88 ;  /* 0x00000058570e723e */ /* 0x000fe400000000ff */
[----:B----4-:R-:W-:Y:S01]  /*4d60*/  F2FP.PACK_AB R3, R95, R98 ;  /* 0x000000625f03723e */ /* 0x010fe200000000ff */
[----:B------:R-:W-:Y:S01]  /*4d70*/  STS [R222+0x800], R84 ;  /* 0x00080054de007388 */ /* 0x000fe20000000800 */
[----:B------:R-:W-:Y:S04]  /*4d80*/  F2FP.PACK_AB R19, R19, R22 ;  /* 0x000000161313723e */ /* 0x000fe800000000ff */
[----:B------:R2:W-:Y:S01]  /*4d90*/  STS [R221+0x22480], R3 ;  /* 0x02248003dd007388 */ /* 0x0005e20000000800 */
[--C-:B-1----:R-:W-:Y:S02]  /*4da0*/  FADD.FTZ R5, R5, -R2.reuse ;  /* 0x8000000205057221 */ /* 0x102fe40000010000 */
[--C-:B------:R-:W-:Y:S02]  /*4db0*/  FADD.FTZ R4, R4, -R2.reuse ;  /* 0x8000000204047221 */ /* 0x100fe40000010000 */
[----:B------:R-:W-:Y:S01]  /*4dc0*/  STS [R222+0x1000], R11 ;  /* 0x0010000bde007388 */ /* 0x000fe20000000800 */
[----:B------:R-:W-:Y:S02]  /*4dd0*/  FMUL.FTZ R5, R108, R5 ;  /* 0x000000056c057220 */ /* 0x000fe40000410000 */
[--C-:B------:R-:W-:Y:S02]  /*4de0*/  FADD.FTZ R9, R9, -R2.reuse ;  /* 0x8000000209097221 */ /* 0x100fe40000010000 */
[--C-:B------:R-:W-:Y:S02]  /*4df0*/  FADD.FTZ R8, R8, -R2.reuse ;  /* 0x8000000208087221 */ /* 0x100fe40000010000 */
[----:B------:R-:W-:Y:S02]  /*4e00*/  FMUL.FTZ R9, R99, R9 ;  /* 0x0000000963097220 */ /* 0x000fe40000410000 */
[----:B------:R-:W-:Y:S01]  /*4e10*/  FMUL.FTZ R8, R100, R8 ;  /* 0x0000000864087220 */ /* 0x000fe20000410000 */
[----:B---3--:R-:W-:Y:S01]  /*4e20*/  F2FP.PACK_AB R6, R94, R97 ;  /* 0x000000615e06723e */ /* 0x008fe200000000ff */
[--C-:B------:R-:W-:Y:S02]  /*4e30*/  FADD.FTZ R13, R13, -R2.reuse ;  /* 0x800000020d0d7221 */ /* 0x100fe40000010000 */
[--C-:B------:R-:W-:Y:S02]  /*4e40*/  FADD.FTZ R12, R12, -R2.reuse ;  /* 0x800000020c0c7221 */ /* 0x100fe40000010000 */
[----:B------:R-:W-:Y:S01]  /*4e50*/  STS [R221+0x22c80], R6 ;  /* 0x022c8006dd007388 */ /* 0x000fe20000000800 */
[----:B------:R-:W-:Y:S02]  /*4e60*/  FMUL.FTZ R13, R95, R13 ;  /* 0x0000000d5f0d7220 */ /* 0x000fe40000410000 */
[--C-:B------:R-:W-:Y:S02]  /*4e70*/  FADD.FTZ R16, R16, -R2.reuse ;  /* 0x8000000210107221 */ /* 0x100fe40000010000 */
[----:B------:R1:W-:Y:S01]  /*4e80*/  STS [R222+0x1800], R10 ;  /* 0x0018000ade007388 */ /* 0x0003e20000000800 */
[----:B--2---:R-:W-:Y:S01]  /*4e90*/  F2FP.PACK_AB R3, R172, R93 ;  /* 0x0000005dac03723e */ /* 0x004fe200000000ff */
[--C-:B------:R-:W-:Y:S02]  /*4ea0*/  FADD.FTZ R17, R17, -R2.reuse ;  /* 0x8000000211117221 */ /* 0x100fe40000010000 */
[--C-:B------:R-:W-:Y:S02]  /*4eb0*/  FADD.FTZ R20, R20, -R2.reuse ;  /* 0x8000000214147221 */ /* 0x100fe40000010000 */
[----:B------:R2:W-:Y:S01]  /*4ec0*/  STS [R221+0x23480], R3 ;  /* 0x02348003dd007388 */ /* 0x0005e20000000800 */
[----:B------:R-:W-:Y:S02]  /*4ed0*/  FADD.FTZ R21, R21, -R2 ;  /* 0x8000000215157221 */ /* 0x000fe40000010000 */
[----:B------:R-:W-:Y:S02]  /*4ee0*/  FFMA.FTZ R2, -R195, R195, 1 ;  /* 0x3f800000c3027423 */ /* 0x000fe400000101c3 */
[----:B------:R3:W-:Y:S01]  /*4ef0*/  STS [R222+0x2000], R7 ;  /* 0x00200007de007388 */ /* 0x0007e20000000800 */
[----:B------:R-:W-:Y:S02]  /*4f00*/  FMUL.FTZ R16, R97, R16 ;  /* 0x0000001061107220 */ /* 0x000fe40000410000 */
[----:B------:R-:W-:Y:S02]  /*4f10*/  FMUL.FTZ R20, R93, R20 ;  /* 0x000000145d147220 */ /* 0x000fe40000410000 */
[----:B------:R-:W-:Y:S01]  /*4f20*/  BAR.SYNC.DEFER_BLOCKING 0x0 ;  /* 0x0000000000007b1d */ /* 0x000fe20000010000 */
[----:B------:R-:W-:Y:S02]  /*4f30*/  FMUL.FTZ R17, R94, R17 ;  /* 0x000000115e117220 */ /* 0x000fe40000410000 */
[----:B------:R-:W-:Y:S02]  /*4f40*/  FMUL.FTZ R21, R172, R21 ;  /* 0x00000015ac157220 */ /* 0x000fe40000410000 */
[----:B-1----:R-:W-:Y:S02]  /*4f50*/  FMUL.FTZ R10, R98, R12 ;  /* 0x0000000c620a7220 */ /* 0x002fe40000410000 */
[----:B--2---:R-:W-:Y:S04]  /*4f60*/  FFMA.FTZ R3, -R199, R199, 1 ;  /* 0x3f800000c7037423 */ /* 0x004fe800000101c7 */
[----:B------:R-:W-:Y:S02]  /*4f70*/  FMUL.FTZ R6, R5, R3 ;  /* 0x0000000305067220 */ /* 0x000fe40000410000 */
[----:B---3--:R-:W-:Y:S02]  /*4f80*/  FMUL.FTZ R7, R104, R4 ;  /* 0x0000000468077220 */ /* 0x008fe40000410000 */
[----:B------:R-:W-:Y:S02]  /*4f90*/  FFMA.FTZ R4, -R201, R201, 1 ;  /* 0x3f800000c9047423 */ /* 0x000fe400000101c9 */
[----:B------:R-:W-:Y:S02]  /*4fa0*/  FFMA.FTZ R3, -R198, R198, 1 ;  /* 0x3f800000c6037423 */ /* 0x000fe400000101c6 */
[----:B------:R-:W-:Y:S02]  /*4fb0*/  FMUL.FTZ R5, R7, R4 ;  /* 0x0000000407057220 */ /* 0x000fe40000410000 */
[----:B------:R-:W-:Y:S02]  /*4fc0*/  FMUL.FTZ R7, R9, R3 ;  /* 0x0000000309077220 */ /* 0x000fe40000410000 */
[----:B------:R-:W-:Y:S01]  /*4fd0*/  FFMA.FTZ R4, -R200, R200, 1 ;  /* 0x3f800000c8047423 */ /* 0x000fe200000101c8 */
[----:B------:R-:W-:Y:S01]  /*4fe0*/  F2FP.PACK_AB R3, R6, R5 ;  /* 0x000000050603723e */ /* 0x000fe200000000ff */
[----:B------:R-:W-:Y:S02]  /*4ff0*/  FMUL.FTZ R9, R13, R2 ;  /* 0x000000020d097220 */ /* 0x000fe40000410000 */
[----:B------:R-:W-:Y:S02]  /*5000*/  FMUL.FTZ R8, R8, R4 ;  /* 0x0000000408087220 */ /* 0x000fe40000410000 */
[----:B------:R1:W-:Y:S01]  /*5010*/  STS [R221+0x23c80], R3 ;  /* 0x023c8003dd007388 */ /* 0x0003e20000000800 */
[----:B------:R-:W-:Y:S02]  /*5020*/  FFMA.FTZ R4, -R196, R196, 1 ;  /* 0x3f800000c4047423 */ /* 0x000fe400000101c4 */
[----:B------:R-:W-:Y:S01]  /*5030*/  F2FP.PACK_AB R2, R7, R8 ;  /* 0x000000080702723e */ /* 0x000fe200000000ff */
[----:B------:R-:W-:Y:S01]  /*5040*/  FFMA.FTZ R6, -R197, R197, 1 ;  /* 0x3f800000c5067423 */ /* 0x000fe200000101c5 */
[----:B------:R-:W-:Y:S01]  /*5050*/  STS [R222+0x2800], R86 ;  /* 0x00280056de007388 */ /* 0x000fe20000000800 */
[----:B------:R-:W-:Y:S02]  /*5060*/  FMUL.FTZ R10, R10, R4 ;  /* 0x000000040a0a7220 */ /* 0x000fe40000410000 */
[----:B------:R-:W-:Y:S02]  /*5070*/  FFMA.FTZ R4, -R193, R193, 1 ;  /* 0x3f800000c1047423 */ /* 0x000fe400000101c1 */
[----:B------:R2:W-:Y:S01]  /*5080*/  STS [R221+0x24480], R2 ;  /* 0x02448002dd007388 */ /* 0x0005e20000000800 */
[----:B------:R-:W-:Y:S02]  /*5090*/  FMUL.FTZ R8, R16, R6 ;  /* 0x0000000610087220 */ /* 0x000fe40000410000 */
[----:B------:R-:W-:Y:S01]  /*50a0*/  FMUL.FTZ R6, R20, R4 ;  /* 0x0000000414067220 */ /* 0x000fe20000410000 */
[----:B------:R-:W-:Y:S01]  /*50b0*/  F2FP.PACK_AB R4, R9, R10 ;  /* 0x0000000a0904723e */ /* 0x000fe200000000ff */
[----:B------:R-:W-:Y:S01]  /*50c0*/  STS [R222+0x3000], R15 ;  /* 0x0030000fde007388 */ /* 0x000fe20000000800 */
[----:B------:R-:W-:Y:S04]  /*50d0*/  FFMA.FTZ R5, -R194, R194, 1 ;  /* 0x3f800000c2057423 */ /* 0x000fe800000101c2 */
[----:B------:R-:W-:Y:S01]  /*50e0*/  STS [R221+0x24c80], R4 ;  /* 0x024c8004dd007388 */ /* 0x000fe20000000800 */
[----:B------:R-:W-:Y:S02]  /*50f0*/  FMUL.FTZ R7, R17, R5 ;  /* 0x0000000511077220 */ /* 0x000fe40000410000 */
[----:B-1----:R-:W-:Y:S02]  /*5100*/  FFMA.FTZ R3, -R192, R192, 1 ;  /* 0x3f800000c0037423 */ /* 0x002fe400000101c0 */
[----:B------:R-:W-:Y:S02]  /*5110*/  STS [R222+0x3800], R14 ;  /* 0x0038000ede007388 */ /* 0x000fe40000000800 */
[----:B------:R-:W-:Y:S01]  /*5120*/  FMUL.FTZ R5, R21, R3 ;  /* 0x0000000315057220 */ /* 0x000fe20000410000 */
[----:B------:R-:W-:Y:S05]  /*5130*/  F2FP.PACK_AB R3, R7, R8 ;  /* 0x000000080703723e */ /* 0x000fea00000000ff */
[----:B------:R-:W-:Y:S01]  /*5140*/  STS [R221+0x25480], R3 ;  /* 0x02548003dd007388 */ /* 0x000fe20000000800 */
[----:B--2---:R-:W-:Y:S04]  /*5150*/  F2FP.PACK_AB R2, R5, R6 ;  /* 0x000000060502723e */ /* 0x004fe800000000ff */
[----:B------:R-:W-:Y:S05]  /*5160*/  STS [R222+0x4000], R19 ;  /* 0x00400013de007388 */ /* 0x000fea0000000800 */
[----:B------:R-:W-:Y:S05]  /*5170*/  STS [R221+0x25c80], R2 ;  /* 0x025c8002dd007388 */ /* 0x000fea0000000800 */
[----:B------:R-:W-:Y:S05]  /*5180*/  STS [R222+0x4800], R18 ;  /* 0x00480012de007388 */ /* 0x000fea0000000800 */
[----:B------:R-:W-:Y:S05]  /*5190*/  LDSM.16.MT88.2 R2, [R211+0x21480] ;  /* 0x02148000d302783b */ /* 0x000fea0000004100 */
[----:B------:R-:W1:Y:S05]  /*51a0*/  LDSM.16.MT88.4 R4, [R102+0x1b080] ;  /* 0x01b080006604783b */ /* 0x000e6a0000004200 */
[----:B------:R-:W2:Y:S05]  /*51b0*/  LDSM.16.MT88.4 R8, [R102+0x1d080] ;  /* 0x01d080006608783b */ /* 0x000eaa0000004200 */
[----:B------:R-:W3:Y:S05]  /*51c0*/  LDSM.16.MT88.4 R12, [R102+0x1f080] ;  /* 0x01f08000660c783b */ /* 0x000eea0000004200 */
[----:B------:R-:W4:Y:S05]  /*51d0*/  LDSM.16.MT88.2 R16, [R211+0x21c80] ;  /* 0x021c8000d310783b */ /* 0x000f2a0000004100 */
[----:B------:R-:W5:Y:S05]  /*51e0*/  LDSM.16.MT88.2 R18, [R211+0x22480] ;  /* 0x02248000d312783b */ /* 0x000f6a0000004100 */
[----:B------:R-:W5:Y:S05]  /*51f0*/  LDSM.16.MT88.2 R20, [R211+0x22c80] ;  /* 0x022c8000d314783b */ /* 0x000f6a0000004100 */
[----:B------:R-:W5:Y:S05]  /*5200*/  LDSM.16.MT88.2 R22, [R211+0x23480] ;  /* 0x02348000d316783b */ /* 0x000f6a0000004100 */
[----:B------:R-:W-:Y:S01]  /*5210*/  LDSM.16.MT88.2 R88, [R212+0x21480] ;  /* 0x02148000d458783b */ /* 0x000fe20000004100 */
[-C--:B-1----:R-:W-:Y:S04]  /*5220*/  HMMA.16816.F32 R24, R4, R2.reuse, R24 ;  /* 0x000000020418723c */ /* 0x082fe80000001818 */
[----:B------:R-:W1:Y:S05]  /*5230*/  LDSM.16.MT88.4 R84, [R102+0x1b880] ;  /* 0x01b880006654783b */ /* 0x000e6a0000004200 */
[----:B------:R-:W1:Y:S01]  /*5240*/  LDSM.16.MT88.4 R92, [R102+0x1d880] ;  /* 0x01d88000665c783b */ /* 0x000e620000004200 */
[-C--:B--2---:R-:W-:Y:S04]  /*5250*/  HMMA.16816.F32 R28, R8, R2.reuse, R28 ;  /* 0x00000002081c723c */ /* 0x084fe8000000181c */
[----:B------:R-:W2:Y:S04]  /*5260*/  LDSM.16.MT88.4 R96, [R102+0x1f880] ;  /* 0x01f880006660783b */ /* 0x000ea80000004200 */
[C---:B---3--:R-:W-:Y:S01]  /*5270*/  HMMA.16816.F32 R32, R12.reuse, R2, R32 ;  /* 0x000000020c20723c */ /* 0x048fe20000001820 */
[----:B------:R-:W3:Y:S05]  /*5280*/  LDSM.16.MT88.2 R90, [R212+0x21c80] ;  /* 0x021c8000d45a783b */ /* 0x000eea0000004100 */
[----:B------:R-:W1:Y:S02]  /*5290*/  LDSM.16.MT88.2 R100, [R212+0x22480] ;  /* 0x02248000d464783b */ /* 0x000e640000004100 */
[-C--:B----4-:R-:W-:Y:S03]  /*52a0*/  HMMA.16816.F32 R36, R12, R16.reuse, R36 ;  /* 0x000000100c24723c */ /* 0x090fe60000001824 */
[----:B------:R-:W4:Y:S05]  /*52b0*/  LDSM.16.MT88.2 R2, [R212+0x22c80] ;  /* 0x022c8000d402783b */ /* 0x000f2a0000004100 */
[-C--:B------:R-:W-:Y:S01]  /*52c0*/  HMMA.16816.F32 R40, R8, R16.reuse, R40 ;  /* 0x000000100828723c */ /* 0x080fe20000001828 */
[----:B------:R-:W-:Y:S07]  /*52d0*/  LDSM.16.MT88.2 R104, [R212+0x22080] ;  /* 0x02208000d468783b */ /* 0x000fee0000004100 */
        /* <DEDUP_REMOVED lines=10> */
[----:B------:R-:W5:Y:S05]  /*5380*/  LDSM.16.MT88.2 R4, [R212+0x23480] ;  /* 0x02348000d404783b */ /* 0x000f6a0000004100 */
[----:B------:R-:W-:Y:S02]  /*5390*/  LDSM.16.MT88.2 R6, [R211+0x21880] ;  /* 0x02188000d306783b */ /* 0x000fe40000004100 */
[-C--:B------:R-:W-:Y:S03]  /*53a0*/  HMMA.16816.F32 R76, R8, R22.reuse, R76 ;  /* 0x00000016084c723c */ /* 0x080fe6000000184c */
[----:B------:R-:W4:Y:S05]  /*53b0*/  LDSM.16.MT88.4 R8, [R102+0x1c080] ;  /* 0x01c080006608783b */ /* 0x000f2a0000004200 */
[----:B------:R-:W-:Y:S01]  /*53c0*/  HMMA.16816.F32 R80, R12, R22, R80 ;  /* 0x000000160c50723c */ /* 0x000fe20000001850 */
[----:B------:R-:W4:Y:S05]  /*53d0*/  LDSM.16.MT88.4 R12, [R102+0x1e080] ;  /* 0x01e08000660c783b */ /* 0x000f2a0000004200 */
[----:B------:R-:W4:Y:S02]  /*53e0*/  LDSM.16.MT88.2 R22, [R211+0x22880] ;  /* 0x02288000d316783b */ /* 0x000f240000004100 */
[-C--:B-1----:R-:W-:Y:S08]  /*53f0*/  HMMA.16816.F32 R24, R84, R88.reuse, R24 ;  /* 0x000000585418723c */ /* 0x082ff00000001818 */
[-C--:B------:R-:W-:Y:S08]  /*5400*/  HMMA.16816.F32 R28, R92, R88.reuse, R28 ;  /* 0x000000585c1c723c */ /* 0x080ff0000000181c */
[C---:B--2---:R-:W-:Y:S01]  /*5410*/  HMMA.16816.F32 R32, R96.reuse, R88, R32 ;  /* 0x000000586020723c */ /* 0x044fe20000001820 */
[----:B------:R-:W1:Y:S07]  /*5420*/  LDSM.16.MT88.2 R88, [R211+0x23080] ;  /* 0x02308000d358783b */ /* 0x000e6e0000004100 */
[-C--:B---3--:R-:W-:Y:S08]  /*5430*/  HMMA.16816.F32 R36, R96, R90.reuse, R36 ;  /* 0x0000005a6024723c */ /* 0x088ff00000001824 */
[-C--:B------:R-:W-:Y:S08]  /*5440*/  HMMA.16816.F32 R40, R92, R90.reuse, R40 ;  /* 0x0000005a5c28723c */ /* 0x080ff00000001828 */
[C---:B------:R-:W-:Y:S01]  /*5450*/  HMMA.16816.F32 R44, R84.reuse, R90, R44 ;  /* 0x0000005a542c723c */ /* 0x040fe2000000182c */
[----:B------:R-:W-:Y:S07]  /*5460*/  LDSM.16.MT88.2 R90, [R212+0x21880] ;  /* 0x02188000d45a783b */ /* 0x000fee0000004100 */
[-C--:B------:R-:W-:Y:S08]  /*5470*/  HMMA.16816.F32 R48, R84, R100.reuse, R48 ;  /* 0x000000645430723c */ /* 0x080ff00000001830 */
[-C--:B------:R-:W-:Y:S08]  /*5480*/  HMMA.16816.F32 R52, R92, R100.reuse, R52 ;  /* 0x000000645c34723c */ /* 0x080ff00000001834 */
[C---:B------:R-:W-:Y:S08]  /*5490*/  HMMA.16816.F32 R56, R96.reuse, R100, R56 ;  /* 0x000000646038723c */ /* 0x040ff00000001838 */
[-C--:B----4-:R-:W-:Y:S08]  /*54a0*/  HMMA.16816.F32 R60, R96, R2.reuse, R60 ;  /* 0x00000002603c723c */ /* 0x090ff0000000183c */
[-C--:B------:R-:W-:Y:S08]  /*54b0*/  HMMA.16816.F32 R64, R92, R2.reuse, R64 ;  /* 0x000000025c40723c */ /* 0x080ff00000001840 */
[C---:B------:R-:W-:Y:S01]  /*54c0*/  HMMA.16816.F32 R68, R84.reuse, R2, R68 ;  /* 0x000000025444723c */ /* 0x040fe20000001844 */
[----:B------:R-:W2:Y:S07]  /*54d0*/  LDSM.16.MT88.2 R2, [R211+0x23880] ;  /* 0x02388000d302783b */ /* 0x000eae0000004100 */
[-C--:B-----5:R-:W-:Y:S01]  /*54e0*/  HMMA.16816.F32 R72, R84, R4.reuse, R72 ;  /* 0x000000045448723c */ /* 0x0a0fe20000001848 */
[----:B------:R-:W3:Y:S07]  /*54f0*/  LDSM.16.MT88.4 R84, [R102+0x1c880] ;  /* 0x01c880006654783b */ /* 0x000eee0000004200 */
[-C--:B------:R-:W-:Y:S01]  /*5500*/  HMMA.16816.F32 R76, R92, R4.reuse, R76 ;  /* 0x000000045c4c723c */ /* 0x080fe2000000184c */
[----:B------:R-:W4:Y:S05]  /*5510*/  LDSM.16.MT88.4 R92, [R102+0x1e880] ;  /* 0x01e88000665c783b */ /* 0x000f2a0000004200 */
[----:B------:R-:W5:Y:S02]  /*5520*/  LDSM.16.MT88.4 R100, [R102+0x20880] ;  /* 0x020880006664783b */ /* 0x000f640000004200 */
[----:B------:R-:W-:Y:S03]  /*5530*/  HMMA.16816.F32 R80, R96, R4, R80 ;  /* 0x000000046050723c */ /* 0x000fe60000001850 */
[----:B------:R-:W1:Y:S05]  /*5540*/  LDSM.16.MT88.2 R4, [R212+0x22880] ;  /* 0x02288000d404783b */ /* 0x000e6a0000004100 */
[-C--:B------:R-:W-:Y:S08]  /*5550*/  HMMA.16816.F32 R24, R8, R6.reuse, R24 ;  /* 0x000000060818723c */ /* 0x080ff00000001818 */
[-C--:B------:R-:W-:Y:S08]  /*5560*/  HMMA.16816.F32 R28, R12, R6.reuse, R28 ;  /* 0x000000060c1c723c */ /* 0x080ff0000000181c */
[C---:B------:R-:W-:Y:S01]  /*5570*/  HMMA.16816.F32 R32, R16.reuse, R6, R32 ;  /* 0x000000061020723c */ /* 0x040fe20000001820 */
[----:B------:R-:W1:Y:S07]  /*5580*/  LDSM.16.MT88.2 R6, [R212+0x23080] ;  /* 0x02308000d406783b */ /* 0x000e6e0000004100 */
        /* <DEDUP_REMOVED lines=10> */
[----:B------:R-:W1:Y:S05]  /*5630*/  LDSM.16.MT88.2 R8, [R212+0x23880] ;  /* 0x02388000d408783b */ /* 0x000e6a0000004100 */
[----:B------:R-:W-:Y:S02]  /*5640*/  BAR.SYNC.DEFER_BLOCKING 0x0 ;  /* 0x0000000000007b1d */ /* 0x000fe40000010000 */
[-C--:B------:R-:W-:Y:S08]  /*5650*/  HMMA.16816.F32 R76, R12, R2.reuse, R76 ;  /* 0x000000020c4c723c */ /* 0x080ff0000000184c */
[----:B------:R-:W-:Y:S08]  /*5660*/  HMMA.16816.F32 R80, R16, R2, R80 ;  /* 0x000000021050723c */ /* 0x000ff00000001850 */
[-C--:B---3--:R-:W-:Y:S01]  /*5670*/  HMMA.16816.F32 R24, R84, R90.reuse, R24 ;  /* 0x0000005a5418723c */ /* 0x088fe20000001818 */
[----:B------:R2:W3:Y:S07]  /*5680*/  LDSM.16.M88.4 R108, [R214] ;  /* 0x00000000d66c783b */ /* 0x0004ee0000000200 */
[-C--:B----4-:R-:W-:Y:S01]  /*5690*/  HMMA.16816.F32 R28, R92, R90.reuse, R28 ;  /* 0x0000005a5c1c723c */ /* 0x090fe2000000181c */
[----:B------:R2:W4:Y:S07]  /*56a0*/  LDSM.16.MT88.4 R16, [R213] ;  /* 0x00000000d510783b */ /* 0x00052e0000004200 */
[C---:B-----5:R-:W-:Y:S01]  /*56b0*/  HMMA.16816.F32 R32, R100.reuse, R90, R32 ;  /* 0x0000005a6420723c */ /* 0x060fe20000001820 */
[----:B------:R2:W5:Y:S05]  /*56c0*/  LDSM.16.MT88.4 R96, [R213+0x2800] ;  /* 0x00280000d560783b */ /* 0x00056a0000004200 */
[----:B------:R2:W1:Y:S02]  /*56d0*/  LDSM.16.MT88.4 R172, [R213+0x5000] ;  /* 0x00500000d5ac783b */ /* 0x0004640000004200 */
[-C--:B------:R-:W-:Y:S03]  /*56e0*/  HMMA.16816.F32 R36, R100, R104.reuse, R36 ;  /* 0x000000686424723c */ /* 0x080fe60000001824 */
[----:B------:R2:W1:Y:S05]  /*56f0*/  LDSM.16.M88.4 R176, [R214+0x800] ;  /* 0x00080000d6b0783b */ /* 0x00046a0000000200 */
[-C--:B------:R-:W-:Y:S01]  /*5700*/  HMMA.16816.F32 R40, R92, R104.reuse, R40 ;  /* 0x000000685c28723c */ /* 0x080fe20000001828 */
[----:B------:R2:W1:Y:S05]  /*5710*/  LDSM.16.M88.4 R184, [R214+0xc00] ;  /* 0x000c0000d6b8783b */ /* 0x00046a0000000200 */
[----:B------:R2:W1:Y:S02]  /*5720*/  LDSM.16.MT88.4 R180, [R213+0x800] ;  /* 0x00080000d5b4783b */ /* 0x0004640000004200 */
[C---:B------:R-:W-:Y:S03]  /*5730*/  HMMA.16816.F32 R44, R84.reuse, R104, R44 ;  /* 0x00000068542c723c */ /* 0x040fe6000000182c */
[----:B------:R2:W1:Y:S05]  /*5740*/  LDSM.16.M88.4 R104, [R214+0x400] ;  /* 0x00040000d668783b */ /* 0x00046a0000000200 */
[-C--:B------:R-:W-:Y:S01]  /*5750*/  HMMA.16816.F32 R48, R84, R4.reuse, R48 ;  /* 0x000000045430723c */ /* 0x080fe20000001830 */
[----:B------:R2:W1:Y:S05]  /*5760*/  LDSM.16.MT88.4 R188, [R213+0x3000] ;  /* 0x00300000d5bc783b */ /* 0x00046a0000004200 */
[----:B------:R2:W1:Y:S02]  /*5770*/  LDSM.16.MT88.4 R192, [R213+0x5800] ;  /* 0x00580000d5c0783b */ /* 0x0004640000004200 */
        /* <DEDUP_REMOVED lines=8> */
[----:B------:R-:W-:-:S07]  /*5800*/  @P0 BRA `(.L_x_841) ;  /* 0x0000039000000947 */ /* 0x000fce0003800000 */
[----:B--2345:R-:W-:Y:S01]  /*5810*/  LOP3.LUT P6, RZ, R225, 0x1, RZ, 0xc0, !PT ;  /* 0x00000001e1ff7812 */ /* 0x03cfe200078cc0ff */
[----:B------:R-:W1:Y:S01]  /*5820*/  S2R R12, SR_CTAID.Y ;  /* 0x00000000000c7919 */ /* 0x000e620000002600 */
[----:B------:R-:W-:Y:S01]  /*5830*/  P2R R11, PR, RZ, 0x4 ;  /* 0x00000004ff0b7803 */ /* 0x000fe20000000000 */
[----:B------:R-:W-:Y:S01]  /*5840*/  USHF.R.S32.HI UR17, URZ, 0x1f, UR9 ;  /* 0x0000001f3f117899 */ /* 0x000fe20008011409 */
[----:B------:R-:W-:Y:S01]  /*5850*/  IMAD.MOV.U32 R202, RZ, RZ, c[0x0][0x208] ;  /* 0x00008200ffca7624 */ /* 0x000fe200078e00ff */
[----:B------:R-:W-:Y:S01]  /*5860*/  ULDC.64 UR6, c[0x0][0x208] ;  /* 0x0000820000067ab9 */ /* 0x000fe20000000a00 */
[----:B------:R-:W-:Y:S01]  /*5870*/  IMAD R13, R252, c[0x0][0x290], RZ ;  /* 0x0000a400fc0d7a24 */ /* 0x000fe200078e02ff */
[----:B------:R-:W-:Y:S01]  /*5880*/  UIMAD UR17, UR17, UR6, URZ ;  /* 0x00000006111172a4 */ /* 0x000fe2000f8e023f */
[----:B------:R-:W-:Y:S01]  /*5890*/  IMAD.SHL.U32 R202, R202, 0x20, RZ ;  /* 0x00000020caca7824 */ /* 0x000fe200078e00ff */
[----:B------:R-:W-:Y:S01]  /*58a0*/  UIMAD.WIDE.U32 UR20, UR9, UR6, URZ ;  /* 0x00000006091472a5 */ /* 0x000fe2000f8e003f */
[----:B------:R-:W-:Y:S01]  /*58b0*/  IMAD.MOV.U32 R2, RZ, RZ, R226 ;  /* 0x000000ffff027224 */ /* 0x000fe200078e00e2 */
[----:B------:R-:W-:Y:S01]  /*58c0*/  UIMAD UR17, UR9, UR7, UR17 ;  /* 0x00000007091172a4 */ /* 0x000fe2000f8e0211 */
[----:B------:R-:W-:Y:S01]  /*58d0*/  IMAD.MOV.U32 R3, RZ, RZ, R227 ;  /* 0x000000ffff037224 */ /* 0x000fe200078e00e3 */
[----:B------:R-:W-:Y:S02]  /*58e0*/  USHF.L.U32 UR6, UR20, 0x6, URZ ;  /* 0x0000000614067899 */ /* 0x000fe4000800063f */
[----:B------:R-:W-:Y:S02]  /*58f0*/  UIADD3 UR17, UR21, UR17, URZ ;  /* 0x0000001115117290 */ /* 0x000fe4000fffe03f */
[----:B------:R-:W-:Y:S02]  /*5900*/  USHF.L.U32 UR7, UR9, 0x6, URZ ;  /* 0x0000000609077899 */ /* 0x000fe4000800063f */
[----:B------:R-:W-:Y:S01]  /*5910*/  IADD3 R8, P5, P0, R240, UR6, R202 ;  /* 0x00000006f0087c10 */ /* 0x000fe2000f8be0ca */
[----:B------:R-:W-:Y:S01]  /*5920*/  USHF.L.U64.HI UR17, UR20, 0x6, UR17 ;  /* 0x0000000614117899 */ /* 0x000fe20008010211 */
[----:B-1----:R-:W-:Y:S01]  /*5930*/  SHF.R.S32.HI R10, RZ, 0x1f, R12 ;  /* 0x0000001fff0a7819 */ /* 0x002fe2000001140c */
[----:B------:R-:W-:Y:S04]  /*5940*/  IMAD.WIDE.U32 R2, R12, c[0x0][0x288], R2 ;  /* 0x0000a2000c027a25 */ /* 0x000fe800078e0002 */
[----:B------:R-:W-:Y:S02]  /*5950*/  IADD3.X R9, R237, UR17, R250, P5, P0 ;  /* 0x00000011ed097c10 */ /* 0x000fe4000afe04fa */
[----:B------:R-:W-:Y:S01]  /*5960*/  IADD3 R5, P0, R240, UR6, RZ ;  /* 0x00000006f0057c10 */ /* 0x000fe2000ff1e0ff */
[----:B------:R-:W-:Y:S01]  /*5970*/  IMAD R10, R10, c[0x0][0x288], RZ ;  /* 0x0000a2000a0a7a24 */ /* 0x000fe200078e02ff */
[----:B------:R-:W-:Y:S02]  /*5980*/  USHF.R.S32.HI UR6, URZ, 0x1f, UR7 ;  /* 0x0000001f3f067899 */ /* 0x000fe40008011407 */
[----:B------:R-:W-:Y:S01]  /*5990*/  LEA R6, P5, R5, c[0x0][0x1f0], 0x1 ;  /* 0x00007c0005067a11 */ /* 0x000fe200078a08ff */
[----:B------:R-:W-:Y:S01]  /*59a0*/  IMAD R10, R12, c[0x0][0x28c], R10 ;  /* 0x0000a3000c0a7a24 */ /* 0x000fe200078e020a */
[----:B------:R-:W-:Y:S02]  /*59b0*/  IADD3.X R7, R237, UR17, RZ, P0, !PT ;  /* 0x00000011ed077c10 */ /* 0x000fe400087fe4ff */
[C---:B------:R-:W-:Y:S02]  /*59c0*/  LEA R4, P0, R8.reuse, c[0x0][0x1f0], 0x1 ;  /* 0x00007c0008047a11 */ /* 0x040fe400078008ff */
[----:B------:R-:W-:Y:S02]  /*59d0*/  LEA.HI.X R7, R5, c[0x0][0x1f4], R7, 0x1, P5 ;  /* 0x00007d0005077a11 */ /* 0x000fe400028f0c07 */
[----:B------:R-:W-:Y:S02]  /*59e0*/  LEA.HI.X R5, R8, c[0x0][0x1f4], R9, 0x1, P0 ;  /* 0x00007d0008057a11 */ /* 0x000fe400000f0c09 */
[----:B------:R-:W-:Y:S01]  /*59f0*/  IADD3 R9, P5, P0, R2, UR7, R13 ;  /* 0x0000000702097c10 */ /* 0x000fe2000f8be00d */
[----:B------:R-:W-:Y:S02]  /*5a00*/  IMAD.IADD R2, R3, 0x1, R10 ;  /* 0x0000000103027824 */ /* 0x000fe400078e020a */
[----:B------:R-:W-:Y:S03]  /*5a10*/  IMAD.U32 R10, RZ, RZ, UR7 ;  /* 0x00000007ff0a7e24 */ /* 0x000fe6000f8e00ff */
[----:B------:R-:W-:Y:S02]  /*5a20*/  IADD3.X R3, R2, UR6, R247, P5, P0 ;  /* 0x0000000602037c10 */ /* 0x000fe4000afe04f7 */
[C---:B------:R-:W-:Y:S02]  /*5a30*/  LEA R8, P0, R9.reuse, c[0x0][0x280], 0x2 ;  /* 0x0000a00009087a11 */ /* 0x040fe400078010ff */
[----:B------:R-:W-:Y:S02]  /*5a40*/  IADD3 R2, -R232, c[0x0][0x168], -R10 ;  /* 0x00005a00e8027a10 */ /* 0x000fe40007ffe90a */
[----:B------:R-:W-:Y:S02]  /*5a50*/  LEA.HI.X R9, R9, c[0x0][0x284], R3, 0x2, P0 ;  /* 0x0000a10009097a11 */ /* 0x000fe400000f1403 */
[C---:B------:R-:W-:Y:S02]  /*5a60*/  ISETP.LT.OR P0, PT, R2.reuse, 0x1, !P6 ;  /* 0x000000010200780c */ /* 0x040fe40007701670 */
[C---:B------:R-:W-:Y:S02]  /*5a70*/  LOP3.LUT P5, RZ, R225.reuse, 0x2, RZ, 0xc0, !PT ;  /* 0x00000002e1ff7812 */ /* 0x040fe400078ac0ff */
[C---:B------:R-:W-:Y:S09]  /*5a80*/  ISETP.LT.OR P6, PT, R2.reuse, 0x21, !P6 ;  /* 0x000000210200780c */ /* 0x040ff200077c1670 */
        /* <DEDUP_REMOVED lines=10> */
[----:B------:R-:W-:Y:S10]  /*5b30*/  @!P1 IMAD.SHL.U32 R2, R230, 0x10, RZ ;  /* 0x00000010e6029824 */ /* 0x000ff400078e00ff */
[----:B------:R1:W-:Y:S01]  /*5b40*/  LDGSTS.E.BYPASS.LTC128B.128 [R223+0x1f080], [R6.64+0x100], !P2 ;  /* 0x1f08010006df7fae */ /* 0x0003e2000d101d52 */
[----:B------:R-:W-:Y:S04]  /*5b50*/  ISETP.NE.AND P2, PT, R11, RZ, PT ;  /* 0x000000ff0b00720c */ /* 0x000fe80003f45270 */
[----:B------:R1:W-:Y:S05]  /*5b60*/  LDGSTS.E.BYPASS.LTC128B.128 [R223+0x1c080], [R4.64], !P6 ;  /* 0x1c08000004df7fae */ /* 0x0003ea000f101d52 */
[----:B------:R1:W-:Y:S05]  /*5b70*/  LDGSTS.E.BYPASS.LTC128B.128 [R223+0x1e080], [R4.64+0x80], !P5 ;  /* 0x1e08008004df7fae */ /* 0x0003ea000e901d52 */
[----:B------:R1:W-:Y:S05]  /*5b80*/  LDGSTS.E.BYPASS.LTC128B.128 [R223+0x20080], [R4.64+0x100], !P0 ;  /* 0x2008010004df7fae */ /* 0x0003ea000c101d52 */
[----:B------:R1:W-:Y:S02]  /*5b90*/  @!P1 LDGSTS.E.BYPASS.LTC128B.128 [R2+0x21280], [R8.64] ;  /* 0x2128000008029fae */ /* 0x0003e4000b901d52 */
.L_x_841:
[-C--:B-12345:R-:W-:Y:S01]  /*5ba0*/  HMMA.16816.F32 R4, R108, R16.reuse, RZ ;  /* 0x000000106c04723c */ /* 0x0befe200000018ff */
[----:B------:R-:W-:Y:S01]  /*5bb0*/  LDSM.16.M88.4 R196, [R214+0x1000] ;  /* 0x00100000d6c4783b */ /* 0x000fe20000000200 */
[----:B------:R-:W-:Y:S02]  /*5bc0*/  UIMAD UR8, UR8, 0x3000, URZ ;  /* 0x00003000080878a4 */ /* 0x000fe4000f8e023f */
[----:B------:R-:W-:Y:S01]  /*5bd0*/  IMAD.U32 R2, RZ, RZ, UR4 ;  /* 0x00000004ff027e24 */ /* 0x000fe2000f8e00ff */
[----:B------:R-:W1:Y:S01]  /*5be0*/  LDSM.16.MT88.4 R200, [R213+0x1000] ;  /* 0x00100000d5c8783b */ /* 0x000e620000004200 */
[----:B------:R-:W-:Y:S02]  /*5bf0*/  UIADD3 UR6, UR4, 0x1, URZ ;  /* 0x0000000104067890 */ /* 0x000fe4000fffe03f */
[C---:B------:R-:W-:Y:S01]  /*5c00*/  HMMA.16816.F32 R8, R104.reuse, R16, RZ ;  /* 0x000000106808723c */ /* 0x040fe200000018ff */
[----:B------:R-:W-:Y:S01]  /*5c10*/  LDSM.16.MT88.4 R204, [R213+0x3800] ;  /* 0x00380000d5cc783b */ /* 0x000fe20000004200 */
[----:B------:R-:W-:Y:S02]  /*5c20*/  UISETP.GE.AND UP0, UPT, UR4, 0x1, UPT ;  /* 0x000000010400788c */ /* 0x000fe4000bf06270 */
[----:B------:R-:W-:Y:S01]  /*5c30*/  IADD3 R3, P5, R244, UR8, RZ ;  /* 0x00000008f4037c10 */ /* 0x000fe2000ffbe0ff */
[----:B------:R-:W0:Y:S01]  /*5c40*/  LDGDEPBAR ;  /* 0x00000000000079af */ /* 0x000e220000000000 */
[----:B------:R-:W-:Y:S01]  /*5c50*/  IMAD R2, R2, 0x3000, R217 ;  /* 0x0000300002027824 */ /* 0x000fe200078e02d9 */
[----:B------:R-:W-:Y:S01]  /*5c60*/  USEL UR4, UR6, URZ, !UP0 ;  /* 0x0000003f06047287 */ /* 0x000fe2000c000000 */
[-C--:B------:R-:W-:Y:S01]  /*5c70*/  HMMA.16816.F32 R12, R104, R18.reuse, RZ ;  /* 0x00000012680c723c */ /* 0x080fe200000018ff */
[----:B------:R-:W-:Y:S02]  /*5c80*/  UISETP.GE.AND UP0, UPT, UR9, UR12, UPT ;  /* 0x0000000c0900728c */ /* 0x000fe4000bf06270 */
[----:B------:R-:W-:Y:S04]  /*5c90*/  UIADD3 UR6, UR11, 0x1, URZ ;  /* 0x000000010b067890 */ /* 0x000fe8000fffe03f */
[----:B------:R-:W-:Y:S01]  /*5ca0*/  PLOP3.LUT P0, PT, PT, PT, UP0, 0x80, 0x0 ;  /* 0x000000000000781c */ /* 0x000fe20003f0f008 */
[C---:B------:R-:W-:Y:S01]  /*5cb0*/  HMMA.16816.F32 R16, R108.reuse, R18, RZ ;  /* 0x000000126c10723c */ /* 0x040fe200000018ff */
[----:B------:R-:W-:Y:S04]  /*5cc0*/  UISETP.GE.AND UP0, UPT, UR11, 0x1, UPT ;  /* 0x000000010b00788c */ /* 0x000fe8000bf06270 */
[----:B------:R-:W-:Y:S03]  /*5cd0*/  USEL UR11, UR6, URZ, !UP0 ;  /* 0x0000003f060b7287 */ /* 0x000fe6000c000000 */
        /* <DEDUP_REMOVED lines=16> */
[-C--:B------:R-:W-:Y:S08]  /*5de0*/  HMMA.16816.F32 R88, R184, R190.reuse, R88 ;  /* 0x000000beb858723c */ /* 0x080ff00000001858 */
[C---:B------:R-:W-:Y:S01]  /*5df0*/  HMMA.16816.F32 R92, R176.reuse, R190, R92 ;  /* 0x000000beb05c723c */ /* 0x040fe2000000185c */
[----:B------:R-:W-:Y:S07]  /*5e00*/  LDSM.16.M88.4 R188, [R214+0x1c00] ;  /* 0x001c0000d6bc783b */ /* 0x000fee0000000200 */
[-C--:B------:R-:W-:Y:S08]  /*5e10*/  HMMA.16816.F32 R96, R176, R192.reuse, R96 ;  /* 0x000000c0b060723c */ /* 0x080ff00000001860 */
[C---:B------:R-:W-:Y:S08]  /*5e20*/  HMMA.16816.F32 R100, R184.reuse, R192, R100 ;  /* 0x000000c0b864723c */ /* 0x040ff00000001864 */
[-C--:B------:R-:W-:Y:S01]  /*5e30*/  HMMA.16816.F32 R104, R184, R194.reuse, R104 ;  /* 0x000000c2b868723c */ /* 0x080fe20000001868 */
[----:B------:R-:W-:Y:S07]  /*5e40*/  LDSM.16.MT88.4 R184, [R213+0x1800] ;  /* 0x00180000d5b8783b */ /* 0x000fee0000004200 */
[----:B------:R-:W-:Y:S01]  /*5e50*/  HMMA.16816.F32 R108, R176, R194, R108 ;  /* 0x000000c2b06c723c */ /* 0x000fe2000000186c */
[----:B------:R-:W4:Y:S04]  /*5e60*/  LDSM.16.M88.4 R176, [R214+0x1800] ;  /* 0x00180000d6b0783b */ /* 0x000f280000000200 */
[----:B------:R-:W5:Y:S03]  /*5e70*/  LDSM.16.MT88.4 R192, [R213+0x4000] ;  /* 0x00400000d5c0783b */ /* 0x000f660000004200 */
        /* <DEDUP_REMOVED lines=9> */
[----:B------:R-:W-:Y:S07]  /*5f10*/  LDSM.16.MT88.4 R204, [R213+0x4800] ;  /* 0x00480000d5cc783b */ /* 0x000fee0000004200 */
[-C--:B---3--:R-:W-:Y:S08]  /*5f20*/  HMMA.16816.F32 R96, R196, R180.reuse, R96 ;  /* 0x000000b4c460723c */ /* 0x088ff00000001860 */
[C---:B------:R-:W-:Y:S08]  /*5f30*/  HMMA.16816.F32 R100, R172.reuse, R180, R100 ;  /* 0x000000b4ac64723c */ /* 0x040ff00000001864 */
[-C--:B------:R-:W-:Y:S01]  /*5f40*/  HMMA.16816.F32 R104, R172, R182.reuse, R104 ;  /* 0x000000b6ac68723c */ /* 0x080fe20000001868 */
[----:B------:R-:W1:Y:S07]  /*5f50*/  LDSM.16.MT88.4 R172, [R213+0x6800] ;  /* 0x00680000d5ac783b */ /* 0x000e6e0000004200 */
[----:B------:R-:W-:Y:S01]  /*5f60*/  HMMA.16816.F32 R108, R196, R182, R108 ;  /* 0x000000b6c46c723c */ /* 0x000fe2000000186c */
[----:B------:R-:W-:Y:S04]  /*5f70*/  LDSM.16.M88.4 R180, [R214+0x2000] ;  /* 0x00200000d6b4783b */ /* 0x000fe80000000200 */
[----:B------:R-:W2:Y:S03]  /*5f80*/  LDSM.16.MT88.4 R196, [R213+0x2000] ;  /* 0x00200000d5c4783b */ /* 0x000ea60000004200 */
[-C--:B----4-:R-:W-:Y:S08]  /*5f90*/  HMMA.16816.F32 R4, R176, R184.reuse, R4 ;  /* 0x000000b8b004723c */ /* 0x090ff00000001804 */
[C---:B------:R-:W-:Y:S08]  /*5fa0*/  HMMA.16816.F32 R8, R188.reuse, R184, R8 ;  /* 0x000000b8bc08723c */ /* 0x040ff00000001808 */
[-C--:B------:R-:W-:Y:S08]  /*5fb0*/  HMMA.16816.F32 R12, R188, R186.reuse, R12 ;  /* 0x000000babc0c723c */ /* 0x080ff0000000180c */
[C---:B------:R-:W-:Y:S01]  /*5fc0*/  HMMA.16816.F32 R16, R176.reuse, R186, R16 ;  /* 0x000000bab010723c */ /* 0x040fe20000001810 */
[----:B------:R-:W3:Y:S07]  /*5fd0*/  LDSM.16.MT88.4 R184, [R213+0x7000] ;  /* 0x00700000d5b8783b */ /* 0x000eee0000004200 */
[-C--:B-----5:R-:W-:Y:S08]  /*5fe0*/  HMMA.16816.F32 R20, R176, R192.reuse, R20 ;  /* 0x000000c0b014723c */ /* 0x0a0ff00000001814 */
[C---:B------:R-:W-:Y:S08]  /*5ff0*/  HMMA.16816.F32 R84, R188.reuse, R192, R84 ;  /* 0x000000c0bc54723c */ /* 0x040ff00000001854 */
[-C--:B------:R-:W-:Y:S08]  /*6000*/  HMMA.16816.F32 R88, R188, R194.reuse, R88 ;  /* 0x000000c2bc58723c */ /* 0x080ff00000001858 */
[C---:B------:R-:W-:Y:S08]  /*6010*/  HMMA.16816.F32 R92, R176.reuse, R194, R92 ;  /* 0x000000c2b05c723c */ /* 0x040ff0000000185c */
[-C--:B-1----:R-:W-:Y:S08]  /*6020*/  HMMA.16816.F32 R96, R176, R172.reuse, R96 ;  /* 0x000000acb060723c */ /* 0x082ff00000001860 */
[C---:B------:R-:W-:Y:S07]  /*6030*/  HMMA.16816.F32 R100, R188.reuse, R172, R100 ;  /* 0x000000acbc64723c */ /* 0x040fee0000001864 */
[----:B------:R-:W-:Y:S01]  /*6040*/  IMAD.U32 R173, RZ, RZ, UR8 ;  /* 0x00000008ffad7e24 */ /* 0x000fe2000f8e00ff */
[-C--:B------:R-:W-:Y:S01]  /*6050*/  HMMA.16816.F32 R104, R188, R174.reuse, R104 ;  /* 0x000000aebc68723c */ /* 0x080fe20000001868 */
[----:B------:R-:W-:Y:S03]  /*6060*/  UMOV UR8, UR9 ;  /* 0x0000000900087c82 */ /* 0x000fe60008000000 */
[----:B------:R-:W-:Y:S02]  /*6070*/  LEA.HI.X.SX32 R173, R173, R246, 0x1, P5 ;  /* 0x000000f6adad7211 */ /* 0x000fe400028f0eff */
[C---:B------:R-:W-:Y:S02]  /*6080*/  LEA R172, P5, R3.reuse, c[0x0][0x220], 0x2 ;  /* 0x0000880003ac7a11 */ /* 0x040fe400078a10ff */
[----:B------:R-:W-:Y:S04]  /*6090*/  HMMA.16816.F32 R108, R176, R174, R108 ;  /* 0x000000aeb06c723c */ /* 0x000fe8000000186c */
[----:B------:R-:W-:Y:S04]  /*60a0*/  LEA.HI.X R173, R3, c[0x0][0x224], R173, 0x2, P5 ;  /* 0x0000890003ad7a11 */ /* 0x000fe800028f14ad */
[-C--:B--2---:R-:W-:Y:S08]  /*60b0*/  HMMA.16816.F32 R4, R180, R196.reuse, R4 ;  /* 0x000000c4b404723c */ /* 0x084ff00000001804 */
[C---:B------:R-:W-:Y:S08]  /*60c0*/  HMMA.16816.F32 R8, R200.reuse, R196, R8 ;  /* 0x000000c4c808723c */ /* 0x040ff00000001808 */
[-C--:B------:R-:W-:Y:S07]  /*60d0*/  HMMA.16816.F32 R12, R200, R198.reuse, R12 ;  /* 0x000000c6c80c723c */ /* 0x080fee000000180c */
[----:B------:R-:W-:Y:S01]  /*60e0*/  RED.E.ADD.F32.FTZ.RN.STRONG.GPU [R172.64], R4 ;  /* 0x00000004ac00798e */ /* 0x000fe2000c10e792 */
        /* <DEDUP_REMOVED lines=24> */
[----:B------:R-:W-:Y:S03]  /*6270*/  HMMA.16816.F32 R108, R180, R186, R108 ;  /* 0x000000bab46c723c */ /* 0x000fe6000000186c */
        /* <DEDUP_REMOVED lines=19> */
[----:B------:R1:W-:Y:S04]  /*63b0*/  RED.E.ADD.F32.FTZ.RN.STRONG.GPU [R172.64+0x9000], R100 ;  /* 0x00900064ac00798e */ /* 0x0003e8000c10e792 */
[----:B------:R-:W-:Y:S04]  /*63c0*/  LDSM.16.MT88.2 R16, [R211+0x24480] ;  /* 0x02448000d310783b */ /* 0x000fe80000004100 */
[----:B------:R-:W-:Y:S04]  /*63d0*/  LDSM.16.MT88.2 R18, [R211+0x24c80] ;  /* 0x024c8000d312783b */ /* 0x000fe80000004100 */
[----:B------:R-:W-:Y:S04]  /*63e0*/  LDSM.16.MT88.2 R20, [R211+0x25480] ;  /* 0x02548000d314783b */ /* 0x000fe80000004100 */
[----:B------:R-:W-:Y:S04]  /*63f0*/  LDSM.16.MT88.2 R22, [R211+0x25c80] ;  /* 0x025c8000d316783b */ /* 0x000fe80000004100 */
[----:B------:R-:W-:Y:S04]  /*6400*/  LDSM.16.MT88.2 R88, [R212+0x23c80] ;  /* 0x023c8000d458783b */ /* 0x000fe80000004100 */
[----:B------:R-:W-:Y:S01]  /*6410*/  LDSM.16.MT88.2 R90, [R212+0x24480] ;  /* 0x02448000d45a783b */ /* 0x000fe20000004100 */
[----:B-1----:R-:W-:Y:S03]  /*6420*/  IMAD.SHL.U32 R100, R2, 0x2, RZ ;  /* 0x0000000202647824 */ /* 0x002fe600078e00ff */
[----:B------:R-:W-:Y:S04]  /*6430*/  RED.E.ADD.F32.FTZ.RN.STRONG.GPU [R172.64+0x9400], R101 ;  /* 0x00940065ac00798e */ /* 0x000fe8000c10e792 */
[----:B------:R-:W-:Y:S04]  /*6440*/  LDSM.16.MT88.2 R2, [R211+0x23c80] ;  /* 0x023c8000d302783b */ /* 0x000fe80000004100 */
[----:B------:R-:W1:Y:S04]  /*6450*/  LDSM.16.MT88.4 R4, [R100+0xf080] ;  /* 0x00f080006404783b */ /* 0x000e680000004200 */
[----:B------:R-:W2:Y:S04]  /*6460*/  LDSM.16.MT88.4 R8, [R100+0x11080] ;  /* 0x011080006408783b */ /* 0x000ea80000004200 */
[----:B------:R-:W3:Y:S04]  /*6470*/  LDSM.16.MT88.4 R12, [R100+0x13080] ;  /* 0x01308000640c783b */ /* 0x000ee80000004200 */
[----:B------:R-:W4:Y:S04]  /*6480*/  LDSM.16.MT88.4 R84, [R100+0xf880] ;  /* 0x00f880006454783b */ /* 0x000f280000004200 */
[----:B------:R-:W5:Y:S04]  /*6490*/  LDSM.16.MT88.4 R92, [R100+0x11880] ;  /* 0x01188000645c783b */ /* 0x000f680000004200 */
[----:B------:R-:W4:Y:S04]  /*64a0*/  LDSM.16.MT88.4 R96, [R100+0x13880] ;  /* 0x013880006460783b */ /* 0x000f280000004200 */
[----:B------:R-:W-:Y:S04]  /*64b0*/  RED.E.ADD.F32.FTZ.RN.STRONG.GPU [R172.64+0x9800], R102 ;  /* 0x00980066ac00798e */ /* 0x000fe8000c10e792 */
[----:B------:R-:W-:Y:S04]  /*64c0*/  RED.E.ADD.F32.FTZ.RN.STRONG.GPU [R172.64+0x9c00], R103 ;  /* 0x009c0067ac00798e */ /* 0x000fe8000c10e792 */
[----:B------:R-:W-:Y:S04]  /*64d0*/  LDSM.16.MT88.2 R102, [R212+0x25880] ;  /* 0x02588000d466783b */ /* 0x000fe80000004100 */
[----:B------:R-:W-:Y:S01]  /*64e0*/  RED.E.ADD.F32.FTZ.RN.STRONG.GPU [R172.64+0xa000], R108 ;  /* 0x00a0006cac00798e */ /* 0x000fe2000c10e792 */
[-C--:B-1----:R-:W-:Y:S03]  /*64f0*/  HMMA.16816.F32 R112, R4, R2.reuse, R112 ;  /* 0x000000020470723c */ /* 0x082fe60000001870 */
[----:B------:R-:W-:Y:S04]  /*6500*/  RED.E.ADD.F32.FTZ.RN.STRONG.GPU [R172.64+0xa400], R109 ;  /* 0x00a4006dac00798e */ /* 0x000fe8000c10e792 */
[----:B------:R-:W-:Y:S01]  /*6510*/  RED.E.ADD.F32.FTZ.RN.STRONG.GPU [R172.64+0xa800], R110 ;  /* 0x00a8006eac00798e */ /* 0x000fe2000c10e792 */
[-C--:B--2---:R-:W-:Y:S03]  /*6520*/  HMMA.16816.F32 R116, R8, R2.reuse, R116 ;  /* 0x000000020874723c */ /* 0x084fe60000001874 */
[----:B------:R-:W-:Y:S04]  /*6530*/  RED.E.ADD.F32.FTZ.RN.STRONG.GPU [R172.64+0xac00], R111 ;  /* 0x00ac006fac00798e */ /* 0x000fe8000c10e792 */
[----:B------:R-:W-:Y:S01]  /*6540*/  RED.E.ADD.F32.FTZ.RN.STRONG.GPU [R172.64+0xb000], R104 ;  /* 0x00b00068ac00798e */ /* 0x000fe2000c10e792 */
[C---:B---3--:R-:W-:Y:S03]  /*6550*/  HMMA.16816.F32 R120, R12.reuse, R2, R120 ;  /* 0x000000020c78723c */ /* 0x048fe60000001878 */
[----:B------:R-:W1:Y:S04]  /*6560*/  LDSM.16.MT88.2 R2, [R212+0x24c80] ;  /* 0x024c8000d402783b */ /* 0x000e680000004100 */
[----:B------:R-:W-:Y:S01]  /*6570*/  RED.E.ADD.F32.FTZ.RN.STRONG.GPU [R172.64+0xb400], R105 ;  /* 0x00b40069ac00798e */ /* 0x000fe2000c10e792 */
[-C--:B------:R-:W-:Y:S03]  /*6580*/  HMMA.16816.F32 R124, R12, R16.reuse, R124 ;  /* 0x000000100c7c723c */ /* 0x080fe6000000187c */
[----:B------:R-:W-:Y:S04]  /*6590*/  RED.E.ADD.F32.FTZ.RN.STRONG.GPU [R172.64+0xb800], R106 ;  /* 0x00b8006aac00798e */ /* 0x000fe8000c10e792 */
[----:B------:R-:W-:Y:S01]  /*65a0*/  RED.E.ADD.F32.FTZ.RN.STRONG.GPU [R172.64+0xbc00], R107 ;  /* 0x00bc006bac00798e */ /* 0x000fe2000c10e792 */
[-C--:B------:R-:W-:Y:S08]  /*65b0*/  HMMA.16816.F32 R128, R8, R16.reuse, R128 ;  /* 0x000000100880723c */ /* 0x080ff00000001880 */
[C---:B------:R-:W-:Y:S01]  /*65c0*/  HMMA.16816.F32 R132, R4.reuse, R16, R132 ;  /* 0x000000100484723c */ /* 0x040fe20000001884 */
[----:B------:R-:W2:Y:S07]  /*65d0*/  LDSM.16.MT88.2 R16, [R212+0x25480] ;  /* 0x02548000d410783b */ /* 0x000eae0000004100 */
[-C--:B------:R-:W-:Y:S08]  /*65e0*/  HMMA.16816.F32 R136, R4, R18.reuse, R136 ;  /* 0x000000120488723c */ /* 0x080ff00000001888 */
[-C--:B------:R-:W-:Y:S08]  /*65f0*/  HMMA.16816.F32 R140, R8, R18.reuse, R140 ;  /* 0x00000012088c723c */ /* 0x080ff0000000188c */
[C---:B------:R-:W-:Y:S01]  /*6600*/  HMMA.16816.F32 R144, R12.reuse, R18, R144 ;  /* 0x000000120c90723c */ /* 0x040fe20000001890 */
[----:B------:R-:W-:Y:S07]  /*6610*/  LDSM.16.MT88.2 R18, [R211+0x25880] ;  /* 0x02588000d312783b */ /* 0x000fee0000004100 */
[-C--:B------:R-:W-:Y:S08]  /*6620*/  HMMA.16816.F32 R148, R12, R20.reuse, R148 ;  /* 0x000000140c94723c */ /* 0x080ff00000001894 */
[-C--:B------:R-:W-:Y:S08]  /*6630*/  HMMA.16816.F32 R152, R8, R20.reuse, R152 ;  /* 0x000000140898723c */ /* 0x080ff00000001898 */
[C---:B------:R-:W-:Y:S08]  /*6640*/  HMMA.16816.F32 R156, R4.reuse, R20, R156 ;  /* 0x00000014049c723c */ /* 0x040ff0000000189c */
[-C--:B------:R-:W-:Y:S01]  /*6650*/  HMMA.16816.F32 R160, R4, R22.reuse, R160 ;  /* 0x0000001604a0723c */ /* 0x080fe200000018a0 */
[----:B------:R-:W3:Y:S04]  /*6660*/  LDSM.16.MT88.2 R4, [R212+0x25c80] ;  /* 0x025c8000d404783b */ /* 0x000ee80000004100 */
[----:B------:R-:W-:Y:S03]  /*6670*/  LDSM.16.MT88.2 R6, [R211+0x24880] ;  /* 0x02488000d306783b */ /* 0x000fe60000004100 */
[-C--:B------:R-:W-:Y:S01]  /*6680*/  HMMA.16816.F32 R164, R8, R22.reuse, R164 ;  /* 0x0000001608a4723c */ /* 0x080fe200000018a4 */
[----:B------:R-:W-:Y:S07]  /*6690*/  LDSM.16.MT88.4 R8, [R100+0x10080] ;  /* 0x010080006408783b */ /* 0x000fee0000004200 */
[----:B------:R-:W-:Y:S01]  /*66a0*/  HMMA.16816.F32 R168, R12, R22, R168 ;  /* 0x000000160ca8723c */ /* 0x000fe200000018a8 */
[----:B------:R-:W-:Y:S04]  /*66b0*/  LDSM.16.MT88.4 R12, [R100+0x12080] ;  /* 0x01208000640c783b */ /* 0x000fe80000004200 */
[----:B------:R-:W-:Y:S03]  /*66c0*/  LDSM.16.MT88.4 R20, [R100+0x14080] ;  /* 0x014080006414783b */ /* 0x000fe60000004200 */
[-C--:B----4-:R-:W-:Y:S08]  /*66d0*/  HMMA.16816.F32 R112, R84, R88.reuse, R112 ;  /* 0x000000585470723c */ /* 0x090ff00000001870 */
[-C--:B-----5:R-:W-:Y:S08]  /*66e0*/  HMMA.16816.F32 R116, R92, R88.reuse, R116 ;  /* 0x000000585c74723c */ /* 0x0a0ff00000001874 */
[C---:B------:R-:W-:Y:S08]  /*66f0*/  HMMA.16816.F32 R120, R96.reuse, R88, R120 ;  /* 0x000000586078723c */ /* 0x040ff00000001878 */
[-C--:B------:R-:W-:Y:S08]  /*6700*/  HMMA.16816.F32 R124, R96, R90.reuse, R124 ;  /* 0x0000005a607c723c */ /* 0x080ff0000000187c */
[-C--:B------:R-:W-:Y:S08]  /*6710*/  HMMA.16816.F32 R128, R92, R90.reuse, R128 ;  /* 0x0000005a5c80723c */ /* 0x080ff00000001880 */
[C---:B------:R-:W-:Y:S01]  /*6720*/  HMMA.16816.F32 R132, R84.reuse, R90, R132 ;  /* 0x0000005a5484723c */ /* 0x040fe20000001884 */
[----:B------:R-:W-:Y:S07]  /*6730*/  LDSM.16.MT88.4 R88, [R100+0x10880] ;  /* 0x010880006458783b */ /* 0x000fee0000004200 */
[-C--:B-1----:R-:W-:Y:S08]  /*6740*/  HMMA.16816.F32 R136, R84, R2.reuse, R136 ;  /* 0x000000025488723c */ /* 0x082ff00000001888 */
[-C--:B------:R-:W-:Y:S08]  /*6750*/  HMMA.16816.F32 R140, R92, R2.reuse, R140 ;  /* 0x000000025c8c723c */ /* 0x080ff0000000188c */
[C---:B------:R-:W-:Y:S01]  /*6760*/  HMMA.16816.F32 R144, R96.reuse, R2, R144 ;  /* 0x000000026090723c */ /* 0x040fe20000001890 */
[----:B------:R-:W1:Y:S07]  /*6770*/  LDSM.16.MT88.2 R2, [R211+0x24080] ;  /* 0x02408000d302783b */ /* 0x000e6e0000004100 */
[-C--:B--2---:R-:W-:Y:S08]  /*6780*/  HMMA.16816.F32 R148, R96, R16.reuse, R148 ;  /* 0x000000106094723c */ /* 0x084ff00000001894 */
[-C--:B------:R-:W-:Y:S08]  /*6790*/  HMMA.16816.F32 R152, R92, R16.reuse, R152 ;  /* 0x000000105c98723c */ /* 0x080ff00000001898 */
[C---:B------:R-:W-:Y:S01]  /*67a0*/  HMMA.16816.F32 R156, R84.reuse, R16, R156 ;  /* 0x00000010549c723c */ /* 0x040fe2000000189c */
[----:B------:R-:W2:Y:S07]  /*67b0*/  LDSM.16.MT88.2 R16, [R211+0x25080] ;  /* 0x02508000d310783b */ /* 0x000eae0000004100 */
[-C--:B---3--:R-:W-:Y:S01]  /*67c0*/  HMMA.16816.F32 R160, R84, R4.reuse, R160 ;  /* 0x0000000454a0723c */ /* 0x088fe200000018a0 */
[----:B------:R-:W3:Y:S04]  /*67d0*/  LDSM.16.MT88.2 R84, [R211+0x26080] ;  /* 0x02608000d354783b */ /* 0x000ee80000004100 */
[----:B------:R-:W-:Y:S03]  /*67e0*/  LDSM.16.MT88.2 R86, [R212+0x24880] ;  /* 0x02488000d456783b */ /* 0x000fe60000004100 */
[-C--:B------:R-:W-:Y:S01]  /*67f0*/  HMMA.16816.F32 R164, R92, R4.reuse, R164 ;  /* 0x000000045ca4723c */ /* 0x080fe200000018a4 */
[----:B------:R-:W-:Y:S07]  /*6800*/  LDSM.16.MT88.4 R92, [R100+0x12880] ;  /* 0x01288000645c783b */ /* 0x000fee0000004200 */
[----:B------:R-:W-:Y:S01]  /*6810*/  HMMA.16816.F32 R168, R96, R4, R168 ;  /* 0x0000000460a8723c */ /* 0x000fe200000018a8 */
[----:B------:R-:W4:Y:S04]  /*6820*/  LDSM.16.MT88.2 R4, [R212+0x24080] ;  /* 0x02408000d404783b */ /* 0x000f280000004100 */
[----:B------:R-:W5:Y:S03]  /*6830*/  LDSM.16.MT88.4 R96, [R100+0x14880] ;  /* 0x014880006460783b */ /* 0x000f660000004200 */
[-C--:B-1----:R-:W-:Y:S01]  /*6840*/  HMMA.16816.F32 R112, R8, R2.reuse, R112 ;  /* 0x000000020870723c */ /* 0x082fe20000001870 */
[----:B------:R-:W1:Y:S07]  /*6850*/  LDSM.16.MT88.2 R100, [R212+0x25080] ;  /* 0x02508000d464783b */ /* 0x000e6e0000004100 */
        /* <DEDUP_REMOVED lines=21> */
[-C--:B-1----:R-:W-:Y:S08]  /*69b0*/  HMMA.16816.F32 R136, R88, R100.reuse, R136 ;  /* 0x000000645888723c */ /* 0x082ff00000001888 */
[-C--:B------:R-:W-:Y:S08]  /*69c0*/  HMMA.16816.F32 R140, R92, R100.reuse, R140 ;  /* 0x000000645c8c723c */ /* 0x080ff0000000188c */
[C---:B------:R-:W-:Y:S08]  /*69d0*/  HMMA.16816.F32 R144, R96.reuse, R100, R144 ;  /* 0x000000646090723c */ /* 0x040ff00000001890 */
[-C--:B------:R-:W-:Y:S08]  /*69e0*/  HMMA.16816.F32 R148, R96, R102.reuse, R148 ;  /* 0x000000666094723c */ /* 0x080ff00000001894 */
[-C--:B------:R-:W-:Y:S08]  /*69f0*/  HMMA.16816.F32 R152, R92, R102.reuse, R152 ;  /* 0x000000665c98723c */ /* 0x080ff00000001898 */
[C---:B------:R-:W-:Y:S08]  /*6a00*/  HMMA.16816.F32 R156, R88.reuse, R102, R156 ;  /* 0x00000066589c723c */ /* 0x040ff0000000189c */
[-C--:B------:R-:W-:Y:S08]  /*6a10*/  HMMA.16816.F32 R160, R88, R2.reuse, R160 ;  /* 0x0000000258a0723c */ /* 0x080ff000000018a0 */
        /* <DEDUP_REMOVED lines=64> */
.L_x_831:
[----:B------:R-:W-:Y:S05]  /*6e20*/  @P1 BRA `(.L_x_843) ;  /* 0x0000370000001947 */ /* 0x000fea0003800000 */
[----:B------:R-:W-:Y:S01]  /*6e30*/  SHF.R.S32.HI R4, RZ, 0x1f, R230 ;  /* 0x0000001fff047819 */ /* 0x000fe200000114e6 */
[----:B------:R-:W-:Y:S01]  /*6e40*/  BAR.SYNC.DEFER_BLOCKING 0x1, 0x100 ;  /* 0x0044000000007b1d */ /* 0x000fe20000010000 */
[----:B------:R-:W-:Y:S02]  /*6e50*/  F2FP.PACK_AB R92, R27, R26 ;  /* 0x0000001a1b5c723e */ /* 0x000fe400000000ff */
[----:B------:R-:W-:-:S02]  /*6e60*/  LEA.HI R0, R4, R230, RZ, 0x3 ;  /* 0x000000e604007211 */ /* 0x000fc400078f18ff */
[-C--:B------:R-:W-:Y:S01]  /*6e70*/  LEA.HI R2, R4, R230.reuse, RZ, 0x2 ;  /* 0x000000e604027211 */ /* 0x080fe200078f10ff */
[----:B------:R-:W-:Y:S01]  /*6e80*/  BSSY B0, `(.L_x_844) ;  /* 0x0000303000007945 */ /* 0x000fe20003800000 */
[----:B------:R-:W-:Y:S02]  /*6e90*/  LOP3.LUT R3, R0, 0x1ffffff8, RZ, 0xc0, !PT ;  /* 0x1ffffff800037812 */ /* 0x000fe400078ec0ff */
[----:B------:R-:W-:Y:S02]  /*6ea0*/  SHF.R.S32.HI R90, RZ, 0x3, R0 ;  /* 0x00000003ff5a7819 */ /* 0x000fe40000011400 */
[-C--:B------:R-:W-:Y:S01]  /*6eb0*/  LEA.HI R5, R4, R230.reuse, RZ, 0x7 ;  /* 0x000000e604057211 */ /* 0x080fe200078f38ff */
[----:B------:R-:W-:Y:S01]  /*6ec0*/  IMAD.IADD R6, R230, 0x1, -R3 ;  /* 0x00000001e6067824 */ /* 0x000fe200078e0a03 */
[-C--:B------:R-:W-:Y:S01]  /*6ed0*/  LEA.HI R7, R4, R230.reuse, RZ, 0x5 ;  /* 0x000000e604077211 */ /* 0x080fe200078f28ff */
[----:B------:R-:W-:Y:S01]  /*6ee0*/  IMAD.SHL.U32 R3, R230, 0x80, RZ ;  /* 0x00000080e6037824 */ /* 0x000fe200078e00ff */
[----:B------:R-:W-:Y:S01]  /*6ef0*/  LEA.HI R9, R4, R230, RZ, 0x6 ;  /* 0x000000e604097211 */ /* 0x000fe200078f30ff */
[----:B------:R-:W-:Y:S01]  /*6f00*/  IMAD.SHL.U32 R88, R6, 0x8, RZ ;  /* 0x0000000806587824 */ /* 0x000fe200078e00ff */
[----:B------:R-:W-:-:S02]  /*6f10*/  SHF.R.S32.HI R4, RZ, 0x2, R2 ;  /* 0x00000002ff047819 */ /* 0x000fc40000011402 */
[----:B------:R-:W-:Y:S01]  /*6f20*/  SHF.R.S32.HI R0, RZ, 0x1f, R2 ;  /* 0x0000001fff007819 */ /* 0x000fe20000011402 */
[----:B------:R-:W-:Y:S01]  /*6f30*/  IMAD.SHL.U32 R2, R90, 0x40, RZ ;  /* 0x000000405a027824 */ /* 0x000fe200078e00ff */
[----:B------:R-:W-:Y:S01]  /*6f40*/  LOP3.LUT R10, R3, 0x180, RZ, 0xc0, !PT ;  /* 0x00000180030a7812 */ /* 0x000fe200078ec0ff */
[----:B------:R-:W-:Y:S01]  /*6f50*/  IMAD.SHL.U32 R3, R5, 0x4, RZ ;  /* 0x0000000405037824 */ /* 0x000fe200078e00ff */
[----:B------:R-:W-:Y:S02]  /*6f60*/  LEA.HI R0, R0, R4, RZ, 0x3 ;  /* 0x0000000400007211 */ /* 0x000fe400078f18ff */
[----:B------:R-:W-:Y:S02]  /*6f70*/  LOP3.LUT R8, R2, 0x1c0, RZ, 0xc0, !PT ;  /* 0x000001c002087812 */ /* 0x000fe400078ec0ff */
[----:B------:R-:W-:Y:S02]  /*6f80*/  SHF.R.U32.HI R6, RZ, 0x1, R7 ;  /* 0x00000001ff067819 */ /* 0x000fe40000011607 */
[----:B------:R-:W-:-:S02]  /*6f90*/  LOP3.LUT R5, R3, 0xfffffe00, RZ, 0xc0, !PT ;  /* 0xfffffe0003057812 */ /* 0x000fc400078ec0ff */
[----:B------:R-:W-:Y:S02]  /*6fa0*/  LOP3.LUT R2, R0, 0xfffffff8, RZ, 0xc0, !PT ;  /* 0xfffffff800027812 */ /* 0x000fe400078ec0ff */
[----:B------:R-:W-:Y:S02]  /*6fb0*/  LOP3.LUT R3, R8, 0x38, R88, 0xf8, !PT ;  /* 0x0000003808037812 */ /* 0x000fe400078ef858 */
[----:B------:R-:W-:Y:S02]  /*6fc0*/  LOP3.LUT R0, R10, 0x30, R6, 0xf8, !PT ;  /* 0x000000300a007812 */ /* 0x000fe400078ef806 */
[----:B------:R-:W-:Y:S02]  /*6fd0*/  SHF.R.U32.HI R8, RZ, 0x3, R8 ;  /* 0x00000003ff087819 */ /* 0x000fe40000011608 */
[----:B------:R-:W-:Y:S02]  /*6fe0*/  SHF.R.U32.HI R6, RZ, 0x3, R10 ;  /* 0x00000003ff067819 */ /* 0x000fe4000001160a */
[----:B------:R-:W-:Y:S01]  /*6ff0*/  F2FP.PACK_AB R179, R83, R82 ;  /* 0x0000005253b3723e */ /* 0x000fe200000000ff */
[----:B------:R-:W-:Y:S01]  /*7000*/  IMAD.SHL.U32 R83, R9, 0x8, RZ ;  /* 0x0000000809537824 */ /* 0x000fe200078e00ff */
[----:B------:R-:W-:-:S02]  /*7010*/  LOP3.LUT R10, R0, 0x2800, RZ, 0xfc, !PT ;  /* 0x00002800000a7812 */ /* 0x000fc400078efcff */
[----:B------:R-:W-:Y:S02]  /*7020*/  F2FP.PACK_AB R98, R43, R42 ;  /* 0x0000002a2b62723e */ /* 0x000fe400000000ff */
[----:B------:R-:W-:Y:S02]  /*7030*/  F2FP.PACK_AB R101, R49, R48 ;  /* 0x000000303165723e */ /* 0x000fe400000000ff */
[----:B------:R-:W-:Y:S02]  /*7040*/  LOP3.LUT R82, R3, R8, RZ, 0x3c, !PT ;  /* 0x0000000803527212 */ /* 0x000fe400078e3cff */
[----:B------:R-:W-:Y:S02]  /*7050*/  LOP3.LUT R27, R0, 0x2c40, RZ, 0xfc, !PT ;  /* 0x00002c40001b7812 */ /* 0x000fe400078efcff */
[----:B------:R-:W-:Y:S02]  /*7060*/  F2FP.PACK_AB R107, R57, R56 ;  /* 0x00000038396b723e */ /* 0x000fe400000000ff */
[----:B------:R-:W-:-:S02]  /*7070*/  IADD3 R2, R5, R4, -R2 ;  /* 0x0000000405027210 */ /* 0x000fc40007ffe802 */
[----:B------:R-:W-:Y:S02]  /*7080*/  LOP3.LUT R43, R6, R0, RZ, 0x3c, !PT ;  /* 0x00000000062b7212 */ /* 0x000fe400078e3cff */
[C---:B------:R-:W-:Y:S02]  /*7090*/  LOP3.LUT R3, R0.reuse, 0x3848, RZ, 0xfc, !PT ;  /* 0x0000384800037812 */ /* 0x040fe400078efcff */
[C---:B------:R-:W-:Y:S02]  /*70a0*/  LOP3.LUT R16, R0.reuse, 0x8, RZ, 0xfc, !PT ;  /* 0x0000000800107812 */ /* 0x040fe400078efcff */
[----:B------:R-:W-:Y:S02]  /*70b0*/  LOP3.LUT R48, R0, 0x3040, RZ, 0xfc, !PT ;  /* 0x0000304000307812 */ /* 0x000fe400078efcff */
[----:B------:R-:W-:Y:S02]  /*70c0*/  F2FP.PACK_AB R93, R33, R32 ;  /* 0x00000020215d723e */ /* 0x000fe400000000ff */
[----:B------:R-:W-:-:S02]  /*70d0*/  F2FP.PACK_AB R95, R35, R34 ;  /* 0x00000022235f723e */ /* 0x000fc400000000ff */
[----:B------:R-:W-:Y:S02]  /*70e0*/  F2FP.PACK_AB R99, R41, R40 ;  /* 0x000000282963723e */ /* 0x000fe400000000ff */
[----:B------:R-:W-:Y:S02]  /*70f0*/  F2FP.PACK_AB R106, R59, R58 ;  /* 0x0000003a3b6a723e */ /* 0x000fe400000000ff */
[C---:B------:R-:W-:Y:S02]  /*7100*/  LOP3.LUT R17, R0.reuse, 0x40, RZ, 0xfc, !PT ;  /* 0x0000004000117812 */ /* 0x040fe400078efcff */
[C---:B------:R-:W-:Y:S02]  /*7110*/  LOP3.LUT R14, R0.reuse, 0x1400, RZ, 0xfc, !PT ;  /* 0x00001400000e7812 */ /* 0x040fe400078efcff */
[C---:B------:R-:W-:Y:S02]  /*7120*/  LOP3.LUT R7, R0.reuse, 0x2848, RZ, 0xfc, !PT ;  /* 0x0000284800077812 */ /* 0x040fe400078efcff */
[----:B------:R-:W-:-:S02]  /*7130*/  LOP3.LUT R6, R0, 0x400, RZ, 0xfc, !PT ;  /* 0x0000040000067812 */ /* 0x000fc400078efcff */
[C---:B------:R-:W-:Y:S02]  /*7140*/  LOP3.LUT R5, R0.reuse, 0x440, RZ, 0xfc, !PT ;  /* 0x0000044000057812 */ /* 0x040fe400078efcff */
[C---:B------:R-:W-:Y:S02]  /*7150*/  LOP3.LUT R18, R0.reuse, 0x448, RZ, 0xfc, !PT ;  /* 0x0000044800127812 */ /* 0x040fe400078efcff */
[C---:B------:R-:W-:Y:S02]  /*7160*/  LOP3.LUT R56, R0.reuse, 0xc08, RZ, 0xfc, !PT ;  /* 0x00000c0800387812 */ /* 0x040fe400078efcff */
[----:B------:R-:W-:Y:S02]  /*7170*/  F2FP.PACK_AB R102, R39, R38 ;  /* 0x000000262766723e */ /* 0x000fe400000000ff */
[----:B------:R-:W-:Y:S02]  /*7180*/  F2FP.PACK_AB R105, R55, R54 ;  /* 0x000000363769723e */ /* 0x000fe400000000ff */
[----:B------:R-:W-:-:S02]  /*7190*/  LOP3.LUT R15, R0, 0x48, RZ, 0xfc, !PT ;  /* 0x00000048000f7812 */ /* 0x000fc400078efcff */
[C---:B------:R-:W-:Y:S02]  /*71a0*/  LOP3.LUT R4, R0.reuse, 0x408, RZ, 0xfc, !PT ;  /* 0x0000040800047812 */ /* 0x040fe400078efcff */
[C---:B------:R-:W-:Y:S02]  /*71b0*/  LOP3.LUT R33, R0.reuse, 0x840, RZ, 0xfc, !PT ;  /* 0x0000084000217812 */ /* 0x040fe400078efcff */
[C---:B------:R-:W-:Y:S02]  /*71c0*/  LOP3.LUT R34, R0.reuse, 0x808, RZ, 0xfc, !PT ;  /* 0x0000080800227812 */ /* 0x040fe400078efcff */
[C---:B------:R-:W-:Y:S02]  /*71d0*/  LOP3.LUT R40, R0.reuse, 0x1c40, RZ, 0xfc, !PT ;  /* 0x00001c4000287812 */ /* 0x040fe400078efcff */
[----:B------:R-:W-:Y:S02]  /*71e0*/  LOP3.LUT R58, R0, 0x2000, RZ, 0xfc, !PT ;  /* 0x00002000003a7812 */ /* 0x000fe400078efcff */
[----:B------:R-:W-:-:S02]  /*71f0*/  LOP3.LUT R35, R10, 0x180, RZ, 0xc0, !PT ;  /* 0x000001800a237812 */ /* 0x000fc400078ec0ff */
[----:B------:R-:W-:Y:S02]  /*7200*/  F2FP.PACK_AB R89, R25, R24 ;  /* 0x000000181959723e */ /* 0x000fe400000000ff */
[----:B------:R-:W-:Y:S02]  /*7210*/  F2FP.PACK_AB R91, R29, R28 ;  /* 0x0000001c1d5b723e */ /* 0x000fe400000000ff */
[----:B------:R-:W-:Y:S02]  /*7220*/  F2FP.PACK_AB R94, R31, R30 ;  /* 0x0000001e1f5e723e */ /* 0x000fe400000000ff */
[----:B------:R-:W-:Y:S02]  /*7230*/  F2FP.PACK_AB R97, R45, R44 ;  /* 0x0000002c2d61723e */ /* 0x000fe400000000ff */
[----:B------:R-:W-:Y:S02]  /*7240*/  F2FP.PACK_AB R103, R53, R52 ;  /* 0x000000343567723e */ /* 0x000fe400000000ff */
[----:B------:R-:W-:-:S02]  /*7250*/  F2FP.PACK_AB R177, R77, R76 ;  /* 0x0000004c4db1723e */ /* 0x000fc400000000ff */
        /* <DEDUP_REMOVED lines=8> */
[----:B------:R-:W-:Y:S02]  /*72e0*/  LOP3.LUT R59, R0, 0x2040, RZ, 0xfc, !PT ;  /* 0x00002040003b7812 */ /* 0x000fe400078efcff */
        /* <DEDUP_REMOVED lines=15> */
[----:B------:R-:W-:Y:S02]  /*73e0*/  LOP3.LUT R77, R0, 0x2448, RZ, 0xfc, !PT ;  /* 0x00002448004d7812 */ /* 0x000fe400078efcff */
[----:B------:R-:W-:Y:S02]  /*73f0*/  LOP3.LUT R52, R3, 0x1c0, RZ, 0xc0, !PT ;  /* 0x000001c003347812 */ /* 0x000fe400078ec0ff */
[----:B------:R-:W-:Y:S02]  /*7400*/  LOP3.LUT R49, R16, 0x180, RZ, 0xc0, !PT ;  /* 0x0000018010317812 */ /* 0x000fe400078ec0ff */
[----:B------:R-:W-:Y:S02]  /*7410*/  LOP3.LUT R27, R48, 0x1c0, RZ, 0xc0, !PT ;  /* 0x000001c0301b7812 */ /* 0x000fe400078ec0ff */
[----:B------:R-:W-:Y:S02]  /*7420*/  F2FP.PACK_AB R109, R69, R68 ;  /* 0x00000044456d723e */ /* 0x000fe400000000ff */
[----:B------:R-:W-:-:S02]  /*7430*/  F2FP.PACK_AB R108, R71, R70 ;  /* 0x00000046476c723e */ /* 0x000fc400000000ff */
[----:B------:R-:W-:Y:S02]  /*7440*/  F2FP.PACK_AB R110, R65, R64 ;  /* 0x00000040416e723e */ /* 0x000fe400000000ff */
[----:B------:R-:W-:Y:S02]  /*7450*/  F2FP.PACK_AB R174, R63, R62 ;  /* 0x0000003e3fae723e */ /* 0x000fe400000000ff */
[----:B------:R-:W-:Y:S02]  /*7460*/  F2FP.PACK_AB R173, R73, R72 ;  /* 0x0000004849ad723e */ /* 0x000fe400000000ff */
[----:B------:R-:W-:Y:S02]  /*7470*/  F2FP.PACK_AB R175, R75, R74 ;  /* 0x0000004a4baf723e */ /* 0x000fe400000000ff */
[C---:B------:R-:W-:Y:S02]  /*7480*/  LOP3.LUT R44, R0.reuse, 0x1c08, RZ, 0xfc, !PT ;  /* 0x00001c08002c7812 */ /* 0x040fe400078efcff */
[----:B------:R-:W-:-:S02]  /*7490*/  LOP3.LUT R47, R0, 0x3000, RZ, 0xfc, !PT ;  /* 0x00003000002f7812 */ /* 0x000fc400078efcff */
[C---:B------:R-:W-:Y:S02]  /*74a0*/  LOP3.LUT R50, R0.reuse, 0x3008, RZ, 0xfc, !PT ;  /* 0x0000300800327812 */ /* 0x040fe400078efcff */
[C---:B------:R-:W-:Y:S02]  /*74b0*/  LOP3.LUT R53, R0.reuse, 0x3048, RZ, 0xfc, !PT ;  /* 0x0000304800357812 */ /* 0x040fe400078efcff */
[C---:B------:R-:W-:Y:S02]  /*74c0*/  LOP3.LUT R55, R0.reuse, 0xc40, RZ, 0xfc, !PT ;  /* 0x00000c4000377812 */ /* 0x040fe400078efcff */
[C---:B------:R-:W-:Y:S02]  /*74d0*/  LOP3.LUT R60, R0.reuse, 0x2008, RZ, 0xfc, !PT ;  /* 0x00002008003c7812 */ /* 0x040fe400078efcff */
        /* <DEDUP_REMOVED lines=8> */
[----:B------:R-:W-:Y:S02]  /*7560*/  F2FP.PACK_AB R100, R37, R36 ;  /* 0x000000242564723e */ /* 0x000fe400000000ff */
[----:B------:R-:W-:Y:S01]  /*7570*/  F2FP.PACK_AB R178, R81, R80 ;  /* 0x0000005051b2723e */ /* 0x000fe200000000ff */
[----:B------:R-:W-:Y:S01]  /*7580*/  IMAD.IADD R81, R2, 0x1, R43 ;  /* 0x0000000102517824 */ /* 0x000fe200078e022b */
        /* <DEDUP_REMOVED lines=40> */
[----:B------:R-:W-:Y:S02]  /*7810*/  SHF.R.U32.HI R59, RZ, 0x3, R52 ;  /* 0x00000003ff3b7819 */ /* 0x000fe40000011634 */
[----:B------:R-:W-:Y:S02]  /*7820*/  LOP3.LUT R19, R44, 0x180, RZ, 0xc0, !PT ;  /* 0x000001802c137812 */ /* 0x000fe400078ec0ff */
[----:B------:R-:W-:Y:S02]  /*7830*/  LOP3.LUT R23, R47, 0x180, RZ, 0xc0, !PT ;  /* 0x000001802f177812 */ /* 0x000fe400078ec0ff */
[----:B------:R-:W-:Y:S02]  /*7840*/  LOP3.LUT R31, R50, 0x180, RZ, 0xc0, !PT ;  /* 0x00000180321f7812 */ /* 0x000fe400078ec0ff */
[----:B------:R-:W-:Y:S02]  /*7850*/  LOP3.LUT R34, R53, 0x1c0, RZ, 0xc0, !PT ;  /* 0x000001c035227812 */ /* 0x000fe400078ec0ff */
[----:B------:R-:W-:-:S02]  /*7860*/  LOP3.LUT R45, R55, 0x1c0, RZ, 0xc0, !PT ;  /* 0x000001c0372d7812 */ /* 0x000fc400078ec0ff */
[----:B------:R-:W-:Y:S02]  /*7870*/  LOP3.LUT R60, R60, 0x180, RZ, 0xc0, !PT ;  /* 0x000001803c3c7812 */ /* 0x000fe400078ec0ff */
[----:B------:R-:W-:Y:S02]  /*7880*/  LOP3.LUT R78, R78, 0x180, RZ, 0xc0, !PT ;  /* 0x000001804e4e7812 */ /* 0x000fe400078ec0ff */
[----:B------:R-:W-:Y:S02]  /*7890*/  SHF.R.U32.HI R57, RZ, 0x3, R51 ;  /* 0x00000003ff397819 */ /* 0x000fe40000011633 */
[----:B------:R-:W-:Y:S02]  /*78a0*/  SHF.R.U32.HI R52, RZ, 0x3, R42 ;  /* 0x00000003ff347819 */ /* 0x000fe4000001162a */
[----:B------:R-:W-:Y:S02]  /*78b0*/  SHF.R.U32.HI R43, RZ, 0x3, R25 ;  /* 0x00000003ff2b7819 */ /* 0x000fe40000011619 */
        /* <DEDUP_REMOVED lines=14> */
[----:B------:R-:W-:Y:S02]  /*79a0*/  SHF.R.U32.HI R53, RZ, 0x3, R46 ;  /* 0x00000003ff357819 */ /* 0x000fe4000001162e */
[----:B------:R-:W-:Y:S02]  /*79b0*/  SHF.R.U32.HI R42, RZ, 0x3, R22 ;  /* 0x00000003ff2a7819 */ /* 0x000fe40000011616 */
[----:B------:R-:W-:Y:S02]  /*79c0*/  SHF.R.U32.HI R25, RZ, 0x3, R6 ;  /* 0x00000003ff197819 */ /* 0x000fe40000011606 */
[----:B------:R-:W-:Y:S02]  /*79d0*/  SHF.R.U32.HI R24, RZ, 0x3, R5 ;  /* 0x00000003ff187819 */ /* 0x000fe40000011605 */
[----:B------:R-:W-:-:S02]  /*79e0*/  LOP3.LUT R80, R80, 0x180, RZ, 0xc0, !PT ;  /* 0x0000018050507812 */ /* 0x000fc400078ec0ff */
        /* <DEDUP_REMOVED lines=22> */
[----:B------:R-:W-:Y:S02]  /*7b50*/  F2FP.PACK_AB R172, R67, R66 ;  /* 0x0000004243ac723e */ /* 0x000fe400000000ff */
        /* <DEDUP_REMOVED lines=14> */
[----:B------:R-:W-:Y:S02]  /*7c40*/  LOP3.LUT R68, R57, 0x40, R0, 0x1e, !PT ;  /* 0x0000004039447812 */ /* 0x000fe400078e1e00 */
        /* <DEDUP_REMOVED lines=13> */
[--C-:B------:R-:W-:Y:S02]  /*7d20*/  LOP3.LUT R67, R55, 0x8, R0.reuse, 0x1e, !PT ;  /* 0x0000000837437812 */ /* 0x100fe400078e1e00 */
[----:B------:R-:W-:Y:S02]  /*7d30*/  LOP3.LUT R45, R25, 0x840, R0, 0x1e, !PT ;  /* 0x00000840192d7812 */ /* 0x000fe400078e1e00 */
[----:B------:R-:W-:-:S02]  /*7d40*/  SHF.R.U32.HI R80, RZ, 0x3, R80 ;  /* 0x00000003ff507819 */ /* 0x000fc40000011650 */
[--C-:B------:R-:W-:Y:S01]  /*7d50*/  LOP3.LUT R86, R59, 0x3848, R0.reuse, 0x1e, !PT ;  /* 0x000038483b567812 */ /* 0x100fe200078e1e00 */
[C---:B------:R-:W-:Y:S01]  /*7d60*/  IMAD.IADD R45, R2.reuse, 0x1, R45 ;  /* 0x00000001022d7824 */ /* 0x040fe200078e022d */
[--C-:B------:R-:W-:Y:S02]  /*7d70*/  LOP3.LUT R66, R53, 0x48, R0.reuse, 0x1e, !PT ;  /* 0x0000004835427812 */ /* 0x100fe400078e1e00 */
[----:B------:R-:W-:Y:S01]  /*7d80*/  LOP3.LUT R64, R51, 0x1440, R0, 0x1e, !PT ;  /* 0x0000144033407812 */ /* 0x000fe200078e1e00 */
[----:B------:R-:W-:Y:S01]  /*7d90*/  IMAD.IADD R86, R2, 0x1, R86 ;  /* 0x0000000102567824 */ /* 0x000fe200078e0256 */
[--C-:B------:R-:W-:Y:S02]  /*7da0*/  LOP3.LUT R62, R47, 0x2800, R0.reuse, 0x1e, !PT ;  /* 0x000028002f3e7812 */ /* 0x100fe400078e1e00 */
[--C-:B------:R-:W-:Y:S02]  /*7db0*/  LOP3.LUT R61, R46, 0x2840, R0.reuse, 0x1e, !PT ;  /* 0x000028402e3d7812 */ /* 0x100fe400078e1e00 */
[----:B------:R-:W-:-:S02]  /*7dc0*/  LOP3.LUT R25, R5, 0x2000, R0, 0x1e, !PT ;  /* 0x0000200005197812 */ /* 0x000fc400078e1e00 */
[--C-:B------:R-:W-:Y:S02]  /*7dd0*/  LOP3.LUT R65, R52, 0x1400, R0.reuse, 0x1e, !PT ;  /* 0x0000140034417812 */ /* 0x100fe400078e1e00 */
[--C-:B------:R-:W-:Y:S02]  /*7de0*/  LOP3.LUT R31, R49, 0x1448, R0.reuse, 0x1e, !PT ;  /* 0x00001448311f7812 */ /* 0x100fe400078e1e00 */
[--C-:B------:R-:W-:Y:S02]  /*7df0*/  LOP3.LUT R60, R44, 0x2808, R0.reuse, 0x1e, !PT ;  /* 0x000028082c3c7812 */ /* 0x100fe400078e1e00 */
[--C-:B------:R-:W-:Y:S01]  /*7e00*/  LOP3.LUT R51, R42, 0x400, R0.reuse, 0x1e, !PT ;  /* 0x000004002a337812 */ /* 0x100fe200078e1e00 */
[----:B------:R-:W-:Y:S01]  /*7e10*/  IMAD.IADD R31, R2, 0x1, R31 ;  /* 0x00000001021f7824 */ /* 0x000fe200078e021f */
[--C-:B------:R-:W-:Y:S02]  /*7e20*/  LOP3.LUT R55, R39, 0x408, R0.reuse, 0x1e, !PT ;  /* 0x0000040827377812 */ /* 0x100fe400078e1e00 */
[--C-:B------:R-:W-:Y:S01]  /*7e30*/  LOP3.LUT R57, R38, 0x448, R0.reuse, 0x1e, !PT ;  /* 0x0000044826397812 */ /* 0x100fe200078e1e00 */
[C---:B------:R-:W-:Y:S01]  /*7e40*/  IMAD.IADD R51, R2.reuse, 0x1, R51 ;  /* 0x0000000102337824 */ /* 0x040fe200078e0233 */
[--C-:B------:R-:W-:Y:S01]  /*7e50*/  LOP3.LUT R59, R37, 0x1800, R0.reuse, 0x1e, !PT ;  /* 0x00001800253b7812 */ /* 0x100fe200078e1e00 */
[----:B------:R-:W-:Y:S01]  /*7e60*/  IMAD.IADD R55, R2, 0x1, R55 ;  /* 0x0000000102377824 */ /* 0x000fe200078e0237 */
[--C-:B------:R-:W-:Y:S01]  /*7e70*/  LOP3.LUT R58, R36, 0x1840, R0.reuse, 0x1e, !PT ;  /* 0x00001840243a7812 */ /* 0x100fe200078e1e00 */
[C---:B------:R-:W-:Y:S01]  /*7e80*/  IMAD.IADD R57, R2.reuse, 0x1, R57 ;  /* 0x0000000102397824 */ /* 0x040fe200078e0239 */
[--C-:B------:R-:W-:Y:S01]  /*7e90*/  LOP3.LUT R56, R35, 0x1808, R0.reuse, 0x1e, !PT ;  /* 0x0000180823387812 */ /* 0x100fe200078e1e00 */
[C---:B------:R-:W-:Y:S01]  /*7ea0*/  IMAD.IADD R59, R2.reuse, 0x1, R59 ;  /* 0x00000001023b7824 */ /* 0x040fe200078e023b */
[----:B------:R-:W-:Y:S01]  /*7eb0*/  LOP3.LUT R54, R33, 0x1848, R0, 0x1e, !PT ;  /* 0x0000184821367812 */ /* 0x000fe200078e1e00 */
[C---:B------:R-:W-:Y:S01]  /*7ec0*/  IMAD.IADD R58, R2.reuse, 0x1, R58 ;  /* 0x00000001023a7824 */ /* 0x040fe200078e023a */
[----:B------:R-:W-:Y:S01]  /*7ed0*/  LOP3.LUT R48, R29, 0x2c08, R0, 0x1e, !PT ;  /* 0x00002c081d307812 */ /* 0x000fe200078e1e00 */
[----:B------:R-:W-:Y:S01]  /*7ee0*/  IMAD.IADD R56, R2, 0x1, R56 ;  /* 0x0000000102387824 */ /* 0x000fe200078e0238 */
[----:B------:R-:W-:Y:S01]  /*7ef0*/  LOP3.LUT R47, R28, 0x2c48, R0, 0x1e, !PT ;  /* 0x00002c481c2f7812 */ /* 0x000fe200078e1e00 */
[----:B------:R-:W-:Y:S01]  /*7f00*/  IMAD.IADD R54, R2, 0x1, R54 ;  /* 0x0000000102367824 */ /* 0x000fe200078e0236 */
[----:B------:R-:W-:Y:S01]  /*7f10*/  LOP3.LUT R46, R26, 0x800, R0, 0x1e, !PT ;  /* 0x000008001a2e7812 */ /* 0x000fe200078e1e00 */
[----:B------:R-:W-:Y:S01]  /*7f20*/  IMAD.IADD R48, R2, 0x1, R48 ;  /* 0x0000000102307824 */ /* 0x000fe200078e0230 */
[--C-:B------:R-:W-:Y:S01]  /*7f30*/  LOP3.LUT R19, R4, 0x2040, R0.reuse, 0x1e, !PT ;  /* 0x0000204004137812 */ /* 0x100fe200078e1e00 */
[C---:B------:R-:W-:Y:S01]  /*7f40*/  IMAD.IADD R47, R2.reuse, 0x1, R47 ;  /* 0x00000001022f7824 */ /* 0x040fe200078e022f */
[----:B------:R-:W-:Y:S01]  /*7f50*/  LOP3.LUT R5, R77, 0x2448, R0, 0x1e, !PT ;  /* 0x000024484d057812 */ /* 0x000fe200078e1e00 */
[----:B------:R-:W-:Y:S01]  /*7f60*/  IMAD.IADD R46, R2, 0x1, R46 ;  /* 0x00000001022e7824 */ /* 0x000fe200078e022e */
[--C-:B------:R-:W-:Y:S01]  /*7f70*/  LOP3.LUT R63, R50, 0x1408, R0.reuse, 0x1e, !PT ;  /* 0x00001408323f7812 */ /* 0x100fe200078e1e00 */
[----:B------:R-:W-:Y:S01]  /*7f80*/  IMAD.SHL.U32 R31, R31, 0x2, RZ ;  /* 0x000000021f1f7824 */ /* 0x000fe200078e00ff */
[----:B------:R-:W-:-:S02]  /*7f90*/  LOP3.LUT R49, R43, 0x2848, R0, 0x1e, !PT ;  /* 0x000028482b317812 */ /* 0x000fc400078e1e00 */
[----:B------:R-:W-:Y:S01]  /*7fa0*/  LOP3.LUT R44, R24, 0x808, R0, 0x1e, !PT ;  /* 0x00000808182c7812 */ /* 0x000fe200078e1e00 */
[C---:B------:R-:W-:Y:S01]  /*7fb0*/  IMAD.IADD R24, R2.reuse, 0x1, R68 ;  /* 0x0000000102187824 */ /* 0x040fe200078e0244 */
[--C-:B------:R-:W-:Y:S01]  /*7fc0*/  LOP3.LUT R42, R17, 0x1c00, R0.reuse, 0x1e, !PT ;  /* 0x00001c00112a7812 */ /* 0x100fe200078e1e00 */
[----:B------:R-:W-:Y:S01]  /*7fd0*/  IMAD.IADD R49, R2, 0x1, R49 ;  /* 0x0000000102317824 */ /* 0x000fe200078e0231 */
[--C-:B------:R-:W-:Y:S01]  /*7fe0*/  LOP3.LUT R40, R16, 0x1c40, R0.reuse, 0x1e, !PT ;  /* 0x00001c4010287812 */ /* 0x100fe200078e1e00 */
[----:B------:R-:W-:Y:S01]  /*7ff0*/  IMAD.SHL.U32 R24, R24, 0x2, RZ ;  /* 0x0000000218187824 */ /* 0x000fe200078e00ff */
[----:B------:R-:W-:Y:S01]  /*8000*/  LOP3.LUT R39, R15, 0x1c08, R0, 0x1e, !PT ;  /* 0x00001c080f277812 */ /* 0x000fe200078e1e00 */
[----:B------:R-:W-:Y:S01]  /*8010*/  IMAD.IADD R44, R2, 0x1, R44 ;  /* 0x00000001022c7824 */ /* 0x000fe200078e022c */
[----:B------:R-:W-:Y:S01]  /*8020*/  LOP3.LUT R38, R14, 0x1c48, R0, 0x1e, !PT ;  /* 0x00001c480e267812 */ /* 0x000fe200078e1e00 */
[C---:B------:R-:W-:Y:S01]  /*8030*/  IMAD.IADD R42, R2.reuse, 0x1, R42 ;  /* 0x00000001022a7824 */ /* 0x040fe200078e022a */
[----:B------:R-:W-:Y:S01]  /*8040*/  LOP3.LUT R37, R13, 0x3000, R0, 0x1e, !PT ;  /* 0x000030000d257812 */ /* 0x000fe200078e1e00 */
[----:B------:R-:W-:Y:S01]  /*8050*/  IMAD.IADD R40, R2, 0x1, R40 ;  /* 0x0000000102287824 */ /* 0x000fe200078e0228 */
[--C-:B------:R-:W-:Y:S01]  /*8060*/  LOP3.LUT R36, R12, 0x3040, R0.reuse, 0x1e, !PT ;  /* 0x000030400c247812 */ /* 0x100fe200078e1e00 */
[----:B------:R-:W-:Y:S01]  /*8070*/  IMAD.IADD R39, R2, 0x1, R39 ;  /* 0x0000000102277824 */ /* 0x000fe200078e0227 */
[----:B------:R-:W-:-:S02]  /*8080*/  LOP3.LUT R35, R11, 0x3008, R0, 0x1e, !PT ;  /* 0x000030080b237812 */ /* 0x000fc400078e1e00 */
[--C-:B------:R-:W-:Y:S02]  /*8090*/  LOP3.LUT R34, R10, 0x3048, R0.reuse, 0x1e, !PT ;  /* 0x000030480a227812 */ /* 0x100fe400078e1e00 */
[--C-:B------:R-:W-:Y:S02]  /*80a0*/  LOP3.LUT R33, R9, 0xc00, R0.reuse, 0x1e, !PT ;  /* 0x00000c0009217812 */ /* 0x100fe400078e1e00 */
[--C-:B------:R-:W-:Y:S02]  /*80b0*/  LOP3.LUT R29, R8, 0xc40, R0.reuse, 0x1e, !PT ;  /* 0x00000c40081d7812 */ /* 0x100fe400078e1e00 */
[--C-:B------:R-:W-:Y:S02]  /*80c0*/  LOP3.LUT R28, R7, 0xc08, R0.reuse, 0x1e, !PT ;  /* 0x00000c08071c7812 */ /* 0x100fe400078e1e00 */
[--C-:B------:R-:W-:Y:S02]  /*80d0*/  LOP3.LUT R26, R6, 0xc48, R0.reuse, 0x1e, !PT ;  /* 0x00000c48061a7812 */ /* 0x100fe400078e1e00 */
[----:B------:R-:W-:-:S02]  /*80e0*/  LOP3.LUT R18, R3, 0x2008, R0, 0x1e, !PT ;  /* 0x0000200803127812 */ /* 0x000fc400078e1e00 */
        /* <DEDUP_REMOVED lines=10> */
[C---:B------:R-:W-:Y:S01]  /*8190*/  IMAD.IADD R20, R2.reuse, 0x1, R64 ;  /* 0x0000000102147824 */ /* 0x040fe200078e0240 */
[--C-:B------:R-:W-:Y:S01]  /*81a0*/  LOP3.LUT R16, R21, 0x3400, R0.reuse, 0x1e, !PT ;  /* 0x0000340015107812 */ /* 0x100fe200078e1e00 */
[C---:B------:R-:W-:Y:S01]  /*81b0*/  IMAD.IADD R21, R2.reuse, 0x1, R65 ;  /* 0x0000000102157824 */ /* 0x040fe200078e0241 */
[--C-:B------:R-:W-:Y:S01]  /*81c0*/  LOP3.LUT R15, R23, 0x3440, R0.reuse, 0x1e, !PT ;  /* 0x00003440170f7812 */ /* 0x100fe200078e1e00 */
[C---:B------:R-:W-:Y:S01]  /*81d0*/  IMAD.IADD R23, R2.reuse, 0x1, R67 ;  /* 0x0000000102177824 */ /* 0x040fe200078e0243 */
[--C-:B------:R-:W-:Y:S01]  /*81e0*/  LOP3.LUT R14, R27, 0x3408, R0.reuse, 0x1e, !PT ;  /* 0x000034081b0e7812 */ /* 0x100fe200078e1e00 */
[C---:B------:R-:W-:Y:S01]  /*81f0*/  IMAD.IADD R27, R2.reuse, 0x1, R61 ;  /* 0x00000001021b7824 */ /* 0x040fe200078e023d */
[--C-:B------:R-:W-:Y:S01]  /*8200*/  LOP3.LUT R13, R69, 0x3448, R0.reuse, 0x1e, !PT ;  /* 0x00003448450d7812 */ /* 0x100fe200078e1e00 */
[----:B------:R-:W-:Y:S01]  /*8210*/  IMAD.IADD R32, R2, 0x1, R63 ;  /* 0x0000000102207824 */ /* 0x000fe200078e023f */
[----:B------:R-:W-:Y:S01]  /*8220*/  LOP3.LUT R12, R70, 0x1000, R0, 0x1e, !PT ;  /* 0x00001000460c7812 */ /* 0x000fe200078e1e00 */
[C---:B------:R-:W-:Y:S01]  /*8230*/  IMAD.IADD R62, R2.reuse, 0x1, R38 ;  /* 0x00000001023e7824 */ /* 0x040fe200078e0226 */
[--C-:B------:R-:W-:Y:S01]  /*8240*/  LOP3.LUT R11, R71, 0x1040, R0.reuse, 0x1e, !PT ;  /* 0x00001040470b7812 */ /* 0x100fe200078e1e00 */
[----:B------:R-:W-:Y:S01]  /*8250*/  IMAD.IADD R61, R2, 0x1, R37 ;  /* 0x00000001023d7824 */ /* 0x000fe200078e0225 */
[--C-:B------:R-:W-:Y:S01]  /*8260*/  LOP3.LUT R10, R72, 0x1008, R0.reuse, 0x1e, !PT ;  /* 0x00001008480a7812 */ /* 0x100fe200078e1e00 */
[----:B------:R-:W-:Y:S01]  /*8270*/  IMAD.SHL.U32 R23, R23, 0x2, RZ ;  /* 0x0000000217177824 */ /* 0x000fe200078e00ff */
[--C-:B------:R-:W-:Y:S01]  /*8280*/  LOP3.LUT R9, R73, 0x1048, R0.reuse, 0x1e, !PT ;  /* 0x0000104849097812 */ /* 0x100fe200078e1e00 */
[----:B------:R-:W-:Y:S01]  /*8290*/  IMAD.SHL.U32 R73, R81, 0x2, RZ ;  /* 0x0000000251497824 */ /* 0x000fe200078e00ff */
[--C-:B------:R-:W-:Y:S01]  /*82a0*/  LOP3.LUT R8, R74, 0x2400, R0.reuse, 0x1e, !PT ;  /* 0x000024004a087812 */ /* 0x100fe200078e1e00 */
[C---:B------:R-:W-:Y:S01]  /*82b0*/  IMAD.IADD R53, R2.reuse, 0x1, R53 ;  /* 0x0000000102357824 */ /* 0x040fe200078e0235 */
[----:B------:R-:W-:Y:S01]  /*82c0*/  LOP3.LUT R7, R75, 0x2440, R0, 0x1e, !PT ;  /* 0x000024404b077812 */ /* 0x000fe200078e1e00 */
[----:B------:R-:W-:Y:S01]  /*82d0*/  IMAD.IADD R52, R2, 0x1, R52 ;  /* 0x0000000102347824 */ /* 0x000fe200078e0234 */
[----:B------:R-:W-:Y:S01]  /*82e0*/  LOP3.LUT R6, R76, 0x2408, R0, 0x1e, !PT ;  /* 0x000024084c067812 */ /* 0x000fe200078e1e00 */
[C---:B------:R-:W-:Y:S01]  /*82f0*/  IMAD.IADD R50, R2.reuse, 0x1, R50 ;  /* 0x0000000102327824 */ /* 0x040fe200078e0232 */
[--C-:B------:R-:W-:Y:S01]  /*8300*/  LOP3.LUT R3, R79, 0x3840, R0.reuse, 0x1e, !PT ;  /* 0x000038404f037812 */ /* 0x100fe200078e1e00 */
[----:B------:R-:W-:Y:S01]  /*8310*/  IMAD.IADD R79, R2, 0x1, R5 ;  /* 0x00000001024f7824 */ /* 0x000fe200078e0205 */
[----:B------:R-:W-:Y:S01]  /*8320*/  LOP3.LUT R0, R80, 0x3808, R0, 0x1e, !PT ;  /* 0x0000380850007812 */ /* 0x000fe200078e1e00 */
[C---:B------:R-:W-:Y:S01]  /*8330*/  IMAD.IADD R43, R2.reuse, 0x1, R43 ;  /* 0x00000001022b7824 */ /* 0x040fe200078e022b */
[----:B------:R-:W-:Y:S01]  /*8340*/  PRMT R5, R89, 0x7632, R5 ;  /* 0x0000763259057816 */ /* 0x000fe20000000005 */
[----:B------:R-:W-:Y:S01]  /*8350*/  IMAD.IADD R84, R2, 0x1, R3 ;  /* 0x0000000102547824 */ /* 0x000fe200078e0203 */
[----:B------:R-:W-:Y:S01]  /*8360*/  LOP3.LUT R180, R82, 0x7ffffe00, R83, 0xf8, !PT ;  /* 0x7ffffe0052b47812 */ /* 0x000fe200078ef853 */
[----:B------:R-:W-:Y:S01]  /*8370*/  IMAD.IADD R60, R2, 0x1, R36 ;  /* 0x00000001023c7824 */ /* 0x000fe200078e0224 */
[----:B------:R-:W-:Y:S01]  /*8380*/  PRMT R4, R92, 0x7610, R4 ;  /* 0x000076105c047816 */ /* 0x000fe20000000004 */
[----:B------:R-:W-:Y:S01]  /*8390*/  IMAD.IADD R37, R2, 0x1, R35 ;  /* 0x0000000102257824 */ /* 0x000fe200078e0223 */
[----:B------:R-:W-:Y:S01]  /*83a0*/  PRMT R3, R92, 0x7632, R3 ;  /* 0x000076325c037816 */ /* 0x000fe20000000003 */
[C---:B------:R-:W-:Y:S01]  /*83b0*/  IMAD.IADD R38, R2.reuse, 0x1, R34 ;  /* 0x0000000102267824 */ /* 0x040fe200078e0222 */
[----:B------:R1:W-:Y:S01]  /*83c0*/  STS.U16 [R73+0x7880], R89 ;  /* 0x0078805949007388 */ /* 0x0003e20000000400 */
[----:B------:R-:W-:Y:S01]  /*83d0*/  IMAD.IADD R67, R2, 0x1, R33 ;  /* 0x0000000102437824 */ /* 0x000fe200078e0221 */
[----:B------:R-:W-:Y:S01]  /*83e0*/  ISETP.GT.AND P2, PT, R230, 0x27f, PT ;  /* 0x0000027fe600780c */ /* 0x000fe20003f44270 */
        /* <DEDUP_REMOVED lines=9> */
[----:B------:R-:W4:Y:S01]  /*8480*/  S2R R92, SR_CTAID.Z ;  /* 0x00000000005c7919 */ /* 0x000f220000002700 */
[----:B------:R-:W-:-:S02]  /*8490*/  IMAD.IADD R71, R2, 0x1, R18 ;  /* 0x0000000102477824 */ /* 0x000fc400078e0212 */
[C---:B------:R-:W-:Y:S02]  /*84a0*/  IMAD.IADD R70, R2.reuse, 0x1, R17 ;  /* 0x0000000102467824 */ /* 0x040fe400078e0211 */
[C---:B------:R-:W-:Y:S02]  /*84b0*/  IMAD.IADD R69, R2.reuse, 0x1, R16 ;  /* 0x0000000102457824 */ /* 0x040fe400078e0210 */
[C---:B------:R-:W-:Y:S02]  /*84c0*/  IMAD.IADD R68, R2.reuse, 0x1, R15 ;  /* 0x0000000102447824 */ /* 0x040fe400078e020f */
[C---:B------:R-:W-:Y:S02]  /*84d0*/  IMAD.IADD R78, R2.reuse, 0x1, R14 ;  /* 0x00000001024e7824 */ /* 0x040fe400078e020e */
[C---:B------:R-:W-:Y:S02]  /*84e0*/  IMAD.IADD R77, R2.reuse, 0x1, R13 ;  /* 0x00000001024d7824 */ /* 0x040fe400078e020d */
[C---:B------:R-:W-:Y:S01]  /*84f0*/  IMAD.IADD R76, R2.reuse, 0x1, R12 ;  /* 0x00000001024c7824 */ /* 0x040fe200078e020c */
[----:B-1----:R-:W-:Y:S01]  /*8500*/  SHF.R.S32.HI R89, RZ, 0x1f, R88 ;  /* 0x0000001fff597819 */ /* 0x002fe20000011458 */
[----:B------:R-:W-:-:S02]  /*8510*/  IMAD.IADD R75, R2, 0x1, R11 ;  /* 0x00000001024b7824 */ /* 0x000fc400078e020b */
[----:B------:R-:W-:Y:S01]  /*8520*/  IMAD.IADD R74, R2, 0x1, R10 ;  /* 0x00000001024a7824 */ /* 0x000fe200078e020a */
[----:B--2---:R-:W-:Y:S01]  /*8530*/  PRMT R5, R94, 0x7610, R5 ;  /* 0x000076105e057816 */ /* 0x004fe20000000005 */
[C---:B------:R-:W-:Y:S02]  /*8540*/  IMAD.IADD R83, R2.reuse, 0x1, R9 ;  /* 0x0000000102537824 */ /* 0x040fe400078e0209 */
[----:B------:R-:W-:Y:S01]  /*8550*/  IMAD.IADD R82, R2, 0x1, R8 ;  /* 0x0000000102527824 */ /* 0x000fe200078e0208 */
[----:B---3--:R-:W-:Y:S01]  /*8560*/  PRMT R4, R94, 0x7632, R4 ;  /* 0x000076325e047816 */ /* 0x008fe20000000004 */
[C---:B------:R-:W-:Y:S01]  /*8570*/  IMAD.IADD R81, R2.reuse, 0x1, R7 ;  /* 0x0000000102517824 */ /* 0x040fe200078e0207 */
[----:B----4-:R-:W-:Y:S01]  /*8580*/  SHF.R.S32.HI R94, RZ, 0x1f, R92 ;  /* 0x0000001fff5e7819 */ /* 0x010fe2000001145c */
[C---:B------:R-:W-:Y:S02]  /*8590*/  IMAD.IADD R80, R2.reuse, 0x1, R6 ;  /* 0x0000000102507824 */ /* 0x040fe400078e0206 */
[----:B------:R-:W-:Y:S01]  /*85a0*/  IMAD.IADD R87, R2, 0x1, R0 ;  /* 0x0000000102577824 */ /* 0x000fe200078e0200 */
[C---:B------:R-:W-:Y:S01]  /*85b0*/  PRMT R2, R91.reuse, 0x7610, R2 ;  /* 0x000076105b027816 */ /* 0x040fe20000000002 */
[----:B------:R-:W-:Y:S01]  /*85c0*/  IMAD.SHL.U32 R22, R22, 0x2, RZ ;  /* 0x0000000216167824 */ /* 0x000fe200078e00ff */
[----:B------:R-:W-:Y:S01]  /*85d0*/  PRMT R0, R91, 0x7632, R0 ;  /* 0x000076325b007816 */ /* 0x000fe20000000000 */
[----:B------:R-:W-:Y:S01]  /*85e0*/  IMAD.SHL.U32 R21, R21, 0x2, RZ ;  /* 0x0000000215157824 */ /* 0x000fe200078e00ff */
[----:B------:R-:W-:Y:S01]  /*85f0*/  SHF.R.S32.HI R91, RZ, 0x1f, R90 ;  /* 0x0000001fff5b7819 */ /* 0x000fe2000001145a */
[----:B------:R-:W-:Y:S01]  /*8600*/  IMAD.SHL.U32 R20, R20, 0x2, RZ ;  /* 0x0000000214147824 */ /* 0x000fe200078e00ff */
[----:B------:R1:W-:Y:S01]  /*8610*/  STS.U16 [R22+0x7880], R3 ;  /* 0x0078800316007388 */ /* 0x0003e20000000400 */
[----:B------:R-:W-:-:S02]  /*8620*/  IMAD.SHL.U32 R32, R32, 0x2, RZ ;  /* 0x0000000220207824 */ /* 0x000fc400078e00ff */
[----:B------:R-:W-:Y:S01]  /*8630*/  IMAD.SHL.U32 R30, R30, 0x2, RZ ;  /* 0x000000021e1e7824 */ /* 0x000fe200078e00ff */
[----:B------:R2:W-:Y:S01]  /*8640*/  STS.U16 [R21+0x7880], R2 ;  /* 0x0078800215007388 */ /* 0x0005e20000000400 */
[----:B------:R-:W-:Y:S02]  /*8650*/  IMAD.SHL.U32 R27, R27, 0x2, RZ ;  /* 0x000000021b1b7824 */ /* 0x000fe400078e00ff */
[----:B------:R-:W-:Y:S01]  /*8660*/  IMAD.SHL.U32 R41, R41, 0x2, RZ ;  /* 0x0000000229297824 */ /* 0x000fe200078e00ff */
[----:B------:R3:W-:Y:S01]  /*8670*/  STS.U16 [R20+0x7880], R0 ;  /* 0x0078800014007388 */ /* 0x0007e20000000400 */
[----:B------:R-:W-:Y:S02]  /*8680*/  IMAD.SHL.U32 R6, R49, 0x2, RZ ;  /* 0x0000000231067824 */ /* 0x000fe400078e00ff */
[----:B------:R-:W-:Y:S01]  /*8690*/  IMAD.SHL.U32 R8, R51, 0x2, RZ ;  /* 0x0000000233087824 */ /* 0x000fe200078e00ff */
[----:B------:R4:W-:Y:S01]  /*86a0*/  STS.U16 [R32+0x7880], R5 ;  /* 0x0078800520007388 */ /* 0x0009e20000000400 */
[----:B------:R-:W-:-:S02]  /*86b0*/  IMAD.SHL.U32 R7, R53, 0x2, RZ ;  /* 0x0000000235077824 */ /* 0x000fc400078e00ff */
[----:B------:R-:W-:Y:S01]  /*86c0*/  IMAD.SHL.U32 R9, R55, 0x2, RZ ;  /* 0x0000000237097824 */ /* 0x000fe200078e00ff */
[----:B------:R5:W-:Y:S01]  /*86d0*/  STS.U16 [R31+0x7880], R4 ;  /* 0x007880041f007388 */ /* 0x000be20000000400 */
[----:B------:R-:W-:Y:S02]  /*86e0*/  IMAD.SHL.U32 R14, R57, 0x2, RZ ;  /* 0x00000002390e7824 */ /* 0x000fe400078e00ff */
[----:B------:R-:W-:Y:S02]  /*86f0*/  IMAD.SHL.U32 R11, R59, 0x2, RZ ;  /* 0x000000023b0b7824 */ /* 0x000fe400078e00ff */
[----:B------:R-:W-:Y:S02]  /*8700*/  IMAD.SHL.U32 R10, R58, 0x2, RZ ;  /* 0x000000023a0a7824 */ /* 0x000fe400078e00ff */
[----:B------:R-:W-:Y:S01]  /*8710*/  IMAD.SHL.U32 R13, R56, 0x2, RZ ;  /* 0x00000002380d7824 */ /* 0x000fe200078e00ff */
[----:B-1----:R-:W-:Y:S01]  /*8720*/  PRMT R3, R93, 0x7610, R3 ;  /* 0x000076105d037816 */ /* 0x002fe20000000003 */
[----:B------:R-:W-:-:S02]  /*8730*/  IMAD.SHL.U32 R12, R54, 0x2, RZ ;  /* 0x00000002360c7824 */ /* 0x000fc400078e00ff */
[----:B------:R-:W-:Y:S01]  /*8740*/  IMAD.SHL.U32 R26, R52, 0x2, RZ ;  /* 0x00000002341a7824 */ /* 0x000fe200078e00ff */
[----:B--2---:R-:W-:Y:S01]  /*8750*/  PRMT R2, R93, 0x7632, R2 ;  /* 0x000076325d027816 */ /* 0x004fe20000000002 */
[----:B------:R1:W-:Y:S01]  /*8760*/  STS.U16 [R30+0x7880], R3 ;  /* 0x007880031e007388 */ /* 0x0003e20000000400 */
[----:B------:R-:W-:Y:S01]  /*8770*/  IMAD.SHL.U32 R15, R50, 0x2, RZ ;  /* 0x00000002320f7824 */ /* 0x000fe200078e00ff */
[C---:B---3--:R-:W-:Y:S02]  /*8780*/  PRMT R0, R95.reuse, 0x7610, R0 ;  /* 0x000076105f007816 */ /* 0x048fe40000000000 */
[----:B------:R2:W-:Y:S01]  /*8790*/  STS.U16 [R27+0x7880], R2 ;  /* 0x007880021b007388 */ /* 0x0005e20000000400 */
[----:B------:R-:W-:Y:S01]  /*87a0*/  IMAD.SHL.U32 R17, R48, 0x2, RZ ;  /* 0x0000000230117824 */ /* 0x000fe200078e00ff */
[----:B----4-:R-:W-:Y:S02]  /*87b0*/  PRMT R5, R95, 0x7632, R5 ;  /* 0x000076325f057816 */ /* 0x010fe40000000005 */
[----:B------:R3:W-:Y:S01]  /*87c0*/  STS.U16 [R41+0x7880], R0 ;  /* 0x0078800029007388 */ /* 0x0007e20000000400 */
[----:B------:R-:W-:Y:S01]  /*87d0*/  IMAD.SHL.U32 R16, R47, 0x2, RZ ;  /* 0x000000022f107824 */ /* 0x000fe200078e00ff */
[----:B-----5:R-:W-:-:S02]  /*87e0*/  PRMT R4, R97, 0x7610, R4 ;  /* 0x0000761061047816 */ /* 0x020fc40000000004 */
[----:B------:R4:W-:Y:S01]  /*87f0*/  STS.U16 [R6+0x7880], R5 ;  /* 0x0078800506007388 */ /* 0x0009e20000000400 */
[----:B------:R-:W-:Y:S02]  /*8800*/  IMAD.SHL.U32 R18, R46, 0x2, RZ ;  /* 0x000000022e127824 */ /* 0x000fe400078e00ff */
        /* <DEDUP_REMOVED lines=9> */
[C---:B--2---:R-:W-:Y:S01]  /*88a0*/  PRMT R2, R96.reuse, 0x7610, R2 ;  /* 0x0000761060027816 */ /* 0x044fe20000000002 */
[----:B------:R1:W-:Y:S01]  /*88b0*/  STS.U16 [R7+0x7880], R3 ;  /* 0x0078800307007388 */ /* 0x0003e20000000400 */
[----:B------:R-:W-:Y:S01]  /*88c0*/  IMAD.SHL.U32 R36, R61, 0x2, RZ ;  /* 0x000000023d247824 */ /* 0x000fe200078e00ff */
[----:B---3--:R-:W-:Y:S02]  /*88d0*/  PRMT R0, R96, 0x7632, R0 ;  /* 0x0000763260007816 */ /* 0x008fe40000000000 */
        /* <DEDUP_REMOVED lines=11> */
[----:B------:R-:W-:Y:S01]  /*8990*/  IMAD.SHL.U32 R43, R65, 0x2, RZ ;  /* 0x00000002412b7824 */ /* 0x000fe200078e00ff */
[----:B------:R-:W-:Y:S01]  /*89a0*/  CS2R R66, SRZ ;  /* 0x0000000000427805 */ /* 0x000fe2000001ff00 */
        /* <DEDUP_REMOVED lines=11> */
[----:B------:R-:W-:Y:S01]  /*8a60*/  CS2R R70, SRZ ;  /* 0x0000000000467805 */ /* 0x000fe2000001ff00 */
[----:B----4-:R-:W-:Y:S01]  /*8a70*/  PRMT R5, R100, 0x7632, R5 ;  /* 0x0000763264057816 */ /* 0x010fe20000000005 */
[----:B------:R3:W-:Y:S01]  /*8a80*/  STS.U16 [R26+0x7880], R0 ;  /* 0x007880001a007388 */ /* 0x0007e20000000400 */
[----:B------:R-:W-:Y:S01]  /*8a90*/  IMAD.SHL.U32 R54, R68, 0x2, RZ ;  /* 0x0000000244367824 */ /* 0x000fe200078e00ff */
[----:B-----5:R-:W-:-:S02]  /*8aa0*/  PRMT R4, R102, 0x7610, R4 ;  /* 0x0000761066047816 */ /* 0x020fc40000000004 */
[----:B------:R4:W-:Y:S01]  /*8ab0*/  STS.U16 [R15+0x7880], R5 ;  /* 0x007880050f007388 */ /* 0x0009e20000000400 */
[----:B------:R-:W-:Y:S01]  /*8ac0*/  IMAD.SHL.U32 R50, R78, 0x2, RZ ;  /* 0x000000024e327824 */ /* 0x000fe200078e00ff */
[----:B------:R-:W-:Y:S01]  /*8ad0*/  CS2R R68, SRZ ;  /* 0x0000000000447805 */ /* 0x000fe2000001ff00 */
[----:B------:R-:W-:Y:S01]  /*8ae0*/  IMAD.SHL.U32 R49, R77, 0x2, RZ ;  /* 0x000000024d317824 */ /* 0x000fe200078e00ff */
[----:B------:R5:W-:Y:S01]  /*8af0*/  STS.U16 [R17+0x7880], R4 ;  /* 0x0078800411007388 */ /* 0x000be20000000400 */
[----:B------:R-:W-:Y:S02]  /*8b00*/  IMAD.SHL.U32 R53, R76, 0x2, RZ ;  /* 0x000000024c357824 */ /* 0x000fe400078e00ff */
[----:B------:R-:W-:Y:S01]  /*8b10*/  IMAD.SHL.U32 R52, R75, 0x2, RZ ;  /* 0x000000024b347824 */ /* 0x000fe200078e00ff */
[----:B------:R-:W-:Y:S01]  /*8b20*/  CS2R R76, SRZ ;  /* 0x00000000004c7805 */ /* 0x000fe2000001ff00 */
[----:B------:R-:W-:Y:S02]  /*8b30*/  IMAD.SHL.U32 R63, R74, 0x2, RZ ;  /* 0x000000024a3f7824 */ /* 0x000fe400078e00ff */
[----:B------:R-:W-:Y:S01]  /*8b40*/  IMAD.SHL.U32 R57, R83, 0x2, RZ ;  /* 0x0000000253397824 */ /* 0x000fe200078e00ff */
[----:B------:R-:W-:Y:S01]  /*8b50*/  CS2R R74, SRZ ;  /* 0x00000000004a7805 */ /* 0x000fe2000001ff00 */
[----:B-1----:R-:W-:Y:S01]  /*8b60*/  PRMT R3, R102, 0x7632, R3 ;  /* 0x0000763266037816 */ /* 0x002fe20000000003 */
[----:B------:R-:W-:-:S02]  /*8b70*/  IMAD.SHL.U32 R56, R82, 0x2, RZ ;  /* 0x0000000252387824 */ /* 0x000fc400078e00ff */
[----:B------:R-:W-:Y:S01]  /*8b80*/  IMAD.SHL.U32 R55, R81, 0x2, RZ ;  /* 0x0000000251377824 */ /* 0x000fe200078e00ff */
[C---:B--2---:R-:W-:Y:S01]  /*8b90*/  PRMT R2, R101.reuse, 0x7610, R2 ;  /* 0x0000761065027816 */ /* 0x044fe20000000002 */
[----:B------:R1:W-:Y:S01]  /*8ba0*/  STS.U16 [R16+0x7880], R3 ;  /* 0x0078800310007388 */ /* 0x0003e20000000400 */
[----:B------:R-:W-:Y:S01]  /*8bb0*/  IMAD.SHL.U32 R58, R80, 0x2, RZ ;  /* 0x00000002503a7824 */ /* 0x000fe200078e00ff */
[----:B------:R-:W-:Y:S01]  /*8bc0*/  CS2R R82, SRZ ;  /* 0x0000000000527805 */ /* 0x000fe2000001ff00 */
[----:B---3--:R-:W-:Y:S01]  /*8bd0*/  PRMT R0, R101, 0x7632, R0 ;  /* 0x0000763265007816 */ /* 0x008fe20000000000 */
[----:B------:R2:W-:Y:S01]  /*8be0*/  STS.U16 [R18+0x7880], R2 ;  /* 0x0078800212007388 */ /* 0x0005e20000000400 */
[----:B------:R-:W-:Y:S01]  /*8bf0*/  IMAD.SHL.U32 R64, R79, 0x2, RZ ;  /* 0x000000024f407824 */ /* 0x000fe200078e00ff */
[----:B------:R-:W-:Y:S01]  /*8c00*/  CS2R R80, SRZ ;  /* 0x0000000000507805 */ /* 0x000fe2000001ff00 */
[C---:B----4-:R-:W-:Y:S01]  /*8c10*/  PRMT R5, R104.reuse, 0x7610, R5 ;  /* 0x0000761068057816 */ /* 0x050fe20000000005 */
[----:B------:R3:W-:Y:S01]  /*8c20*/  STS.U16 [R33+0x7880], R0 ;  /* 0x0078800021007388 */ /* 0x0007e20000000400 */
[----:B------:R-:W-:Y:S01]  /*8c30*/  IMAD.SHL.U32 R62, R85, 0x2, RZ ;  /* 0x00000002553e7824 */ /* 0x000fe200078e00ff */
[----:B------:R-:W-:Y:S01]  /*8c40*/  CS2R R78, SRZ ;  /* 0x00000000004e7805 */ /* 0x000fe2000001ff00 */
[----:B-----5:R-:W-:Y:S01]  /*8c50*/  PRMT R4, R104, 0x7632, R4 ;  /* 0x0000763268047816 */ /* 0x020fe20000000004 */
[----:B------:R4:W-:Y:S01]  /*8c60*/  STS.U16 [R25+0x7880], R5 ;  /* 0x0078800519007388 */ /* 0x0009e20000000400 */
[----:B------:R-:W-:-:S02]  /*8c70*/  IMAD.SHL.U32 R61, R84, 0x2, RZ ;  /* 0x00000002543d7824 */ /* 0x000fc400078e00ff */
[----:B------:R-:W-:Y:S01]  /*8c80*/  IMAD.SHL.U32 R60, R87, 0x2, RZ ;  /* 0x00000002573c7824 */ /* 0x000fe200078e00ff */
[----:B------:R5:W-:Y:S01]  /*8c90*/  STS.U16 [R19+0x7880], R4 ;  /* 0x0078800413007388 */ /* 0x000be20000000400 */
[----:B------:R-:W-:Y:S01]  /*8ca0*/  IMAD.SHL.U32 R59, R86, 0x2, RZ ;  /* 0x00000002563b7824 */ /* 0x000fe200078e00ff */
[----:B------:R-:W-:Y:S01]  /*8cb0*/  CS2R R84, SRZ ;  /* 0x0000000000547805 */ /* 0x000fe2000001ff00 */
[----:B------:R-:W-:Y:S01]  /*8cc0*/  CS2R R86, SRZ ;  /* 0x0000000000567805 */ /* 0x000fe2000001ff00 */
[C---:B-1----:R-:W-:Y:S02]  /*8cd0*/  PRMT R3, R103.reuse, 0x7610, R3 ;  /* 0x0000761067037816 */ /* 0x042fe40000000003 */
[----:B--2---:R-:W-:-:S03]  /*8ce0*/  PRMT R2, R103, 0x7632, R2 ;  /* 0x0000763267027816 */ /* 0x004fc60000000002 */
[----:B------:R1:W-:Y:S01]  /*8cf0*/  STS.U16 [R29+0x7880], R3 ;  /* 0x007880031d007388 */ /* 0x0003e20000000400 */
[----:B---3--:R-:W-:-:S03]  /*8d00*/  PRMT R0, R105, 0x7610, R0 ;  /* 0x0000761069007816 */ /* 0x008fc60000000000 */
[----:B------:R2:W-:Y:S01]  /*8d10*/  STS.U16 [R28+0x7880], R2 ;  /* 0x007880021c007388 */ /* 0x0005e20000000400 */
[----:B----4-:R-:W-:-:S03]  /*8d20*/  PRMT R5, R105, 0x7632, R5 ;  /* 0x0000763269057816 */ /* 0x010fc60000000005 */
[----:B------:R3:W-:Y:S01]  /*8d30*/  STS.U16 [R40+0x7880], R0 ;  /* 0x0078800028007388 */ /* 0x0007e20000000400 */
[----:B-----5:R-:W-:-:S03]  /*8d40*/  PRMT R4, R107, 0x7610, R4 ;  /* 0x000076106b047816 */ /* 0x020fc60000000004 */
[----:B------:R4:W-:Y:S04]  /*8d50*/  STS.U16 [R34+0x7880], R5 ;  /* 0x0078800522007388 */ /* 0x0009e80000000400 */
[----:B------:R5:W-:Y:S01]  /*8d60*/  STS.U16 [R36+0x7880], R4 ;  /* 0x0078800424007388 */ /* 0x000be20000000400 */
[----:B-1----:R-:W-:Y:S02]  /*8d70*/  PRMT R3, R107, 0x7632, R3 ;  /* 0x000076326b037816 */ /* 0x002fe40000000003 */
        /* <DEDUP_REMOVED lines=37> */
[----:B------:R-:W-:Y:S04]  /*8fd0*/  STS.U16 [R57+0x7880], R5 ;  /* 0x0078800539007388 */ /* 0x000fe80000000400 */
[----:B------:R4:W-:Y:S01]  /*8fe0*/  STS.U16 [R56+0x7880], R4 ;  /* 0x0078800438007388 */ /* 0x0009e20000000400 */
[----:B-1----:R-:W-:Y:S02]  /*8ff0*/  PRMT R3, R177, 0x7632, R3 ;  /* 0x00007632b1037816 */ /* 0x002fe40000000003 */
[----:B--2---:R-:W-:-:S03]  /*9000*/  PRMT R2, R176, 0x7610, R2 ;  /* 0x00007610b0027816 */ /* 0x004fc60000000002 */
[----:B------:R1:W-:Y:S01]  /*9010*/  STS.U16 [R55+0x7880], R3 ;  /* 0x0078800337007388 */ /* 0x0003e20000000400 */
[----:B---3--:R-:W-:-:S03]  /*9020*/  PRMT R0, R176, 0x7632, R0 ;  /* 0x00007632b0007816 */ /* 0x008fc60000000000 */
[----:B------:R2:W-:Y:S04]  /*9030*/  STS.U16 [R58+0x7880], R2 ;  /* 0x007880023a007388 */ /* 0x0005e80000000400 */
[----:B------:R3:W-:Y:S01]  /*9040*/  STS.U16 [R64+0x7880], R0 ;  /* 0x0078800040007388 */ /* 0x0007e20000000400 */
[C---:B----4-:R-:W-:Y:S02]  /*9050*/  PRMT R4, R179.reuse, 0x7610, R4 ;  /* 0x00007610b3047816 */ /* 0x050fe40000000004 */
[----:B-1----:R-:W-:Y:S02]  /*9060*/  PRMT R3, R179, 0x7632, R3 ;  /* 0x00007632b3037816 */ /* 0x002fe40000000003 */
[C---:B--2---:R-:W-:Y:S02]  /*9070*/  PRMT R2, R178.reuse, 0x7610, R2 ;  /* 0x00007610b2027816 */ /* 0x044fe40000000002 */
[----:B---3--:R-:W-:-:S03]  /*9080*/  PRMT R0, R178, 0x7632, R0 ;  /* 0x00007632b2007816 */ /* 0x008fc60000000000 */
[----:B------:R1:W-:Y:S04]  /*9090*/  STS.U16 [R62+0x7880], R2 ;  /* 0x007880023e007388 */ /* 0x0003e80000000400 */
[----:B------:R2:W-:Y:S04]  /*90a0*/  STS.U16 [R61+0x7880], R0 ;  /* 0x007880003d007388 */ /* 0x0005e80000000400 */
[----:B------:R3:W-:Y:S04]  /*90b0*/  STS.U16 [R60+0x7880], R4 ;  /* 0x007880043c007388 */ /* 0x0007e80000000400 */
[----:B------:R4:W-:Y:S01]  /*90c0*/  STS.U16 [R59+0x7880], R3 ;  /* 0x007880033b007388 */ /* 0x0009e20000000400 */
[----:B-1----:R-:W-:-:S02]  /*90d0*/  F2FP.PACK_AB R2, R115, R114 ;  /* 0x000000727302723e */ /* 0x002fc400000000ff */
[----:B--2---:R-:W-:-:S04]  /*90e0*/  F2FP.PACK_AB R0, R113, R112 ;  /* 0x000000707100723e */ /* 0x004fc800000000ff */
[C---:B------:R-:W-:Y:S02]  /*90f0*/  PRMT R5, R0.reuse, 0x7610, R5 ;  /* 0x0000761000057816 */ /* 0x040fe40000000005 */
[----:B---3--:R-:W-:Y:S02]  /*9100*/  PRMT R4, R0, 0x7632, R4 ;  /* 0x0000763200047816 */ /* 0x008fe40000000004 */
[C---:B----4-:R-:W-:Y:S01]  /*9110*/  PRMT R3, R2.reuse, 0x7610, R3 ;  /* 0x0000761002037816 */ /* 0x050fe20000000003 */
[----:B------:R1:W-:Y:S01]  /*9120*/  STS.U16 [R73+0x80], R5 ;  /* 0x0000800549007388 */ /* 0x0003e20000000400 */
[----:B------:R-:W-:Y:S02]  /*9130*/  PRMT R2, R2, 0x7632, R2 ;  /* 0x0000763202027816 */ /* 0x000fe40000000002 */
[----:B------:R-:W-:Y:S01]  /*9140*/  F2FP.PACK_AB R0, R117, R116 ;  /* 0x000000747500723e */ /* 0x000fe200000000ff */
[----:B------:R2:W-:Y:S04]  /*9150*/  STS.U16 [R24+0x80], R4 ;  /* 0x0000800418007388 */ /* 0x0005e80000000400 */
[----:B------:R-:W-:Y:S04]  /*9160*/  STS.U16 [R23+0x80], R3 ;  /* 0x0000800317007388 */ /* 0x000fe80000000400 */
[----:B------:R3:W-:Y:S04]  /*9170*/  STS.U16 [R22+0x80], R2 ;  /* 0x0000800216007388 */ /* 0x0007e80000000400 */
[----:B------:R4:W-:Y:S01]  /*9180*/  STS.U16 [R21+0x80], R0 ;  /* 0x0000800015007388 */ /* 0x0009e20000000400 */
[----:B-1----:R-:W-:Y:S01]  /*9190*/  CS2R R72, SRZ ;  /* 0x0000000000487805 */ /* 0x002fe2000001ff00 */
[----:B--2---:R-:W-:-:S05]  /*91a0*/  PRMT R4, R0, 0x7632, R4 ;  /* 0x0000763200047816 */ /* 0x004fca0000000004 */
[----:B------:R1:W-:Y:S01]  /*91b0*/  STS.U16 [R20+0x80], R4 ;  /* 0x0000800414007388 */ /* 0x0003e20000000400 */
[----:B---3--:R-:W-:Y:S01]  /*91c0*/  F2FP.PACK_AB R2, R119, R118 ;  /* 0x000000767702723e */ /* 0x008fe200000000ff */
[----:B------:R-:W-:Y:S01]  /*91d0*/  CS2R R22, SRZ ;  /* 0x0000000000167805 */ /* 0x000fe2000001ff00 */
[----:B----4-:R-:W-:Y:S02]  /*91e0*/  F2FP.PACK_AB R0, R121, R120 ;  /* 0x000000787900723e */ /* 0x010fe400000000ff */
[C---:B------:R-:W-:Y:S02]  /*91f0*/  PRMT R5, R2.reuse, 0x7610, R5 ;  /* 0x0000761002057816 */ /* 0x040fe40000000005 */
[----:B------:R-:W-:Y:S02]  /*9200*/  PRMT R3, R2, 0x7632, R3 ;  /* 0x0000763202037816 */ /* 0x000fe40000000003 */
[C---:B------:R-:W-:Y:S01]  /*9210*/  PRMT R2, R0.reuse, 0x7632, R2 ;  /* 0x0000763200027816 */ /* 0x040fe20000000002 */
[----:B------:R2:W-:Y:S04]  /*9220*/  STS.U16 [R32+0x80], R5 ;  /* 0x0000800520007388 */ /* 0x0005e80000000400 */
[----:B------:R-:W-:Y:S01]  /*9230*/  STS.U16 [R31+0x80], R3 ;  /* 0x000080031f007388 */ /* 0x000fe20000000400 */
[----:B-1----:R-:W-:Y:S01]  /*9240*/  PRMT R4, R0, 0x7610, R4 ;  /* 0x0000761000047816 */ /* 0x002fe20000000004 */
[----:B------:R-:W-:Y:S01]  /*9250*/  CS2R R20, SRZ ;  /* 0x0000000000147805 */ /* 0x000fe2000001ff00 */
[----:B------:R-:W-:-:S03]  /*9260*/  F2FP.PACK_AB R0, R123, R122 ;  /* 0x0000007a7b00723e */ /* 0x000fc600000000ff */
[----:B------:R1:W-:Y:S04]  /*9270*/  STS.U16 [R30+0x80], R4 ;  /* 0x000080041e007388 */ /* 0x0003e80000000400 */
[----:B------:R3:W-:Y:S01]  /*9280*/  STS.U16 [R27+0x80], R2 ;  /* 0x000080021b007388 */ /* 0x0007e20000000400 */
[----:B--2---:R-:W-:-:S05]  /*9290*/  PRMT R5, R0, 0x7610, R5 ;  /* 0x0000761000057816 */ /* 0x004fca0000000005 */
[----:B------:R-:W-:Y:S01]  /*92a0*/  STS.U16 [R41+0x80], R5 ;  /* 0x0000800529007388 */ /* 0x000fe20000000400 */
[----:B-1----:R-:W-:Y:S01]  /*92b0*/  PRMT R4, R0, 0x7632, R4 ;  /* 0x0000763200047816 */ /* 0x002fe20000000004 */
[----:B------:R-:W-:Y:S01]  /*92c0*/  CS2R R30, SRZ ;  /* 0x00000000001e7805 */ /* 0x000fe2000001ff00 */
[----:B------:R-:W-:Y:S02]  /*92d0*/  F2FP.PACK_AB R0, R135, R134 ;  /* 0x000000868700723e */ /* 0x000fe400000000ff */
[----:B---3--:R-:W-:Y:S01]  /*92e0*/  F2FP.PACK_AB R2, R133, R132 ;  /* 0x000000848502723e */ /* 0x008fe200000000ff */
[----:B------:R1:W-:Y:S03]  /*92f0*/  STS.U16 [R6+0x80], R4 ;  /* 0x0000800406007388 */ /* 0x0003e60000000400 */
[C---:B------:R-:W-:Y:S02]  /*9300*/  PRMT R3, R2.reuse, 0x7610, R3 ;  /* 0x0000761002037816 */ /* 0x040fe40000000003 */
[----:B------:R-:W-:-:S03]  /*9310*/  PRMT R2, R2, 0x7632, R2 ;  /* 0x0000763202027816 */ /* 0x000fc60000000002 */
[----:B------:R-:W-:Y:S04]  /*9320*/  STS.U16 [R8+0x80], R3 ;  /* 0x0000800308007388 */ /* 0x000fe80000000400 */
[----:B------:R2:W-:Y:S04]  /*9330*/  STS.U16 [R7+0x80], R2 ;  /* 0x0000800207007388 */ /* 0x0005e80000000400 */
[----:B------:R3:W-:Y:S01]  /*9340*/  STS.U16 [R9+0x80], R0 ;  /* 0x0000800009007388 */ /* 0x0007e20000000400 */
[----:B-1----:R-:W-:Y:S01]  /*9350*/  PRMT R4, R0, 0x7632, R4 ;  /* 0x0000763200047816 */ /* 0x002fe20000000004 */
[----:B------:R-:W-:-:S04]  /*9360*/  IMAD R6, R94, c[0x0][0x340], RZ ;  /* 0x0000d0005e067a24 */ /* 0x000fc800078e02ff */
[----:B------:R1:W-:Y:S01]  /*9370*/  STS.U16 [R14+0x80], R4 ;  /* 0x000080040e007388 */ /* 0x0003e20000000400 */
[----:B------:R-:W-:Y:S01]  /*9380*/  IMAD R6, R92, c[0x0][0x344], R6 ;  /* 0x0000d1005c067a24 */ /* 0x000fe200078e0206 */
[----:B--2---:R-:W-:Y:S02]  /*9390*/  F2FP.PACK_AB R2, R129, R128 ;  /* 0x000000808102723e */ /* 0x004fe400000000ff */
[----:B---3--:R-:W-:Y:S02]  /*93a0*/  F2FP.PACK_AB R0, R131, R130 ;  /* 0x000000828300723e */ /* 0x008fe400000000ff */
[C---:B------:R-:W-:Y:S02]  /*93b0*/  PRMT R5, R2.reuse, 0x7610, R5 ;  /* 0x0000761002057816 */ /* 0x040fe40000000005 */
[----:B------:R-:W-:Y:S02]  /*93c0*/  PRMT R3, R2, 0x7632, R3 ;  /* 0x0000763202037816 */ /* 0x000fe40000000003 */
[C---:B------:R-:W-:Y:S01]  /*93d0*/  PRMT R2, R0.reuse, 0x7632, R2 ;  /* 0x0000763200027816 */ /* 0x040fe20000000002 */
[----:B------:R2:W-:Y:S04]  /*93e0*/  STS.U16 [R11+0x80], R5 ;  /* 0x000080050b007388 */ /* 0x0005e80000000400 */
[----:B------:R-:W-:Y:S01]  /*93f0*/  STS.U16 [R10+0x80], R3 ;  /* 0x000080030a007388 */ /* 0x000fe20000000400 */
[----:B-1----:R-:W-:-:S02]  /*9400*/  PRMT R4, R0, 0x7610, R4 ;  /* 0x0000761000047816 */ /* 0x002fc40000000004 */
[----:B------:R-:W-:-:S03]  /*9410*/  F2FP.PACK_AB R0, R125, R124 ;  /* 0x0000007c7d00723e */ /* 0x000fc600000000ff */
[----:B------:R1:W-:Y:S04]  /*9420*/  STS.U16 [R13+0x80], R4 ;  /* 0x000080040d007388 */ /* 0x0003e80000000400 */
[----:B------:R3:W-:Y:S01]  /*9430*/  STS.U16 [R12+0x80], R2 ;  /* 0x000080020c007388 */ /* 0x0007e20000000400 */
[----:B--2---:R-:W-:-:S05]  /*9440*/  PRMT R5, R0, 0x7610, R5 ;  /* 0x0000761000057816 */ /* 0x004fca0000000005 */
[----:B------:R2:W-:Y:S01]  /*9450*/  STS.U16 [R26+0x80], R5 ;  /* 0x000080051a007388 */ /* 0x0005e20000000400 */
[----:B-1----:R-:W-:Y:S02]  /*9460*/  PRMT R4, R0, 0x7632, R4 ;  /* 0x0000763200047816 */ /* 0x002fe40000000004 */
[----:B------:R-:W-:Y:S02]  /*9470*/  F2FP.PACK_AB R0, R137, R136 ;  /* 0x000000888900723e */ /* 0x000fe400000000ff */
[----:B---3--:R-:W-:Y:S01]  /*9480*/  F2FP.PACK_AB R2, R127, R126 ;  /* 0x0000007e7f02723e */ /* 0x008fe200000000ff */
[----:B------:R1:W-:Y:S01]  /*9490*/  STS.U16 [R15+0x80], R4 ;  /* 0x000080040f007388 */ /* 0x0003e20000000400 */
[----:B------:R-:W-:Y:S02]  /*94a0*/  CS2R R12, SRZ ;  /* 0x00000000000c7805 */ /* 0x000fe4000001ff00 */
[C---:B------:R-:W-:Y:S02]  /*94b0*/  PRMT R3, R2.reuse, 0x7610, R3 ;  /* 0x0000761002037816 */ /* 0x040fe40000000003 */
[----:B------:R-:W-:-:S03]  /*94c0*/  PRMT R2, R2, 0x7632, R2 ;  /* 0x0000763202027816 */ /* 0x000fc60000000002 */
[----:B------:R-:W-:Y:S04]  /*94d0*/  STS.U16 [R17+0x80], R3 ;  /* 0x0000800311007388 */ /* 0x000fe80000000400 */
[----:B------:R3:W-:Y:S01]  /*94e0*/  STS.U16 [R16+0x80], R2 ;  /* 0x0000800210007388 */ /* 0x0007e20000000400 */
[----:B--2---:R-:W-:-:S03]  /*94f0*/  CS2R R26, SRZ ;  /* 0x00000000001a7805 */ /* 0x004fc6000001ff00 */
[----:B------:R2:W-:Y:S01]  /*9500*/  STS.U16 [R18+0x80], R0 ;  /* 0x0000800012007388 */ /* 0x0005e20000000400 */
[----:B-1----:R-:W-:Y:S01]  /*9510*/  PRMT R4, R0, 0x7632, R4 ;  /* 0x0000763200047816 */ /* 0x002fe20000000004 */
[----:B------:R-:W-:-:S04]  /*9520*/  CS2R R14, SRZ ;  /* 0x00000000000e7805 */ /* 0x000fc8000001ff00 */
[----:B------:R1:W-:Y:S01]  /*9530*/  STS.U16 [R33+0x80], R4 ;  /* 0x0000800421007388 */ /* 0x0003e20000000400 */
[----:B---3--:R-:W-:Y:S01]  /*9540*/  F2FP.PACK_AB R2, R139, R138 ;  /* 0x0000008a8b02723e */ /* 0x008fe200000000ff */
[----:B------:R-:W-:Y:S01]  /*9550*/  CS2R R16, SRZ ;  /* 0x0000000000107805 */ /* 0x000fe2000001ff00 */
[----:B--2---:R-:W-:Y:S02]  /*9560*/  F2FP.PACK_AB R0, R141, R140 ;  /* 0x0000008c8d00723e */ /* 0x004fe400000000ff */
[C---:B------:R-:W-:Y:S02]  /*9570*/  PRMT R5, R2.reuse, 0x7610, R5 ;  /* 0x0000761002057816 */ /* 0x040fe40000000005 */
[----:B------:R-:W-:Y:S02]  /*9580*/  PRMT R3, R2, 0x7632, R3 ;  /* 0x0000763202037816 */ /* 0x000fe40000000003 */
[C---:B------:R-:W-:Y:S01]  /*9590*/  PRMT R2, R0.reuse, 0x7632, R2 ;  /* 0x0000763200027816 */ /* 0x040fe20000000002 */
[----:B------:R2:W-:Y:S04]  /*95a0*/  STS.U16 [R25+0x80], R5 ;  /* 0x0000800519007388 */ /* 0x0005e80000000400 */
[----:B------:R3:W-:Y:S01]  /*95b0*/  STS.U16 [R19+0x80], R3 ;  /* 0x0000800313007388 */ /* 0x0007e20000000400 */
[----:B-1----:R-:W-:Y:S01]  /*95c0*/  PRMT R4, R0, 0x7610, R4 ;  /* 0x0000761000047816 */ /* 0x002fe20000000004 */
[----:B------:R-:W-:Y:S01]  /*95d0*/  CS2R R32, SRZ ;  /* 0x0000000000207805 */ /* 0x000fe2000001ff00 */
[----:B------:R-:W-:-:S03]  /*95e0*/  F2FP.PACK_AB R0, R143, R142 ;  /* 0x0000008e8f00723e */ /* 0x000fc600000000ff */
[----:B------:R1:W-:Y:S04]  /*95f0*/  STS.U16 [R29+0x80], R4 ;  /* 0x000080041d007388 */ /* 0x0003e80000000400 */
[----:B------:R4:W-:Y:S01]  /*9600*/  STS.U16 [R28+0x80], R2 ;  /* 0x000080021c007388 */ /* 0x0009e20000000400 */
[----:B--2---:R-:W-:Y:S01]  /*9610*/  PRMT R5, R0, 0x7610, R5 ;  /* 0x0000761000057816 */ /* 0x004fe20000000005 */
[----:B------:R-:W-:Y:S01]  /*9620*/  CS2R R24, SRZ ;  /* 0x0000000000187805 */ /* 0x000fe2000001ff00 */
[----:B---3--:R-:W-:-:S03]  /*9630*/  CS2R R18, SRZ ;  /* 0x0000000000127805 */ /* 0x008fc6000001ff00 */
[----:B------:R2:W-:Y:S01]  /*9640*/  STS.U16 [R40+0x80], R5 ;  /* 0x0000800528007388 */ /* 0x0005e20000000400 */
[----:B-1----:R-:W-:Y:S02]  /*9650*/  PRMT R4, R0, 0x7632, R4 ;  /* 0x0000763200047816 */ /* 0x002fe40000000004 */
[----:B------:R-:W-:Y:S02]  /*9660*/  F2FP.PACK_AB R0, R147, R146 ;  /* 0x000000929300723e */ /* 0x000fe400000000ff */
[----:B----4-:R-:W-:Y:S01]  /*9670*/  F2FP.PACK_AB R2, R145, R144 ;  /* 0x000000909102723e */ /* 0x010fe200000000ff */
        /* <DEDUP_REMOVED lines=8> */
[----:B-1----:R-:W-:-:S05]  /*9700*/  PRMT R4, R0, 0x7632, R4 ;  /* 0x0000763200047816 */ /* 0x002fca0000000004 */
[----:B------:R1:W-:Y:S01]  /*9710*/  STS.U16 [R44+0x80], R4 ;  /* 0x000080042c007388 */ /* 0x0003e20000000400 */
[----:B---3--:R-:W-:Y:S01]  /*9720*/  F2FP.PACK_AB R2, R157, R156 ;  /* 0x0000009c9d02723e */ /* 0x008fe200000000ff */
[----:B------:R-:W-:Y:S01]  /*9730*/  CS2R R34, SRZ ;  /* 0x0000000000227805 */ /* 0x000fe2000001ff00 */
[----:B--2---:R-:W-:Y:S01]  /*9740*/  F2FP.PACK_AB R0, R159, R158 ;  /* 0x0000009e9f00723e */ /* 0x004fe200000000ff */
[----:B------:R-:W-:Y:S01]  /*9750*/  CS2R R36, SRZ ;  /* 0x0000000000247805 */ /* 0x000fe2000001ff00 */
[C---:B------:R-:W-:Y:S02]  /*9760*/  PRMT R5, R2.reuse, 0x7610, R5 ;  /* 0x0000761002057816 */ /* 0x040fe40000000005 */
[----:B------:R-:W-:Y:S02]  /*9770*/  PRMT R3, R2, 0x7632, R3 ;  /* 0x0000763202037816 */ /* 0x000fe40000000003 */
[C---:B------:R-:W-:Y:S01]  /*9780*/  PRMT R2, R0.reuse, 0x7632, R2 ;  /* 0x0000763200027816 */ /* 0x040fe20000000002 */
[----:B------:R2:W-:Y:S04]  /*9790*/  STS.U16 [R39+0x80], R5 ;  /* 0x0000800527007388 */ /* 0x0005e80000000400 */
[----:B------:R3:W-:Y:S01]  /*97a0*/  STS.U16 [R38+0x80], R3 ;  /* 0x0000800326007388 */ /* 0x0007e20000000400 */
[----:B-1----:R-:W-:-:S02]  /*97b0*/  PRMT R4, R0, 0x7610, R4 ;  /* 0x0000761000047816 */ /* 0x002fc40000000004 */
[----:B------:R-:W-:-:S03]  /*97c0*/  F2FP.PACK_AB R0, R153, R152 ;  /* 0x000000989900723e */ /* 0x000fc600000000ff */
[----:B------:R1:W-:Y:S04]  /*97d0*/  STS.U16 [R43+0x80], R4 ;  /* 0x000080042b007388 */ /* 0x0003e80000000400 */
[----:B------:R4:W-:Y:S01]  /*97e0*/  STS.U16 [R42+0x80], R2 ;  /* 0x000080022a007388 */ /* 0x0009e20000000400 */
[----:B--2---:R-:W-:Y:S01]  /*97f0*/  PRMT R5, R0, 0x7610, R5 ;  /* 0x0000761000057816 */ /* 0x004fe20000000005 */
[----:B---3--:R-:W-:-:S04]  /*9800*/  CS2R R38, SRZ ;  /* 0x0000000000267805 */ /* 0x008fc8000001ff00 */
        /* <DEDUP_REMOVED lines=8> */
[----:B------:R3:W-:Y:S04]  /*9890*/  STS.U16 [R47+0x80], R3 ;  /* 0x000080032f007388 */ /* 0x0007e80000000400 */
[----:B------:R4:W-:Y:S04]  /*98a0*/  STS.U16 [R46+0x80], R2 ;  /* 0x000080022e007388 */ /* 0x0009e80000000400 */
[----:B------:R5:W-:Y:S04]  /*98b0*/  STS.U16 [R48+0x80], R0 ;  /* 0x0000800030007388 */ /* 0x000be80000000400 */
[----:B--2---:R-:W2:Y:S01]  /*98c0*/  S2R R51, SR_CTAID.Y ;  /* 0x0000000000337919 */ /* 0x004ea20000002600 */
[----:B-1----:R-:W-:Y:S01]  /*98d0*/  CS2R R44, SRZ ;  /* 0x00000000002c7805 */ /* 0x002fe2000001ff00 */
[----:B---3--:R-:W-:-:S02]  /*98e0*/  PRMT R3, R0, 0x7632, R3 ;  /* 0x0000763200037816 */ /* 0x008fc40000000003 */
[----:B----4-:R-:W-:-:S03]  /*98f0*/  F2FP.PACK_AB R2, R151, R150 ;  /* 0x000000969702723e */ /* 0x010fc600000000ff */
[----:B------:R1:W-:Y:S01]  /*9900*/  STS.U16 [R54+0x80], R3 ;  /* 0x0000800336007388 */ /* 0x0003e20000000400 */
[----:B------:R-:W-:Y:S01]  /*9910*/  CS2R R46, SRZ ;  /* 0x00000000002e7805 */ /* 0x000fe2000001ff00 */
[----:B-----5:R-:W-:Y:S02]  /*9920*/  F2FP.PACK_AB R0, R161, R160 ;  /* 0x000000a0a100723e */ /* 0x020fe400000000ff */
[C---:B------:R-:W-:Y:S02]  /*9930*/  PRMT R4, R2.reuse, 0x7610, R4 ;  /* 0x0000761002047816 */ /* 0x040fe40000000004 */
[----:B------:R-:W-:Y:S02]  /*9940*/  PRMT R2, R2, 0x7632, R2 ;  /* 0x0000763202027816 */ /* 0x000fe40000000002 */
[----:B--2---:R-:W-:Y:S01]  /*9950*/  SHF.R.S32.HI R93, RZ, 0x1f, R51 ;  /* 0x0000001fff5d7819 */ /* 0x004fe20000011433 */
[----:B------:R2:W-:Y:S01]  /*9960*/  STS.U16 [R50+0x80], R4 ;  /* 0x0000800432007388 */ /* 0x0005e20000000400 */
[----:B------:R-:W-:-:S03]  /*9970*/  IADD3 R48, R88, 0x40, RZ ;  /* 0x0000004058307810 */ /* 0x000fc60007ffe0ff */
[----:B------:R3:W-:Y:S01]  /*9980*/  STS.U16 [R49+0x80], R2 ;  /* 0x0000800231007388 */ /* 0x0007e20000000400 */
[C---:B-1----:R-:W-:Y:S02]  /*9990*/  PRMT R3, R0.reuse, 0x7610, R3 ;  /* 0x0000761000037816 */ /* 0x042fe40000000003 */
[----:B------:R-:W-:-:S03]  /*99a0*/  PRMT R0, R0, 0x7632, R0 ;  /* 0x0000763200007816 */ /* 0x000fc60000000000 */
[----:B------:R1:W-:Y:S04]  /*99b0*/  STS.U16 [R53+0x80], R3 ;  /* 0x0000800335007388 */ /* 0x0003e80000000400 */
[----:B------:R4:W-:Y:S01]  /*99c0*/  STS.U16 [R52+0x80], R0 ;  /* 0x0000800034007388 */ /* 0x0009e20000000400 */
[----:B--2---:R-:W-:Y:S01]  /*99d0*/  IMAD.MOV.U32 R50, RZ, RZ, -0x50 ;  /* 0xffffffb0ff327424 */ /* 0x004fe200078e00ff */
[----:B---3--:R-:W-:Y:S02]  /*99e0*/  F2FP.PACK_AB R2, R163, R162 ;  /* 0x000000a2a302723e */ /* 0x008fe400000000ff */
[----:B------:R-:W-:Y:S02]  /*99f0*/  IADD3 R49, R88, 0x80, RZ ;  /* 0x0000008058317810 */ /* 0x000fe40007ffe0ff */
[----:B------:R-:W-:-:S02]  /*9a00*/  PRMT R5, R2, 0x7610, R5 ;  /* 0x0000761002057816 */ /* 0x000fc40000000005 */
[----:B------:R-:W-:-:S03]  /*9a10*/  PRMT R4, R2, 0x7632, R4 ;  /* 0x0000763202047816 */ /* 0x000fc60000000004 */
[----:B------:R2:W-:Y:S04]  /*9a20*/  STS.U16 [R63+0x80], R5 ;  /* 0x000080053f007388 */ /* 0x0005e80000000400 */
[----:B------:R-:W-:Y:S01]  /*9a30*/  STS.U16 [R57+0x80], R4 ;  /* 0x0000800439007388 */ /* 0x000fe20000000400 */
[----:B-1----:R-:W-:Y:S02]  /*9a40*/  F2FP.PACK_AB R3, R167, R166 ;  /* 0x000000a6a703723e */ /* 0x002fe400000000ff */
[----:B----4-:R-:W-:Y:S01]  /*9a50*/  F2FP.PACK_AB R0, R165, R164 ;  /* 0x000000a4a500723e */ /* 0x010fe200000000ff */
[----:B------:R-:W-:-:S03]  /*9a60*/  CS2R R52, SRZ ;  /* 0x0000000000347805 */ /* 0x000fc6000001ff00 */
[C---:B------:R-:W-:Y:S02]  /*9a70*/  PRMT R2, R0.reuse, 0x7610, R2 ;  /* 0x0000761000027816 */ /* 0x040fe40000000002 */
[----:B------:R-:W-:-:S03]  /*9a80*/  PRMT R0, R0, 0x7632, R0 ;  /* 0x0000763200007816 */ /* 0x000fc60000000000 */
[----:B------:R1:W-:Y:S04]  /*9a90*/  STS.U16 [R56+0x80], R2 ;  /* 0x0000800238007388 */ /* 0x0003e80000000400 */
[----:B------:R3:W-:Y:S01]  /*9aa0*/  STS.U16 [R55+0x80], R0 ;  /* 0x0000800037007388 */ /* 0x0007e20000000400 */
[----:B--2---:R-:W-:-:S03]  /*9ab0*/  PRMT R5, R3, 0x7632, R5 ;  /* 0x0000763203057816 */ /* 0x004fc60000000005 */
[----:B------:R2:W-:Y:S04]  /*9ac0*/  STS.U16 [R58+0x80], R3 ;  /* 0x000080033a007388 */ /* 0x0005e80000000400 */
[----:B------:R4:W-:Y:S01]  /*9ad0*/  STS.U16 [R64+0x80], R5 ;  /* 0x0000800540007388 */ /* 0x0009e20000000400 */
[----:B-1----:R-:W-:Y:S01]  /*9ae0*/  F2FP.PACK_AB R2, R169, R168 ;  /* 0x000000a8a902723e */ /* 0x002fe200000000ff */
[----:B------:R-:W-:-:S03]  /*9af0*/  CS2R R56, SRZ ;  /* 0x0000000000387805 */ /* 0x000fc6000001ff00 */
[C---:B------:R-:W-:Y:S01]  /*9b00*/  PRMT R4, R2.reuse, 0x7610, R4 ;  /* 0x0000761002047816 */ /* 0x040fe20000000004 */
[----:B---3--:R-:W-:Y:S01]  /*9b10*/  CS2R R54, SRZ ;  /* 0x0000000000367805 */ /* 0x008fe2000001ff00 */
[----:B------:R-:W-:Y:S02]  /*9b20*/  F2FP.PACK_AB R0, R171, R170 ;  /* 0x000000aaab00723e */ /* 0x000fe400000000ff */
[----:B--2---:R-:W-:Y:S01]  /*9b30*/  PRMT R3, R2, 0x7632, R3 ;  /* 0x0000763202037816 */ /* 0x004fe20000000003 */
[----:B------:R1:W-:Y:S01]  /*9b40*/  STS.U16 [R62+0x80], R4 ;  /* 0x000080043e007388 */ /* 0x0003e20000000400 */
[C---:B------:R-:W-:Y:S02]  /*9b50*/  PRMT R2, R0.reuse, 0x7610, R2 ;  /* 0x0000761000027816 */ /* 0x040fe40000000002 */
[----:B------:R-:W-:Y:S01]  /*9b60*/  PRMT R0, R0, 0x7632, R0 ;  /* 0x0000763200007816 */ /* 0x000fe20000000000 */
[----:B------:R-:W-:Y:S01]  /*9b70*/  STS.U16 [R61+0x80], R3 ;  /* 0x000080033d007388 */ /* 0x000fe20000000400 */
[----:B----4-:R-:W-:-:S03]  /*9b80*/  CS2R R64, SRZ ;  /* 0x0000000000407805 */ /* 0x010fc6000001ff00 */
[----:B------:R2:W-:Y:S04]  /*9b90*/  STS.U16 [R60+0x80], R2 ;  /* 0x000080023c007388 */ /* 0x0005e80000000400 */
[----:B------:R3:W-:Y:S04]  /*9ba0*/  STS.U16 [R59+0x80], R0 ;  /* 0x000080003b007388 */ /* 0x0007e80000000400 */
[----:B-1----:R-:W1:Y:S01]  /*9bb0*/  S2R R4, SR_CTAID.X ;  /* 0x0000000000047919 */ /* 0x002e620000002500 */
[----:B------:R-:W-:Y:S01]  /*9bc0*/  CS2R R62, SRZ ;  /* 0x00000000003e7805 */ /* 0x000fe2000001ff00 */
[----:B--2---:R-:W-:Y:S01]  /*9bd0*/  CS2R R60, SRZ ;  /* 0x00000000003c7805 */ /* 0x004fe2000001ff00 */
[----:B------:R-:W-:Y:S01]  /*9be0*/  IMAD.WIDE.U32 R2, R51, c[0x0][0x338], R88 ;  /* 0x0000ce0033027a25 */ /* 0x000fe200078e0058 */
[----:B---3--:R-:W-:-:S03]  /*9bf0*/  CS2R R58, SRZ ;  /* 0x00000000003a7805 */ /* 0x008fc6000001ff00 */
[----:B------:R-:W-:Y:S01]  /*9c00*/  IMAD.SHL.U32 R0, R180, 0x2, RZ ;  /* 0x00000002b4007824 */ /* 0x000fe200078e00ff */
[----:B------:R-:W-:Y:S01]  /*9c10*/  BAR.SYNC.DEFER_BLOCKING 0x1, 0x100 ;  /* 0x0044000000007b1d */ /* 0x000fe20000010000 */
[----:B-1----:R-:W-:-:S05]  /*9c20*/  IMAD R50, R4, R50, c[0x0][0x2f0] ;  /* 0x0000bc0004327624 */ /* 0x002fca00078e0232 */
[----:B------:R-:W-:-:S04]  /*9c30*/  IMNMX R50, R50, 0x50, PT ;  /* 0x0000005032327817 */ /* 0x000fc80003800200 */
[----:B------:R-:W-:Y:S01]  /*9c40*/  ISETP.GE.AND P6, PT, R90, R50, PT ;  /* 0x000000325a00720c */ /* 0x000fe20003fc6270 */
[----:B------:R-:W1:Y:S04]  /*9c50*/  @!P2 LDS.128 R12, [R0+0x7880] ;  /* 0x00788000000ca984 */ /* 0x000e680000000c00 */
[----:B------:R-:W2:Y:S04]  /*9c60*/  @!P2 LDS.128 R16, [R0+0xa080] ;  /* 0x00a080000010a984 */ /* 0x000ea80000000c00 */
[----:B------:R-:W3:Y:S04]  /*9c70*/  @!P2 LDS.128 R20, [R0+0xc880] ;  /* 0x00c880000014a984 */ /* 0x000ee80000000c00 */
[----:B------:R-:W4:Y:S04]  /*9c80*/  @!P1 LDS.128 R24, [R0+0x8880] ;  /* 0x0088800000189984 */ /* 0x000f280000000c00 */
[----:B------:R-:W5:Y:S04]  /*9c90*/  @!P1 LDS.128 R28, [R0+0xb080] ;  /* 0x00b08000001c9984 */ /* 0x000f680000000c00 */
[----:B------:R-:W1:Y:S04]  /*9ca0*/  @!P1 LDS.128 R32, [R0+0xd880] ;  /* 0x00d8800000209984 */ /* 0x000e680000000c00 */
        /* <DEDUP_REMOVED lines=11> */
[----:B------:R2:W1:Y:S02]  /*9d60*/  @!P0 LDS.128 R84, [R0+0x7080] ;  /* 0x0070800000548984 */ /* 0x0004640000000c00 */
[----:B--2---:R-:W-:-:S04]  /*9d70*/  IMAD R0, R93, c[0x0][0x338], RZ ;  /* 0x0000ce005d007a24 */ /* 0x004fc800078e02ff */
[----:B------:R-:W-:-:S04]  /*9d80*/  IMAD R0, R51, c[0x0][0x33c], R0 ;  /* 0x0000cf0033007a24 */ /* 0x000fc800078e0200 */
[----:B------:R-:W-:-:S04]  /*9d90*/  IMAD.IADD R3, R3, 0x1, R0 ;  /* 0x0000000103037824 */ /* 0x000fc800078e0200 */
[----:B------:R-:W-:-:S04]  /*9da0*/  IMAD.WIDE.U32 R10, R92, c[0x0][0x340], R2 ;  /* 0x0000d0005c0a7a25 */ /* 0x000fc800078e0002 */
[----:B------:R-:W-:-:S04]  /*9db0*/  IMAD.WIDE R2, R4, 0x50, R90 ;  /* 0x0000005004027825 */ /* 0x000fc800078e025a */
[----:B------:R-:W-:Y:S01]  /*9dc0*/  IMAD.IADD R7, R11, 0x1, R6 ;  /* 0x000000010b077824 */ /* 0x000fe200078e0206 */
[----:B------:R-:W-:Y:S05]  /*9dd0*/  @P6 BRA `(.L_x_845) ;  /* 0x000000d000006947 */ /* 0x000fea0003800000 */
[----:B-1-345:R-:W-:Y:S01]  /*9de0*/  IMAD R0, R3, c[0x0][0x330], RZ ;  /* 0x0000cc0003007a24 */ /* 0x03afe200078e02ff */
        /* <DEDUP_REMOVED lines=12> */
.L_x_845:
[----:B-1-345:R-:W-:Y:S05]  /*9eb0*/  BSYNC B0 ;  /* 0x0000000000007941 */ /* 0x03afea0003800000 */
.L_x_844:
[----:B------:R-:W-:Y:S01]  /*9ec0*/  IADD3 R0, R90, 0x20, RZ ;  /* 0x000000205a007810 */ /* 0x000fe20007ffe0ff */
[----:B------:R-:W-:Y:S03]  /*9ed0*/  BSSY B0, `(.L_x_846) ;  /* 0x0000013000007945 */ /* 0x000fe60003800000 */
[----:B------:R-:W-:-:S13]  /*9ee0*/  ISETP.GE.AND P5, PT, R0, R50, PT ;  /* 0x000000320000720c */ /* 0x000fda0003fa6270 */
[----:B------:R-:W-:Y:S05]  /*9ef0*/  @P5 BRA `(.L_x_847) ;  /* 0x0000010000005947 */ /* 0x000fea0003800000 */
[----:B------:R-:W-:Y:S02]  /*9f00*/  IADD3 R0, P0, R2, 0x20, RZ ;  /* 0x0000002002007810 */ /* 0x000fe40007f1e0ff */
[----:B------:R-:W-:Y:S02]  /*9f10*/  MOV R5, R7 ;  /* 0x0000000700057202 */ /* 0x000fe40000000f00 */
        /* <DEDUP_REMOVED lines=11> */
[----:B------:R1:W-:Y:S04]  /*9fd0*/  @!P2 STG.E.128 [R4.64], R24 ;  /* 0x000000180400a986 */ /* 0x0003e8000c101d12 */
[----:B------:R1:W-:Y:S04]  /*9fe0*/  @!P1 STG.E.128 [R4.64+0x80], R28 ;  /* 0x0000801c04009986 */ /* 0x0003e8000c101d12 */
[----:B------:R1:W-:Y:S02]  /*9ff0*/  @!P0 STG.E.128 [R4.64+0x100], R32 ;  /* 0x0001002004008986 */ /* 0x0003e4000c101d12 */
.L_x_847:
[----:B------:R-:W-:Y:S05]  /*a000*/  BSYNC B0 ;  /* 0x0000000000007941 */ /* 0x000fea0003800000 */
.L_x_846:
[----:B------:R-:W-:Y:S01]  /*a010*/  IADD3 R0, R90, 0x40, RZ ;  /* 0x000000405a007810 */ /* 0x000fe20007ffe0ff */
[----:B------:R-:W-:Y:S03]  /*a020*/  BSSY B0, `(.L_x_848) ;  /* 0x0000012000007945 */ /* 0x000fe60003800000 */
[----:B------:R-:W-:-:S13]  /*a030*/  ISETP.GE.AND P4, PT, R0, R50, PT ;  /* 0x000000320000720c */ /* 0x000fda0003f86270 */
[----:B------:R-:W-:Y:S05]  /*a040*/  @P4 BRA `(.L_x_849) ;  /* 0x000000f000004947 */ /* 0x000fea0003800000 */
[----:B------:R-:W-:Y:S01]  /*a050*/  IADD3 R0, P0, R2, 0x40, RZ ;  /* 0x0000004002007810 */ /* 0x000fe20007f1e0ff */
[----:B------:R-:W-:Y:S01]  /*a060*/  IMAD.MOV.U32 R6, RZ, RZ, R10 ;  /* 0x000000ffff067224 */ /* 0x000fe200078e000a */
[----:B------:R-:W-:Y:S02]  /*a070*/  ISETP.GE.AND P2, PT, R88, c[0x0][0x324], PT ;  /* 0x0000c90058007a0c */ /* 0x000fe40003f46270 */
[----:B------:R-:W-:Y:S01]  /*a080*/  ISETP.GE.AND P1, PT, R48, c[0x0][0x324], PT ;  /* 0x0000c90030007a0c */ /* 0x000fe20003f26270 */
[----:B-1----:R-:W-:Y:S01]  /*a090*/  IMAD.X R4, RZ, RZ, R3, P0 ;  /* 0x000000ffff047224 */ /* 0x002fe200000e0603 */
[----:B------:R-:W-:Y:S01]  /*a0a0*/  ISETP.GE.AND P0, PT, R49, c[0x0][0x324], PT ;  /* 0x0000c90031007a0c */ /* 0x000fe20003f06270 */
[----:B------:R-:W-:-:S04]  /*a0b0*/  IMAD.WIDE.U32 R6, R0, c[0x0][0x330], R6 ;  /* 0x0000cc0000067a25 */ /* 0x000fc800078e0006 */
        /* <DEDUP_REMOVED lines=8> */
.L_x_849:
[----:B------:R-:W-:Y:S05]  /*a140*/  BSYNC B0 ;  /* 0x0000000000007941 */ /* 0x000fea0003800000 */
.L_x_848:
        /* <DEDUP_REMOVED lines=23> */
.L_x_851:
[----:B------:R-:W-:Y:S05]  /*a2c0*/  BSYNC B0 ;  /* 0x0000000000007941 */ /* 0x000fea0003800000 */
.L_x_850:
        /* <DEDUP_REMOVED lines=18> */
.L_x_853:
[----:B------:R-:W-:Y:S05]  /*a3f0*/  BSYNC B0 ;  /* 0x0000000000007941 */ /* 0x000fea0003800000 */
.L_x_852:
[----:B------:R-:W-:Y:S05]  /*a400*/  @P4 EXIT ;  /* 0x000000000000494d */ /* 0x000fea0003800000 */
[----:B------:R-:W-:Y:S02]  /*a410*/  IADD3 R0, P0, R2, 0x40, RZ ;  /* 0x0000004002007810 */ /* 0x000fe40007f1e0ff */
[----:B------:R-:W-:-:S03]  /*a420*/  ISETP.GE.AND P1, PT, R88, c[0x0][0x2f4], PT ;  /* 0x0000bd0058007a0c */ /* 0x000fc60003f26270 */
[----:B------:R-:W-:Y:S01]  /*a430*/  IMAD.X R2, RZ, RZ, R3, P0 ;  /* 0x000000ffff027224 */ /* 0x000fe200000e0603 */
[----:B------:R-:W-:Y:S02]  /*a440*/  MOV R3, R7 ;  /* 0x0000000700037202 */ /* 0x000fe40000000f00 */
[----:B------:R-:W-:Y:S01]  /*a450*/  ISETP.GE.AND P0, PT, R48, c[0x0][0x2f4], PT ;  /* 0x0000bd0030007a0c */ /* 0x000fe20003f06270 */
[----:B------:R-:W-:Y:S02]  /*a460*/  IMAD R6, R2, c[0x0][0x300], RZ ;  /* 0x0000c00002067a24 */ /* 0x000fe400078e02ff */
[----:B------:R-:W-:-:S04]  /*a470*/  IMAD.MOV.U32 R2, RZ, RZ, R10 ;  /* 0x000000ffff027224 */ /* 0x000fc800078e000a */
[----:B-1----:R-:W-:-:S04]  /*a480*/  IMAD.WIDE.U32 R4, R0, c[0x0][0x300], R2 ;  /* 0x0000c00000047a25 */ /* 0x002fc800078e0002 */
[----:B------:R-:W-:Y:S01]  /*a490*/  IMAD R0, R0, c[0x0][0x304], R6 ;  /* 0x0000c10000007a24 */ /* 0x000fe200078e0206 */
[----:B------:R-:W-:-:S03]  /*a4a0*/  LEA R2, P2, R4, c[0x0][0x2e8], 0x1 ;  /* 0x0000ba0004027a11 */ /* 0x000fc600078408ff */
        /* <DEDUP_REMOVED lines=8> */
.L_x_843:
[----:B------:R-:W1:Y:S01]  /*a530*/  S2R R19, SR_CTAID.Y ;  /* 0x0000000000137919 */ /* 0x000e620000002600 */
[----:B------:R-:W-:Y:S01]  /*a540*/  SHF.R.S32.HI R0, RZ, 0x1f, R230 ;  /* 0x0000001fff007819 */ /* 0x000fe200000114e6 */
[----:B------:R-:W-:Y:S01]  /*a550*/  BSSY B0, `(.L_x_854) ;  /* 0x0000028000007945 */ /* 0x000fe20003800000 */
[----:B------:R-:W-:Y:S01]  /*a560*/  MOV R18, 0xffffffb0 ;  /* 0xffffffb000127802 */ /* 0x000fe20000000f00 */
[----:B------:R-:W2:Y:S01]  /*a570*/  S2R R4, SR_CTAID.X ;  /* 0x0000000000047919 */ /* 0x000ea20000002500 */
[----:B------:R-:W-:-:S03]  /*a580*/  LEA.HI R8, R0, R230, RZ, 0x3 ;  /* 0x000000e600087211 */ /* 0x000fc600078f18ff */
[----:B------:R-:W3:Y:S01]  /*a590*/  S2R R20, SR_CTAID.Z ;  /* 0x0000000000147919 */ /* 0x000ee20000002700 */
[----:B------:R-:W-:Y:S02]  /*a5a0*/  LOP3.LUT R0, R8, 0x1ffffff8, RZ, 0xc0, !PT ;  /* 0x1ffffff808007812 */ /* 0x000fe400078ec0ff */
[----:B------:R-:W-:-:S03]  /*a5b0*/  SHF.R.S32.HI R8, RZ, 0x3, R8 ;  /* 0x00000003ff087819 */ /* 0x000fc60000011408 */
[----:B------:R-:W-:Y:S01]  /*a5c0*/  IMAD.IADD R0, R230, 0x1, -R0 ;  /* 0x00000001e6007824 */ /* 0x000fe200078e0a00 */
[----:B------:R-:W-:-:S03]  /*a5d0*/  SHF.R.S32.HI R9, RZ, 0x1f, R8 ;  /* 0x0000001fff097819 */ /* 0x000fc60000011408 */
[----:B------:R-:W-:-:S05]  /*a5e0*/  IMAD.SHL.U32 R10, R0, 0x8, RZ ;  /* 0x00000008000a7824 */ /* 0x000fca00078e00ff */
[----:B------:R-:W-:Y:S02]  /*a5f0*/  SHF.R.S32.HI R11, RZ, 0x1f, R10 ;  /* 0x0000001fff0b7819 */ /* 0x000fe4000001140a */
[----:B-1----:R-:W-:Y:S02]  /*a600*/  SHF.R.S32.HI R21, RZ, 0x1f, R19 ;  /* 0x0000001fff157819 */ /* 0x002fe40000011413 */
[----:B------:R-:W-:Y:S01]  /*a610*/  IADD3 R16, R10, 0x40, RZ ;  /* 0x000000400a107810 */ /* 0x000fe20007ffe0ff */
[----:B--2---:R-:W-:Y:S01]  /*a620*/  IMAD R18, R4, R18, c[0x0][0x2f0] ;  /* 0x0000bc0004127624 */ /* 0x004fe200078e0212 */
[----:B------:R-:W-:Y:S01]  /*a630*/  IADD3 R17, R10, 0x80, RZ ;  /* 0x000000800a117810 */ /* 0x000fe20007ffe0ff */
[----:B------:R-:W-:Y:S01]  /*a640*/  IMAD R0, R21, c[0x0][0x308], RZ ;  /* 0x0000c20015007a24 */ /* 0x000fe200078e02ff */
[----:B---3--:R-:W-:Y:S01]  /*a650*/  SHF.R.S32.HI R22, RZ, 0x1f, R20 ;  /* 0x0000001fff167819 */ /* 0x008fe20000011414 */
[----:B------:R-:W-:Y:S01]  /*a660*/  IMAD.WIDE.U32 R2, R19, c[0x0][0x308], R10 ;  /* 0x0000c20013027a25 */ /* 0x000fe200078e000a */
[----:B------:R-:W-:-:S03]  /*a670*/  ISETP.GE.AND P6, PT, R8, R18, PT ;  /* 0x000000120800720c */ /* 0x000fc60003fc6270 */
[----:B------:R-:W-:Y:S02]  /*a680*/  IMAD R0, R19, c[0x0][0x30c], R0 ;  /* 0x0000c30013007a24 */ /* 0x000fe400078e0200 */
[----:B------:R-:W-:Y:S02]  /*a690*/  IMAD R6, R22, c[0x0][0x310], RZ ;  /* 0x0000c40016067a24 */ /* 0x000fe400078e02ff */
[----:B------:R-:W-:Y:S02]  /*a6a0*/  IMAD.IADD R3, R3, 0x1, R0 ;  /* 0x0000000103037824 */ /* 0x000fe400078e0200 */
[C---:B------:R-:W-:Y:S02]  /*a6b0*/  IMAD R6, R20.reuse, c[0x0][0x314], R6 ;  /* 0x0000c50014067a24 */ /* 0x040fe400078e0206 */
[----:B------:R-:W-:-:S04]  /*a6c0*/  IMAD.WIDE.U32 R14, R20, c[0x0][0x310], R2 ;  /* 0x0000c400140e7a25 */ /* 0x000fc800078e0002 */
[----:B------:R-:W-:Y:S01]  /*a6d0*/  IMAD.WIDE R2, R4, 0x50, R8 ;  /* 0x0000005004027825 */ /* 0x000fe200078e0208 */
        /* <DEDUP_REMOVED lines=15> */
.L_x_855:
[----:B------:R-:W-:Y:S05]  /*a7d0*/  BSYNC B0 ;  /* 0x0000000000007941 */ /* 0x000fea0003800000 */
.L_x_854:
        /* <DEDUP_REMOVED lines=8> */
[----:B-1----:R-:W-:Y:S01]  /*a860*/  IMAD.X R4, RZ, RZ, R3, P0 ;  /* 0x000000ffff047224 */ /* 0x002fe200000e0603 */
        /* <DEDUP_REMOVED lines=11> */
.L_x_857:
[----:B------:R-:W-:Y:S05]  /*a920*/  BSYNC B0 ;  /* 0x0000000000007941 */ /* 0x000fea0003800000 */
.L_x_856:
        /* <DEDUP_REMOVED lines=19> */
.L_x_859:
[----:B------:R-:W-:Y:S05]  /*aa60*/  BSYNC B0 ;  /* 0x0000000000007941 */ /* 0x000fea0003800000 */
.L_x_858:
        /* <DEDUP_REMOVED lines=23> */
.L_x_861:
[----:B------:R-:W-:Y:S05]  /*abe0*/  BSYNC B0 ;  /* 0x0000000000007941 */ /* 0x000fea0003800000 */
.L_x_860:
[----:B------:R-:W-:Y:S01]  /*abf0*/  BSSY B0, `(.L_x_862) ;  /* 0x0000012000007945 */ /* 0x000fe20003800000 */
[----:B------:R-:W-:Y:S05]  /*ac00*/  @P5 BRA `(.L_x_863) ;  /* 0x0000010000005947 */ /* 0x000fea0003800000 */
[----:B------:R-:W-:Y:S01]  /*ac10*/  IADD3 R0, P0, R2, 0x20, RZ ;  /* 0x0000002002007810 */ /* 0x000fe20007f1e0ff */
[----:B------:R-:W-:Y:S01]  /*ac20*/  IMAD.MOV.U32 R8, RZ, RZ, R12 ;  /* 0x000000ffff087224 */ /* 0x000fe200078e000c */
[----:B------:R-:W-:-:S02]  /*ac30*/  MOV R9, R7 ;  /* 0x0000000700097202 */ /* 0x000fc40000000f00 */
        /* <DEDUP_REMOVED lines=13> */
.L_x_863:
[----:B------:R-:W-:Y:S05]  /*ad10*/  BSYNC B0 ;  /* 0x0000000000007941 */ /* 0x000fea0003800000 */
.L_x_862:
        /* <DEDUP_REMOVED lines=19> */
.L_x_864:
        /* <DEDUP_REMOVED lines=11> */
.L_x_1411:


//--------------------- .text._ZN7cutlass13device_kernelIN5flash19enable_sm80_to_sm89INS1_16FlashAttnBwdSm80INS1_25CollectiveMainloopBwdSm80ILi2ELi1EN4cute5tupleIJNS5_1CILi64EEENS7_ILi80EEENS7_ILi192EEEEEENS_6half_tEfNS_4arch4Sm80ELb0ELb1ELb1ELb0ELb1ELb0ELb1ELb0ELi2ELi4ELi2ELi2ELb0EEENS1_21CollectiveEpilogueBwdISB_SC_SE_Li256ELb0ELb1ELi4EEENS1_19SingleTileSchedulerILb0ELb0ELb0ELi80EEEEEEEEEvNT_6ParamsE --------------------------
	.section	.text._ZN7cutlass13device_kernelIN5flash19enable_sm80_to_sm89INS1_16FlashAttnBwdSm80INS1_25CollectiveMainloopBwdSm80ILi2ELi1EN4cute5tupleIJNS5_1CILi64EEENS7_ILi80EEENS7_ILi192EEEEEENS_6half_tEfNS_4arch4Sm80ELb0ELb1ELb1ELb0ELb1ELb0ELb1ELb0ELi2ELi4ELi2ELi2ELb0EEENS1_21CollectiveEpilogueBwdISB_SC_SE_Li256ELb0ELb1ELi4EEENS1_19SingleTileSchedulerILb0ELb0ELb0ELi80EEEEEEEEEvNT_6ParamsE,"ax",@progbits
	.sectioninfo	@"SHI_REGISTERS=255"
	.align	128
.text._ZN7cutlass13device_kernelIN5flash19enable_sm80_to_sm89INS1_16FlashAttnBwdSm80INS1_25CollectiveMainloopBwdSm80ILi2ELi1EN4cute5tupleIJNS5_1CILi64EEENS7_ILi80EEENS7_ILi192EEEEEENS_6half_tEfNS_4arch4Sm80ELb0ELb1ELb1ELb0ELb1ELb0ELb1ELb0ELi2ELi4ELi2ELi2ELb0EEENS1_21CollectiveEpilogueBwdISB_SC_SE_Li256ELb0ELb1ELi4EEENS1_19SingleTileSchedulerILb0ELb0ELb0ELi80EEEEEEEEEvNT_6ParamsE:
        .type           _ZN7cutlass13device_kernelIN5flash19enable_sm80_to_sm89INS1_16FlashAttnBwdSm80INS1_25CollectiveMainloopBwdSm80ILi2ELi1EN4cute5tupleIJNS5_1CILi64EEENS7_ILi80EEENS7_ILi192EEEEEENS_6half_tEfNS_4arch4Sm80ELb0ELb1ELb1ELb0ELb1ELb0ELb1ELb0ELi2ELi4ELi2ELi2ELb0EEENS1_21CollectiveEpilogueBwdISB_SC_SE_Li256ELb0ELb1ELi4EEENS1_19SingleTileSchedulerILb0ELb0ELb0ELi80EEEEEEEEEvNT_6ParamsE,@function
        .size           _ZN7cutlass13device_kernelIN5flash19enable_sm80_to_sm89INS1_16FlashAttnBwdSm80INS1_25CollectiveMainloopBwdSm80ILi2ELi1EN4cute5tupleIJNS5_1CILi64EEENS7_ILi80EEENS7_ILi192EEEEEENS_6half_tEfNS_4arch4Sm80ELb0ELb1ELb1ELb0ELb1ELb0ELb1ELb0ELi2ELi4ELi2ELi2ELb0EEENS1_21CollectiveEpilogueBwdISB_SC_SE_Li256ELb0ELb1ELi4EEENS1_19SingleTileSchedulerILb0ELb0ELb0ELi80EEEEEEEEEvNT_6ParamsE,(.L_x_1412 - _ZN7cutlass13device_kernelIN5flash19enable_sm80_to_sm89INS1_16FlashAttnBwdSm80INS1_25CollectiveMainloopBwdSm80ILi2ELi1EN4cute5tupleIJNS5_1CILi64EEENS7_ILi80EEENS7_ILi192EEEEEENS_6half_tEfNS_4arch4Sm80ELb0ELb1ELb1ELb0ELb1ELb0ELb1ELb0ELi2ELi4ELi2ELi2ELb0EEENS1_21CollectiveEpilogueBwdISB_SC_SE_Li256ELb0ELb1ELi4EEENS1_19SingleTileSchedulerILb0ELb0ELb0ELi80EEEEEEEEEvNT_6ParamsE)
        .other          _ZN7cutlass13device_kernelIN5flash19enable_sm80_to_sm89INS1_16FlashAttnBwdSm80INS1_25CollectiveMainloopBwdSm80ILi2ELi1EN4cute5tupleIJNS5_1CILi64EEENS7_ILi80EEENS7_ILi192EEEEEENS_6half_tEfNS_4arch4Sm80ELb0ELb1ELb1ELb0ELb1ELb0ELb1ELb0ELi2ELi4ELi2ELi2ELb0EEENS1_21CollectiveEpilogueBwdISB_SC_SE_Li256ELb0ELb1ELi4EEENS1_19SingleTileSchedulerILb0ELb0ELb0ELi80EEEEEEEEEvNT_6ParamsE,@"STO_CUDA_ENTRY STV_DEFAULT"
_ZN7cutlass13device_kernelIN5flash19enable_sm80_to_sm89INS1_16FlashAttnBwdSm80INS1_25CollectiveMainloopBwdSm80ILi2ELi1EN4cute5tupleIJNS5_1CILi64EEENS7_ILi80EEENS7_ILi192EEEEEENS_6half_tEfNS_4arch4Sm80ELb0ELb1ELb1ELb0ELb1ELb0ELb1ELb0ELi2ELi4ELi2ELi2ELb0EEENS1_21CollectiveEpilogueBwdISB_SC_SE_Li256ELb0ELb1ELi4EEENS1_19SingleTileSchedulerILb0ELb0ELb0ELi80EEEEEEEEEvNT_6ParamsE:
        /* <DEDUP_REMOVED lines=25> */
.L_x_865:
        /* <DEDUP_REMOVED lines=564> */
.L_x_877:
        /* <DEDUP_REMOVED lines=213> */
.L_x_869:
[----:B------:R-:W-:Y:S11]  /*3220*/  ISETP.NE.AND P0, PT, R249, c[0x0][0x2a8], PT ;  /* 0x0000aa00f9007a0c */ /* 0x000ff60003f05270 */
[----:B------:R-:W-:Y:S02]  /*3230*/  @!UPT UIADD3 URZ, URZ, URZ, URZ ;  /* 0x0000003f3f3ff290 */ /* 0x000fe4000fffe03f */
[----:B------:R-:W-:Y:S05]  /*3240*/  @P0 IMAD.HI.U32 R4, R3, c[0x0][0x2ac], RZ ;  /* 0x0000ab0003040a27 */ /* 0x000fea00078e00ff */
[----:B------:R-:W-:Y:S02]  /*3250*/  @P0 SHF.R.U32.HI R3, RZ, c[0x0][0x2b0], R4 ;  /* 0x0000ac00ff030a19 */ /* 0x000fe40000011604 */
.L_x_870:
[----:B------:R-:W-:Y:S05]  /*3260*/  BSYNC B0 ;  /* 0x0000000000007941 */ /* 0x000fea0003800000 */
.L_x_868:
[C-C-:B------:R-:W-:Y:S01]  /*3270*/  IADD3 R4, R2.reuse, c[0x0][0x2a4], R228.reuse ;  /* 0x0000a90002047a10 */ /* 0x140fe20007ffe0e4 */
[----:B------:R-:W-:Y:S01]  /*3280*/  IMAD R3, R3, c[0x0][0x2a8], R235 ;  /* 0x0000aa0003037a24 */ /* 0x000fe200078e02eb */
[----:B------:R-:W-:Y:S02]  /*3290*/  IADD3 R109, R2, UR10, R228 ;  /* 0x0000000a026d7c10 */ /* 0x000fe4000fffe0e4 */
[----:B------:R-:W-:Y:S02]  /*32a0*/  IMNMX R4, R229, R4, PT ;  /* 0x00000004e5047217 */ /* 0x000fe40003800200 */
[----:B------:R-:W-:Y:S02]  /*32b0*/  IADD3 R110, R3, c[0x0][0x2a8], RZ ;  /* 0x0000aa00036e7a10 */ /* 0x000fe40007ffe0ff */
[----:B------:R-:W-:Y:S02]  /*32c0*/  IMNMX R109, R109, R3, !PT ;  /* 0x000000036d6d7217 */ /* 0x000fe40007800200 */
[----:B------:R-:W-:Y:S02]  /*32d0*/  IMNMX R110, R4, R110, PT ;  /* 0x0000006e046e7217 */ /* 0x000fe40003800200 */
.L_x_867:
        /* <DEDUP_REMOVED lines=17> */
.L_x_873:
[----:B------:R-:W-:Y:S11]  /*33f0*/  ISETP.NE.AND P0, PT, R249, c[0x0][0x2a8], PT ;  /* 0x0000aa00f9007a0c */ /* 0x000ff60003f05270 */
[----:B------:R-:W-:Y:S02]  /*3400*/  @!UPT UIADD3 URZ, URZ, URZ, URZ ;  /* 0x0000003f3f3ff290 */ /* 0x000fe4000fffe03f */
[----:B------:R-:W-:Y:S05]  /*3410*/  @P0 IMAD.HI.U32 R3, R2, c[0x0][0x2ac], RZ ;  /* 0x0000ab0002030a27 */ /* 0x000fea00078e00ff */
[----:B------:R-:W-:Y:S02]  /*3420*/  @P0 SHF.R.U32.HI R2, RZ, c[0x0][0x2b0], R3 ;  /* 0x0000ac00ff020a19 */ /* 0x000fe40000011603 */
.L_x_874:
[----:B------:R-:W-:Y:S05]  /*3430*/  BSYNC B0 ;  /* 0x0000000000007941 */ /* 0x000fea0003800000 */
.L_x_872:
[----:B------:R-:W-:Y:S05]  /*3440*/  IMAD R2, R2, c[0x0][0x2a8], R235 ;  /* 0x0000aa0002027a24 */ /* 0x000fea00078e02eb */
[----:B------:R-:W-:Y:S02]  /*3450*/  IADD3 R3, R2, c[0x0][0x2a8], RZ ;  /* 0x0000aa0002037a10 */ /* 0x000fe40007ffe0ff */
[----:B------:R-:W-:Y:S02]  /*3460*/  IMNMX R107, R107, R2, !PT ;  /* 0x000000026b6b7217 */ /* 0x000fe40007800200 */
[----:B------:R-:W-:Y:S02]  /*3470*/  IMNMX R108, R108, R3, PT ;  /* 0x000000036c6c7217 */ /* 0x000fe40003800200 */
.L_x_871:
        /* <DEDUP_REMOVED lines=79> */
.L_x_875:
        /* <DEDUP_REMOVED lines=547> */
.L_x_876:
        /* <DEDUP_REMOVED lines=296> */
.L_x_866:
        /* <DEDUP_REMOVED lines=777> */
.L_x_880:
[----:B-1-345:R-:W-:Y:S05]  /*9eb0*/  BSYNC B0 ;  /* 0x0000000000007941 */ /* 0x03afea0003800000 */
.L_x_879:
        /* <DEDUP_REMOVED lines=20> */
.L_x_882:
[----:B------:R-:W-:Y:S05]  /*a000*/  BSYNC B0 ;  /* 0x0000000000007941 */ /* 0x000fea0003800000 */
.L_x_881:
        /* <DEDUP_REMOVED lines=19> */
.L_x_884:
[----:B------:R-:W-:Y:S05]  /*a140*/  BSYNC B0 ;  /* 0x0000000000007941 */ /* 0x000fea0003800000 */
.L_x_883:
        /* <DEDUP_REMOVED lines=23> */
.L_x_886:
[----:B------:R-:W-:Y:S05]  /*a2c0*/  BSYNC B0 ;  /* 0x0000000000007941 */ /* 0x000fea0003800000 */
.L_x_885:
        /* <DEDUP_REMOVED lines=18> */
.L_x_888:
[----:B------:R-:W-:Y:S05]  /*a3f0*/  BSYNC B0 ;  /* 0x0000000000007941 */ /* 0x000fea0003800000 */
.L_x_887:
        /* <DEDUP_REMOVED lines=19> */
.L_x_878:
        /* <DEDUP_REMOVED lines=42> */
.L_x_890:
[----:B------:R-:W-:Y:S05]  /*a7d0*/  BSYNC B0 ;  /* 0x0000000000007941 */ /* 0x000fea0003800000 */
.L_x_889:
        /* <DEDUP_REMOVED lines=20> */
.L_x_892:
[----:B------:R-:W-:Y:S05]  /*a920*/  BSYNC B0 ;  /* 0x0000000000007941 */ /* 0x000fea0003800000 */
.L_x_891:
        /* <DEDUP_REMOVED lines=19> */
.L_x_894:
[----:B------:R-:W-:Y:S05]  /*aa60*/  BSYNC B0 ;  /* 0x0000000000007941 */ /* 0x000fea0003800000 */
.L_x_893:
        /* <DEDUP_REMOVED lines=23> */
.L_x_896:
[----:B------:R-:W-:Y:S05]  /*abe0*/  BSYNC B0 ;  /* 0x0000000000007941 */ /* 0x000fea0003800000 */
.L_x_895:
        /* <DEDUP_REMOVED lines=18> */
.L_x_898:
[----:B------:R-:W-:Y:S05]  /*ad10*/  BSYNC B0 ;  /* 0x0000000000007941 */ /* 0x000fea0003800000 */
.L_x_897:
        /* <DEDUP_REMOVED lines=19> */
.L_x_899:
        /* <DEDUP_REMOVED lines=11> */
.L_x_1412:


//--------------------- .text._ZN7cutlass13device_kernelIN5flash19enable_sm80_to_sm89INS1_16FlashAttnBwdSm80INS1_25CollectiveMainloopBwdSm80ILi2ELi1EN4cute5tupleIJNS5_1CILi64EEENS7_ILi80EEENS7_ILi192EEEEEENS_6half_tEfNS_4arch4Sm80ELb0ELb1ELb1ELb0ELb0ELb0ELb1ELb0ELi2ELi4ELi2ELi2ELb0EEENS1_24CollectiveEpilogueBwdGQAISB_fSE_Li256ELb0ELb0EEENS1_19SingleTileSchedulerILb0ELb0ELb0ELi80EEEEEEEEEvNT_6ParamsE --------------------------
	.section	.text._ZN7cutlass13device_kernelIN5flash19enable_sm80_to_sm89INS1_16FlashAttnBwdSm80INS1_25CollectiveMainloopBwdSm80ILi2ELi1EN4cute5tupleIJNS5_1CILi64EEENS7_ILi80EEENS7_ILi192EEEEEENS_6half_tEfNS_4arch4Sm80ELb0ELb1ELb1ELb0ELb0ELb0ELb1ELb0ELi2ELi4ELi2ELi2ELb0EEENS1_24CollectiveEpilogueBwdGQAISB_fSE_Li256ELb0ELb0EEENS1_19SingleTileSchedulerILb0ELb0ELb0ELi80EEEEEEEEEvNT_6ParamsE,"ax",@progbits
	.sectioninfo	@"SHI_REGISTERS=255"
	.align	128
.text._ZN7cutlass13device_kernelIN5flash19enable_sm80_to_sm89INS1_16FlashAttnBwdSm80INS1_25CollectiveMainloopBwdSm80ILi2ELi1EN4cute5tupleIJNS5_1CILi64EEENS7_ILi80EEENS7_ILi192EEEEEENS_6half_tEfNS_4arch4Sm80ELb0ELb1ELb1ELb0ELb0ELb0ELb1ELb0ELi2ELi4ELi2ELi2ELb0EEENS1_24CollectiveEpilogueBwdGQAISB_fSE_Li256ELb0ELb0EEENS1_19SingleTileSchedulerILb0ELb0ELb0ELi80EEEEEEEEEvNT_6ParamsE:
        .type           _ZN7cutlass13device_kernelIN5flash19enable_sm80_to_sm89INS1_16FlashAttnBwdSm80INS1_25CollectiveMainloopBwdSm80ILi2ELi1EN4cute5tupleIJNS5_1CILi64EEENS7_ILi80EEENS7_ILi192EEEEEENS_6half_tEfNS_4arch4Sm80ELb0ELb1ELb1ELb0ELb0ELb0ELb1ELb0ELi2ELi4ELi2ELi2ELb0EEENS1_24CollectiveEpilogueBwdGQAISB_fSE_Li256ELb0ELb0EEENS1_19SingleTileSchedulerILb0ELb0ELb0ELi80EEEEEEEEEvNT_6ParamsE,@function
        .size           _ZN7cutlass13device_kernelIN5flash19enable_sm80_to_sm89INS1_16FlashAttnBwdSm80INS1_25CollectiveMainloopBwdSm80ILi2ELi1EN4cute5tupleIJNS5_1CILi64EEENS7_ILi80EEENS7_ILi192EEEEEENS_6half_tEfNS_4arch4Sm80ELb0ELb1ELb1ELb0ELb0ELb0ELb1ELb0ELi2ELi4ELi2ELi2ELb0EEENS1_24CollectiveEpilogueBwdGQAISB_fSE_Li256ELb0ELb0EEENS1_19SingleTileSchedulerILb0ELb0ELb0ELi80EEEEEEEEEvNT_6ParamsE,(.L_x_1413 - _ZN7cutlass13device_kernelIN5flash19enable_sm80_to_sm89INS1_16FlashAttnBwdSm80INS1_25CollectiveMainloopBwdSm80ILi2ELi1EN4cute5tupleIJNS5_1CILi64EEENS7_ILi80EEENS7_ILi192EEEEEENS_6half_tEfNS_4arch4Sm80ELb0ELb1ELb1ELb0ELb0ELb0ELb1ELb0ELi2ELi4ELi2ELi2ELb0EEENS1_24CollectiveEpilogueBwdGQAISB_fSE_Li256ELb0ELb0EEENS1_19SingleTileSchedulerILb0ELb0ELb0ELi80EEEEEEEEEvNT_6ParamsE)
        .other          _ZN7cutlass13device_kernelIN5flash19enable_sm80_to_sm89INS1_16FlashAttnBwdSm80INS1_25CollectiveMainloopBwdSm80ILi2ELi1EN4cute5tupleIJNS5_1CILi64EEENS7_ILi80EEENS7_ILi192EEEEEENS_6half_tEfNS_4arch4Sm80ELb0ELb1ELb1ELb0ELb0ELb0ELb1ELb0ELi2ELi4ELi2ELi2ELb0EEENS1_24CollectiveEpilogueBwdGQAISB_fSE_Li256ELb0ELb0EEENS1_19SingleTileSchedulerILb0ELb0ELb0ELi80EEEEEEEEEvNT_6ParamsE,@"STO_CUDA_ENTRY STV_DEFAULT"
_ZN7cutlass13device_kernelIN5flash19enable_sm80_to_sm89INS1_16FlashAttnBwdSm80INS1_25CollectiveMainloopBwdSm80ILi2ELi1EN4cute5tupleIJNS5_1CILi64EEENS7_ILi80EEENS7_ILi192EEEEEENS_6half_tEfNS_4arch4Sm80ELb0ELb1ELb1ELb0ELb0ELb0ELb1ELb0ELi2ELi4ELi2ELi2ELb0EEENS1_24CollectiveEpilogueBwdGQAISB_fSE_Li256ELb0ELb0EEENS1_19SingleTileSchedulerILb0ELb0ELb0ELi80EEEEEEEEEvNT_6ParamsE:
        /* <DEDUP_REMOVED lines=25> */
.L_x_900:
        /* <DEDUP_REMOVED lines=77> */
[--C-:B------:R-:W-:Y:S01]  /*0660*/  IMAD.MOV.U32 R6, RZ, RZ, R84.reuse ;  /* 0x000000ffff067224 */ /* 0x100fe200078e0054 */
[----:B------:R-:W1:Y:S01]  /*0670*/  S2R R248, SR_CTAID.Z ;  /* 0x0000000000f87919 */ /* 0x000e620000002700 */
[----:B------:R-:W-:Y:S01]  /*0680*/  USHF.R.S32.HI UR18, URZ, 0x1f, UR19 ;  /* 0x0000001f3f127899 */ /* 0x000fe20008011413 */
[----:B------:R-:W-:Y:S01]  /*0690*/  ISETP.NE.AND P0, PT, R0, 0x1, PT ;  /* 0x000000010000780c */ /* 0x000fe20003f05270 */
[----:B------:R-:W-:Y:S01]  /*06a0*/  IMAD.SHL.U32 R236, R230, 0x4, RZ ;  /* 0x00000004e6ec7824 */ /* 0x000fe200078e00ff */
[-C--:B------:R-:W-:Y:S01]  /*06b0*/  LEA.HI R19, R16, R230.reuse, RZ, 0x3 ;  /* 0x000000e610137211 */ /* 0x080fe200078f18ff */
[----:B------:R-:W2:Y:S01]  /*06c0*/  S2R R20, SR_CTAID.X ;  /* 0x0000000000147919 */ /* 0x000ea20000002500 */
[----:B------:R-:W-:Y:S01]  /*06d0*/  ULDC.64 UR4, c[0x0][0x278] ;  /* 0x00009e0000047ab9 */ /* 0x000fe20000000a00 */
[----:B------:R-:W-:Y:S01]  /*06e0*/  SHF.R.S32.HI R28, RZ, 0x1f, R84 ;  /* 0x0000001fff1c7819 */ /* 0x000fe20000011454 */
[----:B------:R-:W-:Y:S01]  /*06f0*/  UIMAD UR8, UR18, UR4, URZ ;  /* 0x00000004120872a4 */ /* 0x000fe2000f8e023f */
[--C-:B------:R-:W-:Y:S01]  /*0700*/  SHF.R.S32.HI R237, RZ, 0x1f, R236.reuse ;  /* 0x0000001fffed7819 */ /* 0x100fe200000114ec */
[----:B------:R-:W-:Y:S01]  /*0710*/  USHF.L.U32 UR20, UR14, 0x6, URZ ;  /* 0x000000060e147899 */ /* 0x000fe2000800063f */
[----:B------:R-:W-:Y:S01]  /*0720*/  SHF.R.S32.HI R234, RZ, 0x3, R19 ;  /* 0x00000003ffea7819 */ /* 0x000fe20000011413 */
[----:B------:R-:W-:Y:S01]  /*0730*/  IMAD R8, R28, c[0x0][0x270], RZ ;  /* 0x00009c001c087a24 */ /* 0x000fe200078e02ff */
[----:B------:R-:W-:Y:S01]  /*0740*/  UIMAD.WIDE.U32 UR12, UR19, UR4, URZ ;  /* 0x00000004130c72a5 */ /* 0x000fe2000f8e003f */
[C---:B------:R-:W-:Y:S01]  /*0750*/  IMAD.WIDE.U32 R4, R84.reuse, c[0x0][0x270], R236 ;  /* 0x00009c0054047a25 */ /* 0x040fe200078e00ec */
[----:B------:R-:W-:Y:S01]  /*0760*/  UIMAD UR8, UR19, UR5, UR8 ;  /* 0x00000005130872a4 */ /* 0x000fe2000f8e0208 */
[----:B------:R-:W-:Y:S01]  /*0770*/  SHF.R.S32.HI R235, RZ, 0x1f, R234 ;  /* 0x0000001fffeb7819 */ /* 0x000fe200000114ea */
[----:B------:R-:W-:Y:S01]  /*0780*/  ULDC.64 UR6, c[0x0][0x290] ;  /* 0x0000a40000067ab9 */ /* 0x000fe20000000a00 */
[C---:B------:R-:W-:Y:S01]  /*0790*/  @P0 IMAD.HI.U32 R0, R84.reuse, c[0x0][0x24c], RZ ;  /* 0x0000930054000a27 */ /* 0x040fe200078e00ff */
[----:B------:R-:W-:Y:S01]  /*07a0*/  ULDC.64 UR4, c[0x0][0x1e8] ;  /* 0x00007a0000047ab9 */ /* 0x000fe20000000a00 */
[----:B------:R-:W-:Y:S01]  /*07b0*/  SHF.R.S32.HI R231, RZ, 0x1f, R230 ;  /* 0x0000001fffe77819 */ /* 0x000fe200000114e6 */
[----:B------:R-:W-:Y:S01]  /*07c0*/  UIMAD UR4, UR18, UR4, URZ ;  /* 0x00000004120472a4 */ /* 0x000fe2000f8e023f */
[----:B------:R-:W-:Y:S01]  /*07d0*/  IMAD R8, R84, c[0x0][0x274], R8 ;  /* 0x00009d0054087a24 */ /* 0x000fe200078e0208 */
[----:B------:R-:W-:Y:S01]  /*07e0*/  @P0 SHF.R.U32.HI R6, RZ, c[0x0][0x250], R0 ;  /* 0x00009400ff060a19 */ /* 0x000fe20000011600 */
[----:B------:R-:W-:Y:S01]  /*07f0*/  IMAD.U32 R13, RZ, RZ, UR20 ;  /* 0x00000014ff0d7e24 */ /* 0x000fe2000f8e00ff */
[----:B------:R-:W-:Y:S01]  /*0800*/  LOP3.LUT R0, R19, 0xfffffff8, RZ, 0xc0, !PT ;  /* 0xfffffff813007812 */ /* 0x000fe200078ec0ff */
[----:B------:R-:W-:Y:S01]  /*0810*/  IMAD R12, R28, c[0x0][0x288], RZ ;  /* 0x0000a2001c0c7a24 */ /* 0x000fe200078e02ff */
[----:B------:R-:W-:Y:S01]  /*0820*/  SHF.R.S32.HI R7, RZ, 0x1f, R6 ;  /* 0x0000001fff077819 */ /* 0x000fe20000011406 */
[----:B------:R-:W-:Y:S01]  /*0830*/  UIMAD.WIDE.U32 UR10, UR19, UR6, URZ ;  /* 0x00000006130a72a5 */ /* 0x000fe2000f8e003f */
[----:B------:R-:W-:Y:S01]  /*0840*/  IMAD.IADD R15, R5, 0x1, R8 ;  /* 0x00000001050f7824 */ /* 0x000fe200078e0208 */
[----:B------:R-:W-:Y:S01]  /*0850*/  UIMAD UR6, UR18, UR6, URZ ;  /* 0x00000006120672a4 */ /* 0x000fe2000f8e023f */
[----:B------:R-:W-:Y:S01]  /*0860*/  IMAD.IADD R17, R230, 0x1, -R0 ;  /* 0x00000001e6117824 */ /* 0x000fe200078e0a00 */
[----:B------:R-:W-:Y:S01]  /*0870*/  UIMAD UR21, UR19, UR5, UR4 ;  /* 0x00000005131572a4 */ /* 0x000fe2000f8e0204 */
[----:B------:R-:W-:Y:S01]  /*0880*/  IMAD R0, R7, c[0x0][0x1e0], RZ ;  /* 0x0000780007007a24 */ /* 0x000fe200078e02ff */
[----:B------:R-:W-:Y:S01]  /*0890*/  IADD3 R18, P3, P2, R13, UR12, R4 ;  /* 0x0000000c0d127c10 */ /* 0x000fe2000fa7e004 */
[----:B------:R-:W-:Y:S01]  /*08a0*/  IMAD.SHL.U32 R10, R17, 0x8, RZ ;  /* 0x00000008110a7824 */ /* 0x000fe200078e00ff */
[----:B------:R-:W-:Y:S01]  /*08b0*/  ULDC.64 UR4, c[0x0][0x1b8] ;  /* 0x00006e0000047ab9 */ /* 0x000fe20000000a00 */
[----:B------:R-:W-:Y:S01]  /*08c0*/  IMAD R0, R6, c[0x0][0x1e4], R0 ;  /* 0x0000790006007a24 */ /* 0x000fe200078e0200 */
[----:B------:R-:W-:Y:S01]  /*08d0*/  UIMAD UR7, UR19, UR7, UR6 ;  /* 0x00000007130772a4 */ /* 0x000fe2000f8e0206 */
[----:B------:R-:W-:Y:S01]  /*08e0*/  IMAD R7, R7, c[0x0][0x1b0], RZ ;  /* 0x00006c0007077a24 */ /* 0x000fe200078e02ff */
[----:B------:R-:W-:Y:S01]  /*08f0*/  SHF.R.S32.HI R11, RZ, 0x1f, R10 ;  /* 0x0000001fff0b7819 */ /* 0x000fe2000001140a */
[----:B------:R-:W-:Y:S01]  /*0900*/  IMAD.WIDE.U32 R8, R84, c[0x0][0x288], R236 ;  /* 0x0000a20054087a25 */ /* 0x000fe200078e00ec */
[----:B------:R-:W-:Y:S01]  /*0910*/  UIMAD UR6, UR18, UR4, URZ ;  /* 0x00000004120672a4 */ /* 0x000fe2000f8e023f */
[----:B------:R-:W-:Y:S01]  /*0920*/  ISETP.GE.AND P6, PT, R10, c[0x0][0x1cc], PT ;  /* 0x000073000a007a0c */ /* 0x000fe20003fc6270 */
[----:B------:R-:W-:Y:S01]  /*0930*/  USHF.R.S32.HI UR4, URZ, 0x1f, UR20 ;  /* 0x0000001f3f047899 */ /* 0x000fe20008011414 */
[----:B------:R-:W-:Y:S01]  /*0940*/  IMAD.WIDE.U32 R2, R6, c[0x0][0x1e0], R10 ;  /* 0x0000780006027a25 */ /* 0x000fe200078e000a */
[----:B------:R-:W-:Y:S01]  /*0950*/  IADD3 R22, P1, P0, R13, UR10, R8 ;  /* 0x0000000a0d167c10 */ /* 0x000fe2000f83e008 */
[----:B------:R-:W-:Y:S01]  /*0960*/  UIMAD UR6, UR19, UR5, UR6 ;  /* 0x00000005130672a4 */ /* 0x000fe2000f8e0206 */
[----:B------:R-:W-:Y:S01]  /*0970*/  IADD3 R23, R10, 0x80, RZ ;  /* 0x000000800a177810 */ /* 0x000fe20007ffe0ff */
[----:B------:R-:W-:Y:S01]  /*0980*/  IMAD.IADD R3, R3, 0x1, R0 ;  /* 0x0000000103037824 */ /* 0x000fe200078e0200 */
[----:B------:R-:W-:Y:S01]  /*0990*/  UIADD3 UR5, UR13, UR8, URZ ;  /* 0x000000080d057290 */ /* 0x000fe2000fffe03f */
[----:B------:R-:W-:Y:S01]  /*09a0*/  IMAD R12, R84, c[0x0][0x28c], R12 ;  /* 0x0000a300540c7a24 */ /* 0x000fe200078e020c */
[----:B------:R-:W-:Y:S01]  /*09b0*/  UIADD3 UR8, UR11, UR7, URZ ;  /* 0x000000070b087290 */ /* 0x000fe2000fffe03f */
[C---:B------:R-:W-:Y:S01]  /*09c0*/  IMAD R0, R6.reuse, c[0x0][0x1b4], R7 ;  /* 0x00006d0006007a24 */ /* 0x040fe200078e0207 */
[----:B------:R-:W-:Y:S01]  /*09d0*/  UIMAD UR15, UR15, -0x50, URZ ;  /* 0xffffffb00f0f78a4 */ /* 0x000fe2000f8e023f */
[----:B------:R-:W-:Y:S01]  /*09e0*/  IMAD.WIDE.U32 R4, R6, c[0x0][0x1b0], R10 ;  /* 0x00006c0006047a25 */ /* 0x000fe200078e000a */
[----:B------:R-:W-:Y:S01]  /*09f0*/  ULDC UR26, c[0x0][0x198] ;  /* 0x00006600001a7ab9 */ /* 0x000fe20000000800 */
[----:B------:R-:W-:Y:S01]  /*0a00*/  CS2R R170, SRZ ;  /* 0x0000000000aa7805 */ /* 0x000fe2000001ff00 */
[----:B------:R-:W-:Y:S01]  /*0a10*/  UIADD3 UR26, UR15, UR26, URZ ;  /* 0x0000001a0f1a7290 */ /* 0x000fe2000fffe03f */
[----:B-1----:R-:W-:Y:S01]  /*0a20*/  IMAD.WIDE.U32 R6, R248, c[0x0][0x1e8], R2 ;  /* 0x00007a00f8067a25 */ /* 0x002fe200078e0002 */
[----:B------:R-:W-:Y:S01]  /*0a30*/  UISETP.GE.AND UP1, UPT, UR15, 0x1, UPT ;  /* 0x000000010f00788c */ /* 0x000fe2000bf26270 */
[----:B------:R-:W-:Y:S01]  /*0a40*/  CS2R R168, SRZ ;  /* 0x0000000000a87805 */ /* 0x000fe2000001ff00 */
[----:B------:R-:W-:Y:S01]  /*0a50*/  UISETP.GE.AND UP0, UPT, UR15, 0x2, UPT ;  /* 0x000000020f00788c */ /* 0x000fe2000bf06270 */
[----:B------:R-:W-:Y:S01]  /*0a60*/  IMAD.IADD R14, R9, 0x1, R12 ;  /* 0x00000001090e7824 */ /* 0x000fe200078e020c */
[----:B------:R-:W-:Y:S01]  /*0a70*/  UP2UR UR24, UPR, URZ, 0x2 ;  /* 0x000000023f187883 */ /* 0x000fe20008000000 */
[----:B--2---:R-:W-:Y:S01]  /*0a80*/  IMAD.WIDE R12, R20, 0x50, R234 ;  /* 0x00000050140c7825 */ /* 0x004fe200078e02ea */
[----:B------:R-:W-:Y:S01]  /*0a90*/  IADD3 R20, R10, 0x40, RZ ;  /* 0x000000400a147810 */ /* 0x000fe20007ffe0ff */
[----:B------:R-:W-:Y:S01]  /*0aa0*/  UISETP.GE.AND UP1, UPT, UR15, 0x11, UPT ;  /* 0x000000110f00788c */ /* 0x000fe2000bf26270 */
[----:B------:R-:W-:Y:S01]  /*0ab0*/  CS2R R166, SRZ ;  /* 0x0000000000a67805 */ /* 0x000fe2000001ff00 */
[----:B------:R-:W-:Y:S01]  /*0ac0*/  IMAD.IADD R3, R5, 0x1, R0 ;  /* 0x0000000105037824 */ /* 0x000fe200078e0200 */
[----:B------:R-:W-:Y:S01]  /*0ad0*/  IADD3 R5, R7, UR21, RZ ;  /* 0x0000001507057c10 */ /* 0x000fe2000fffe0ff */
[----:B------:R-:W-:Y:S01]  /*0ae0*/  IMAD.SHL.U32 R0, R234, 0x40, RZ ;  /* 0x00000040ea007824 */ /* 0x000fe200078e00ff */
[----:B------:R-:W-:Y:S01]  /*0af0*/  ISETP.GE.AND P5, PT, R20, c[0x0][0x1cc], PT ;  /* 0x0000730014007a0c */ /* 0x000fe20003fa6270 */
[----:B------:R-:W-:Y:S01]  /*0b00*/  IMAD.MOV.U32 R2, RZ, RZ, R4 ;  /* 0x000000ffff027224 */ /* 0x000fe200078e0004 */
[----:B------:R-:W-:Y:S01]  /*0b10*/  UP2UR UR23, UPR, URZ, 0x1 ;  /* 0x000000013f177883 */ /* 0x000fe20008000000 */
[----:B------:R-:W-:Y:S01]  /*0b20*/  IMAD.MOV.U32 R4, RZ, RZ, R6 ;  /* 0x000000ffff047224 */ /* 0x000fe200078e0006 */
[----:B------:R-:W-:Y:S01]  /*0b30*/  LOP3.LUT R0, R0, 0x1c0, RZ, 0xc0, !PT ;  /* 0x000001c000007812 */ /* 0x000fe200078ec0ff */
[----:B------:R-:W-:Y:S01]  /*0b40*/  IMAD R7, R13, c[0x0][0x1d8], RZ ;  /* 0x000076000d077a24 */ /* 0x000fe200078e02ff */
[----:B------:R-:W-:Y:S01]  /*0b50*/  UISETP.GE.AND UP0, UPT, UR15, 0x12, UPT ;  /* 0x000000120f00788c */ /* 0x000fe2000bf06270 */
[----:B------:R-:W-:Y:S01]  /*0b60*/  IMAD.U32 R6, RZ, RZ, UR4 ;  /* 0x00000004ff067e24 */ /* 0x000fe2000f8e00ff */
[----:B------:R-:W-:Y:S01]  /*0b70*/  USHF.R.S32.HI UR4, URZ, 0x1f, UR14 ;  /* 0x0000001f3f047899 */ /* 0x000fe2000801140e */
[C---:B------:R-:W-:Y:S01]  /*0b80*/  IMAD R7, R12.reuse, c[0x0][0x1dc], R7 ;  /* 0x000077000c077a24 */ /* 0x040fe200078e0207 */
[----:B------:R-:W-:Y:S01]  /*0b90*/  CS2R R164, SRZ ;  /* 0x0000000000a47805 */ /* 0x000fe2000001ff00 */
[----:B------:R-:W-:Y:S01]  /*0ba0*/  IMAD.WIDE.U32 R4, R12, c[0x0][0x1d8], R4 ;  /* 0x000076000c047a25 */ /* 0x000fe200078e0004 */
[C---:B------:R-:W-:Y:S01]  /*0bb0*/  IADD3.X R15, R6.reuse, UR5, R15, P3, P2 ;  /* 0x00000005060f7c10 */ /* 0x040fe20009fe440f */
[----:B------:R-:W-:Y:S01]  /*0bc0*/  CS2R R162, SRZ ;  /* 0x0000000000a27805 */ /* 0x000fe2000001ff00 */
[----:B------:R-:W-:Y:S01]  /*0bd0*/  IADD3.X R24, R6, UR8, R14, P1, P0 ;  /* 0x0000000806187c10 */ /* 0x000fe20008fe040e */
[----:B------:R-:W-:Y:S01]  /*0be0*/  IMAD.WIDE.U32 R8, R248, c[0x0][0x1b8], R2 ;  /* 0x00006e00f8087a25 */ /* 0x000fe200078e0002 */
[----:B------:R-:W-:Y:S01]  /*0bf0*/  LOP3.LUT R6, R0, 0x38, R10, 0xf8, !PT ;  /* 0x0000003800067812 */ /* 0x000fe200078ef80a */
[----:B------:R-:W-:Y:S01]  /*0c00*/  CS2R R160, SRZ ;  /* 0x0000000000a07805 */ /* 0x000fe2000001ff00 */
[----:B------:R-:W-:Y:S01]  /*0c10*/  SHF.R.U32.HI R3, RZ, 0x3, R0 ;  /* 0x00000003ff037819 */ /* 0x000fe20000011600 */
[----:B------:R-:W-:Y:S01]  /*0c20*/  IMAD.IADD R0, R5, 0x1, R7 ;  /* 0x0000000105007824 */ /* 0x000fe200078e0207 */
[----:B------:R-:W-:Y:S01]  /*0c30*/  LEA R2, P0, R4, c[0x0][0x1c0], 0x1 ;  /* 0x0000700004027a11 */ /* 0x000fe200078008ff */
[----:B------:R-:W-:Y:S01]  /*0c40*/  IMAD.MOV.U32 R7, RZ, RZ, c[0x0][0x1d8] ;  /* 0x00007600ff077624 */ /* 0x000fe200078e00ff */
[----:B------:R-:W-:Y:S01]  /*0c50*/  LOP3.LUT R6, R6, R3, RZ, 0x3c, !PT ;  /* 0x0000000306067212 */ /* 0x000fe200078e3cff */
[----:B------:R-:W-:Y:S01]  /*0c60*/  IMAD.MOV.U32 R5, RZ, RZ, c[0x0][0x1dc] ;  /* 0x00007700ff057624 */ /* 0x000fe200078e00ff */
[----:B------:R-:W-:Y:S01]  /*0c70*/  LEA.HI.X R3, R4, c[0x0][0x1c4], R0, 0x1, P0 ;  /* 0x0000710004037a11 */ /* 0x000fe200000f0c00 */
[----:B------:R-:W-:Y:S01]  /*0c80*/  IMAD.U32 R0, RZ, RZ, UR15 ;  /* 0x0000000fff007e24 */ /* 0x000fe2000f8e00ff */
[----:B------:R-:W-:Y:S01]  /*0c90*/  LEA.HI R4, R16, R230, RZ, 0x6 ;  /* 0x000000e610047211 */ /* 0x000fe200078f30ff */
[----:B------:R-:W-:Y:S01]  /*0ca0*/  IMAD.MOV.U32 R26, RZ, RZ, 0x5 ;  /* 0x00000005ff1a7424 */ /* 0x000fe200078e00ff */
[----:B------:R-:W-:Y:S01]  /*0cb0*/  ISETP.GE.AND P0, PT, R23, c[0x0][0x1cc], PT ;  /* 0x0000730017007a0c */ /* 0x000fe20003f06270 */
[C---:B------:R-:W-:Y:S01]  /*0cc0*/  IMAD.SHL.U32 R14, R7.reuse, 0x20, RZ ;  /* 0x00000020070e7824 */ /* 0x040fe200078e00ff */
[----:B------:R-:W-:Y:S01]  /*0cd0*/  IADD3 R0, R0, c[0x0][0x198], -R234 ;  /* 0x0000660000007a10 */ /* 0x000fe20007ffe8ea */
[----:B------:R-:W-:Y:S01]  /*0ce0*/  IMAD.MOV.U32 R25, RZ, RZ, c[0x0][0x178] ;  /* 0x00005e00ff197624 */ /* 0x000fe200078e00ff */
[----:B------:R-:W-:Y:S01]  /*0cf0*/  SHF.R.S32.HI R21, RZ, 0x6, R4 ;  /* 0x00000006ff157819 */ /* 0x000fe20000011404 */
[----:B------:R-:W-:Y:S01]  /*0d00*/  IMAD.MOV.U32 R27, RZ, RZ, 0x6 ;  /* 0x00000006ff1b7424 */ /* 0x000fe200078e00ff */
[C---:B------:R-:W-:Y:S01]  /*0d10*/  ISETP.LT.OR P2, PT, R0.reuse, 0x1, P6 ;  /* 0x000000010000780c */ /* 0x040fe20003741670 */
[----:B------:R-:W-:Y:S01]  /*0d20*/  IMAD.MOV.U32 R222, RZ, RZ, 0x10 ;  /* 0x00000010ffde7424 */ /* 0x000fe200078e00ff */
[----:B------:R-:W-:Y:S01]  /*0d30*/  LEA R4, P4, R7, R2, 0x6 ;  /* 0x0000000207047211 */ /* 0x000fe200078830ff */
[----:B------:R-:W-:Y:S01]  /*0d40*/  IMAD R6, R21, 0x200, R6 ;  /* 0x0000020015067824 */ /* 0x000fe200078e0206 */
[----:B------:R-:W-:Y:S01]  /*0d50*/  ISETP.LT.OR P3, PT, R0, 0x1, P5 ;  /* 0x000000010000780c */ /* 0x000fe20002f61670 */
[----:B------:R-:W-:Y:S01]  /*0d60*/  IMAD.MOV.U32 R212, RZ, RZ, 0x120 ;  /* 0x00000120ffd47424 */ /* 0x000fe200078e00ff */
[----:B------:R-:W-:Y:S01]  /*0d70*/  LEA.HI.X R5, R7, R3, R5, 0x6, P4 ;  /* 0x0000000307057211 */ /* 0x000fe200020f3405 */
[----:B------:R-:W-:Y:S01]  /*0d80*/  IMAD.SHL.U32 R226, R6, 0x2, RZ ;  /* 0x0000000206e27824 */ /* 0x000fe200078e00ff */
[----:B------:R-:W-:Y:S01]  /*0d90*/  ISETP.LT.OR P4, PT, R0, 0x1, P0 ;  /* 0x000000010000780c */ /* 0x000fe20000781670 */
[----:B------:R-:W-:Y:S01]  /*0da0*/  IMAD R6, R13, c[0x0][0x1a8], RZ ;  /* 0x00006a000d067a24 */ /* 0x000fe200078e02ff */
[----:B------:R-:W-:Y:S01]  /*0db0*/  ISETP.GT.AND P1, PT, R230, 0x7f, PT ;  /* 0x0000007fe600780c */ /* 0x000fe20003f24270 */
[----:B------:R-:W-:Y:S01]  /*0dc0*/  IMAD.MOV.U32 R251, RZ, RZ, 0x1 ;  /* 0x00000001fffb7424 */ /* 0x000fe200078e00ff */
[C---:B------:R-:W-:Y:S01]  /*0dd0*/  ISETP.LT.OR P6, PT, R0.reuse, 0x21, P6 ;  /* 0x000000210000780c */ /* 0x040fe200037c1670 */
[----:B------:R-:W-:Y:S01]  /*0de0*/  @!PT LDS RZ, [RZ] ;  /* 0x00000000fffff984 */ /* 0x000fe20000000800 */
[----:B------:R-:W-:Y:S01]  /*0df0*/  @!PT LDS RZ, [RZ] ;  /* 0x00000000fffff984 */ /* 0x000fe20000000800 */
[----:B------:R-:W-:Y:S01]  /*0e00*/  @!PT LDS RZ, [RZ] ;  /* 0x00000000fffff984 */ /* 0x000fe20000000800 */
[----:B------:R1:W-:Y:S01]  /*0e10*/  LDGSTS.E.BYPASS.LTC128B.128 [R226+0x7880], [R2.64], !P2 ;  /* 0x0788000002e27fae */ /* 0x0003e2000d101d50 */
[----:B------:R-:W-:Y:S01]  /*0e20*/  ISETP.LT.OR P2, PT, R0, 0x21, P5 ;  /* 0x000000210000780c */ /* 0x000fe20002f41670 */
[----:B------:R-:W-:Y:S01]  /*0e30*/  IMAD R13, R12, c[0x0][0x1ac], R6 ;  /* 0x00006b000c0d7a24 */ /* 0x000fe200078e0206 */
[C---:B------:R-:W-:Y:S01]  /*0e40*/  ISETP.LT.OR P0, PT, R0.reuse, 0x21, P0 ;  /* 0x000000210000780c */ /* 0x040fe20000701670 */
[----:B------:R1:W-:Y:S01]  /*0e50*/  LDGSTS.E.BYPASS.LTC128B.128 [R226+0xa080], [R2.64+0x80], !P3 ;  /* 0x0a08008002e27fae */ /* 0x0003e2000d901d50 */
[----:B------:R-:W-:Y:S01]  /*0e60*/  IADD3 R9, R9, UR6, RZ ;  /* 0x0000000609097c10 */ /* 0x000fe2000fffe0ff */
[----:B------:R-:W-:Y:S01]  /*0e70*/  ULDC.64 UR6, c[0x0][0x188] ;  /* 0x0000620000067ab9 */ /* 0x000fe20000000a00 */
[----:B------:R-:W-:Y:S01]  /*0e80*/  SHF.L.U64.HI R7, R7, R26, c[0x0][0x1dc] ;  /* 0x0000770007077619 */ /* 0x000fe2000001021a */
[----:B------:R1:W-:Y:S01]  /*0e90*/  LDGSTS.E.BYPASS.LTC128B.128 [R226+0xc880], [R2.64+0x100], !P4 ;  /* 0x0c88010002e27fae */ /* 0x0003e2000e101d50 */
[----:B------:R-:W-:Y:S01]  /*0ea0*/  UIMAD UR6, UR18, UR6, URZ ;  /* 0x00000006120672a4 */ /* 0x000fe2000f8e023f */
[----:B------:R-:W-:Y:S01]  /*0eb0*/  @!P1 ISETP.GE.AND P4, PT, R0, 0x41, PT ;  /* 0x000000410000980c */ /* 0x000fe20003f86270 */
[----:B------:R-:W-:Y:S01]  /*0ec0*/  IMAD.WIDE.U32 R8, R12, c[0x0][0x1a8], R8 ;  /* 0x00006a000c087a25 */ /* 0x000fe200078e0008 */
[----:B------:R2:W-:Y:S01]  /*0ed0*/  LDGSTS.E.BYPASS.LTC128B.128 [R226+0x8880], [R4.64], !P6 ;  /* 0x0888000004e27fae */ /* 0x0005e2000f101d50 */
[----:B------:R-:W-:Y:S01]  /*0ee0*/  @!P1 ISETP.LT.OR P5, PT, R0, 0x41, P5 ;  /* 0x000000410000980c */ /* 0x000fe20002fa1670 */
[----:B------:R-:W-:Y:S01]  /*0ef0*/  UIMAD UR7, UR19, UR7, UR6 ;  /* 0x00000007130772a4 */ /* 0x000fe2000f8e0206 */
[C---:B------:R-:W-:Y:S01]  /*0f00*/  @!P1 ISETP.GE.OR P6, PT, R10.reuse, c[0x0][0x1cc], !P4 ;  /* 0x000073000a009a0c */ /* 0x040fe200067c6670 */
[----:B------:R2:W-:Y:S01]  /*0f10*/  LDGSTS.E.BYPASS.LTC128B.128 [R226+0xb080], [R4.64+0x80], !P2 ;  /* 0x0b08008004e27fae */ /* 0x0005e2000d101d50 */
[----:B------:R-:W-:Y:S01]  /*0f20*/  ISETP.GE.AND P2, PT, R10, c[0x0][0x19c], PT ;  /* 0x000067000a007a0c */ /* 0x000fe20003f46270 */
[----:B------:R-:W-:Y:S01]  /*0f30*/  CS2R R158, SRZ ;  /* 0x00000000009e7805 */ /* 0x000fe2000001ff00 */
[----:B------:R-:W-:Y:S01]  /*0f40*/  @!P1 LEA R6, P3, R14, R4, 0x1 ;  /* 0x000000040e069211 */ /* 0x000fe200078608ff */
[----:B------:R2:W-:Y:S01]  /*0f50*/  LDGSTS.E.BYPASS.LTC128B.128 [R226+0xd880], [R4.64+0x100], !P0 ;  /* 0x0d88010004e27fae */ /* 0x0005e2000c101d50 */
[----:B------:R-:W-:Y:S01]  /*0f60*/  @!P1 ISETP.GE.OR P4, PT, R23, c[0x0][0x1cc], !P4 ;  /* 0x0000730017009a0c */ /* 0x000fe20006786670 */
[----:B------:R-:W-:Y:S01]  /*0f70*/  CS2R R156, SRZ ;  /* 0x00000000009c7805 */ /* 0x000fe2000001ff00 */
[----:B------:R-:W-:Y:S01]  /*0f80*/  ISETP.LT.OR P0, PT, R0, 0x1, P2 ;  /* 0x000000010000780c */ /* 0x000fe20001701670 */
[----:B------:R-:W-:Y:S01]  /*0f90*/  CS2R R154, SRZ ;  /* 0x00000000009a7805 */ /* 0x000fe2000001ff00 */
[----:B------:R-:W-:Y:S01]  /*0fa0*/  @!P1 LEA.HI.X R7, R14, R5, R7, 0x1, P3 ;  /* 0x000000050e079211 */ /* 0x000fe200018f0c07 */
[----:B------:R-:W-:Y:S01]  /*0fb0*/  CS2R R152, SRZ ;  /* 0x0000000000987805 */ /* 0x000fe2000001ff00 */
[----:B------:R-:W-:Y:S01]  /*0fc0*/  SHF.L.U64.HI R29, R25, R26, c[0x0][0x17c] ;  /* 0x00005f00191d7619 */ /* 0x000fe2000001021a */
[----:B------:R-:W-:Y:S01]  /*0fd0*/  CS2R R150, SRZ ;  /* 0x0000000000967805 */ /* 0x000fe2000001ff00 */
[----:B------:R-:W-:Y:S01]  /*0fe0*/  CS2R R148, SRZ ;  /* 0x0000000000947805 */ /* 0x000fe2000001ff00 */
[----:B------:R3:W-:Y:S01]  /*0ff0*/  @!P1 LDGSTS.E.BYPASS.LTC128B.128 [R226+0x9880], [R6.64], !P6 ;  /* 0x0988000006e29fae */ /* 0x0007e2000f101d50 */
[----:B------:R-:W-:Y:S01]  /*1000*/  ISETP.GE.AND P6, PT, R20, c[0x0][0x19c], PT ;  /* 0x0000670014007a0c */ /* 0x000fe20003fc6270 */
[----:B------:R-:W-:Y:S01]  /*1010*/  CS2R R146, SRZ ;  /* 0x0000000000927805 */ /* 0x000fe2000001ff00 */
[----:B------:R-:W-:Y:S01]  /*1020*/  CS2R R144, SRZ ;  /* 0x0000000000907805 */ /* 0x000fe2000001ff00 */
[----:B------:R3:W-:Y:S01]  /*1030*/  @!P1 LDGSTS.E.BYPASS.LTC128B.128 [R226+0xc080], [R6.64+0x80], !P5 ;  /* 0x0c08008006e29fae */ /* 0x0007e2000e901d50 */
[----:B-1----:R-:W-:Y:S01]  /*1040*/  IMAD.IADD R3, R9, 0x1, R13 ;  /* 0x0000000109037824 */ /* 0x002fe200078e020d */
[----:B------:R-:W-:Y:S01]  /*1050*/  LEA R2, P3, R8, c[0x0][0x190], 0x1 ;  /* 0x0000640008027a11 */ /* 0x000fe200078608ff */
[----:B------:R-:W-:Y:S01]  /*1060*/  IMAD R9, R28, c[0x0][0x180], RZ ;  /* 0x000060001c097a24 */ /* 0x000fe200078e02ff */
[----:B------:R-:W-:Y:S01]  /*1070*/  ISETP.GE.AND P5, PT, R23, c[0x0][0x19c], PT ;  /* 0x0000670017007a0c */ /* 0x000fe20003fa6270 */
[----:B------:R3:W-:Y:S01]  /*1080*/  @!P1 LDGSTS.E.BYPASS.LTC128B.128 [R226+0xe880], [R6.64+0x100], !P4 ;  /* 0x0e88010006e29fae */ /* 0x0007e2000e101d50 */
[----:B------:R-:W-:Y:S01]  /*1090*/  LEA.HI.X R3, R8, c[0x0][0x194], R3, 0x1, P3 ;  /* 0x0000650008037a11 */ /* 0x000fe200018f0c03 */
[----:B------:R-:W-:Y:S01]  /*10a0*/  CS2R R142, SRZ ;  /* 0x00000000008e7805 */ /* 0x000fe2000001ff00 */
[C---:B------:R-:W-:Y:S01]  /*10b0*/  ISETP.LT.OR P4, PT, R0.reuse, 0x1, P6 ;  /* 0x000000010000780c */ /* 0x040fe20003781670 */
[----:B------:R-:W-:Y:S01]  /*10c0*/  CS2R R140, SRZ ;  /* 0x00000000008c7805 */ /* 0x000fe2000001ff00 */
[----:B------:R-:W-:Y:S01]  /*10d0*/  ISETP.LT.OR P3, PT, R0, 0x1, P5 ;  /* 0x000000010000780c */ /* 0x000fe20002f61670 */
[----:B------:R1:W-:Y:S01]  /*10e0*/  LDGSTS.E.BYPASS.LTC128B.128 [R226+0x80], [R2.64], !P0 ;  /* 0x0008000002e27fae */ /* 0x0003e2000c101d50 */
[----:B------:R-:W-:Y:S01]  /*10f0*/  CS2R R138, SRZ ;  /* 0x00000000008a7805 */ /* 0x000fe2000001ff00 */
[----:B--2---:R-:W-:Y:S01]  /*1100*/  IMAD.MOV.U32 R4, RZ, RZ, c[0x0][0x1a8] ;  /* 0x00006a00ff047624 */ /* 0x004fe200078e00ff */
[----:B------:R-:W-:Y:S01]  /*1110*/  CS2R R136, SRZ ;  /* 0x0000000000887805 */ /* 0x000fe2000001ff00 */
[----:B------:R-:W-:Y:S01]  /*1120*/  CS2R R134, SRZ ;  /* 0x0000000000867805 */ /* 0x000fe2000001ff00 */
[----:B------:R-:W-:Y:S01]  /*1130*/  CS2R R132, SRZ ;  /* 0x0000000000847805 */ /* 0x000fe2000001ff00 */
[----:B------:R-:W-:Y:S01]  /*1140*/  IMAD.SHL.U32 R5, R4, 0x20, RZ ;  /* 0x0000002004057824 */ /* 0x000fe200078e00ff */
[----:B------:R-:W-:Y:S01]  /*1150*/  CS2R R130, SRZ ;  /* 0x0000000000827805 */ /* 0x000fe2000001ff00 */
[----:B------:R-:W-:Y:S01]  /*1160*/  CS2R R128, SRZ ;  /* 0x0000000000807805 */ /* 0x000fe2000001ff00 */
[----:B------:R-:W-:Y:S01]  /*1170*/  CS2R R126, SRZ ;  /* 0x00000000007e7805 */ /* 0x000fe2000001ff00 */
[----:B------:R1:W-:Y:S01]  /*1180*/  LDGSTS.E.BYPASS.LTC128B.128 [R226+0x2880], [R2.64+0x80], !P4 ;  /* 0x0288008002e27fae */ /* 0x0003e2000e101d50 */
[C---:B------:R-:W-:Y:S01]  /*1190*/  ISETP.LT.OR P4, PT, R0.reuse, 0x21, P2 ;  /* 0x000000210000780c */ /* 0x040fe20001781670 */
[----:B------:R-:W-:Y:S01]  /*11a0*/  CS2R R124, SRZ ;  /* 0x00000000007c7805 */ /* 0x000fe2000001ff00 */
[----:B------:R-:W-:Y:S01]  /*11b0*/  @!P1 ISETP.LT.OR P2, PT, R0, 0x41, P2 ;  /* 0x000000410000980c */ /* 0x000fe20001741670 */
[----:B------:R1:W-:Y:S01]  /*11c0*/  LDGSTS.E.BYPASS.LTC128B.128 [R226+0x5080], [R2.64+0x100], !P3 ;  /* 0x0508010002e27fae */ /* 0x0003e2000d901d50 */
[----:B------:R-:W-:Y:S01]  /*11d0*/  ISETP.GE.AND P3, PT, R20, c[0x0][0x16c], PT ;  /* 0x00005b0014007a0c */ /* 0x000fe20003f66270 */
[----:B------:R-:W-:Y:S01]  /*11e0*/  CS2R R122, SRZ ;  /* 0x00000000007a7805 */ /* 0x000fe2000001ff00 */
[----:B------:R-:W-:Y:S01]  /*11f0*/  CS2R R120, SRZ ;  /* 0x0000000000787805 */ /* 0x000fe2000001ff00 */
[----:B------:R-:W-:Y:S01]  /*1200*/  CS2R R118, SRZ ;  /* 0x0000000000767805 */ /* 0x000fe2000001ff00 */
[----:B------:R-:W-:Y:S01]  /*1210*/  SEL R8, RZ, 0xffffffff, P3 ;  /* 0xffffffffff087807 */ /* 0x000fe20001800000 */
[----:B------:R-:W-:Y:S01]  /*1220*/  CS2R R116, SRZ ;  /* 0x0000000000747805 */ /* 0x000fe2000001ff00 */
[----:B---3--:R-:W-:Y:S01]  /*1230*/  IMAD.MOV.U32 R7, RZ, RZ, c[0x0][0x1ac] ;  /* 0x00006b00ff077624 */ /* 0x008fe200078e00ff */
[----:B------:R-:W-:Y:S01]  /*1240*/  LEA R6, P0, R4, R2, 0x6 ;  /* 0x0000000204067211 */ /* 0x000fe200078030ff */
[----:B------:R-:W-:Y:S01]  /*1250*/  CS2R R114, SRZ ;  /* 0x0000000000727805 */ /* 0x000fe2000001ff00 */
[----:B------:R-:W-:Y:S01]  /*1260*/  ISETP.LT.OR P3, PT, R0, 0x21, P6 ;  /* 0x000000210000780c */ /* 0x000fe20003761670 */
[----:B------:R-:W-:Y:S01]  /*1270*/  IMAD.SHL.U32 R8, R8, 0x2, RZ ;  /* 0x0000000208087824 */ /* 0x000fe200078e00ff */
[C---:B------:R-:W-:Y:S01]  /*1280*/  LEA.HI.X R7, R4.reuse, R3, R7, 0x6, P0 ;  /* 0x0000000304077211 */ /* 0x040fe200000f3407 */
[----:B------:R-:W-:Y:S01]  /*1290*/  CS2R R112, SRZ ;  /* 0x0000000000707805 */ /* 0x000fe2000001ff00 */
[----:B------:R-:W-:Y:S01]  /*12a0*/  SHF.L.U64.HI R4, R4, R26, c[0x0][0x1ac] ;  /* 0x00006b0004047619 */ /* 0x000fe2000001021a */
[----:B------:R-:W-:Y:S01]  /*12b0*/  CS2R R82, SRZ ;  /* 0x0000000000527805 */ /* 0x000fe2000001ff00 */
[C---:B------:R-:W-:Y:S01]  /*12c0*/  @!P1 LEA R12, P0, R5.reuse, R6, 0x1 ;  /* 0x00000006050c9211 */ /* 0x040fe200078008ff */
[----:B------:R2:W-:Y:S01]  /*12d0*/  LDGSTS.E.BYPASS.LTC128B.128 [R226+0x1080], [R6.64], !P4 ;  /* 0x0108000006e27fae */ /* 0x0005e2000e101d50 */
[----:B------:R-:W-:Y:S01]  /*12e0*/  @!P1 ISETP.LT.OR P6, PT, R0, 0x41, P6 ;  /* 0x000000410000980c */ /* 0x000fe200037c1670 */
[----:B------:R-:W-:Y:S01]  /*12f0*/  CS2R R80, SRZ ;  /* 0x0000000000507805 */ /* 0x000fe2000001ff00 */
[----:B------:R-:W-:Y:S01]  /*1300*/  @!P1 LEA.HI.X R13, R5, R7, R4, 0x1, P0 ;  /* 0x00000007050d9211 */ /* 0x000fe200000f0c04 */
[----:B------:R-:W-:Y:S01]  /*1310*/  IMAD R4, R235, c[0x0][0x178], RZ ;  /* 0x00005e00eb047a24 */ /* 0x000fe200078e02ff */
[----:B------:R-:W-:Y:S01]  /*1320*/  ISETP.GE.AND P0, PT, R10, c[0x0][0x16c], PT ;  /* 0x00005b000a007a0c */ /* 0x000fe20003f06270 */
[----:B------:R2:W-:Y:S01]  /*1330*/  LDGSTS.E.BYPASS.LTC128B.128 [R226+0x3880], [R6.64+0x80], !P3 ;  /* 0x0388008006e27fae */ /* 0x0005e2000d901d50 */
[----:B------:R-:W-:Y:S01]  /*1340*/  CS2R R78, SRZ ;  /* 0x00000000004e7805 */ /* 0x000fe2000001ff00 */
[C---:B------:R-:W-:Y:S01]  /*1350*/  IMAD R4, R234.reuse, c[0x0][0x17c], R4 ;  /* 0x00005f00ea047a24 */ /* 0x040fe200078e0204 */
[----:B------:R-:W-:Y:S01]  /*1360*/  SEL R5, RZ, 0x1, P0 ;  /* 0x00000001ff057807 */ /* 0x000fe20000000000 */
[----:B-1----:R-:W-:Y:S01]  /*1370*/  IMAD.WIDE.U32 R2, R234, c[0x0][0x178], R10 ;  /* 0x00005e00ea027a25 */ /* 0x002fe200078e000a */
[----:B------:R-:W-:Y:S01]  /*1380*/  ISETP.GE.AND P0, PT, R23, c[0x0][0x16c], PT ;  /* 0x00005b0017007a0c */ /* 0x000fe20003f06270 */
[----:B------:R-:W-:Y:S01]  /*1390*/  CS2R R76, SRZ ;  /* 0x00000000004c7805 */ /* 0x000fe2000001ff00 */
[----:B------:R-:W-:Y:S01]  /*13a0*/  LOP3.LUT R8, R8, 0x2, R5, 0xe2, !PT ;  /* 0x0000000208087812 */ /* 0x000fe200078ee205 */
[----:B------:R-:W-:Y:S01]  /*13b0*/  IMAD.IADD R3, R3, 0x1, R4 ;  /* 0x0000000103037824 */ /* 0x000fe200078e0204 */
[----:B------:R-:W-:Y:S01]  /*13c0*/  SEL R14, RZ, 0x4, P0 ;  /* 0x00000004ff0e7807 */ /* 0x000fe20000000000 */
[----:B------:R-:W-:Y:S01]  /*13d0*/  IMAD R4, R84, c[0x0][0x184], R9 ;  /* 0x0000610054047a24 */ /* 0x000fe200078e0209 */
[----:B------:R-:W-:Y:S01]  /*13e0*/  ISETP.LT.OR P0, PT, R0, 0x21, P5 ;  /* 0x000000210000780c */ /* 0x000fe20002f01670 */
[----:B------:R-:W-:Y:S01]  /*13f0*/  IMAD.WIDE.U32 R2, R84, c[0x0][0x180], R2 ;  /* 0x0000600054027a25 */ /* 0x000fe200078e0002 */
[----:B------:R-:W-:Y:S01]  /*1400*/  @!P1 ISETP.LT.OR P5, PT, R0, 0x41, P5 ;  /* 0x000000410000980c */ /* 0x000fe20002fa1670 */
[----:B------:R-:W-:Y:S01]  /*1410*/  CS2R R74, SRZ ;  /* 0x00000000004a7805 */ /* 0x000fe2000001ff00 */
[-C--:B------:R-:W-:Y:S01]  /*1420*/  SHF.L.U64.HI R9, R25, R27.reuse, c[0x0][0x17c] ;  /* 0x00005f0019097619 */ /* 0x080fe2000001021b */
        /* <DEDUP_REMOVED lines=11> */
[----:B------:R2:W-:Y:S01]  /*14e0*/  LDGSTS.E.BYPASS.LTC128B.128 [R226+0x6080], [R6.64+0x100], !P0 ;  /* 0x0608010006e27fae */ /* 0x0005e2000c101d50 */
[----:B------:R-:W-:Y:S01]  /*14f0*/  ULDC.64 UR6, c[0x0][0x218] ;  /* 0x0000860000067ab9 */ /* 0x000fe20000000a00 */
[----:B------:R-:W-:Y:S01]  /*1500*/  CS2R R62, SRZ ;  /* 0x00000000003e7805 */ /* 0x000fe2000001ff00 */
[----:B------:R-:W-:Y:S01]  /*1510*/  IMAD.IADD R3, R5, 0x1, R0 ;  /* 0x0000000105037824 */ /* 0x000fe200078e0200 */
[----:B------:R-:W-:Y:S01]  /*1520*/  LOP3.LUT R0, R8, R14, RZ, 0xfc, !PT ;  /* 0x0000000e08007212 */ /* 0x000fe200078efcff */
[----:B------:R-:W-:Y:S01]  /*1530*/  IMAD.SHL.U32 R11, R25, 0x40, RZ ;  /* 0x00000040190b7824 */ /* 0x000fe200078e00ff */
[----:B------:R1:W-:Y:S01]  /*1540*/  @!P1 LDGSTS.E.BYPASS.LTC128B.128 [R226+0x2080], [R12.64], !P2 ;  /* 0x020800000ce29fae */ /* 0x0003e2000d101d50 */
[----:B------:R-:W-:Y:S01]  /*1550*/  IMAD R5, R9, UR14, RZ ;  /* 0x0000000e09057c24 */ /* 0x000fe2000f8e02ff */
[C---:B------:R-:W-:Y:S01]  /*1560*/  LOP3.LUT P4, RZ, R0.reuse, 0x1, RZ, 0xc0, !PT ;  /* 0x0000000100ff7812 */ /* 0x040fe2000788c0ff */
[----:B------:R-:W-:Y:S01]  /*1570*/  IMAD.MOV.U32 R2, RZ, RZ, R4 ;  /* 0x000000ffff027224 */ /* 0x000fe200078e0004 */
[C---:B------:R-:W-:Y:S01]  /*1580*/  LOP3.LUT P3, RZ, R0.reuse, 0x2, RZ, 0xc0, !PT ;  /* 0x0000000200ff7812 */ /* 0x040fe2000786c0ff */
[----:B------:R-:W-:Y:S01]  /*1590*/  IMAD.MOV.U32 R240, RZ, RZ, R244 ;  /* 0x000000fffff07224 */ /* 0x000fe200078e00f4 */
[----:B------:R-:W-:Y:S01]  /*15a0*/  LOP3.LUT P2, RZ, R0, 0x4, RZ, 0xc0, !PT ;  /* 0x0000000400ff7812 */ /* 0x000fe2000784c0ff */
[----:B------:R-:W-:Y:S01]  /*15b0*/  IMAD R4, R28, c[0x0][0x210], RZ ;  /* 0x000084001c047a24 */ /* 0x000fe200078e02ff */
[----:B------:R1:W-:Y:S01]  /*15c0*/  @!P1 LDGSTS.E.BYPASS.LTC128B.128 [R226+0x4880], [R12.64+0x80], !P6 ;  /* 0x048800800ce29fae */ /* 0x0003e2000f101d50 */
[C---:B------:R-:W-:Y:S01]  /*15d0*/  IMAD R14, R11.reuse, UR4, R5 ;  /* 0x000000040b0e7c24 */ /* 0x040fe2000f8e0205 */
[----:B------:R-:W-:Y:S01]  /*15e0*/  UIMAD UR6, UR18, UR6, URZ ;  /* 0x00000006120672a4 */ /* 0x000fe2000f8e023f */
[----:B------:R-:W-:Y:S01]  /*15f0*/  IMAD.WIDE.U32 R8, R11, UR14, R240 ;  /* 0x0000000e0b087c25 */ /* 0x000fe2000f8e00f0 */
[----:B------:R1:W-:Y:S01]  /*1600*/  @!P1 LDGSTS.E.BYPASS.LTC128B.128 [R226+0x7080], [R12.64+0x100], !P5 ;  /* 0x070801000ce29fae */ /* 0x0003e2000e901d50 */
[----:B------:R-:W-:Y:S01]  /*1610*/  CS2R R60, SRZ ;  /* 0x00000000003c7805 */ /* 0x000fe2000001ff00 */
[----:B------:R-:W-:Y:S01]  /*1620*/  UIMAD UR6, UR19, UR7, UR6 ;  /* 0x00000007130672a4 */ /* 0x000fe2000f8e0206 */
[C---:B------:R-:W-:Y:S01]  /*1630*/  IMAD R11, R84.reuse, c[0x0][0x214], R4 ;  /* 0x00008500540b7a24 */ /* 0x040fe200078e0204 */
[----:B------:R-:W0:Y:S01]  /*1640*/  LDGDEPBAR ;  /* 0x00000000000079af */ /* 0x000e220000000000 */
[----:B------:R-:W-:Y:S01]  /*1650*/  IMAD.WIDE.U32 R4, R84, c[0x0][0x210], R2 ;  /* 0x0000840054047a25 */ /* 0x000fe200078e0002 */
[----:B------:R-:W-:Y:S01]  /*1660*/  LEA R2, P0, R8, c[0x0][0x160], 0x1 ;  /* 0x0000580008027a11 */ /* 0x000fe200078008ff */
        /* <DEDUP_REMOVED lines=8> */
[----:B------:R-:W-:Y:S01]  /*16f0*/  IMAD.MOV.U32 R14, RZ, RZ, c[0x0][0x208] ;  /* 0x00008200ff0e7624 */ /* 0x000fe200078e00ff */
[----:B------:R-:W-:Y:S01]  /*1700*/  IADD3 R0, -R234, c[0x0][0x168], -R11 ;  /* 0x00005a00ea007a10 */ /* 0x000fe20007ffe90b */
[----:B------:R-:W-:Y:S01]  /*1710*/  IMAD.WIDE.U32 R242, R248, c[0x0][0x218], R4 ;  /* 0x00008600f8f27a25 */ /* 0x000fe200078e0004 */
[----:B------:R-:W-:Y:S01]  /*1720*/  LEA.HI.X R3, R8, c[0x0][0x164], R3, 0x1, P0 ;  /* 0x0000590008037a11 */ /* 0x000fe200000f0c03 */
[----:B------:R-:W-:Y:S01]  /*1730*/  CS2R R48, SRZ ;  /* 0x0000000000307805 */ /* 0x000fe2000001ff00 */
[C---:B------:R-:W-:Y:S01]  /*1740*/  ISETP.LT.OR P6, PT, R0.reuse, 0x1, !P4 ;  /* 0x000000010000780c */ /* 0x040fe200067c1670 */
[----:B------:R-:W-:Y:S01]  /*1750*/  IMAD.SHL.U32 R8, R25, 0x20, RZ ;  /* 0x0000002019087824 */ /* 0x000fe200078e00ff */
[----:B------:R-:W-:Y:S01]  /*1760*/  ISETP.LT.OR P1, PT, R0, 0x1, !P3 ;  /* 0x000000010000780c */ /* 0x000fe20005f21670 */
[----:B--2---:R-:W-:Y:S01]  /*1770*/  IMAD.SHL.U32 R7, R14, 0x40, RZ ;  /* 0x000000400e077824 */ /* 0x004fe200078e00ff */
[C---:B------:R-:W-:Y:S01]  /*1780*/  ISETP.LT.OR P5, PT, R0.reuse, 0x1, !P2 ;  /* 0x000000010000780c */ /* 0x040fe200057a1670 */
[----:B------:R-:W-:Y:S01]  /*1790*/  IMAD.MOV.U32 R238, RZ, RZ, R242 ;  /* 0x000000ffffee7224 */ /* 0x000fe200078e00f2 */
[----:B------:R-:W-:Y:S01]  /*17a0*/  ISETP.LT.OR P0, PT, R0, 0x21, !P4 ;  /* 0x000000210000780c */ /* 0x000fe20006701670 */
[C---:B-1----:R-:W-:Y:S01]  /*17b0*/  IMAD.SHL.U32 R13, R14.reuse, 0x20, RZ ;  /* 0x000000200e0d7824 */ /* 0x042fe200078e00ff */
[----:B------:R-:W-:Y:S01]  /*17c0*/  SHF.L.U64.HI R6, R14, R27, c[0x0][0x20c] ;  /* 0x000083000e067619 */ /* 0x000fe2000001021b */
[----:B------:R-:W-:Y:S01]  /*17d0*/  CS2R R46, SRZ ;  /* 0x00000000002e7805 */ /* 0x000fe2000001ff00 */
[----:B------:R-:W-:Y:S01]  /*17e0*/  IADD3 R239, R243, UR6, RZ ;  /* 0x00000006f3ef7c10 */ /* 0x000fe2000fffe0ff */
[----:B------:R-:W-:Y:S01]  /*17f0*/  ULDC.64 UR6, c[0x0][0x240] ;  /* 0x0000900000067ab9 */ /* 0x000fe20000000a00 */
[----:B------:R-:W-:Y:S01]  /*1800*/  P2R R12, PR, RZ, 0x10 ;  /* 0x00000010ff0c7803 */ /* 0x000fe20000000000 */
[----:B------:R1:W-:Y:S01]  /*1810*/  LDGSTS.E.BYPASS.LTC128B.128 [R226+0xf080], [R2.64], !P6 ;  /* 0x0f08000002e27fae */ /* 0x0003e2000f101d50 */
[----:B------:R-:W-:Y:S01]  /*1820*/  ISETP.LT.OR P6, PT, R0, 0x21, !P3 ;  /* 0x000000210000780c */ /* 0x000fe20005fc1670 */
[----:B------:R-:W-:Y:S01]  /*1830*/  IMAD R6, R6, UR14, RZ ;  /* 0x0000000e06067c24 */ /* 0x000fe2000f8e02ff */
[----:B------:R-:W-:Y:S01]  /*1840*/  IADD3 R11, -R11, c[0x0][0x168], -R234 ;  /* 0x00005a000b0b7a10 */ /* 0x000fe20007ffe9ea */
[----:B------:R1:W-:Y:S01]  /*1850*/  LDGSTS.E.BYPASS.LTC128B.128 [R226+0x11080], [R2.64+0x80], !P1 ;  /* 0x1108008002e27fae */ /* 0x0003e2000c901d50 */
[----:B------:R-:W-:Y:S01]  /*1860*/  LEA R4, P1, R8, R2, 0x1 ;  /* 0x0000000208047211 */ /* 0x000fe200078208ff */
[----:B------:R-:W-:Y:S01]  /*1870*/  UIMAD UR6, UR18, UR6, URZ ;  /* 0x00000006120672a4 */ /* 0x000fe2000f8e023f */
[----:B------:R-:W-:Y:S01]  /*1880*/  ISETP.GE.AND P4, PT, R10, c[0x0][0x1fc], PT ;  /* 0x00007f000a007a0c */ /* 0x000fe20003f86270 */
[----:B------:R1:W-:Y:S01]  /*1890*/  LDGSTS.E.BYPASS.LTC128B.128 [R226+0x13080], [R2.64+0x100], !P5 ;  /* 0x1308010002e27fae */ /* 0x0003e2000e901d50 */
[----:B------:R-:W-:Y:S01]  /*18a0*/  LEA.HI.X R5, R8, R3, R29, 0x1, P1 ;  /* 0x0000000308057211 */ /* 0x000fe200008f0c1d */
[----:B------:R-:W-:Y:S01]  /*18b0*/  UIMAD UR25, UR19, UR7, UR6 ;  /* 0x00000007131972a4 */ /* 0x000fe2000f8e0206 */
[----:B------:R-:W-:Y:S01]  /*18c0*/  ISETP.LT.OR P5, PT, R0, 0x21, !P2 ;  /* 0x000000210000780c */ /* 0x000fe200057a1670 */
[C---:B------:R-:W-:Y:S01]  /*18d0*/  IMAD R0, R7.reuse, UR4, R6 ;  /* 0x0000000407007c24 */ /* 0x040fe2000f8e0206 */
[----:B------:R-:W-:Y:S01]  /*18e0*/  ISETP.GT.AND P1, PT, R230, 0xf, PT ;  /* 0x0000000fe600780c */ /* 0x000fe20003f24270 */
[----:B------:R2:W-:Y:S01]  /*18f0*/  LDGSTS.E.BYPASS.LTC128B.128 [R226+0x10080], [R4.64], !P0 ;  /* 0x1008000004e27fae */ /* 0x0005e2000c101d50 */
[----:B------:R-:W-:Y:S01]  /*1900*/  LEA R8, P0, R18, c[0x0][0x258], 0x2 ;  /* 0x0000960012087a11 */ /* 0x000fe200078010ff */
[----:B------:R-:W-:Y:S01]  /*1910*/  IMAD.WIDE.U32 R6, R7, UR14, R238 ;  /* 0x0000000e07067c25 */ /* 0x000fe2000f8e00ee */
[----:B------:R-:W-:Y:S01]  /*1920*/  SHF.L.U64.HI R252, R14, R26, c[0x0][0x20c] ;  /* 0x000083000efc7619 */ /* 0x000fe2000001021a */
[----:B------:R2:W-:Y:S01]  /*1930*/  LDGSTS.E.BYPASS.LTC128B.128 [R226+0x12080], [R4.64+0x80], !P6 ;  /* 0x1208008004e27fae */ /* 0x0005e2000f101d50 */
[----:B------:R-:W-:Y:S01]  /*1940*/  LEA.HI.X R9, R18, c[0x0][0x25c], R15, 0x2, P0 ;  /* 0x0000970012097a11 */ /* 0x000fe200000f140f */
[----:B------:R-:W-:Y:S01]  /*1950*/  IMAD.IADD R0, R7, 0x1, R0 ;  /* 0x0000000107007824 */ /* 0x000fe200078e0200 */
[----:B------:R-:W-:Y:S01]  /*1960*/  ISETP.LT.OR P0, PT, R11, 0x1, P4 ;  /* 0x000000010b00780c */ /* 0x000fe20002701670 */
[----:B------:R-:W-:Y:S01]  /*1970*/  UMOV UR7, 0x1 ;  /* 0x0000000100077882 */ /* 0x000fe20000000000 */
[----:B------:R-:W-:Y:S01]  /*1980*/  ISETP.GE.AND P6, PT, R20, c[0x0][0x1fc], PT ;  /* 0x00007f0014007a0c */ /* 0x000fe20003fc6270 */
[----:B------:R2:W-:Y:S01]  /*1990*/  LDGSTS.E.BYPASS.LTC128B.128 [R226+0x14080], [R4.64+0x100], !P5 ;  /* 0x1408010004e27fae */ /* 0x0005e2000e901d50 */
[----:B------:R-:W-:Y:S01]  /*19a0*/  ULDC UR6, c[0x0][0x168] ;  /* 0x00005a0000067ab9 */ /* 0x000fe20000000800 */
[----:B------:R-:W-:Y:S01]  /*19b0*/  CS2R R44, SRZ ;  /* 0x00000000002c7805 */ /* 0x000fe2000001ff00 */
[----:B------:R-:W-:Y:S01]  /*19c0*/  UIADD3 UR6, UR26, -UR6, UR7 ;  /* 0x800000061a067290 */ /* 0x000fe2000fffe007 */
[----:B------:R-:W-:Y:S01]  /*19d0*/  CS2R R42, SRZ ;  /* 0x00000000002a7805 */ /* 0x000fe2000001ff00 */
[----:B------:R-:W-:Y:S01]  /*19e0*/  CS2R R40, SRZ ;  /* 0x0000000000287805 */ /* 0x000fe2000001ff00 */
[----:B------:R-:W-:Y:S01]  /*19f0*/  CS2R R38, SRZ ;  /* 0x0000000000267805 */ /* 0x000fe2000001ff00 */
[----:B------:R-:W-:Y:S01]  /*1a00*/  CS2R R36, SRZ ;  /* 0x0000000000247805 */ /* 0x000fe2000001ff00 */
[----:B------:R-:W-:Y:S01]  /*1a10*/  CS2R R34, SRZ ;  /* 0x0000000000227805 */ /* 0x000fe2000001ff00 */
[----:B------:R-:W-:Y:S01]  /*1a20*/  CS2R R32, SRZ ;  /* 0x0000000000207805 */ /* 0x000fe2000001ff00 */
[----:B------:R-:W-:Y:S01]  /*1a30*/  CS2R R30, SRZ ;  /* 0x00000000001e7805 */ /* 0x000fe2000001ff00 */
[----:B-1----:R-:W-:Y:S01]  /*1a40*/  LEA R2, P5, R6, c[0x0][0x1f0], 0x1 ;  /* 0x00007c0006027a11 */ /* 0x002fe200078a08ff */
[----:B------:R-:W-:Y:S01]  /*1a50*/  CS2R R26, SRZ ;  /* 0x00000000001a7805 */ /* 0x000fe2000001ff00 */
[----:B------:R-:W-:Y:S01]  /*1a60*/  IADD3 R247, R226, 0xf080, RZ ;  /* 0x0000f080e2f77810 */ /* 0x000fe20007ffe0ff */
[----:B------:R-:W-:Y:S01]  /*1a70*/  ULDC UR19, c[0x0][0x2a0] ;  /* 0x0000a80000137ab9 */ /* 0x000fe20000000800 */
[----:B------:R-:W-:Y:S01]  /*1a80*/  LEA.HI.X R3, R6, c[0x0][0x1f4], R0, 0x1, P5 ;  /* 0x00007d0006037a11 */ /* 0x000fe200028f0c00 */
[----:B------:R-:W-:Y:S01]  /*1a90*/  IMAD R0, R28, c[0x0][0x238], RZ ;  /* 0x00008e001c007a24 */ /* 0x000fe200078e02ff */
[----:B------:R-:W-:Y:S01]  /*1aa0*/  ISETP.GE.AND P5, PT, R23, c[0x0][0x1fc], PT ;  /* 0x00007f0017007a0c */ /* 0x000fe20003fa6270 */
[----:B------:R-:W-:Y:S01]  /*1ab0*/  CS2R R28, SRZ ;  /* 0x00000000001c7805 */ /* 0x000fe2000001ff00 */
[----:B------:R-:W-:Y:S01]  /*1ac0*/  UP2UR UR22, UPR, URZ, 0x2 ;  /* 0x000000023f167883 */ /* 0x000fe20008000000 */
[----:B------:R-:W-:Y:S01]  /*1ad0*/  IMAD R0, R84, c[0x0][0x23c], R0 ;  /* 0x00008f0054007a24 */ /* 0x000fe200078e0200 */
[----:B------:R-:W-:-:S02]  /*1ae0*/  UMOV UR4, URZ ;  /* 0x0000003f00047c82 */ /* 0x000fc40008000000 */
[----:B------:R-:W-:Y:S02]  /*1af0*/  UMOV UR20, 0x1 ;  /* 0x0000000100147882 */ /* 0x000fe40000000000 */
[----:B------:R-:W-:Y:S01]  /*1b00*/  ULDC UR18, c[0x0][0x168] ;  /* 0x00005a0000127ab9 */ /* 0x000fe20000000800 */
[----:B--2---:R-:W-:Y:S01]  /*1b10*/  @!P1 IMAD.SHL.U32 R4, R230, 0x10, RZ ;  /* 0x00000010e6049824 */ /* 0x004fe200078e00ff */
[----:B------:R-:W-:Y:S02]  /*1b20*/  ULOP3.LUT UR19, URZ, UR19, URZ, 0x33, !UPT ;  /* 0x000000133f137292 */ /* 0x000fe4000f8e333f */
[----:B------:R-:W-:Y:S02]  /*1b30*/  UISETP.GE.AND UP6, UPT, UR15, 0x21, UPT ;  /* 0x000000210f00788c */ /* 0x000fe4000bfc6270 */
[----:B------:R1:W-:Y:S01]  /*1b40*/  @!P1 LDGSTS.E.BYPASS.LTC128B.128 [R4+0x21080], [R8.64] ;  /* 0x2108000008049fae */ /* 0x0003e2000b901d50 */
[----:B------:R-:W-:Y:S02]  /*1b50*/  UP2UR UR21, UPR, URZ, 0x1 ;  /* 0x000000013f157883 */ /* 0x000fe40008000000 */
[----:B------:R-:W-:Y:S01]  /*1b60*/  UISETP.GE.AND UP5, UPT, UR15, 0x22, UPT ;  /* 0x000000220f00788c */ /* 0x000fe2000bfa6270 */
[----:B------:R-:W0:Y:S01]  /*1b70*/  LDGDEPBAR ;  /* 0x00000000000079af */ /* 0x000e220000000000 */
[----:B------:R-:W-:-:S02]  /*1b80*/  UISETP.GE.AND UP4, UPT, UR15, 0x31, UPT ;  /* 0x000000310f00788c */ /* 0x000fc4000bf86270 */
[----:B------:R-:W-:Y:S01]  /*1b90*/  UISETP.GE.AND UP3, UPT, UR15, 0x32, UPT ;  /* 0x000000320f00788c */ /* 0x000fe2000bf66270 */
[----:B------:R2:W-:Y:S01]  /*1ba0*/  LDGSTS.E.BYPASS.LTC128B.128 [R226+0x1b080], [R2.64], !P0 ;  /* 0x1b08000002e27fae */ /* 0x0005e2000c101d50 */
[C---:B------:R-:W-:Y:S01]  /*1bb0*/  ISETP.LT.OR P0, PT, R11.reuse, 0x1, P6 ;  /* 0x000000010b00780c */ /* 0x040fe20003701670 */
[----:B------:R-:W-:Y:S01]  /*1bc0*/  UISETP.GE.AND UP2, UPT, UR15, 0x41, UPT ;  /* 0x000000410f00788c */ /* 0x000fe2000bf46270 */
[----:B------:R-:W-:Y:S01]  /*1bd0*/  ISETP.LT.OR P6, PT, R11, 0x21, P6 ;  /* 0x000000210b00780c */ /* 0x000fe200037c1670 */
[----:B------:R-:W-:-:S10]  /*1be0*/  UISETP.GE.AND UP1, UPT, UR15, 0x42, UPT ;  /* 0x000000420f00788c */ /* 0x000fd4000bf26270 */
[----:B------:R2:W-:Y:S01]  /*1bf0*/  LDGSTS.E.BYPASS.LTC128B.128 [R226+0x1d080], [R2.64+0x80], !P0 ;  /* 0x1d08008002e27fae */ /* 0x0005e2000c101d50 */
[----:B-1----:R-:W-:-:S04]  /*1c00*/  LEA R4, P0, R13, R2, 0x1 ;  /* 0x000000020d047211 */ /* 0x002fc800078008ff */
[----:B------:R-:W-:Y:S02]  /*1c10*/  LEA.HI.X R5, R13, R3, R252, 0x1, P0 ;  /* 0x000000030d057211 */ /* 0x000fe400000f0cfc */
[C---:B------:R-:W-:Y:S02]  /*1c20*/  ISETP.LT.OR P0, PT, R11.reuse, 0x1, P5 ;  /* 0x000000010b00780c */ /* 0x040fe40002f01670 */
[----:B------:R-:W-:Y:S02]  /*1c30*/  ISETP.LT.OR P5, PT, R11, 0x21, P5 ;  /* 0x000000210b00780c */ /* 0x000fe40002fa1670 */
[----:B------:R-:W-:-:S04]  /*1c40*/  LEA.HI R13, R16, R230, RZ, 0x4 ;  /* 0x000000e6100d7211 */ /* 0x000fc800078f20ff */
[----:B------:R-:W-:-:S04]  /*1c50*/  SHF.R.S32.HI R6, RZ, 0x4, R13 ;  /* 0x00000004ff067819 */ /* 0x000fc8000001140d */
[----:B------:R-:W-:Y:S01]  /*1c60*/  LEA.HI R9, R13, R6, RZ, 0x1 ;  /* 0x000000060d097211 */ /* 0x000fe200078f08ff */
[----:B------:R2:W-:Y:S01]  /*1c70*/  LDGSTS.E.BYPASS.LTC128B.128 [R226+0x1f080], [R2.64+0x100], !P0 ;  /* 0x1f08010002e27fae */ /* 0x0005e2000c101d50 */
[----:B------:R-:W-:Y:S02]  /*1c80*/  ISETP.LT.OR P0, PT, R11, 0x21, P4 ;  /* 0x000000210b00780c */ /* 0x000fe40002701670 */
[----:B------:R-:W-:Y:S02]  /*1c90*/  ISETP.NE.AND P4, PT, R12, RZ, PT ;  /* 0x000000ff0c00720c */ /* 0x000fe40003f85270 */
[CC--:B------:R-:W-:Y:S02]  /*1ca0*/  LEA.HI R12, R16.reuse, R230.reuse, RZ, 0x2 ;  /* 0x000000e6100c7211 */ /* 0x0c0fe400078f10ff */
[----:B------:R-:W-:Y:S02]  /*1cb0*/  LEA.HI R11, R16, R230, RZ, 0x5 ;  /* 0x000000e6100b7211 */ /* 0x000fe400078f28ff */
[----:B------:R-:W-:-:S02]  /*1cc0*/  SHF.R.S32.HI R7, RZ, 0x1f, R12 ;  /* 0x0000001fff077819 */ /* 0x000fc4000001140c */
[--C-:B------:R-:W-:Y:S02]  /*1cd0*/  SHF.R.S32.HI R8, RZ, 0x1f, R11.reuse ;  /* 0x0000001fff087819 */ /* 0x100fe4000001140b */
[----:B------:R-:W-:Y:S01]  /*1ce0*/  SHF.R.S32.HI R15, RZ, 0x5, R11 ;  /* 0x00000005ff0f7819 */ /* 0x000fe2000001140b */
[----:B------:R1:W-:Y:S01]  /*1cf0*/  LDGSTS.E.BYPASS.LTC128B.128 [R226+0x1c080], [R4.64], !P0 ;  /* 0x1c08000004e27fae */ /* 0x0003e2000c101d50 */
[----:B------:R-:W-:Y:S02]  /*1d00*/  ISETP.GE.AND P0, PT, R10, c[0x0][0x1fc], PT ;  /* 0x00007f000a007a0c */ /* 0x000fe40003f06270 */
[----:B------:R-:W-:Y:S01]  /*1d10*/  LEA.HI R10, R16, R230, RZ, 0x7 ;  /* 0x000000e6100a7211 */ /* 0x000fe200078f38ff */
[----:B------:R1:W-:Y:S01]  /*1d20*/  LDGSTS.E.BYPASS.LTC128B.128 [R226+0x1e080], [R4.64+0x80], !P6 ;  /* 0x1e08008004e27fae */ /* 0x0003e2000f101d50 */
[----:B------:R-:W-:Y:S02]  /*1d30*/  LOP3.LUT R9, R9, 0xfffffffe, RZ, 0xc0, !PT ;  /* 0xfffffffe09097812 */ /* 0x000fe400078ec0ff */
[----:B------:R-:W-:Y:S01]  /*1d40*/  SHF.R.S32.HI R18, RZ, 0x7, R10 ;  /* 0x00000007ff127819 */ /* 0x000fe2000001140a */
[----:B------:R1:W-:Y:S01]  /*1d50*/  LDGSTS.E.BYPASS.LTC128B.128 [R226+0x20080], [R4.64+0x100], !P5 ;  /* 0x2008010004e27fae */ /* 0x0003e2000e901d50 */
[----:B------:R-:W-:-:S02]  /*1d60*/  ISETP.GE.AND P5, PT, R230, 0x10, PT ;  /* 0x00000010e600780c */ /* 0x000fc40003fa6270 */
[----:B------:R-:W-:Y:S01]  /*1d70*/  ISETP.GE.AND P6, PT, R20, c[0x0][0x1fc], PT ;  /* 0x00007f0014007a0c */ /* 0x000fe20003fc6270 */
[----:B--2---:R-:W-:Y:S01]  /*1d80*/  IMAD.WIDE.U32 R2, R84, c[0x0][0x238], R230 ;  /* 0x00008e0054027a25 */ /* 0x004fe200078e00e6 */
[----:B------:R-:W-:-:S03]  /*1d90*/  SEL R20, RZ, 0x1, P0 ;  /* 0x00000001ff147807 */ /* 0x000fc60000000000 */
[----:B------:R-:W-:Y:S01]  /*1da0*/  IMAD.IADD R3, R3, 0x1, R0 ;  /* 0x0000000103037824 */ /* 0x000fe200078e0200 */
[----:B------:R-:W-:-:S03]  /*1db0*/  SHF.R.S32.HI R0, RZ, 0x2, R12 ;  /* 0x00000002ff007819 */ /* 0x000fc6000001140c */
[----:B------:R-:W-:Y:S01]  /*1dc0*/  IMAD.WIDE.U32 R248, R248, c[0x0][0x240], R2 ;  /* 0x00009000f8f87a25 */ /* 0x000fe200078e0002 */
[----:B------:R-:W-:-:S03]  /*1dd0*/  LEA.HI R7, R7, R0, RZ, 0x3 ;  /* 0x0000000007077211 */ /* 0x000fc600078f18ff */
[----:B------:R-:W-:Y:S01]  /*1de0*/  IMAD.SHL.U32 R3, R18, 0x8, RZ ;  /* 0x0000000812037824 */ /* 0x000fe200078e00ff */
[----:B------:R-:W-:Y:S02]  /*1df0*/  LOP3.LUT R7, R7, 0xfffffff8, RZ, 0xc0, !PT ;  /* 0xfffffff807077812 */ /* 0x000fe400078ec0ff */
[----:B------:R-:W-:Y:S02]  /*1e00*/  IADD3 R250, R249, UR25, RZ ;  /* 0x00000019f9fa7c10 */ /* 0x000fe4000fffe0ff */
[----:B------:R-:W-:Y:S01]  /*1e10*/  LOP3.LUT R10, R3, 0x8, RZ, 0xc0, !PT ;  /* 0x00000008030a7812 */ /* 0x000fe200078ec0ff */
[----:B------:R-:W-:Y:S01]  /*1e20*/  IMAD.IADD R14, R0, 0x1, -R7 ;  /* 0x00000001000e7824 */ /* 0x000fe200078e0a07 */
[----:B------:R-:W-:Y:S01]  /*1e30*/  LEA.HI R7, R8, R15, RZ, 0x2 ;  /* 0x0000000f08077211 */ /* 0x000fe200078f10ff */
[----:B------:R-:W-:Y:S01]  /*1e40*/  IMAD.IADD R0, R6, 0x1, -R9 ;  /* 0x0000000106007824 */ /* 0x000fe200078e0a09 */
[----:B------:R-:W-:Y:S02]  /*1e50*/  LOP3.LUT R6, R11, 0xffffffe0, RZ, 0xc0, !PT ;  /* 0xffffffe00b067812 */ /* 0x000fe400078ec0ff */
[----:B------:R-:W-:-:S02]  /*1e60*/  LOP3.LUT R2, R7, 0xfffffffc, RZ, 0xc0, !PT ;  /* 0xfffffffc07027812 */ /* 0x000fc400078ec0ff */
[----:B-1----:R-:W-:Y:S02]  /*1e70*/  LOP3.LUT R5, R12, 0x3ffffffc, RZ, 0xc0, !PT ;  /* 0x3ffffffc0c057812 */ /* 0x002fe400078ec0ff */
[----:B------:R-:W-:Y:S01]  /*1e80*/  LEA R8, P0, R22, c[0x0][0x280], 0x2 ;  /* 0x0000a00016087a11 */ /* 0x000fe200078010ff */
[----:B------:R-:W-:Y:S01]  /*1e90*/  IMAD.IADD R16, R15, 0x1, -R2 ;  /* 0x000000010f107824 */ /* 0x000fe200078e0a02 */
[----:B------:R-:W-:Y:S01]  /*1ea0*/  LEA.HI R12, R18, R18, RZ, 0x1 ;  /* 0x00000012120c7211 */ /* 0x000fe200078f08ff */
[----:B------:R-:W-:Y:S01]  /*1eb0*/  IMAD.SHL.U32 R2, R14, 0x10, RZ ;  /* 0x000000100e027824 */ /* 0x000fe200078e00ff */
[----:B------:R-:W-:Y:S01]  /*1ec0*/  LEA.HI.X R9, R22, c[0x0][0x284], R24, 0x2, P0 ;  /* 0x0000a10016097a11 */ /* 0x000fe200000f1418 */
[C---:B------:R-:W-:Y:S01]  /*1ed0*/  IMAD.SHL.U32 R3, R16.reuse, 0x100, RZ ;  /* 0x0000010010037824 */ /* 0x040fe200078e00ff */
[----:B------:R-:W-:Y:S01]  /*1ee0*/  LEA.HI R4, R16, R16, RZ, 0x1 ;  /* 0x0000001010047211 */ /* 0x000fe200078f08ff */
[----:B------:R-:W-:Y:S01]  /*1ef0*/  IMAD.IADD R5, R230, 0x1, -R5 ;  /* 0x00000001e6057824 */ /* 0x000fe200078e0a05 */
[----:B------:R-:W-:Y:S01]  /*1f00*/  LOP3.LUT R2, R10, 0x70, R2, 0xf8, !PT ;  /* 0x000000700a027812 */ /* 0x000fe200078ef802 */
[----:B------:R-:W-:Y:S01]  /*1f10*/  CS2R R24, SRZ ;  /* 0x0000000000187805 */ /* 0x000fe2000001ff00 */
[----:B------:R-:W-:Y:S01]  /*1f20*/  LOP3.LUT P0, RZ, R14, 0x1, RZ, 0xc0, !PT ;  /* 0x000000010eff7812 */ /* 0x000fe2000780c0ff */
[----:B------:R-:W-:Y:S01]  /*1f30*/  IMAD.SHL.U32 R4, R4, 0x100, RZ ;  /* 0x0000010004047824 */ /* 0x000fe200078e00ff */
[----:B------:R-:W-:-:S04]  /*1f40*/  LOP3.LUT R2, R2, 0x100, R3, 0xf8, !PT ;  /* 0x0000010002027812 */ /* 0x000fc800078ef803 */
[----:B------:R-:W-:Y:S02]  /*1f50*/  LOP3.LUT R4, R4, 0x7ffffe00, RZ, 0xc0, !PT ;  /* 0x7ffffe0004047812 */ /* 0x000fe400078ec0ff */
[----:B------:R-:W-:-:S03]  /*1f60*/  SHF.R.U32.HI R3, RZ, 0x3, R2 ;  /* 0x00000003ff037819 */ /* 0x000fc60000011602 */
[----:B------:R-:W-:Y:S01]  /*1f70*/  IMAD R7, R5, 0x2, R4 ;  /* 0x0000000205077824 */ /* 0x000fe200078e0204 */
[----:B------:R-:W-:Y:S01]  /*1f80*/  LOP3.LUT R2, R2, 0x28, R3, 0x78, !PT ;  /* 0x0000002802027812 */ /* 0x000fe200078e7803 */
[C---:B------:R-:W-:Y:S01]  /*1f90*/  IMAD.IADD R3, R230.reuse, 0x1, -R6 ;  /* 0x00000001e6037824 */ /* 0x040fe200078e0a06 */
[----:B------:R-:W-:Y:S01]  /*1fa0*/  LOP3.LUT R4, R13, 0xfffffff0, RZ, 0xc0, !PT ;  /* 0xfffffff00d047812 */ /* 0x000fe200078ec0ff */
[C---:B------:R-:W-:Y:S01]  /*1fb0*/  @!P5 IMAD.SHL.U32 R5, R230.reuse, 0x10, RZ ;  /* 0x00000010e605d824 */ /* 0x040fe200078e00ff */
[----:B------:R-:W-:Y:S01]  /*1fc0*/  SEL R13, RZ, 0xffffffff, P6 ;  /* 0xffffffffff0d7807 */ /* 0x000fe20003000000 */
[----:B------:R-:W-:Y:S01]  /*1fd0*/  IMAD.IADD R6, R7, 0x1, R2 ;  /* 0x0000000107067824 */ /* 0x000fe200078e0202 */
[----:B------:R-:W-:Y:S01]  /*1fe0*/  LOP3.LUT P6, RZ, R17, 0x2, RZ, 0xc0, !PT ;  /* 0x0000000211ff7812 */ /* 0x000fe200078cc0ff */
[----:B------:R-:W-:Y:S01]  /*1ff0*/  IMAD.IADD R2, R230, 0x1, -R4 ;  /* 0x00000001e6027824 */ /* 0x000fe200078e0a04 */
[----:B------:R-:W-:Y:S01]  /*2000*/  SHF.R.S32.HI R4, RZ, 0x1f, R3 ;  /* 0x0000001fff047819 */ /* 0x000fe20000011403 */
[----:B------:R1:W-:Y:S01]  /*2010*/  @!P5 LDGSTS.E.BYPASS.LTC128B.128 [R5+0x21280], [R8.64] ;  /* 0x212800000805dfae */ /* 0x0003e2000b901d50 */
[----:B------:R-:W-:Y:S01]  /*2020*/  IMAD.SHL.U32 R224, R6, 0x2, RZ ;  /* 0x0000000206e07824 */ /* 0x000fe200078e00ff */
[----:B------:R-:W-:Y:S01]  /*2030*/  SEL R208, R222, 0xfffffff0, !P6 ;  /* 0xfffffff0ded07807 */ /* 0x000fe20007000000 */
[----:B------:R-:W-:Y:S01]  /*2040*/  IMAD.SHL.U32 R7, R15, 0x100, RZ ;  /* 0x000001000f077824 */ /* 0x000fe200078e00ff */
[C---:B------:R-:W-:Y:S01]  /*2050*/  LOP3.LUT P6, RZ, R2.reuse, 0x2, RZ, 0xc0, !PT ;  /* 0x0000000202ff7812 */ /* 0x040fe200078cc0ff */
[----:B------:R-:W-:Y:S01]  /*2060*/  IMAD.SHL.U32 R211, R2, 0x2, RZ ;  /* 0x0000000202d37824 */ /* 0x000fe200078e00ff */
[----:B------:R-:W-:Y:S01]  /*2070*/  IADD3 R225, R224, 0x215a0, RZ ;  /* 0x000215a0e0e17810 */ /* 0x000fe20007ffe0ff */
[----:B------:R-:W0:Y:S01]  /*2080*/  LDGDEPBAR ;  /* 0x00000000000079af */ /* 0x000e220000000000 */
[----:B------:R-:W-:-:S02]  /*2090*/  ISETP.GE.AND P5, PT, R23, c[0x0][0x1fc], PT ;  /* 0x00007f0017007a0c */ /* 0x000fc40003fa6270 */
[----:B------:R-:W-:Y:S01]  /*20a0*/  SEL R212, R212, 0xe0, !P6 ;  /* 0x000000e0d4d47807 */ /* 0x000fe20007000000 */
[----:B------:R-:W0:Y:S01]  /*20b0*/  LDGDEPBAR ;  /* 0x00000000000079af */ /* 0x000e220000000000 */
[----:B-1----:R-:W-:Y:S01]  /*20c0*/  LEA.HI R8, R4, R3, RZ, 0x2 ;  /* 0x0000000304087211 */ /* 0x002fe200078f10ff */
[----:B------:R-:W-:-:S03]  /*20d0*/  IMAD.SHL.U32 R5, R2, 0x10, RZ ;  /* 0x0000001002057824 */ /* 0x000fc600078e00ff */
[----:B------:R-:W-:Y:S02]  /*20e0*/  LOP3.LUT R6, R8, 0x7ffffffc, RZ, 0xc0, !PT ;  /* 0x7ffffffc08067812 */ /* 0x000fe400078ec0ff */
[----:B------:R-:W-:Y:S02]  /*20f0*/  LOP3.LUT R4, R5, 0xf0, RZ, 0xc0, !PT ;  /* 0x000000f005047812 */ /* 0x000fe400078ec0ff */
[----:B------:R-:W-:Y:S01]  /*2100*/  IADD3 R5, R224, 0x21480, RZ ;  /* 0x00021480e0057810 */ /* 0x000fe20007ffe0ff */
[----:B------:R-:W-:Y:S01]  /*2110*/  IMAD.IADD R11, R3, 0x1, -R6 ;  /* 0x00000001030b7824 */ /* 0x000fe200078e0a06 */
[----:B------:R-:W-:Y:S02]  /*2120*/  SHF.R.S32.HI R3, RZ, 0x1f, R2 ;  /* 0x0000001fff037819 */ /* 0x000fe40000011402 */
[C---:B------:R-:W-:Y:S02]  /*2130*/  LOP3.LUT R10, R4.reuse, R10, RZ, 0xfc, !PT ;  /* 0x0000000a040a7212 */ /* 0x040fe400078efcff */
[----:B------:R-:W-:Y:S01]  /*2140*/  LEA.HI R213, R3, R2, RZ, 0x3 ;  /* 0x0000000203d57211 */ /* 0x000fe200078f18ff */
[----:B------:R-:W-:Y:S01]  /*2150*/  IMAD.SHL.U32 R3, R17, 0x40, RZ ;  /* 0x0000004011037824 */ /* 0x000fe200078e00ff */
[----:B------:R-:W-:Y:S01]  /*2160*/  LOP3.LUT R9, R4, 0x100, R7, 0xf8, !PT ;  /* 0x0000010004097812 */ /* 0x000fe200078ef807 */
[----:B------:R-:W-:Y:S01]  /*2170*/  IMAD.SHL.U32 R7, R21, 0x8, RZ ;  /* 0x0000000815077824 */ /* 0x000fe200078e00ff */
[C---:B------:R-:W-:Y:S01]  /*2180*/  LOP3.LUT R4, R213.reuse, 0xfffffff8, RZ, 0xc0, !PT ;  /* 0xfffffff8d5047812 */ /* 0x040fe200078ec0ff */
[----:B------:R-:W-:Y:S01]  /*2190*/  IMAD.SHL.U32 R213, R213, 0x40, RZ ;  /* 0x00000040d5d57824 */ /* 0x000fe200078e00ff */
[----:B------:R-:W-:Y:S01]  /*21a0*/  LOP3.LUT R6, R3, 0x1c0, RZ, 0xc0, !PT ;  /* 0x000001c003067812 */ /* 0x000fe200078ec0ff */
[----:B------:R-:W-:Y:S01]  /*21b0*/  IMAD.SHL.U32 R3, R16, 0x10, RZ ;  /* 0x0000001010037824 */ /* 0x000fe200078e00ff */
[----:B------:R-:W-:Y:S01]  /*21c0*/  @P0 IADD3 R225, R5, 0xe0, RZ ;  /* 0x000000e005e10810 */ /* 0x000fe20007ffe0ff */
[----:B------:R-:W-:Y:S01]  /*21d0*/  IMAD.IADD R4, R2, 0x1, -R4 ;  /* 0x0000000102047824 */ /* 0x000fe200078e0a04 */
[----:B------:R-:W-:Y:S01]  /*21e0*/  LOP3.LUT R5, R6, 0x8, R19, 0xf8, !PT ;  /* 0x0000000806057812 */ /* 0x000fe200078ef813 */
[----:B------:R-:W-:Y:S01]  /*21f0*/  IMAD.SHL.U32 R2, R0, 0x20, RZ ;  /* 0x0000002000027824 */ /* 0x000fe200078e00ff */
[----:B------:R-:W-:-:S02]  /*2200*/  LEA.HI.SX32 R227, R8, R3, 0x1e ;  /* 0x0000000308e37211 */ /* 0x000fc400078ff2ff */
[----:B------:R-:W-:Y:S02]  /*2210*/  LOP3.LUT R3, R6, 0x30, R3, 0xf8, !PT ;  /* 0x0000003006037812 */ /* 0x000fe400078ef803 */
[----:B------:R-:W-:Y:S02]  /*2220*/  SHF.R.U32.HI R14, RZ, 0x3, R6 ;  /* 0x00000003ff0e7819 */ /* 0x000fe40000011606 */
[----:B------:R-:W-:Y:S02]  /*2230*/  LOP3.LUT R2, R2, 0x20, RZ, 0xc0, !PT ;  /* 0x0000002002027812 */ /* 0x000fe400078ec0ff */
[----:B------:R-:W-:Y:S01]  /*2240*/  LOP3.LUT R6, R12, 0x1ffffffe, RZ, 0xc0, !PT ;  /* 0x1ffffffe0c067812 */ /* 0x000fe200078ec0ff */
[----:B------:R-:W-:Y:S01]  /*2250*/  IMAD.MOV.U32 R12, RZ, RZ, 0x20 ;  /* 0x00000020ff0c7424 */ /* 0x000fe200078e00ff */
[----:B------:R-:W-:Y:S02]  /*2260*/  LOP3.LUT R211, R10, 0x18, R211, 0x78, !PT ;  /* 0x000000180ad37812 */ /* 0x000fe400078e78d3 */
[----:B------:R-:W-:Y:S01]  /*2270*/  LOP3.LUT R10, R2, 0x18, R7, 0xf8, !PT ;  /* 0x00000018020a7812 */ /* 0x000fe200078ef807 */
[----:B------:R-:W-:Y:S01]  /*2280*/  IMAD.IADD R6, R18, 0x1, -R6 ;  /* 0x0000000112067824 */ /* 0x000fe200078e0a06 */
[----:B------:R-:W-:Y:S01]  /*2290*/  LOP3.LUT P0, RZ, R17, 0x4, RZ, 0xc0, !PT ;  /* 0x0000000411ff7812 */ /* 0x000fe2000780c0ff */
[----:B------:R-:W-:Y:S01]  /*22a0*/  IMAD.SHL.U32 R2, R0, 0x8, RZ ;  /* 0x0000000800027824 */ /* 0x000fe200078e00ff */
[----:B------:R-:W-:Y:S01]  /*22b0*/  LOP3.LUT R5, R5, R14, RZ, 0x3c, !PT ;  /* 0x0000000e05057212 */ /* 0x000fe200078e3cff */
[----:B------:R-:W-:Y:S01]  /*22c0*/  IMAD R11, R6, 0x4, R11 ;  /* 0x00000004060b7824 */ /* 0x000fe200078e020b */
[----:B------:R-:W-:Y:S01]  /*22d0*/  SEL R209, R12, 0xffffffe0, !P0 ;  /* 0xffffffe00cd17807 */ /* 0x000fe20004000000 */
[----:B------:R-:W-:Y:S01]  /*22e0*/  IMAD.SHL.U32 R211, R211, 0x2, RZ ;  /* 0x00000002d3d37824 */ /* 0x000fe200078e00ff */
[----:B------:R-:W-:Y:S01]  /*22f0*/  LOP3.LUT R6, R2, 0x8, RZ, 0xc0, !PT ;  /* 0x0000000802067812 */ /* 0x000fe200078ec0ff */
[----:B------:R-:W-:Y:S01]  /*2300*/  IMAD.SHL.U32 R2, R13, 0x2, RZ ;  /* 0x000000020d027824 */ /* 0x000fe200078e00ff */
[----:B------:R-:W-:Y:S01]  /*2310*/  SEL R8, RZ, 0x4, P5 ;  /* 0x00000004ff087807 */ /* 0x000fe20002800000 */
[----:B------:R-:W-:Y:S01]  /*2320*/  IMAD R212, R212, 0x2, R211 ;  /* 0x00000002d4d47824 */ /* 0x000fe200078e02d3 */
[----:B------:R-:W-:-:S02]  /*2330*/  LOP3.LUT P5, RZ, R4, 0x4, RZ, 0xc0, !PT ;  /* 0x0000000404ff7812 */ /* 0x000fc400078ac0ff */
[C---:B------:R-:W-:Y:S01]  /*2340*/  LOP3.LUT P0, RZ, R4.reuse, 0x2, RZ, 0xc0, !PT ;  /* 0x0000000204ff7812 */ /* 0x040fe2000780c0ff */
[----:B------:R-:W-:Y:S01]  /*2350*/  IMAD.SHL.U32 R4, R4, 0x40, RZ ;  /* 0x0000004004047824 */ /* 0x000fe200078e00ff */
[----:B------:R-:W-:Y:S01]  /*2360*/  LOP3.LUT R7, R3, 0x8, R19, 0xf8, !PT ;  /* 0x0000000803077812 */ /* 0x000fe200078ef813 */
[----:B------:R-:W-:Y:S01]  /*2370*/  IMAD R3, R18, 0x200, R5 ;  /* 0x0000020012037824 */ /* 0x000fe200078e0205 */
[----:B------:R-:W-:Y:S02]  /*2380*/  LOP3.LUT R5, R2, 0x2, R20, 0xe2, !PT ;  /* 0x0000000202057812 */ /* 0x000fe400078ee214 */
[----:B------:R-:W-:Y:S02]  /*2390*/  LOP3.LUT R4, R4, 0x1c0, RZ, 0xc0, !PT ;  /* 0x000001c004047812 */ /* 0x000fe400078ec0ff */
[----:B------:R-:W-:Y:S02]  /*23a0*/  LOP3.LUT R2, R7, R14, RZ, 0x3c, !PT ;  /* 0x0000000e07027212 */ /* 0x000fe400078e3cff */
[----:B------:R-:W-:-:S02]  /*23b0*/  LOP3.LUT R228, R5, R8, RZ, 0xfc, !PT ;  /* 0x0000000805e47212 */ /* 0x000fc400078efcff */
[----:B------:R-:W-:Y:S01]  /*23c0*/  LOP3.LUT R213, R213, 0xfffffe00, RZ, 0xc0, !PT ;  /* 0xfffffe00d5d57812 */ /* 0x000fe200078ec0ff */
[----:B------:R-:W-:Y:S01]  /*23d0*/  IMAD R218, R0, 0x200, R2 ;  /* 0x0000020000da7824 */ /* 0x000fe200078e0202 */
[----:B------:R-:W-:Y:S02]  /*23e0*/  SHF.R.U32.HI R5, RZ, 0x3, R4 ;  /* 0x00000003ff057819 */ /* 0x000fe40000011604 */
[----:B------:R-:W-:Y:S01]  /*23f0*/  SHF.R.U32.HI R214, RZ, 0x3, R9 ;  /* 0x00000003ffd67819 */ /* 0x000fe20000011609 */
[----:B------:R-:W-:Y:S01]  /*2400*/  IMAD R2, R16, 0x400, R213 ;  /* 0x0000040010027824 */ /* 0x000fe200078e02d5 */
[C---:B------:R-:W-:Y:S02]  /*2410*/  LOP3.LUT R0, R5.reuse, R4, R6, 0x1e, !PT ;  /* 0x0000000405007212 */ /* 0x040fe400078e1e06 */
[----:B------:R-:W-:Y:S02]  /*2420*/  SEL R222, R222, 0xfffffff0, !P0 ;  /* 0xfffffff0dede7807 */ /* 0x000fe40004000000 */
[----:B------:R-:W-:Y:S01]  /*2430*/  LOP3.LUT R214, R214, 0x38, RZ, 0xc0, !PT ;  /* 0x00000038d6d67812 */ /* 0x000fe200078ec0ff */
[----:B------:R-:W-:Y:S01]  /*2440*/  IMAD.IADD R219, R2, 0x1, R0 ;  /* 0x0000000102db7824 */ /* 0x000fe200078e0200 */
[----:B------:R-:W-:Y:S01]  /*2450*/  LOP3.LUT R4, R5, R10, R4, 0x1e, !PT ;  /* 0x0000000a05047212 */ /* 0x000fe200078e1e04 */
[----:B------:R-:W-:Y:S01]  /*2460*/  IMAD.SHL.U32 R0, R3, 0x2, RZ ;  /* 0x0000000203007824 */ /* 0x000fe200078e00ff */
[----:B------:R-:W-:Y:S01]  /*2470*/  SEL R2, R12, 0xffffffe0, !P5 ;  /* 0xffffffe00c027807 */ /* 0x000fe20006800000 */
[----:B------:R-:W-:Y:S01]  /*2480*/  IMAD.SHL.U32 R216, R219, 0x2, RZ ;  /* 0x00000002dbd87824 */ /* 0x000fe200078e00ff */
[----:B------:R-:W-:Y:S01]  /*2490*/  LOP3.LUT R214, R214, R9, R6, 0x1e, !PT ;  /* 0x00000009d6d67212 */ /* 0x000fe200078e1e06 */
[----:B------:R-:W-:Y:S01]  /*24a0*/  IMAD.SHL.U32 R3, R11, 0x2, RZ ;  /* 0x000000020b037824 */ /* 0x000fe200078e00ff */
[----:B------:R-:W-:Y:S01]  /*24b0*/  LOP3.LUT R213, R4, R213, RZ, 0xfc, !PT ;  /* 0x000000d504d57212 */ /* 0x000fe200078efcff */
[--C-:B------:R-:W-:Y:S01]  /*24c0*/  IMAD R208, R208, 0x2, R0.reuse ;  /* 0x00000002d0d07824 */ /* 0x100fe200078e0200 */
[----:B------:R-:W-:Y:S01]  /*24d0*/  IADD3 R215, R216, 0x1b080, RZ ;  /* 0x0001b080d8d77810 */ /* 0x000fe20007ffe0ff */
[----:B------:R-:W-:Y:S01]  /*24e0*/  IMAD.SHL.U32 R221, R222, 0x2, RZ ;  /* 0x00000002dedd7824 */ /* 0x000fe200078e00ff */
[----:B------:R-:W-:Y:S01]  /*24f0*/  IADD3 R229, -R3, UR6, RZ ;  /* 0x0000000603e57c10 */ /* 0x000fe2000fffe1ff */
[C---:B------:R-:W-:Y:S01]  /*2500*/  IMAD R210, R209.reuse, 0x2, R0 ;  /* 0x00000002d1d27824 */ /* 0x040fe200078e0200 */
[----:B------:R-:W-:Y:S01]  /*2510*/  LEA R214, R214, 0x23c80, 0x1 ;  /* 0x00023c80d6d67811 */ /* 0x000fe200078e08ff */
[----:B------:R-:W-:Y:S01]  /*2520*/  IMAD R209, R209, 0x2, R208 ;  /* 0x00000002d1d17824 */ /* 0x000fe200078e02d0 */
[C---:B------:R-:W-:Y:S01]  /*2530*/  IADD3 R232, -R3.reuse, UR26, RZ ;  /* 0x0000001a03e87c10 */ /* 0x040fe2000fffe1ff */
[----:B------:R-:W-:Y:S01]  /*2540*/  IMAD R215, R2, 0x2, R215 ;  /* 0x0000000202d77824 */ /* 0x000fe200078e02d7 */
[----:B------:R-:W-:Y:S01]  /*2550*/  IADD3 R246, -R3, UR15, RZ ;  /* 0x0000000f03f67c10 */ /* 0x000fe2000fffe1ff */
[----:B------:R-:W-:Y:S01]  /*2560*/  IMAD.IADD R220, R219, 0x1, R2 ;  /* 0x00000001dbdc7824 */ /* 0x000fe200078e0202 */
[----:B------:R-:W-:Y:S01]  /*2570*/  LEA R213, R213, 0x80, 0x1 ;  /* 0x00000080d5d57811 */ /* 0x000fe200078e08ff */
[----:B------:R-:W-:Y:S01]  /*2580*/  IMAD.IADD R217, R216, 0x1, R221 ;  /* 0x00000001d8d97824 */ /* 0x000fe200078e02dd */
[----:B------:R-:W-:Y:S01]  /*2590*/  ISETP.LE.AND P0, PT, R251, c[0x0][0x2a8], PT ;  /* 0x0000aa00fb007a0c */ /* 0x000fe20003f03270 */
[----:B------:R-:W-:Y:S01]  /*25a0*/  IMAD.IADD R223, R219, 0x1, R222 ;  /* 0x00000001dbdf7824 */ /* 0x000fe200078e02de */
[----:B------:R-:W-:-:S02]  /*25b0*/  IADD3 R233, R229, c[0x0][0x2a4], RZ ;  /* 0x0000a900e5e97a10 */ /* 0x000fc40007ffe0ff */
.L_x_912:
        /* <DEDUP_REMOVED lines=213> */
.L_x_904:
[----:B------:R-:W-:Y:S11]  /*3310*/  ISETP.NE.AND P0, PT, R251, c[0x0][0x2a8], PT ;  /* 0x0000aa00fb007a0c */ /* 0x000ff60003f05270 */
[----:B------:R-:W-:Y:S02]  /*3320*/  @!UPT UIADD3 URZ, URZ, URZ, URZ ;  /* 0x0000003f3f3ff290 */ /* 0x000fe4000fffe03f */
[----:B------:R-:W-:Y:S05]  /*3330*/  @P0 IMAD.HI.U32 R4, R3, c[0x0][0x2ac], RZ ;  /* 0x0000ab0003040a27 */ /* 0x000fea00078e00ff */
[----:B------:R-:W-:Y:S02]  /*3340*/  @P0 SHF.R.U32.HI R3, RZ, c[0x0][0x2b0], R4 ;  /* 0x0000ac00ff030a19 */ /* 0x000fe40000011604 */
.L_x_905:
[----:B------:R-:W-:Y:S05]  /*3350*/  BSYNC B0 ;  /* 0x0000000000007941 */ /* 0x000fea0003800000 */
.L_x_903:
[C-C-:B------:R-:W-:Y:S01]  /*3360*/  IADD3 R4, R2.reuse, c[0x0][0x2a4], R229.reuse ;  /* 0x0000a90002047a10 */ /* 0x140fe20007ffe0e5 */
[----:B------:R-:W-:Y:S01]  /*3370*/  IMAD R3, R3, c[0x0][0x2a8], R246 ;  /* 0x0000aa0003037a24 */ /* 0x000fe200078e02f6 */
[----:B------:R-:W-:Y:S02]  /*3380*/  IADD3 R107, R2, UR19, R229 ;  /* 0x00000013026b7c10 */ /* 0x000fe4000fffe0e5 */
[----:B------:R-:W-:Y:S02]  /*3390*/  IMNMX R4, R232, R4, PT ;  /* 0x00000004e8047217 */ /* 0x000fe40003800200 */
[----:B------:R-:W-:Y:S02]  /*33a0*/  IADD3 R108, R3, c[0x0][0x2a8], RZ ;  /* 0x0000aa00036c7a10 */ /* 0x000fe40007ffe0ff */
[----:B------:R-:W-:Y:S02]  /*33b0*/  IMNMX R107, R107, R3, !PT ;  /* 0x000000036b6b7217 */ /* 0x000fe40007800200 */
[----:B------:R-:W-:Y:S02]  /*33c0*/  IMNMX R108, R4, R108, PT ;  /* 0x0000006c046c7217 */ /* 0x000fe40003800200 */
.L_x_902:
        /* <DEDUP_REMOVED lines=17> */
.L_x_908:
[----:B------:R-:W-:Y:S11]  /*34e0*/  ISETP.NE.AND P0, PT, R251, c[0x0][0x2a8], PT ;  /* 0x0000aa00fb007a0c */ /* 0x000ff60003f05270 */
[----:B------:R-:W-:Y:S02]  /*34f0*/  @!UPT UIADD3 URZ, URZ, URZ, URZ ;  /* 0x0000003f3f3ff290 */ /* 0x000fe4000fffe03f */
[----:B------:R-:W-:Y:S05]  /*3500*/  @P0 IMAD.HI.U32 R3, R2, c[0x0][0x2ac], RZ ;  /* 0x0000ab0002030a27 */ /* 0x000fea00078e00ff */
[----:B------:R-:W-:Y:S02]  /*3510*/  @P0 SHF.R.U32.HI R2, RZ, c[0x0][0x2b0], R3 ;  /* 0x0000ac00ff020a19 */ /* 0x000fe40000011603 */
.L_x_909:
[----:B------:R-:W-:Y:S05]  /*3520*/  BSYNC B0 ;  /* 0x0000000000007941 */ /* 0x000fea0003800000 */
.L_x_907:
[----:B------:R-:W-:Y:S05]  /*3530*/  IMAD R2, R2, c[0x0][0x2a8], R246 ;  /* 0x0000aa0002027a24 */ /* 0x000fea00078e02f6 */
[----:B------:R-:W-:Y:S02]  /*3540*/  IADD3 R3, R2, c[0x0][0x2a8], RZ ;  /* 0x0000aa0002037a10 */ /* 0x000fe40007ffe0ff */
[----:B------:R-:W-:Y:S02]  /*3550*/  IMNMX R105, R105, R2, !PT ;  /* 0x0000000269697217 */ /* 0x000fe40007800200 */
[----:B------:R-:W-:Y:S02]  /*3560*/  IMNMX R106, R106, R3, PT ;  /* 0x000000036a6a7217 */ /* 0x000fe40003800200 */
.L_x_906:
[----:B------:R-:W-:Y:S04]  /*3570*/  DEPBAR.LE SB0, 0x0 ;  /* 0x000080000000791a */ /* 0x000fe80000000000 */
[----:B------:R-:W-:Y:S01]  /*3580*/  BAR.SYNC.DEFER_BLOCKING 0x0 ;  /* 0x0000000000007b1d */ /* 0x000fe20000010000 */
[----:B------:R-:W-:Y:S04]  /*3590*/  UIADD3 UR15, UR14, 0x1, URZ ;  /* 0x000000010e0f7890 */ /* 0x000fe8000fffe03f */
        /* <DEDUP_REMOVED lines=17> */
[----:B------:R-:W-:Y:S01]  /*36b0*/  IMAD.U32 R10, RZ, RZ, UR14 ;  /* 0x0000000eff0a7e24 */ /* 0x000fe2000f8e00ff */
[----:B------:R-:W-:Y:S01]  /*36c0*/  UIMAD.WIDE.U32 UR26, UR15, UR6, URZ ;  /* 0x000000060f1a72a5 */ /* 0x000fe2000f8e003f */
[----:B------:R-:W-:Y:S01]  /*36d0*/  IMAD.MOV.U32 R14, RZ, RZ, 0x5 ;  /* 0x00000005ff0e7424 */ /* 0x000fe200078e00ff */
[----:B------:R-:W-:Y:S01]  /*36e0*/  USHF.R.S32.HI UR25, URZ, 0x1f, UR15 ;  /* 0x0000001f3f197899 */ /* 0x000fe2000801140f */
[----:B------:R-:W-:Y:S02]  /*36f0*/  IMAD.MOV.U32 R11, RZ, RZ, c[0x0][0x178] ;  /* 0x00005e00ff0b7624 */ /* 0x000fe400078e00ff */
[----:B------:R-:W-:Y:S01]  /*3700*/  @!P1 IMAD.MOV.U32 R5, RZ, RZ, R237 ;  /* 0x000000ffff059224 */ /* 0x000fe200078e00ed */
[----:B------:R-:W-:Y:S01]  /*3710*/  UIMAD UR25, UR25, UR6, URZ ;  /* 0x00000006191972a4 */ /* 0x000fe2000f8e023f */
[----:B------:R-:W-:Y:S01]  /*3720*/  IMAD.MOV.U32 R18, RZ, RZ, c[0x0][0x178] ;  /* 0x00005e00ff127624 */ /* 0x000fe200078e00ff */
[----:B------:R-:W-:Y:S01]  /*3730*/  SHF.L.U64.HI R11, R11, R14, c[0x0][0x17c] ;  /* 0x00005f000b0b7619 */ /* 0x000fe2000001020e */
[----:B------:R-:W-:Y:S02]  /*3740*/  USHF.L.U32 UR6, UR26, 0x6, URZ ;  /* 0x000000061a067899 */ /* 0x000fe4000800063f */
[----:B------:R-:W-:Y:S01]  /*3750*/  IMAD.SHL.U32 R18, R18, 0x20, RZ ;  /* 0x0000002012127824 */ /* 0x000fe200078e00ff */
[----:B------:R-:W-:Y:S04]  /*3760*/  UIMAD UR25, UR15, UR7, UR25 ;  /* 0x000000070f1972a4 */ /* 0x000fe8000f8e0219 */
[----:B------:R-:W-:Y:S04]  /*3770*/  UIADD3 UR25, UR27, UR25, URZ ;  /* 0x000000191b197290 */ /* 0x000fe8000fffe03f */
[----:B------:R-:W-:Y:S01]  /*3780*/  USHF.L.U64.HI UR25, UR26, 0x6, UR25 ;  /* 0x000000061a197899 */ /* 0x000fe20008010219 */
[----:B---3--:R-:W-:Y:S05]  /*3790*/  @!P1 SHF.R.S32.HI R4, RZ, 0x1f, R6 ;  /* 0x0000001fff049819 */ /* 0x008fea0000011406 */
[----:B------:R-:W-:Y:S02]  /*37a0*/  @!P1 IMAD R7, R4, c[0x0][0x270], RZ ;  /* 0x00009c0004079a24 */ /* 0x000fe400078e02ff */
[----:B------:R-:W-:Y:S02]  /*37b0*/  @!P1 IMAD.MOV.U32 R4, RZ, RZ, R236 ;  /* 0x000000ffff049224 */ /* 0x000fe400078e00ec */
[C---:B------:R-:W-:Y:S02]  /*37c0*/  @!P1 IMAD R7, R6.reuse, c[0x0][0x274], R7 ;  /* 0x00009d0006079a24 */ /* 0x040fe400078e0207 */
[----:B------:R-:W-:Y:S01]  /*37d0*/  @!P1 IMAD.WIDE.U32 R4, R6, c[0x0][0x270], R4 ;  /* 0x00009c0006049a25 */ /* 0x000fe200078e0004 */
[----:B------:R-:W-:Y:S04]  /*37e0*/  @!P1 LEA R6, R10, 0x40, 0x6 ;  /* 0x000000400a069811 */ /* 0x000fe800078e30ff */
[----:B------:R-:W-:Y:S01]  /*37f0*/  @!P1 IADD3 R15, P5, P0, R6, UR12, R4 ;  /* 0x0000000c060f9c10 */ /* 0x000fe2000f8be004 */
[----:B------:R-:W-:Y:S01]  /*3800*/  @!P1 IMAD.IADD R4, R5, 0x1, R7 ;  /* 0x0000000105049824 */ /* 0x000fe200078e0207 */
[----:B------:R-:W-:Y:S04]  /*3810*/  @!P1 SHF.R.S32.HI R6, RZ, 0x1f, R6 ;  /* 0x0000001fff069819 */ /* 0x000fe80000011406 */
[----:B------:R-:W-:Y:S02]  /*3820*/  @!P1 IADD3.X R19, R6, UR5, R4, P5, P0 ;  /* 0x0000000506139c10 */ /* 0x000fe4000afe0404 */
[C---:B------:R-:W-:Y:S04]  /*3830*/  IADD3 R7, P5, P0, R244.reuse, UR6, R18 ;  /* 0x00000006f4077c10 */ /* 0x040fe8000f8be012 */
[C---:B------:R-:W-:Y:S02]  /*3840*/  IADD3.X R18, R241.reuse, UR25, R11, P5, P0 ;  /* 0x00000019f1127c10 */ /* 0x040fe4000afe040b */
[----:B------:R-:W-:Y:S01]  /*3850*/  IADD3 R4, P5, R244, UR6, RZ ;  /* 0x00000006f4047c10 */ /* 0x000fe2000ffbe0ff */
[----:B------:R-:W-:Y:S03]  /*3860*/  UIMAD UR6, UR15, -0x40, UR18 ;  /* 0xffffffc00f0678a4 */ /* 0x000fe6000f8e0212 */
[----:B------:R-:W-:Y:S02]  /*3870*/  IADD3.X R11, R241, UR25, RZ, P5, !PT ;  /* 0x00000019f10b7c10 */ /* 0x000fe4000affe4ff */
[C---:B------:R-:W-:Y:S02]  /*3880*/  LEA R6, P5, R7.reuse, c[0x0][0x160], 0x1 ;  /* 0x0000580007067a11 */ /* 0x040fe400078a08ff */
[----:B------:R-:W-:Y:S02]  /*3890*/  IADD3 R5, -R234, UR6, RZ ;  /* 0x00000006ea057c10 */ /* 0x000fe4000fffe1ff */
[C---:B------:R-:W-:Y:S02]  /*38a0*/  LEA R10, P0, R4.reuse, c[0x0][0x160], 0x1 ;  /* 0x00005800040a7a11 */ /* 0x040fe400078008ff */
[----:B------:R-:W-:Y:S02]  /*38b0*/  LEA.HI.X R7, R7, c[0x0][0x164], R18, 0x1, P5 ;  /* 0x0000590007077a11 */ /* 0x000fe400028f0c12 */
[----:B------:R-:W-:Y:S02]  /*38c0*/  ISETP.LT.OR P5, PT, R5, 0x1, !P4 ;  /* 0x000000010500780c */ /* 0x000fe400067a1670 */
[----:B------:R-:W-:Y:S01]  /*38d0*/  LEA.HI.X R11, R4, c[0x0][0x164], R11, 0x1, P0 ;  /* 0x00005900040b7a11 */ /* 0x000fe200000f0c0b */
[----:B------:R-:W-:Y:S01]  /*38e0*/  IMAD.U32 R4, RZ, RZ, UR20 ;  /* 0x00000014ff047e24 */ /* 0x000fe2000f8e00ff */
[C---:B------:R-:W-:Y:S03]  /*38f0*/  @!P1 LEA R14, P0, R15.reuse, c[0x0][0x258], 0x2 ;  /* 0x000096000f0e9a11 */ /* 0x040fe600078010ff */
[----:B------:R-:W-:Y:S01]  /*3900*/  IMAD R4, R4, 0x6000, R247 ;  /* 0x0000600004047824 */ /* 0x000fe200078e02f7 */
[----:B------:R-:W-:Y:S02]  /*3910*/  @!P1 LEA.HI.X R15, R15, c[0x0][0x25c], R19, 0x2, P0 ;  /* 0x000097000f0f9a11 */ /* 0x000fe400000f1413 */
[C---:B------:R-:W-:Y:S03]  /*3920*/  ISETP.LT.OR P0, PT, R5.reuse, 0x1, !P3 ;  /* 0x000000010500780c */ /* 0x040fe60005f01670 */
[----:B------:R-:W-:Y:S01]  /*3930*/  @!PT LDS RZ, [RZ] ;  /* 0x00000000fffff984 */ /* 0x000fe20000000800 */
[----:B------:R-:W-:Y:S01]  /*3940*/  @!PT LDS RZ, [RZ] ;  /* 0x00000000fffff984 */ /* 0x000fe20000000800 */
[----:B------:R-:W-:Y:S01]  /*3950*/  @!PT LDS RZ, [RZ] ;  /* 0x00000000fffff984 */ /* 0x000fe20000000800 */
[----:B------:R3:W-:Y:S01]  /*3960*/  LDGSTS.E.BYPASS.LTC128B.128 [R4], [R10.64], !P5 ;  /* 0x000000000a047fae */ /* 0x0007e2000e901d50 */
[C---:B------:R-:W-:Y:S09]  /*3970*/  ISETP.LT.OR P5, PT, R5.reuse, 0x1, !P2 ;  /* 0x000000010500780c */ /* 0x040ff200057a1670 */
[----:B------:R3:W-:Y:S01]  /*3980*/  LDGSTS.E.BYPASS.LTC128B.128 [R4+0x2000], [R10.64+0x80], !P0 ;  /* 0x020000800a047fae */ /* 0x0007e2000c101d50 */
[C---:B------:R-:W-:Y:S04]  /*3990*/  ISETP.LT.OR P0, PT, R5.reuse, 0x21, !P4 ;  /* 0x000000210500780c */ /* 0x040fe80006701670 */
[----:B------:R3:W-:Y:S01]  /*39a0*/  LDGSTS.E.BYPASS.LTC128B.128 [R4+0x4000], [R10.64+0x100], !P5 ;  /* 0x040001000a047fae */ /* 0x0007e2000e901d50 */
[C---:B------:R-:W-:Y:S08]  /*39b0*/  ISETP.LT.OR P5, PT, R5.reuse, 0x21, !P3 ;  /* 0x000000210500780c */ /* 0x040ff00005fa1670 */
[----:B------:R4:W-:Y:S01]  /*39c0*/  LDGSTS.E.BYPASS.LTC128B.128 [R4+0x1000], [R6.64], !P0 ;  /* 0x0100000006047fae */ /* 0x0009e2000c101d50 */
[----:B------:R-:W-:Y:S04]  /*39d0*/  ISETP.LT.OR P0, PT, R5, 0x21, !P2 ;  /* 0x000000210500780c */ /* 0x000fe80005701670 */
[----:B------:R4:W-:Y:S09]  /*39e0*/  LDGSTS.E.BYPASS.LTC128B.128 [R4+0x3000], [R6.64+0x80], !P5 ;  /* 0x0300008006047fae */ /* 0x0009f2000e901d50 */
[----:B------:R4:W-:Y:S01]  /*39f0*/  LDGSTS.E.BYPASS.LTC128B.128 [R4+0x5000], [R6.64+0x100], !P0 ;  /* 0x0500010006047fae */ /* 0x0009e2000c101d50 */
[----:B---3--:R-:W-:Y:S04]  /*3a00*/  IMAD.U32 R10, RZ, RZ, UR20 ;  /* 0x00000014ff0a7e24 */ /* 0x008fe8000f8e00ff */
[----:B------:R-:W-:Y:S04]  /*3a10*/  @!P1 IMAD R5, R10, 0x10, R230 ;  /* 0x000000100a059824 */ /* 0x000fe800078e02e6 */
[----:B------:R-:W-:Y:S04]  /*3a20*/  @!P1 IMAD.SHL.U32 R5, R5, 0x4, RZ ;  /* 0x0000000405059824 */ /* 0x000fe800078e00ff */
[----:B------:R-:W-:Y:S05]  /*3a30*/  @!P1 IMAD.SHL.U32 R5, R5, 0x4, RZ ;  /* 0x0000000405059824 */ /* 0x000fea00078e00ff */
[----:B------:R4:W-:Y:S02]  /*3a40*/  @!P1 LDGSTS.E.BYPASS.LTC128B.128 [R5+0x21080], [R14.64] ;  /* 0x210800000e059fae */ /* 0x0009e4000b901d50 */
.L_x_910:
        /* <DEDUP_REMOVED lines=84> */
[C---:B------:R-:W-:Y:S04]  /*3f90*/  ISETP.LT.OR P5, PT, R106.reuse, 0x11, P5 ;  /* 0x000000116a00780c */ /* 0x040fe80002fa1670 */
        /* <DEDUP_REMOVED lines=26> */
[----:B------:R-:W-:Y:S01]  /*4140*/  FSEL R176, R189, -INF , !P5 ;  /* 0xff800000bdb07808 */ /* 0x000fe20006800000 */
[--C-:B------:R-:W-:Y:S01]  /*4150*/  FFMA.FTZ R100, R175, c[0x0][0x29c], -R109.reuse ;  /* 0x0000a700af647a23 */ /* 0x100fe2000001086d */
[----:B------:R-:W-:Y:S02]  /*4160*/  PLOP3.LUT P5, PT, PT, PT, UP5, 0x40, 0x0 ;  /* 0x000000000000781c */ /* 0x000fe40003fae858 */
[----:B-----5:R-:W-:Y:S01]  /*4170*/  HMMA.16816.F32 R20, R96, R90, R20 ;  /* 0x0000005a6014723c */ /* 0x020fe20000001814 */
[----:B------:R-:W5:Y:S01]  /*4180*/  LDSM.16.M88.2 R90, [R209+0xc080] ;  /* 0x00c08000d15a783b */ /* 0x000f620000000100 */
[----:B------:R3:W-:Y:S01]  /*4190*/  MUFU.EX2 R177, R100 ;  /* 0x0000006400b17308 */ /* 0x0007e20000000800 */
[C---:B------:R-:W-:Y:S03]  /*41a0*/  ISETP.GT.AND P5, PT, R105.reuse, 0x21, P5 ;  /* 0x000000216900780c */ /* 0x040fe60002fa4270 */
[----:B------:R-:W-:Y:S01]  /*41b0*/  LDSM.16.M88.4 R96, [R216+0x1f080] ;  /* 0x01f08000d860783b */ /* 0x000fe20000000200 */
[----:B------:R-:W-:Y:S01]  /*41c0*/  ISETP.LT.OR P5, PT, R106, 0x22, P5 ;  /* 0x000000226a00780c */ /* 0x000fe20002fa1670 */
[C---:B--2---:R-:W-:Y:S03]  /*41d0*/  HMMA.16816.F32 R4, R92.reuse, R88, R4 ;  /* 0x000000585c04723c */ /* 0x044fe60000001804 */
[----:B------:R-:W2:Y:S02]  /*41e0*/  LDSM.16.M88.2 R88, [R0+0xc880] ;  /* 0x00c880000058783b */ /* 0x000ea40000000100 */
[----:B------:R-:W-:Y:S02]  /*41f0*/  FSEL R103, R188, -INF , !P5 ;  /* 0xff800000bc677808 */ /* 0x000fe40006800000 */
[----:B------:R-:W-:Y:S01]  /*4200*/  PLOP3.LUT P5, PT, PT, PT, UP4, 0x40, 0x0 ;  /* 0x000000000000781c */ /* 0x000fe20003fae848 */
[C---:B-1----:R-:W-:Y:S01]  /*4210*/  HMMA.16816.F32 R8, R92.reuse, R2, R8 ;  /* 0x000000025c08723c */ /* 0x042fe20000001808 */
[----:B------:R-:W1:Y:S02]  /*4220*/  LDSM.16.M88.2 R2, [R0+0xd080] ;  /* 0x00d080000002783b */ /* 0x000e640000000100 */
[----:B------:R-:W-:Y:S04]  /*4230*/  ISETP.GT.AND P5, PT, R105, 0x30, P5 ;  /* 0x000000306900780c */ /* 0x000fe80002fa4270 */
[----:B------:R-:W-:Y:S01]  /*4240*/  ISETP.LT.OR P5, PT, R106, 0x31, P5 ;  /* 0x000000316a00780c */ /* 0x000fe20002fa1670 */
[C---:B---3--:R-:W-:Y:S01]  /*4250*/  HMMA.16816.F32 R12, R92.reuse, R84, R12 ;  /* 0x000000545c0c723c */ /* 0x048fe2000000180c */
[----:B------:R-:W3:Y:S03]  /*4260*/  LDSM.16.M88.2 R84, [R0+0xd880] ;  /* 0x00d880000054783b */ /* 0x000ee60000000100 */
[----:B------:R-:W-:Y:S01]  /*4270*/  FSEL R174, R185, -INF , !P5 ;  /* 0xff800000b9ae7808 */ /* 0x000fe20006800000 */
[--C-:B------:R-:W-:Y:S01]  /*4280*/  FFMA.FTZ R100, R176, c[0x0][0x29c], -R109.reuse ;  /* 0x0000a700b0647a23 */ /* 0x100fe2000001086d */
[----:B------:R-:W-:Y:S02]  /*4290*/  PLOP3.LUT P5, PT, PT, PT, UP3, 0x40, 0x0 ;  /* 0x000000000000781c */ /* 0x000fe40003fae838 */
[C---:B----4-:R-:W-:Y:S01]  /*42a0*/  HMMA.16816.F32 R16, R92.reuse, R86, R16 ;  /* 0x000000565c10723c */ /* 0x050fe20000001810 */
[----:B------:R-:W4:Y:S01]  /*42b0*/  LDSM.16.M88.2 R86, [R0+0xe080] ;  /* 0x00e080000056783b */ /* 0x000f220000000100 */
[----:B------:R1:W-:Y:S01]  /*42c0*/  MUFU.EX2 R178, R100 ;  /* 0x0000006400b27308 */ /* 0x0003e20000000800 */
[C---:B------:R-:W-:Y:S04]  /*42d0*/  ISETP.GT.AND P5, PT, R105.reuse, 0x31, P5 ;  /* 0x000000316900780c */ /* 0x040fe80002fa4270 */
[----:B------:R-:W-:Y:S01]  /*42e0*/  ISETP.LT.OR P5, PT, R106, 0x32, P5 ;  /* 0x000000326a00780c */ /* 0x000fe20002fa1670 */
[----:B-----5:R-:W-:Y:S01]  /*42f0*/  HMMA.16816.F32 R20, R92, R90, R20 ;  /* 0x0000005a5c14723c */ /* 0x020fe20000001814 */
[----:B------:R-:W5:Y:S03]  /*4300*/  LDSM.16.M88.2 R90, [R0+0xe880] ;  /* 0x00e88000005a783b */ /* 0x000f660000000100 */
        /* <DEDUP_REMOVED lines=8> */
[C---:B------:R-:W-:Y:S01]  /*4390*/  ISETP.LT.OR P5, PT, R106.reuse, 0x41, P5 ;  /* 0x000000416a00780c */ /* 0x040fe20002fa1670 */
[--C-:B------:R-:W-:Y:S03]  /*43a0*/  FFMA.FTZ R100, R103, c[0x0][0x29c], -R109.reuse ;  /* 0x0000a70067647a23 */ /* 0x100fe6000001086d */
[----:B------:R-:W-:Y:S01]  /*43b0*/  FSEL R173, R183, -INF , !P5 ;  /* 0xff800000b7ad7808 */ /* 0x000fe20006800000 */
[C---:B---3--:R-:W-:Y:S01]  /*43c0*/  HMMA.16816.F32 R12, R96.reuse, R84, R12 ;  /* 0x00000054600c723c */ /* 0x048fe2000000180c */
[----:B------:R-:W3:Y:S01]  /*43d0*/  LDSM.16.M88.2 R84, [R208+0xd880] ;  /* 0x00d88000d054783b */ /* 0x000ee20000000100 */
[----:B------:R2:W-:Y:S01]  /*43e0*/  MUFU.EX2 R175, R100 ;  /* 0x0000006400af7308 */ /* 0x0005e20000000800 */
[----:B------:R-:W-:Y:S04]  /*43f0*/  PLOP3.LUT P5, PT, PT, PT, UP1, 0x40, 0x0 ;  /* 0x000000000000781c */ /* 0x000fe80003fae818 */
[----:B------:R-:W-:Y:S01]  /*4400*/  ISETP.GT.AND P5, PT, R105, 0x41, P5 ;  /* 0x000000416900780c */ /* 0x000fe20002fa4270 */
[C---:B----4-:R-:W-:Y:S01]  /*4410*/  HMMA.16816.F32 R16, R96.reuse, R86, R16 ;  /* 0x000000566010723c */ /* 0x050fe20000001810 */
[----:B------:R-:W4:Y:S02]  /*4420*/  LDSM.16.M88.2 R86, [R208+0xe080] ;  /* 0x00e08000d056783b */ /* 0x000f240000000100 */
[----:B------:R-:W-:Y:S04]  /*4430*/  ISETP.LT.OR P5, PT, R106, 0x42, P5 ;  /* 0x000000426a00780c */ /* 0x000fe80002fa1670 */
[----:B------:R-:W-:Y:S01]  /*4440*/  FSEL R172, R182, -INF , !P5 ;  /* 0xff800000b6ac7808 */ /* 0x000fe20006800000 */
[----:B-----5:R-:W-:Y:S01]  /*4450*/  HMMA.16816.F32 R20, R96, R90, R20 ;  /* 0x0000005a6014723c */ /* 0x020fe20000001814 */
[----:B------:R-:W5:Y:S01]  /*4460*/  LDSM.16.M88.2 R90, [R208+0xe880] ;  /* 0x00e88000d05a783b */ /* 0x000f620000000100 */
[----:B------:R-:W-:Y:S01]  /*4470*/  PLOP3.LUT P5, PT, PT, PT, UP0, 0x40, 0x0 ;  /* 0x000000000000781c */ /* 0x000fe20003fae808 */
[----:B------:R-:W-:Y:S03]  /*4480*/  UISETP.NE.AND UP0, UPT, UR25, URZ, UPT ;  /* 0x0000003f1900728c */ /* 0x000fe6000bf05270 */
[----:B------:R-:W-:Y:S01]  /*4490*/  ISETP.GT.AND P5, PT, R107, 0x1, P5 ;  /* 0x000000016b00780c */ /* 0x000fe20002fa4270 */
[--C-:B------:R-:W-:Y:S01]  /*44a0*/  FFMA.FTZ R96, R101, c[0x0][0x29c], -R109.reuse ;  /* 0x0000a70065607a23 */ /* 0x100fe2000001086d */
[C---:B--2---:R-:W-:Y:S03]  /*44b0*/  HMMA.16816.F32 R4, R92.reuse, R88, R4 ;  /* 0x000000585c04723c */ /* 0x044fe60000001804 */
[----:B------:R2:W2:Y:S01]  /*44c0*/  MUFU.EX2 R180, R96 ;  /* 0x0000006000b47308 */ /* 0x0004a20000000800 */
[----:B------:R-:W-:Y:S01]  /*44d0*/  LDSM.16.M88.2 R88, [R210+0xc880] ;  /* 0x00c88000d258783b */ /* 0x000fe20000000100 */
[----:B------:R-:W-:Y:S01]  /*44e0*/  ISETP.LT.OR P5, PT, R108, 0x2, P5 ;  /* 0x000000026c00780c */ /* 0x000fe20002fa1670 */
[--C-:B------:R-:W-:Y:S02]  /*44f0*/  FFMA.FTZ R100, R102, c[0x0][0x29c], -R109.reuse ;  /* 0x0000a70066647a23 */ /* 0x100fe4000001086d */
[C---:B-1----:R-:W-:Y:S01]  /*4500*/  HMMA.16816.F32 R8, R92.reuse, R2, R8 ;  /* 0x000000025c08723c */ /* 0x042fe20000001808 */
[----:B------:R-:W-:Y:S03]  /*4510*/  LDSM.16.M88.2 R2, [R210+0xd080] ;  /* 0x00d08000d202783b */ /* 0x000fe60000000100 */
[----:B------:R-:W-:Y:S02]  /*4520*/  FSEL R101, R199, -INF , !P5 ;  /* 0xff800000c7657808 */ /* 0x000fe40006800000 */
[----:B------:R-:W-:Y:S01]  /*4530*/  PLOP3.LUT P5, PT, PT, PT, UP0, 0x40, 0x0 ;  /* 0x000000000000781c */ /* 0x000fe20003fae808 */
[----:B------:R-:W-:Y:S01]  /*4540*/  UISETP.NE.AND UP0, UPT, UR7, URZ, UPT ;  /* 0x0000003f0700728c */ /* 0x000fe2000bf05270 */
[C---:B---3--:R-:W-:Y:S01]  /*4550*/  HMMA.16816.F32 R12, R92.reuse, R84, R12 ;  /* 0x000000545c0c723c */ /* 0x048fe2000000180c */
[----:B------:R-:W-:Y:S02]  /*4560*/  LDSM.16.M88.2 R84, [R210+0xd880] ;  /* 0x00d88000d254783b */ /* 0x000fe40000000100 */
[----:B------:R-:W-:Y:S04]  /*4570*/  ISETP.GT.AND P5, PT, R107, RZ, P5 ;  /* 0x000000ff6b00720c */ /* 0x000fe80002fa4270 */
        /* <DEDUP_REMOVED lines=9> */
[C---:B------:R-:W-:Y:S03]  /*4610*/  ISETP.GT.AND P5, PT, R107.reuse, 0x10, P5 ;  /* 0x000000106b00780c */ /* 0x040fe60002fa4270 */
[--C-:B------:R-:W-:Y:S01]  /*4620*/  FFMA.FTZ R92, R174, c[0x0][0x29c], -R109.reuse ;  /* 0x0000a700ae5c7a23 */ /* 0x100fe2000001086d */
[----:B------:R-:W-:Y:S01]  /*4630*/  ISETP.LT.OR P5, PT, R108, 0x11, P5 ;  /* 0x000000116c00780c */ /* 0x000fe20002fa1670 */
[----:B------:R4:W-:Y:S03]  /*4640*/  MUFU.EX2 R174, R100 ;  /* 0x0000006400ae7308 */ /* 0x0009e60000000800 */
[----:B------:R-:W-:Y:S02]  /*4650*/  FSEL R106, R200, -INF , !P5 ;  /* 0xff800000c86a7808 */ /* 0x000fe40006800000 */
[----:B------:R-:W-:Y:S04]  /*4660*/  PLOP3.LUT P5, PT, PT, PT, UP0, 0x40, 0x0 ;  /* 0x000000000000781c */ /* 0x000fe80003fae808 */
[C---:B------:R-:W-:Y:S01]  /*4670*/  ISETP.GT.AND P5, PT, R107.reuse, 0x11, P5 ;  /* 0x000000116b00780c */ /* 0x040fe20002fa4270 */
[----:B------:R5:W2:Y:S03]  /*4680*/  MUFU.EX2 R176, R92 ;  /* 0x0000005c00b07308 */ /* 0x000aa60000000800 */
[----:B------:R-:W-:Y:S04]  /*4690*/  ISETP.LT.OR P5, PT, R108, 0x12, P5 ;  /* 0x000000126c00780c */ /* 0x000fe80002fa1670 */
[----:B------:R-:W-:Y:S02]  /*46a0*/  FSEL R105, R198, -INF , !P5 ;  /* 0xff800000c6697808 */ /* 0x000fe40006800000 */
[----:B------:R-:W-:Y:S04]  /*46b0*/  PLOP3.LUT P5, PT, PT, PT, UP6, 0x40, 0x0 ;  /* 0x000000000000781c */ /* 0x000fe80003fae868 */
        /* <DEDUP_REMOVED lines=18> */
[C---:B------:R-:W-:Y:S04]  /*47e0*/  ISETP.LT.OR P5, PT, R108.reuse, 0x22, P5 ;  /* 0x000000226c00780c */ /* 0x040fe80002fa1670 */
[----:B------:R-:W-:Y:S01]  /*47f0*/  FSEL R102, R195, -INF , !P5 ;  /* 0xff800000c3667808 */ /* 0x000fe20006800000 */
[----:B---3--:R-:W-:Y:S01]  /*4800*/  HMMA.16816.F32 R20, R96, R90, R20 ;  /* 0x0000005a6014723c */ /* 0x008fe20000001814 */
[----:B------:R-:W-:Y:S01]  /*4810*/  LDSM.16.M88.2 R90, [R209+0xe880] ;  /* 0x00e88000d15a783b */ /* 0x000fe20000000100 */
[----:B------:R-:W-:Y:S02]  /*4820*/  PLOP3.LUT P5, PT, PT, PT, UP4, 0x40, 0x0 ;  /* 0x000000000000781c */ /* 0x000fe40003fae848 */
[--C-:B-1----:R-:W-:Y:S02]  /*4830*/  FFMA.FTZ R100, R101, c[0x0][0x29c], -R110.reuse ;  /* 0x0000a70065647a23 */ /* 0x102fe4000001086e */
[----:B------:R-:W1:Y:S01]  /*4840*/  LDS R96, [R227.X4+0x212a0] ;  /* 0x0212a000e3607984 */ /* 0x000e620000004800 */
[----:B------:R-:W-:Y:S01]  /*4850*/  ISETP.GT.AND P5, PT, R107, 0x30, P5 ;  /* 0x000000306b00780c */ /* 0x000fe20002fa4270 */
[----:B------:R-:W-:Y:S01]  /*4860*/  MUFU.EX2 R172, R100 ;  /* 0x0000006400ac7308 */ /* 0x000fe20000000800 */
[--C-:B------:R-:W-:Y:S02]  /*4870*/  FFMA.FTZ R97, R111, c[0x0][0x29c], -R110.reuse ;  /* 0x0000a7006f617a23 */ /* 0x100fe4000001086e */
[C---:B------:R-:W-:Y:S04]  /*4880*/  ISETP.LT.OR P5, PT, R108.reuse, 0x31, P5 ;  /* 0x000000316c00780c */ /* 0x040fe80002fa1670 */
[----:B------:R-:W-:Y:S02]  /*4890*/  FSEL R101, R197, -INF , !P5 ;  /* 0xff800000c5657808 */ /* 0x000fe40006800000 */
[----:B------:R-:W-:Y:S01]  /*48a0*/  PLOP3.LUT P5, PT, PT, PT, UP3, 0x40, 0x0 ;  /* 0x000000000000781c */ /* 0x000fe20003fae838 */
[----:B----4-:R-:W3:Y:S03]  /*48b0*/  MUFU.EX2 R104, R97 ;  /* 0x0000006100687308 */ /* 0x010ee60000000800 */
[----:B------:R-:W-:Y:S01]  /*48c0*/  ISETP.GT.AND P5, PT, R107, 0x31, P5 ;  /* 0x000000316b00780c */ /* 0x000fe20002fa4270 */
[C---:B-----5:R-:W-:Y:S05]  /*48d0*/  HMMA.16816.F32 R4, R92.reuse, R88, R4 ;  /* 0x000000585c04723c */ /* 0x060fea0000001804 */
[----:B------:R-:W-:Y:S02]  /*48e0*/  ISETP.LT.OR P5, PT, R108, 0x32, P5 ;  /* 0x000000326c00780c */ /* 0x000fe40002fa1670 */
[--C-:B------:R-:W-:Y:S01]  /*48f0*/  FFMA.FTZ R88, R106, c[0x0][0x29c], -R110.reuse ;  /* 0x0000a7006a587a23 */ /* 0x100fe2000001086e */
[C---:B------:R-:W-:Y:S03]  /*4900*/  HMMA.16816.F32 R8, R92.reuse, R2, R8 ;  /* 0x000000025c08723c */ /* 0x040fe60000001808 */
[----:B------:R4:W-:Y:S01]  /*4910*/  MUFU.EX2 R100, R88 ;  /* 0x0000005800647308 */ /* 0x0009e20000000800 */
[----:B------:R-:W-:Y:S02]  /*4920*/  FSEL R89, R194, -INF , !P5 ;  /* 0xff800000c2597808 */ /* 0x000fe40006800000 */
[----:B------:R-:W-:Y:S01]  /*4930*/  PLOP3.LUT P5, PT, PT, PT, UP2, 0x40, 0x0 ;  /* 0x000000000000781c */ /* 0x000fe20003fae828 */
[--C-:B------:R-:W-:Y:S01]  /*4940*/  FFMA.FTZ R2, R105, c[0x0][0x29c], -R110.reuse ;  /* 0x0000a70069027a23 */ /* 0x100fe2000001086e */
[C---:B------:R-:W-:Y:S03]  /*4950*/  HMMA.16816.F32 R12, R92.reuse, R84, R12 ;  /* 0x000000545c0c723c */ /* 0x040fe6000000180c */
[----:B------:R-:W-:Y:S01]  /*4960*/  ISETP.GT.AND P5, PT, R107, 0x40, P5 ;  /* 0x000000406b00780c */ /* 0x000fe20002fa4270 */
[----:B------:R-:W-:Y:S01]  /*4970*/  FFMA.FTZ R3, R102, c[0x0][0x29c], -R110 ;  /* 0x0000a70066037a23 */ /* 0x000fe2000001086e */
[----:B------:R5:W3:Y:S01]  /*4980*/  MUFU.EX2 R99, R2 ;  /* 0x0000000200637308 */ /* 0x000ae20000000800 */
[----:B------:R-:W-:Y:S02]  /*4990*/  SHF.L.U32 R102, R218, 0x1, RZ ;  /* 0x00000001da667819 */ /* 0x000fe400000006ff */
[C---:B--2---:R-:W-:Y:S03]  /*49a0*/  HMMA.16816.F32 R16, R92.reuse, R86, R16 ;  /* 0x000000565c10723c */ /* 0x044fe60000001810 */
[----:B------:R-:W-:Y:S01]  /*49b0*/  ISETP.LT.OR P5, PT, R108, 0x41, P5 ;  /* 0x000000416c00780c */ /* 0x000fe20002fa1670 */
[--C-:B-1----:R-:W-:Y:S01]  /*49c0*/  FADD.FTZ R6, R6, -R96.reuse ;  /* 0x8000006006067221 */ /* 0x102fe20000010000 */
[----:B------:R-:W-:Y:S01]  /*49d0*/  F2FP.PACK_AB R85, R180, R181 ;  /* 0x000000b5b455723e */ /* 0x000fe200000000ff */
[----:B------:R-:W-:Y:S01]  /*49e0*/  FADD.FTZ R7, R7, -R96 ;  /* 0x8000006007077221 */ /* 0x000fe20000010000 */
[----:B------:R-:W-:Y:S01]  /*49f0*/  F2FP.PACK_AB R84, R177, R179 ;  /* 0x000000b3b154723e */ /* 0x000fe200000000ff */
[----:B------:R-:W-:Y:S01]  /*4a00*/  HMMA.16816.F32 R20, R92, R90, R20 ;  /* 0x0000005a5c14723c */ /* 0x000fe20000001814 */
[----:B------:R1:W-:Y:S03]  /*4a10*/  MUFU.EX2 R95, R3 ;  /* 0x00000003005f7308 */ /* 0x0003e60000000800 */
[--C-:B------:R-:W-:Y:S01]  /*4a20*/  FFMA.FTZ R86, R101, c[0x0][0x29c], -R110.reuse ;  /* 0x0000a70065567a23 */ /* 0x100fe2000001086e */
[----:B----4-:R-:W-:Y:S01]  /*4a30*/  FSEL R88, R193, -INF , !P5 ;  /* 0xff800000c1587808 */ /* 0x010fe20006800000 */
[--C-:B------:R-:W-:Y:S01]  /*4a40*/  FFMA.FTZ R87, R89, c[0x0][0x29c], -R110.reuse ;  /* 0x0000a70059577a23 */ /* 0x100fe2000001086e */
[----:B------:R-:W-:Y:S01]  /*4a50*/  PLOP3.LUT P5, PT, PT, PT, UP1, 0x40, 0x0 ;  /* 0x000000000000781c */ /* 0x000fe20003fae818 */
[----:B------:R-:W-:Y:S03]  /*4a60*/  FMUL.FTZ R6, R181, R6 ;  /* 0x00000006b5067220 */ /* 0x000fe60000410000 */
[----:B------:R-:W-:Y:S01]  /*4a70*/  MUFU.EX2 R97, R86 ;  /* 0x0000005600617308 */ /* 0x000fe20000000800 */
[----:B------:R-:W-:Y:S01]  /*4a80*/  ISETP.GT.AND P5, PT, R107, 0x41, P5 ;  /* 0x000000416b00780c */ /* 0x000fe20002fa4270 */
[--C-:B-----5:R-:W-:Y:S02]  /*4a90*/  FFMA.FTZ R2, R103, c[0x0][0x29c], -R110.reuse ;  /* 0x0000a70067027a23 */ /* 0x120fe4000001086e */
[----:B------:R-:W-:Y:S01]  /*4aa0*/  FFMA.FTZ R88, R88, c[0x0][0x29c], -R110 ;  /* 0x0000a70058587a23 */ /* 0x000fe2000001086e */
[----:B------:R-:W-:Y:S01]  /*4ab0*/  ISETP.LT.OR P5, PT, R108, 0x42, P5 ;  /* 0x000000426c00780c */ /* 0x000fe20002fa1670 */
[--C-:B------:R-:W-:Y:S02]  /*4ac0*/  FADD.FTZ R10, R10, -R96.reuse ;  /* 0x800000600a0a7221 */ /* 0x100fe40000010000 */
[--C-:B------:R-:W-:Y:S02]  /*4ad0*/  FADD.FTZ R15, R15, -R96.reuse ;  /* 0x800000600f0f7221 */ /* 0x100fe40000010000 */
[----:B------:R2:W4:Y:S01]  /*4ae0*/  MUFU.EX2 R98, R2 ;  /* 0x0000000200627308 */ /* 0x0005220000000800 */
[----:B------:R-:W-:Y:S02]  /*4af0*/  FMUL.FTZ R10, R179, R10 ;  /* 0x0000000ab30a7220 */ /* 0x000fe40000410000 */
[----:B------:R-:W-:Y:S02]  /*4b00*/  FMUL.FTZ R7, R180, R7 ;  /* 0x00000007b4077220 */ /* 0x000fe40000410000 */
[----:B-1----:R-:W-:Y:S02]  /*4b10*/  FFMA.FTZ R3, -R191, R191, 1 ;  /* 0x3f800000bf037423 */ /* 0x002fe400000101bf */
[--C-:B------:R-:W-:Y:S02]  /*4b20*/  FADD.FTZ R11, R11, -R96.reuse ;  /* 0x800000600b0b7221 */ /* 0x100fe40000010000 */
[----:B------:R-:W-:Y:S01]  /*4b30*/  FMUL.FTZ R6, R6, R3 ;  /* 0x0000000306067220 */ /* 0x000fe20000410000 */
[----:B------:R1:W5:Y:S01]  /*4b40*/  MUFU.EX2 R94, R87 ;  /* 0x00000057005e7308 */ /* 0x0003620000000800 */
[----:B------:R-:W-:Y:S02]  /*4b50*/  FFMA.FTZ R3, -R187, R187, 1 ;  /* 0x3f800000bb037423 */ /* 0x000fe400000101bb */
[----:B------:R-:W-:Y:S02]  /*4b60*/  FMUL.FTZ R15, R175, R15 ;  /* 0x0000000faf0f7220 */ /* 0x000fe40000410000 */
[----:B------:R-:W-:Y:S01]  /*4b70*/  FMUL.FTZ R91, R10, R3 ;  /* 0x000000030a5b7220 */ /* 0x000fe20000410000 */
[----:B------:R-:W-:Y:S01]  /*4b80*/  F2FP.PACK_AB R10, R174, R176 ;  /* 0x000000b0ae0a723e */ /* 0x000fe200000000ff */
[--C-:B------:R-:W-:Y:S02]  /*4b90*/  FADD.FTZ R18, R18, -R96.reuse ;  /* 0x8000006012127221 */ /* 0x100fe40000010000 */
[----:B------:R-:W-:Y:S01]  /*4ba0*/  FADD.FTZ R23, R23, -R96 ;  /* 0x8000006017177221 */ /* 0x000fe20000010000 */
[----:B------:R3:W-:Y:S01]  /*4bb0*/  MUFU.EX2 R93, R88 ;  /* 0x00000058005d7308 */ /* 0x0007e20000000800 */
[----:B------:R-:W-:Y:S02]  /*4bc0*/  FFMA.FTZ R3, -R188, R188, 1 ;  /* 0x3f800000bc037423 */ /* 0x000fe400000101bc */
[----:B------:R-:W-:Y:S01]  /*4bd0*/  FMUL.FTZ R89, R177, R11 ;  /* 0x0000000bb1597220 */ /* 0x000fe20000410000 */
[----:B--2---:R-:W-:Y:S01]  /*4be0*/  FSEL R2, R192, -INF , !P5 ;  /* 0xff800000c0027808 */ /* 0x004fe20006800000 */
[----:B------:R-:W-:Y:S01]  /*4bf0*/  FMUL.FTZ R92, R176, R18 ;  /* 0x00000012b05c7220 */ /* 0x000fe20000410000 */
[----:B------:R-:W-:Y:S01]  /*4c00*/  F2FP.PACK_AB R11, R175, R178 ;  /* 0x000000b2af0b723e */ /* 0x000fe200000000ff */
[----:B------:R-:W-:Y:S02]  /*4c10*/  FMUL.FTZ R18, R109, R23 ;  /* 0x000000176d127220 */ /* 0x000fe40000410000 */
[----:B------:R-:W-:Y:S02]  /*4c20*/  FFMA.FTZ R110, R2, c[0x0][0x29c], -R110 ;  /* 0x0000a700026e7a23 */ /* 0x000fe4000001086e */
[----:B------:R-:W-:Y:S02]  /*4c30*/  FFMA.FTZ R2, -R190, R190, 1 ;  /* 0x3f800000be027423 */ /* 0x000fe400000101be */
[--C-:B------:R-:W-:Y:S02]  /*4c40*/  FADD.FTZ R14, R14, -R96.reuse ;  /* 0x800000600e0e7221 */ /* 0x100fe40000010000 */
        /* <DEDUP_REMOVED lines=11> */
[----:B------:R-:W-:Y:S02]  /*4d00*/  FMUL.FTZ R14, R178, R14 ;  /* 0x0000000eb20e7220 */ /* 0x000fe40000410000 */
[--C-:B------:R-:W-:Y:S02]  /*4d10*/  FADD.FTZ R22, R22, -R96.reuse ;  /* 0x8000006016167221 */ /* 0x100fe40000010000 */
[----:B------:R4:W-:Y:S01]  /*4d20*/  STS [R224+0x21480], R3 ;  /* 0x02148003e0007388 */ /* 0x0009e20000000800 */
[----:B------:R-:W-:Y:S02]  /*4d30*/  FFMA.FTZ R6, -R189, R189, 1 ;  /* 0x3f800000bd067423 */ /* 0x000fe400000101bd */
[----:B------:R-:W-:Y:S02]  /*4d40*/  FMUL.FTZ R90, R173, R22 ;  /* 0x00000016ad5a7220 */ /* 0x000fe40000410000 */
[----:B------:R-:W-:Y:S01]  /*4d50*/  FMUL.FTZ R88, R14, R6 ;  /* 0x000000060e587220 */ /* 0x000fe20000410000 */
[----:B------:R-:W-:Y:S01]  /*4d60*/  STS [R225], R85 ;  /* 0x00000055e1007388 */ /* 0x000fe20000000800 */
[----:B------:R-:W-:Y:S02]  /*4d70*/  FFMA.FTZ R6, -R183, R183, 1 ;  /* 0x3f800000b7067423 */ /* 0x000fe400000101b7 */
[----:B------:R-:W-:Y:S02]  /*4d80*/  FFMA.FTZ R15, -R185, R185, 1 ;  /* 0x3f800000b90f7423 */ /* 0x000fe400000101b9 */
[----:B------:R-:W-:Y:S02]  /*4d90*/  FMUL.FTZ R6, R90, R6 ;  /* 0x000000065a067220 */ /* 0x000fe40000410000 */
[----:B------:R-:W-:Y:S01]  /*4da0*/  FMUL.FTZ R22, R92, R15 ;  /* 0x0000000f5c167220 */ /* 0x000fe20000410000 */
[----:B------:R-:W-:Y:S01]  /*4db0*/  F2FP.PACK_AB R15, R89, R91 ;  /* 0x0000005b590f723e */ /* 0x000fe200000000ff */
[----:B------:R-:W-:Y:S01]  /*4dc0*/  FADD.FTZ R19, R19, -R96 ;  /* 0x8000006013137221 */ /* 0x000fe20000010000 */
[----:B------:R-:W-:Y:S01]  /*4dd0*/  F2FP.PACK_AB R18, R18, R6 ;  /* 0x000000061212723e */ /* 0x000fe200000000ff */
[----:B------:R-:W-:Y:S01]  /*4de0*/  FFMA.FTZ R14, -R184, R184, 1 ;  /* 0x3f800000b80e7423 */ /* 0x000fe200000101b8 */
[----:B------:R-:W-:Y:S01]  /*4df0*/  F2FP.PACK_AB R6, R99, R100 ;  /* 0x000000646306723e */ /* 0x000fe200000000ff */
[----:B------:R-:W-:Y:S04]  /*4e00*/  FMUL.FTZ R19, R174, R19 ;  /* 0x00000013ae137220 */ /* 0x000fe80000410000 */
[----:B------:R5:W-:Y:S01]  /*4e10*/  STS [R224+0x21c80], R6 ;  /* 0x021c8006e0007388 */ /* 0x000be20000000800 */
[----:B------:R-:W-:Y:S01]  /*4e20*/  FMUL.FTZ R19, R19, R14 ;  /* 0x0000000e13137220 */ /* 0x000fe20000410000 */
[----:B----4-:R-:W-:Y:S02]  /*4e30*/  F2FP.PACK_AB R3, R95, R98 ;  /* 0x000000625f03723e */ /* 0x010fe400000000ff */
[----:B------:R-:W-:Y:S01]  /*4e40*/  F2FP.PACK_AB R14, R87, R88 ;  /* 0x00000058570e723e */ /* 0x000fe200000000ff */
        /* <DEDUP_REMOVED lines=11> */
[----:B-----5:R-:W-:Y:S01]  /*4f00*/  F2FP.PACK_AB R6, R94, R97 ;  /* 0x000000615e06723e */ /* 0x020fe200000000ff */
        /* <DEDUP_REMOVED lines=161> */
[----:B------:R-:W-:Y:S01]  /*5920*/  ULDC.64 UR6, c[0x0][0x208] ;  /* 0x0000820000067ab9 */ /* 0x000fe20000000a00 */
[----:B------:R-:W-:Y:S01]  /*5930*/  IMAD.MOV.U32 R2, RZ, RZ, R236 ;  /* 0x000000ffff027224 */ /* 0x000fe200078e00ec */
[----:B------:R-:W-:Y:S01]  /*5940*/  USHF.L.U32 UR26, UR15, 0x6, URZ ;  /* 0x000000060f1a7899 */ /* 0x000fe2000800063f */
[----:B------:R-:W-:Y:S01]  /*5950*/  IMAD.MOV.U32 R3, RZ, RZ, R237 ;  /* 0x000000ffff037224 */ /* 0x000fe200078e00ed */
[----:B------:R-:W-:Y:S01]  /*5960*/  UIMAD.WIDE.U32 UR28, UR15, UR6, URZ ;  /* 0x000000060f1c72a5 */ /* 0x000fe2000f8e003f */
[----:B------:R-:W-:Y:S01]  /*5970*/  IMAD.MOV.U32 R202, RZ, RZ, c[0x0][0x208] ;  /* 0x00008200ffca7624 */ /* 0x000fe200078e00ff */
[----:B------:R-:W-:Y:S02]  /*5980*/  USHF.R.S32.HI UR25, URZ, 0x1f, UR15 ;  /* 0x0000001f3f197899 */ /* 0x000fe4000801140f */
[----:B------:R-:W-:Y:S02]  /*5990*/  IMAD.U32 R9, RZ, RZ, UR26 ;  /* 0x0000001aff097e24 */ /* 0x000fe4000f8e00ff */
[----:B------:R-:W-:Y:S01]  /*59a0*/  IMAD.SHL.U32 R202, R202, 0x20, RZ ;  /* 0x00000020caca7824 */ /* 0x000fe200078e00ff */
[----:B------:R-:W-:Y:S02]  /*59b0*/  UIMAD UR25, UR25, UR6, URZ ;  /* 0x00000006191972a4 */ /* 0x000fe4000f8e023f */
[----:B------:R-:W-:Y:S02]  /*59c0*/  USHF.R.S32.HI UR6, URZ, 0x1f, UR26 ;  /* 0x0000001f3f067899 */ /* 0x000fe4000801141a */
[----:B------:R-:W-:Y:S02]  /*59d0*/  UIMAD UR25, UR15, UR7, UR25 ;  /* 0x000000070f1972a4 */ /* 0x000fe4000f8e0219 */
[----:B------:R-:W-:Y:S02]  /*59e0*/  USHF.L.U32 UR7, UR28, 0x6, URZ ;  /* 0x000000061c077899 */ /* 0x000fe4000800063f */
[----:B------:R-:W-:Y:S01]  /*59f0*/  IMAD.U32 R10, RZ, RZ, UR6 ;  /* 0x00000006ff0a7e24 */ /* 0x000fe2000f8e00ff */
[----:B------:R-:W-:Y:S01]  /*5a00*/  UIADD3 UR25, UR29, UR25, URZ ;  /* 0x000000191d197290 */ /* 0x000fe2000fffe03f */
[----:B-1----:R-:W-:Y:S01]  /*5a10*/  SHF.R.S32.HI R4, RZ, 0x1f, R5 ;  /* 0x0000001fff047819 */ /* 0x002fe20000011405 */
[----:B------:R-:W-:Y:S02]  /*5a20*/  IMAD.WIDE.U32 R2, R5, c[0x0][0x288], R2 ;  /* 0x0000a20005027a25 */ /* 0x000fe400078e0002 */
[----:B------:R-:W-:Y:S02]  /*5a30*/  USHF.L.U64.HI UR25, UR28, 0x6, UR25 ;  /* 0x000000061c197899 */ /* 0x000fe40008010219 */
[----:B------:R-:W-:Y:S01]  /*5a40*/  IMAD R4, R4, c[0x0][0x288], RZ ;  /* 0x0000a20004047a24 */ /* 0x000fe200078e02ff */
[----:B------:R-:W-:Y:S03]  /*5a50*/  IADD3 R9, P5, P0, R9, UR10, R2 ;  /* 0x0000000a09097c10 */ /* 0x000fe6000f8be002 */
[----:B------:R-:W-:Y:S04]  /*5a60*/  IMAD R4, R5, c[0x0][0x28c], R4 ;  /* 0x0000a30005047a24 */ /* 0x000fe800078e0204 */
[----:B------:R-:W-:Y:S05]  /*5a70*/  IMAD.IADD R2, R3, 0x1, R4 ;  /* 0x0000000103027824 */ /* 0x000fea00078e0204 */
[----:B------:R-:W-:Y:S02]  /*5a80*/  IADD3.X R10, R10, UR8, R2, P5, P0 ;  /* 0x000000080a0a7c10 */ /* 0x000fe4000afe0402 */
[C---:B------:R-:W-:Y:S04]  /*5a90*/  IADD3 R3, P5, P0, R242.reuse, UR7, R202 ;  /* 0x00000007f2037c10 */ /* 0x040fe8000f8be0ca */
[C---:B------:R-:W-:Y:S02]  /*5aa0*/  IADD3.X R8, R239.reuse, UR25, R252, P5, P0 ;  /* 0x00000019ef087c10 */ /* 0x040fe4000afe04fc */
[----:B------:R-:W-:Y:S04]  /*5ab0*/  IADD3 R2, P0, R242, UR7, RZ ;  /* 0x00000007f2027c10 */ /* 0x000fe8000ff1e0ff */
[C---:B------:R-:W-:Y:S02]  /*5ac0*/  LEA R6, P5, R2.reuse, c[0x0][0x1f0], 0x1 ;  /* 0x00007c0002067a11 */ /* 0x040fe400078a08ff */
[----:B------:R-:W-:Y:S02]  /*5ad0*/  IADD3.X R5, R239, UR25, RZ, P0, !PT ;  /* 0x00000019ef057c10 */ /* 0x000fe400087fe4ff */
[C---:B------:R-:W-:Y:S02]  /*5ae0*/  LEA R4, P0, R3.reuse, c[0x0][0x1f0], 0x1 ;  /* 0x00007c0003047a11 */ /* 0x040fe400078008ff */
[----:B------:R-:W-:Y:S01]  /*5af0*/  LEA.HI.X R7, R2, c[0x0][0x1f4], R5, 0x1, P5 ;  /* 0x00007d0002077a11 */ /* 0x000fe200028f0c05 */
[----:B------:R-:W-:Y:S01]  /*5b00*/  IMAD.U32 R2, RZ, RZ, UR26 ;  /* 0x0000001aff027e24 */ /* 0x000fe2000f8e00ff */
[----:B------:R-:W-:Y:S02]  /*5b10*/  LEA.HI.X R5, R3, c[0x0][0x1f4], R8, 0x1, P0 ;  /* 0x00007d0003057a11 */ /* 0x000fe400000f0c08 */
[C---:B------:R-:W-:Y:S02]  /*5b20*/  LEA R8, P0, R9.reuse, c[0x0][0x280], 0x2 ;  /* 0x0000a00009087a11 */ /* 0x040fe400078010ff */
[----:B------:R-:W-:Y:S02]  /*5b30*/  IADD3 R2, -R234, c[0x0][0x168], -R2 ;  /* 0x00005a00ea027a10 */ /* 0x000fe40007ffe902 */
[----:B------:R-:W-:Y:S02]  /*5b40*/  LEA.HI.X R9, R9, c[0x0][0x284], R10, 0x2, P0 ;  /* 0x0000a10009097a11 */ /* 0x000fe400000f140a */
[----:B------:R-:W-:Y:S02]  /*5b50*/  ISETP.LT.OR P0, PT, R2, 0x1, !P6 ;  /* 0x000000010200780c */ /* 0x000fe40007701670 */
[----:B------:R-:W-:Y:S02]  /*5b60*/  LOP3.LUT P5, RZ, R228, 0x2, RZ, 0xc0, !PT ;  /* 0x00000002e4ff7812 */ /* 0x000fe400078ac0ff */
[C---:B------:R-:W-:Y:S09]  /*5b70*/  ISETP.LT.OR P6, PT, R2.reuse, 0x21, !P6 ;  /* 0x000000210200780c */ /* 0x040ff200077c1670 */
        /* <DEDUP_REMOVED lines=17> */
.L_x_911:
[-C--:B-12345:R-:W-:Y:S01]  /*5c90*/  HMMA.16816.F32 R4, R108, R16.reuse, RZ ;  /* 0x000000106c04723c */ /* 0x0befe200000018ff */
[----:B------:R-:W-:Y:S01]  /*5ca0*/  LDSM.16.M88.4 R196, [R214+0x1400] ;  /* 0x00140000d6c4783b */ /* 0x000fe20000000200 */
[----:B------:R-:W-:Y:S02]  /*5cb0*/  UIMAD UR14, UR14, 0x3000, URZ ;  /* 0x000030000e0e78a4 */ /* 0x000fe4000f8e023f */
[----:B------:R-:W-:Y:S01]  /*5cc0*/  IMAD.U32 R2, RZ, RZ, UR4 ;  /* 0x00000004ff027e24 */ /* 0x000fe2000f8e00ff */
[----:B------:R-:W-:Y:S01]  /*5cd0*/  LDSM.16.MT88.4 R200, [R213+0x6000] ;  /* 0x00600000d5c8783b */ /* 0x000fe20000004200 */
        /* <DEDUP_REMOVED lines=34> */
[-C--:B------:R-:W-:Y:S08]  /*5f00*/  HMMA.16816.F32 R96, R176, R192.reuse, R96 ;  /* 0x000000c0b060723c */ /* 0x080ff00000001860 */
[C---:B------:R-:W-:Y:S08]  /*5f10*/  HMMA.16816.F32 R100, R184.reuse, R192, R100 ;  /* 0x000000c0b864723c */ /* 0x040ff00000001864 */
[-C--:B------:R-:W-:Y:S01]  /*5f20*/  HMMA.16816.F32 R104, R184, R194.reuse, R104 ;  /* 0x000000c2b868723c */ /* 0x080fe20000001868 */
[----:B------:R-:W3:Y:S07]  /*5f30*/  LDSM.16.M88.4 R184, [R214+0x1800] ;  /* 0x00180000d6b8783b */ /* 0x000eee0000000200 */
[----:B------:R-:W-:Y:S01]  /*5f40*/  HMMA.16816.F32 R108, R176, R194, R108 ;  /* 0x000000c2b06c723c */ /* 0x000fe2000000186c */
[----:B------:R-:W4:Y:S04]  /*5f50*/  LDSM.16.M88.4 R176, [R214+0x1c00] ;  /* 0x001c0000d6b0783b */ /* 0x000f280000000200 */
[----:B------:R-:W-:Y:S03]  /*5f60*/  LDSM.16.MT88.4 R192, [R213+0x2000] ;  /* 0x00200000d5c0783b */ /* 0x000fe60000004200 */
        /* <DEDUP_REMOVED lines=8> */
[C---:B------:R-:W-:Y:S01]  /*5ff0*/  HMMA.16816.F32 R92, R172.reuse, R190, R92 ;  /* 0x000000beac5c723c */ /* 0x040fe2000000185c */
[----:B------:R-:W-:Y:S07]  /*6000*/  LDSM.16.M88.4 R188, [R214+0x2000] ;  /* 0x00200000d6bc783b */ /* 0x000fee0000000200 */
[-C--:B------:R-:W-:Y:S08]  /*6010*/  HMMA.16816.F32 R96, R172, R200.reuse, R96 ;  /* 0x000000c8ac60723c */ /* 0x080ff00000001860 */
[C---:B------:R-:W-:Y:S08]  /*6020*/  HMMA.16816.F32 R100, R196.reuse, R200, R100 ;  /* 0x000000c8c464723c */ /* 0x040ff00000001864 */
[-C--:B------:R-:W-:Y:S01]  /*6030*/  HMMA.16816.F32 R104, R196, R202.reuse, R104 ;  /* 0x000000cac468723c */ /* 0x080fe20000001868 */
[----:B------:R-:W-:Y:S07]  /*6040*/  LDSM.16.M88.4 R196, [R214+0x2400] ;  /* 0x00240000d6c4783b */ /* 0x000fee0000000200 */
[----:B------:R-:W-:Y:S01]  /*6050*/  HMMA.16816.F32 R108, R172, R202, R108 ;  /* 0x000000caac6c723c */ /* 0x000fe2000000186c */
[----:B------:R-:W2:Y:S04]  /*6060*/  LDSM.16.MT88.4 R172, [R213+0x6800] ;  /* 0x00680000d5ac783b */ /* 0x000ea80000004200 */
[----:B------:R-:W5:Y:S03]  /*6070*/  LDSM.16.MT88.4 R200, [R213+0x4800] ;  /* 0x00480000d5c8783b */ /* 0x000f660000004200 */
[-C--:B---3--:R-:W-:Y:S08]  /*6080*/  HMMA.16816.F32 R4, R184, R204.reuse, R4 ;  /* 0x000000ccb804723c */ /* 0x088ff00000001804 */
[C---:B----4-:R-:W-:Y:S08]  /*6090*/  HMMA.16816.F32 R8, R176.reuse, R204, R8 ;  /* 0x000000ccb008723c */ /* 0x050ff00000001808 */
[-C--:B------:R-:W-:Y:S08]  /*60a0*/  HMMA.16816.F32 R12, R176, R206.reuse, R12 ;  /* 0x000000ceb00c723c */ /* 0x080ff0000000180c */
[C---:B------:R-:W-:Y:S01]  /*60b0*/  HMMA.16816.F32 R16, R184.reuse, R206, R16 ;  /* 0x000000ceb810723c */ /* 0x040fe20000001810 */
[----:B------:R-:W3:Y:S07]  /*60c0*/  LDSM.16.MT88.4 R204, [R213+0x7000] ;  /* 0x00700000d5cc783b */ /* 0x000eee0000004200 */
[-C--:B-1----:R-:W-:Y:S08]  /*60d0*/  HMMA.16816.F32 R20, R184, R180.reuse, R20 ;  /* 0x000000b4b814723c */ /* 0x082ff00000001814 */
[C---:B------:R-:W-:Y:S08]  /*60e0*/  HMMA.16816.F32 R84, R176.reuse, R180, R84 ;  /* 0x000000b4b054723c */ /* 0x040ff00000001854 */
[-C--:B------:R-:W-:Y:S08]  /*60f0*/  HMMA.16816.F32 R88, R176, R182.reuse, R88 ;  /* 0x000000b6b058723c */ /* 0x080ff00000001858 */
[C---:B------:R-:W-:Y:S08]  /*6100*/  HMMA.16816.F32 R92, R184.reuse, R182, R92 ;  /* 0x000000b6b85c723c */ /* 0x040ff0000000185c */
[-C--:B--2---:R-:W-:Y:S08]  /*6110*/  HMMA.16816.F32 R96, R184, R172.reuse, R96 ;  /* 0x000000acb860723c */ /* 0x084ff00000001860 */
        /* <DEDUP_REMOVED lines=8> */
[-C--:B------:R-:W-:Y:S08]  /*61a0*/  HMMA.16816.F32 R4, R188, R192.reuse, R4 ;  /* 0x000000c0bc04723c */ /* 0x080ff00000001804 */
[C---:B------:R-:W-:Y:S08]  /*61b0*/  HMMA.16816.F32 R8, R196.reuse, R192, R8 ;  /* 0x000000c0c408723c */ /* 0x040ff00000001808 */
[-C--:B------:R-:W-:Y:S07]  /*61c0*/  HMMA.16816.F32 R12, R196, R194.reuse, R12 ;  /* 0x000000c2c40c723c */ /* 0x080fee000000180c */
[----:B------:R-:W-:Y:S01]  /*61d0*/  RED.E.ADD.F32.FTZ.RN.STRONG.GPU [R172.64], R4 ;  /* 0x00000004ac00798e */ /* 0x000fe2000c10e790 */
[C---:B------:R-:W-:Y:S03]  /*61e0*/  HMMA.16816.F32 R16, R188.reuse, R194, R16 ;  /* 0x000000c2bc10723c */ /* 0x040fe60000001810 */
[----:B------:R-:W-:Y:S04]  /*61f0*/  RED.E.ADD.F32.FTZ.RN.STRONG.GPU [R172.64+0x400], R5 ;  /* 0x00040005ac00798e */ /* 0x000fe8000c10e790 */
[----:B------:R-:W-:Y:S01]  /*6200*/  RED.E.ADD.F32.FTZ.RN.STRONG.GPU [R172.64+0x800], R6 ;  /* 0x00080006ac00798e */ /* 0x000fe2000c10e790 */
[-C--:B-----5:R-:W-:Y:S03]  /*6210*/  HMMA.16816.F32 R20, R188, R200.reuse, R20 ;  /* 0x000000c8bc14723c */ /* 0x0a0fe60000001814 */
        /* <DEDUP_REMOVED lines=207> */
.L_x_901:
[----:B------:R-:W-:Y:S05]  /*6f10*/  @P1 EXIT ;  /* 0x000000000000194d */ /* 0x000fea0003800000 */
[----:B------:R-:W1:Y:S01]  /*6f20*/  S2R R0, SR_CTAID.Y ;  /* 0x0000000000007919 */ /* 0x000e620000002600 */
[----:B------:R-:W2:Y:S01]  /*6f30*/  S2UR UR5, SR_CTAID.X ;  /* 0x00000000000579c3 */ /* 0x000ea20000002500 */
[----:B------:R-:W-:Y:S02]  /*6f40*/  MOV R2, 0x1 ;  /* 0x0000000100027802 */ /* 0x000fe40000000f00 */
[----:B------:R-:W3:Y:S04]  /*6f50*/  S2R R11, SR_CTAID.Z ;  /* 0x00000000000b7919 */ /* 0x000ee80000002700 */
[----:B------:R-:W-:Y:S01]  /*6f60*/  BAR.SYNC.DEFER_BLOCKING 0x1, 0x100 ;  /* 0x0044000000007b1d */ /* 0x000fe20000010000 */
[----:B------:R-:W-:-:S13]  /*6f70*/  ISETP.NE.AND P1, PT, R2, c[0x0][0x338], PT ;  /* 0x0000ce0002007a0c */ /* 0x000fda0003f25270 */
[----:B-1----:R-:W-:Y:S01]  /*6f80*/  @P1 IMAD.HI.U32 R3, R0, c[0x0][0x33c], RZ ;  /* 0x0000cf0000031a27 */ /* 0x002fe200078e00ff */
[----:B--2---:R-:W-:-:S04]  /*6f90*/  UIMAD UR5, UR5, 0x3c00, URZ ;  /* 0x00003c00050578a4 */ /* 0x004fc8000f8e023f */
[----:B------:R-:W-:Y:S01]  /*6fa0*/  @P1 SHF.R.U32.HI R0, RZ, c[0x0][0x340], R3 ;  /* 0x0000d000ff001a19 */ /* 0x000fe20000011603 */
[----:B------:R-:W-:Y:S01]  /*6fb0*/  USHF.R.S32.HI UR4, URZ, 0x1f, UR5 ;  /* 0x0000001f3f047899 */ /* 0x000fe20008011405 */
[----:B------:R-:W-:Y:S02]  /*6fc0*/  IADD3 R2, P0, R230, UR5, RZ ;  /* 0x00000005e6027c10 */ /* 0x000fe4000ff1e0ff */
[----:B------:R-:W-:-:S03]  /*6fd0*/  SHF.R.S32.HI R4, RZ, 0x1f, R0 ;  /* 0x0000001fff047819 */ /* 0x000fc60000011400 */
[----:B------:R-:W-:Y:S02]  /*6fe0*/  LEA.HI.X.SX32 R3, R230, UR4, 0x1, P0 ;  /* 0x00000004e6037c11 */ /* 0x000fe400080f0eff */
[C---:B------:R-:W-:Y:S02]  /*6ff0*/  IMAD R6, R4.reuse, c[0x0][0x328], RZ ;  /* 0x0000ca0004067a24 */ /* 0x040fe400078e02ff */
[----:B------:R-:W-:Y:S02]  /*7000*/  IMAD R7, R4, c[0x0][0x300], RZ ;  /* 0x0000c00004077a24 */ /* 0x000fe400078e02ff */
[----:B------:R-:W-:-:S04]  /*7010*/  IMAD.WIDE.U32 R4, R0, c[0x0][0x328], R2 ;  /* 0x0000ca0000047a25 */ /* 0x000fc800078e0002 */
[----:B------:R-:W-:-:S04]  /*7020*/  IMAD.WIDE.U32 R2, R0, c[0x0][0x300], R2 ;  /* 0x0000c00000027a25 */ /* 0x000fc800078e0002 */
[C---:B------:R-:W-:Y:S02]  /*7030*/  IMAD R6, R0.reuse, c[0x0][0x32c], R6 ;  /* 0x0000cb0000067a24 */ /* 0x040fe400078e0206 */
[----:B------:R-:W-:Y:S01]  /*7040*/  IMAD R0, R0, c[0x0][0x304], R7 ;  /* 0x0000c10000007a24 */ /* 0x000fe200078e0207 */
[----:B---3--:R-:W-:Y:S02]  /*7050*/  SHF.R.S32.HI R7, RZ, 0x1f, R11 ;  /* 0x0000001fff077819 */ /* 0x008fe4000001140b */
        /* <DEDUP_REMOVED lines=135> */
.L_x_913:
        /* <DEDUP_REMOVED lines=11> */
.L_x_1413:


//--------------------- .text._ZN7cutlass13device_kernelIN5flash19enable_sm80_to_sm89INS1_16FlashAttnBwdSm80INS1_25CollectiveMainloopBwdSm80ILi2ELi1EN4cute5tupleIJNS5_1CILi64EEENS7_ILi80EEENS7_ILi192EEEEEENS_6half_tEfNS_4arch4Sm80ELb0ELb1ELb1ELb0ELb1ELb0ELb1ELb0ELi2ELi4ELi2ELi2ELb0EEENS1_24CollectiveEpilogueBwdGQAISB_fSE_Li256ELb0ELb1EEENS1_19SingleTileSchedulerILb0ELb0ELb0ELi80EEEEEEEEEvNT_6ParamsE --------------------------
	.section	.text._ZN7cutlass13device_kernelIN5flash19enable_sm80_to_sm89INS1_16FlashAttnBwdSm80INS1_25CollectiveMainloopBwdSm80ILi2ELi1EN4cute5tupleIJNS5_1CILi64EEENS7_ILi80EEENS7_ILi192EEEEEENS_6half_tEfNS_4arch4Sm80ELb0ELb1ELb1ELb0ELb1ELb0ELb1ELb0ELi2ELi4ELi2ELi2ELb0EEENS1_24CollectiveEpilogueBwdGQAISB_fSE_Li256ELb0ELb1EEENS1_19SingleTileSchedulerILb0ELb0ELb0ELi80EEEEEEEEEvNT_6ParamsE,"ax",@progbits
	.sectioninfo	@"SHI_REGISTERS=255"
	.align	128
.text._ZN7cutlass13device_kernelIN5flash19enable_sm80_to_sm89INS1_16FlashAttnBwdSm80INS1_25CollectiveMainloopBwdSm80ILi2ELi1EN4cute5tupleIJNS5_1CILi64EEENS7_ILi80EEENS7_ILi192EEEEEENS_6half_tEfNS_4arch4Sm80ELb0ELb1ELb1ELb0ELb1ELb0ELb1ELb0ELi2ELi4ELi2ELi2ELb0EEENS1_24CollectiveEpilogueBwdGQAISB_fSE_Li256ELb0ELb1EEENS1_19SingleTileSchedulerILb0ELb0ELb0ELi80EEEEEEEEEvNT_6ParamsE:
        .type           _ZN7cutlass13device_kernelIN5flash19enable_sm80_to_sm89INS1_16FlashAttnBwdSm80INS1_25CollectiveMainloopBwdSm80ILi2ELi1EN4cute5tupleIJNS5_1CILi64EEENS7_ILi80EEENS7_ILi192EEEEEENS_6half_tEfNS_4arch4Sm80ELb0ELb1ELb1ELb0ELb1ELb0ELb1ELb0ELi2ELi4ELi2ELi2ELb0EEENS1_24CollectiveEpilogueBwdGQAISB_fSE_Li256ELb0ELb1EEENS1_19SingleTileSchedulerILb0ELb0ELb0ELi80EEEEEEEEEvNT_6ParamsE,@function
        .size           _ZN7cutlass13device_kernelIN5flash19enable_sm80_to_sm89INS1_16FlashAttnBwdSm80INS1_25CollectiveMainloopBwdSm80ILi2ELi1EN4cute5tupleIJNS5_1CILi64EEENS7_ILi80EEENS7_ILi192EEEEEENS_6half_tEfNS_4arch4Sm80ELb0ELb1ELb1ELb0ELb1ELb0ELb1ELb0ELi2ELi4ELi2ELi2ELb0EEENS1_24CollectiveEpilogueBwdGQAISB_fSE_Li256ELb0ELb1EEENS1_19SingleTileSchedulerILb0ELb0ELb0ELi80EEEEEEEEEvNT_6ParamsE,(.L_x_1414 - _ZN7cutlass13device_kernelIN5flash19enable_sm80_to_sm89INS1_16FlashAttnBwdSm80INS1_25CollectiveMainloopBwdSm80ILi2ELi1EN4cute5tupleIJNS5_1CILi64EEENS7_ILi80EEENS7_ILi192EEEEEENS_6half_tEfNS_4arch4Sm80ELb0ELb1ELb1ELb0ELb1ELb0ELb1ELb0ELi2ELi4ELi2ELi2ELb0EEENS1_24CollectiveEpilogueBwdGQAISB_fSE_Li256ELb0ELb1EEENS1_19SingleTileSchedulerILb0ELb0ELb0ELi80EEEEEEEEEvNT_6ParamsE)
        .other          _ZN7cutlass13device_kernelIN5flash19enable_sm80_to_sm89INS1_16FlashAttnBwdSm80INS1_25CollectiveMainloopBwdSm80ILi2ELi1EN4cute5tupleIJNS5_1CILi64EEENS7_ILi80EEENS7_ILi192EEEEEENS_6half_tEfNS_4arch4Sm80ELb0ELb1ELb1ELb0ELb1ELb0ELb1ELb0ELi2ELi4ELi2ELi2ELb0EEENS1_24CollectiveEpilogueBwdGQAISB_fSE_Li256ELb0ELb1EEENS1_19SingleTileSchedulerILb0ELb0ELb0ELi80EEEEEEEEEvNT_6ParamsE,@"STO_CUDA_ENTRY STV_DEFAULT"
_ZN7cutlass13device_kernelIN5flash19enable_sm80_to_sm89INS1_16FlashAttnBwdSm80INS1_25CollectiveMainloopBwdSm80ILi2ELi1EN4cute5tupleIJNS5_1CILi64EEENS7_ILi80EEENS7_ILi192EEEEEENS_6half_tEfNS_4arch4Sm80ELb0ELb1ELb1ELb0ELb1ELb0ELb1ELb0ELi2ELi4ELi2ELi2ELb0EEENS1_24CollectiveEpilogueBwdGQAISB_fSE_Li256ELb0ELb1EEENS1_19SingleTileSchedulerILb0ELb0ELb0ELi80EEEEEEEEEvNT_6ParamsE:
        /* <DEDUP_REMOVED lines=25> */
.L_x_914:
        /* <DEDUP_REMOVED lines=159> */
[----:B------:R-:W-:Y:S01]  /*0b80*/  IMAD.WIDE.U32 R8, R248, c[0x0][0x1b8], R2 ;  /* 0x00006e00f8087a25 */ /* 0x000fe200078e0002 */
[----:B------:R-:W-:Y:S01]  /*0b90*/  CS2R R164, SRZ ;  /* 0x0000000000a47805 */ /* 0x000fe2000001ff00 */
[----:B------:R-:W-:Y:S01]  /*0ba0*/  CS2R R162, SRZ ;  /* 0x0000000000a27805 */ /* 0x000fe2000001ff00 */
[----:B------:R-:W-:Y:S01]  /*0bb0*/  IADD3.X R15, R6, UR5, R15, P3, P2 ;  /* 0x00000005060f7c10 */ /* 0x000fe20009fe440f */
[----:B------:R-:W-:Y:S01]  /*0bc0*/  IMAD R7, R12, c[0x0][0x1dc], R7 ;  /* 0x000077000c077a24 */ /* 0x000fe200078e0207 */
        /* <DEDUP_REMOVED lines=17> */
[----:B------:R-:W-:Y:S01]  /*0ce0*/  IMAD.MOV.U32 R27, RZ, RZ, 0x6 ;  /* 0x00000006ff1b7424 */ /* 0x000fe200078e00ff */
        /* <DEDUP_REMOVED lines=13> */
[----:B------:R-:W-:Y:S01]  /*0dc0*/  CS2R R158, SRZ ;  /* 0x00000000009e7805 */ /* 0x000fe2000001ff00 */
        /* <DEDUP_REMOVED lines=21> */
[C---:B------:R-:W-:Y:S01]  /*0f20*/  @!P1 ISETP.GE.OR P4, PT, R23.reuse, c[0x0][0x1cc], !P4 ;  /* 0x0000730017009a0c */ /* 0x040fe20006786670 */
[----:B------:R-:W-:Y:S01]  /*0f30*/  CS2R R156, SRZ ;  /* 0x00000000009c7805 */ /* 0x000fe2000001ff00 */
[----:B------:R-:W-:Y:S01]  /*0f40*/  ISETP.GE.AND P2, PT, R10, c[0x0][0x19c], PT ;  /* 0x000067000a007a0c */ /* 0x000fe20003f46270 */
[----:B------:R2:W-:Y:S01]  /*0f50*/  LDGSTS.E.BYPASS.LTC128B.128 [R226+0xd880], [R2.64+0x100], !P0 ;  /* 0x0d88010002e27fae */ /* 0x0005e2000c101d50 */
[----:B------:R-:W-:Y:S01]  /*0f60*/  @!P1 LEA R6, P3, R14, R2, 0x1 ;  /* 0x000000020e069211 */ /* 0x000fe200078608ff */
[----:B------:R-:W-:Y:S01]  /*0f70*/  CS2R R154, SRZ ;  /* 0x00000000009a7805 */ /* 0x000fe2000001ff00 */
[----:B------:R-:W-:Y:S01]  /*0f80*/  ISETP.LT.OR P0, PT, R0, 0x1, P2 ;  /* 0x000000010000780c */ /* 0x000fe20001701670 */
[----:B------:R-:W-:Y:S01]  /*0f90*/  CS2R R152, SRZ ;  /* 0x0000000000987805 */ /* 0x000fe2000001ff00 */
[----:B------:R-:W-:Y:S01]  /*0fa0*/  @!P1 LEA.HI.X R7, R14, R3, R7, 0x1, P3 ;  /* 0x000000030e079211 */ /* 0x000fe200018f0c07 */
[----:B------:R-:W-:Y:S01]  /*0fb0*/  IMAD R14, R28, c[0x0][0x180], RZ ;  /* 0x000060001c0e7a24 */ /* 0x000fe200078e02ff */
[----:B------:R-:W-:Y:S01]  /*0fc0*/  CS2R R150, SRZ ;  /* 0x0000000000967805 */ /* 0x000fe2000001ff00 */
[----:B------:R-:W-:Y:S01]  /*0fd0*/  CS2R R148, SRZ ;  /* 0x0000000000947805 */ /* 0x000fe2000001ff00 */
[----:B------:R-:W-:Y:S01]  /*0fe0*/  CS2R R146, SRZ ;  /* 0x0000000000927805 */ /* 0x000fe2000001ff00 */
[----:B------:R3:W-:Y:S01]  /*0ff0*/  @!P1 LDGSTS.E.BYPASS.LTC128B.128 [R226+0x9880], [R6.64], !P6 ;  /* 0x0988000006e29fae */ /* 0x0007e2000f101d50 */
[----:B------:R-:W-:Y:S01]  /*1000*/  ISETP.GE.AND P6, PT, R20, c[0x0][0x19c], PT ;  /* 0x0000670014007a0c */ /* 0x000fe20003fc6270 */
[----:B------:R-:W-:Y:S01]  /*1010*/  CS2R R144, SRZ ;  /* 0x0000000000907805 */ /* 0x000fe2000001ff00 */
[----:B------:R-:W-:Y:S01]  /*1020*/  CS2R R142, SRZ ;  /* 0x00000000008e7805 */ /* 0x000fe2000001ff00 */
[----:B------:R3:W-:Y:S01]  /*1030*/  @!P1 LDGSTS.E.BYPASS.LTC128B.128 [R226+0xc080], [R6.64+0x80], !P5 ;  /* 0x0c08008006e29fae */ /* 0x0007e2000e901d50 */
[----:B------:R-:W-:Y:S01]  /*1040*/  ISETP.GE.AND P5, PT, R23, c[0x0][0x19c], PT ;  /* 0x0000670017007a0c */ /* 0x000fe20003fa6270 */
[----:B-1----:R-:W-:Y:S01]  /*1050*/  IMAD.MOV.U32 R5, RZ, RZ, c[0x0][0x1ac] ;  /* 0x00006b00ff057624 */ /* 0x002fe200078e00ff */
[----:B------:R-:W-:Y:S01]  /*1060*/  CS2R R140, SRZ ;  /* 0x00000000008c7805 */ /* 0x000fe2000001ff00 */
[----:B------:R3:W-:Y:S01]  /*1070*/  @!P1 LDGSTS.E.BYPASS.LTC128B.128 [R226+0xe880], [R6.64+0x100], !P4 ;  /* 0x0e88010006e29fae */ /* 0x0007e2000e101d50 */
[----:B------:R-:W-:Y:S01]  /*1080*/  ISETP.LT.OR P4, PT, R0, 0x1, P6 ;  /* 0x000000010000780c */ /* 0x000fe20003781670 */
[----:B------:R-:W-:Y:S01]  /*1090*/  CS2R R138, SRZ ;  /* 0x00000000008a7805 */ /* 0x000fe2000001ff00 */
[----:B------:R-:W-:Y:S01]  /*10a0*/  CS2R R136, SRZ ;  /* 0x0000000000887805 */ /* 0x000fe2000001ff00 */
[----:B------:R-:W-:Y:S01]  /*10b0*/  CS2R R134, SRZ ;  /* 0x0000000000867805 */ /* 0x000fe2000001ff00 */
[----:B------:R-:W-:Y:S01]  /*10c0*/  CS2R R132, SRZ ;  /* 0x0000000000847805 */ /* 0x000fe2000001ff00 */
[----:B------:R-:W-:Y:S01]  /*10d0*/  CS2R R130, SRZ ;  /* 0x0000000000827805 */ /* 0x000fe2000001ff00 */
[----:B------:R-:W-:Y:S01]  /*10e0*/  CS2R R128, SRZ ;  /* 0x0000000000807805 */ /* 0x000fe2000001ff00 */
[----:B------:R-:W-:Y:S01]  /*10f0*/  CS2R R126, SRZ ;  /* 0x00000000007e7805 */ /* 0x000fe2000001ff00 */
[----:B--2---:R-:W-:Y:S01]  /*1100*/  IMAD.IADD R3, R9, 0x1, R13 ;  /* 0x0000000109037824 */ /* 0x004fe200078e020d */
[C---:B------:R-:W-:Y:S01]  /*1110*/  LEA R2, P3, R8.reuse, c[0x0][0x190], 0x1 ;  /* 0x0000640008027a11 */ /* 0x040fe200078608ff */
[----:B------:R-:W-:Y:S01]  /*1120*/  CS2R R124, SRZ ;  /* 0x00000000007c7805 */ /* 0x000fe2000001ff00 */
[----:B------:R-:W-:Y:S01]  /*1130*/  CS2R R122, SRZ ;  /* 0x00000000007a7805 */ /* 0x000fe2000001ff00 */
[----:B------:R-:W-:Y:S01]  /*1140*/  CS2R R120, SRZ ;  /* 0x0000000000787805 */ /* 0x000fe2000001ff00 */
[----:B------:R-:W-:Y:S01]  /*1150*/  LEA.HI.X R3, R8, c[0x0][0x194], R3, 0x1, P3 ;  /* 0x0000650008037a11 */ /* 0x000fe200018f0c03 */
[----:B------:R-:W-:Y:S01]  /*1160*/  CS2R R118, SRZ ;  /* 0x0000000000767805 */ /* 0x000fe2000001ff00 */
[C---:B------:R-:W-:Y:S01]  /*1170*/  ISETP.LT.OR P3, PT, R0.reuse, 0x1, P5 ;  /* 0x000000010000780c */ /* 0x040fe20002f61670 */
[----:B------:R-:W-:Y:S01]  /*1180*/  CS2R R116, SRZ ;  /* 0x0000000000747805 */ /* 0x000fe2000001ff00 */
[----:B------:R-:W-:Y:S01]  /*1190*/  CS2R R114, SRZ ;  /* 0x0000000000727805 */ /* 0x000fe2000001ff00 */
[----:B------:R1:W-:Y:S01]  /*11a0*/  LDGSTS.E.BYPASS.LTC128B.128 [R226+0x80], [R2.64], !P0 ;  /* 0x0008000002e27fae */ /* 0x0003e2000c101d50 */
[----:B------:R-:W-:Y:S01]  /*11b0*/  CS2R R112, SRZ ;  /* 0x0000000000707805 */ /* 0x000fe2000001ff00 */
[----:B------:R-:W-:Y:S01]  /*11c0*/  CS2R R82, SRZ ;  /* 0x0000000000527805 */ /* 0x000fe2000001ff00 */
[----:B------:R-:W-:Y:S01]  /*11d0*/  CS2R R80, SRZ ;  /* 0x0000000000507805 */ /* 0x000fe2000001ff00 */
[----:B------:R1:W-:Y:S01]  /*11e0*/  LDGSTS.E.BYPASS.LTC128B.128 [R226+0x2880], [R2.64+0x80], !P4 ;  /* 0x0288008002e27fae */ /* 0x0003e2000e101d50 */
[C---:B------:R-:W-:Y:S01]  /*11f0*/  ISETP.LT.OR P4, PT, R0.reuse, 0x21, P2 ;  /* 0x000000210000780c */ /* 0x040fe20001781670 */
[----:B------:R-:W-:Y:S01]  /*1200*/  CS2R R78, SRZ ;  /* 0x00000000004e7805 */ /* 0x000fe2000001ff00 */
[----:B------:R-:W-:Y:S01]  /*1210*/  @!P1 ISETP.LT.OR P2, PT, R0, 0x41, P2 ;  /* 0x000000410000980c */ /* 0x000fe20001741670 */
[----:B---3--:R-:W-:Y:S01]  /*1220*/  IMAD.MOV.U32 R6, RZ, RZ, c[0x0][0x1a8] ;  /* 0x00006a00ff067624 */ /* 0x008fe200078e00ff */
[----:B------:R-:W-:Y:S01]  /*1230*/  CS2R R76, SRZ ;  /* 0x00000000004c7805 */ /* 0x000fe2000001ff00 */
[----:B------:R1:W-:Y:S01]  /*1240*/  LDGSTS.E.BYPASS.LTC128B.128 [R226+0x5080], [R2.64+0x100], !P3 ;  /* 0x0508010002e27fae */ /* 0x0003e2000d901d50 */
[----:B------:R-:W-:Y:S01]  /*1250*/  ISETP.GE.AND P3, PT, R20, c[0x0][0x16c], PT ;  /* 0x00005b0014007a0c */ /* 0x000fe20003f66270 */
[C---:B------:R-:W-:Y:S01]  /*1260*/  IMAD.SHL.U32 R7, R6.reuse, 0x20, RZ ;  /* 0x0000002006077824 */ /* 0x040fe200078e00ff */
[C---:B------:R-:W-:Y:S01]  /*1270*/  LEA R4, P0, R6.reuse, R2, 0x6 ;  /* 0x0000000206047211 */ /* 0x040fe200078030ff */
[----:B------:R-:W-:Y:S01]  /*1280*/  CS2R R74, SRZ ;  /* 0x00000000004a7805 */ /* 0x000fe2000001ff00 */
[----:B------:R-:W-:Y:S01]  /*1290*/  SEL R12, RZ, 0xffffffff, P3 ;  /* 0xffffffffff0c7807 */ /* 0x000fe20001800000 */
[----:B------:R-:W-:Y:S01]  /*12a0*/  CS2R R72, SRZ ;  /* 0x0000000000487805 */ /* 0x000fe2000001ff00 */
[C---:B------:R-:W-:Y:S01]  /*12b0*/  LEA.HI.X R5, R6.reuse, R3, R5, 0x6, P0 ;  /* 0x0000000306057211 */ /* 0x040fe200000f3405 */
[----:B------:R-:W-:Y:S01]  /*12c0*/  CS2R R70, SRZ ;  /* 0x0000000000467805 */ /* 0x000fe2000001ff00 */
[----:B------:R-:W-:Y:S01]  /*12d0*/  SHF.L.U64.HI R6, R6, R25, c[0x0][0x1ac] ;  /* 0x00006b0006067619 */ /* 0x000fe20000010219 */
[----:B------:R-:W-:Y:S01]  /*12e0*/  IMAD.SHL.U32 R12, R12, 0x2, RZ ;  /* 0x000000020c0c7824 */ /* 0x000fe200078e00ff */
[C---:B------:R-:W-:Y:S01]  /*12f0*/  @!P1 LEA R8, P0, R7.reuse, R4, 0x1 ;  /* 0x0000000407089211 */ /* 0x040fe200078008ff */
[----:B------:R2:W-:Y:S01]  /*1300*/  LDGSTS.E.BYPASS.LTC128B.128 [R226+0x1080], [R4.64], !P4 ;  /* 0x0108000004e27fae */ /* 0x0005e2000e101d50 */
[----:B------:R-:W-:Y:S01]  /*1310*/  ISETP.LT.OR P3, PT, R0, 0x21, P6 ;  /* 0x000000210000780c */ /* 0x000fe20003761670 */
[----:B------:R-:W-:Y:S01]  /*1320*/  CS2R R68, SRZ ;  /* 0x0000000000447805 */ /* 0x000fe2000001ff00 */
[----:B------:R-:W-:Y:S01]  /*1330*/  @!P1 LEA.HI.X R9, R7, R5, R6, 0x1, P0 ;  /* 0x0000000507099211 */ /* 0x000fe200000f0c06 */
[----:B------:R-:W-:Y:S01]  /*1340*/  IMAD R6, R235, c[0x0][0x178], RZ ;  /* 0x00005e00eb067a24 */ /* 0x000fe200078e02ff */
[----:B------:R-:W-:Y:S01]  /*1350*/  ISETP.GE.AND P0, PT, R10, c[0x0][0x16c], PT ;  /* 0x00005b000a007a0c */ /* 0x000fe20003f06270 */
[----:B------:R-:W-:Y:S01]  /*1360*/  CS2R R66, SRZ ;  /* 0x0000000000427805 */ /* 0x000fe2000001ff00 */
[----:B------:R-:W-:Y:S01]  /*1370*/  @!P1 ISETP.LT.OR P6, PT, R0, 0x41, P6 ;  /* 0x000000410000980c */ /* 0x000fe200037c1670 */
[----:B------:R-:W-:Y:S01]  /*1380*/  IMAD R6, R234, c[0x0][0x17c], R6 ;  /* 0x00005f00ea067a24 */ /* 0x000fe200078e0206 */
[----:B------:R-:W-:Y:S01]  /*1390*/  SEL R7, RZ, 0x1, P0 ;  /* 0x00000001ff077807 */ /* 0x000fe20000000000 */
[----:B------:R-:W-:Y:S01]  /*13a0*/  CS2R R64, SRZ ;  /* 0x0000000000407805 */ /* 0x000fe2000001ff00 */
[----:B------:R-:W-:Y:S01]  /*13b0*/  ISETP.GE.AND P0, PT, R23, c[0x0][0x16c], PT ;  /* 0x00005b0017007a0c */ /* 0x000fe20003f06270 */
[----:B------:R-:W-:Y:S01]  /*13c0*/  CS2R R62, SRZ ;  /* 0x00000000003e7805 */ /* 0x000fe2000001ff00 */
[----:B------:R-:W-:Y:S01]  /*13d0*/  LOP3.LUT R12, R12, 0x2, R7, 0xe2, !PT ;  /* 0x000000020c0c7812 */ /* 0x000fe200078ee207 */
[----:B------:R2:W-:Y:S01]  /*13e0*/  LDGSTS.E.BYPASS.LTC128B.128 [R226+0x3880], [R4.64+0x80], !P3 ;  /* 0x0388008004e27fae */ /* 0x0005e2000d901d50 */
[----:B-1----:R-:W-:Y:S01]  /*13f0*/  IMAD.WIDE.U32 R2, R234, c[0x0][0x178], R10 ;  /* 0x00005e00ea027a25 */ /* 0x002fe200078e000a */
[----:B------:R-:W-:Y:S01]  /*1400*/  SEL R13, RZ, 0x4, P0 ;  /* 0x00000004ff0d7807 */ /* 0x000fe20000000000 */
[----:B------:R-:W-:Y:S01]  /*1410*/  CS2R R60, SRZ ;  /* 0x00000000003c7805 */ /* 0x000fe2000001ff00 */
[C---:B------:R-:W-:Y:S01]  /*1420*/  ISETP.LT.OR P0, PT, R0.reuse, 0x21, P5 ;  /* 0x000000210000780c */ /* 0x040fe20002f01670 */
[----:B------:R-:W-:Y:S01]  /*1430*/  IMAD.IADD R3, R3, 0x1, R6 ;  /* 0x0000000103037824 */ /* 0x000fe200078e0206 */
[----:B------:R-:W-:Y:S01]  /*1440*/  @!P1 ISETP.LT.OR P5, PT, R0, 0x41, P5 ;  /* 0x000000410000980c */ /* 0x000fe20002fa1670 */
[C---:B------:R-:W-:Y:S01]  /*1450*/  IMAD R6, R84.reuse, c[0x0][0x184], R14 ;  /* 0x0000610054067a24 */ /* 0x040fe200078e020e */
[----:B------:R-:W-:Y:S01]  /*1460*/  CS2R R58, SRZ ;  /* 0x00000000003a7805 */ /* 0x000fe2000001ff00 */
[----:B------:R-:W-:Y:S01]  /*1470*/  IMAD.WIDE.U32 R2, R84, c[0x0][0x180], R2 ;  /* 0x0000600054027a25 */ /* 0x000fe200078e0002 */
[----:B------:R-:W-:Y:S01]  /*1480*/  CS2R R56, SRZ ;  /* 0x0000000000387805 */ /* 0x000fe2000001ff00 */
[----:B------:R-:W-:Y:S01]  /*1490*/  CS2R R54, SRZ ;  /* 0x0000000000367805 */ /* 0x000fe2000001ff00 */
[----:B------:R-:W-:Y:S01]  /*14a0*/  CS2R R52, SRZ ;  /* 0x0000000000347805 */ /* 0x000fe2000001ff00 */
[----:B------:R-:W-:Y:S01]  /*14b0*/  IMAD.MOV.U32 R14, RZ, RZ, c[0x0][0x178] ;  /* 0x00005e00ff0e7624 */ /* 0x000fe200078e00ff */
[----:B------:R-:W-:Y:S01]  /*14c0*/  CS2R R50, SRZ ;  /* 0x0000000000327805 */ /* 0x000fe2000001ff00 */
[----:B------:R-:W-:Y:S01]  /*14d0*/  IMAD R0, R235, c[0x0][0x208], RZ ;  /* 0x00008200eb007a24 */ /* 0x000fe200078e02ff */
[----:B------:R-:W-:Y:S01]  /*14e0*/  CS2R R48, SRZ ;  /* 0x0000000000307805 */ /* 0x000fe2000001ff00 */
[----:B------:R-:W-:Y:S01]  /*14f0*/  IMAD.IADD R3, R3, 0x1, R6 ;  /* 0x0000000103037824 */ /* 0x000fe200078e0206 */
[----:B------:R2:W-:Y:S01]  /*1500*/  LDGSTS.E.BYPASS.LTC128B.128 [R226+0x6080], [R4.64+0x100], !P0 ;  /* 0x0608010004e27fae */ /* 0x0005e2000c101d50 */
[----:B------:R-:W-:Y:S01]  /*1510*/  IMAD.WIDE.U32 R6, R234, c[0x0][0x208], R10 ;  /* 0x00008200ea067a25 */ /* 0x000fe200078e000a */
[----:B------:R-:W-:Y:S01]  /*1520*/  SHF.L.U64.HI R11, R14, R27, c[0x0][0x17c] ;  /* 0x00005f000e0b7619 */ /* 0x000fe2000001021b */
[----:B------:R-:W-:Y:S01]  /*1530*/  CS2R R46, SRZ ;  /* 0x00000000002e7805 */ /* 0x000fe2000001ff00 */
[----:B------:R1:W-:Y:S01]  /*1540*/  @!P1 LDGSTS.E.BYPASS.LTC128B.128 [R226+0x2080], [R8.64], !P2 ;  /* 0x0208000008e29fae */ /* 0x0003e2000d101d50 */
[----:B------:R-:W-:Y:S01]  /*1550*/  IMAD R0, R234, c[0x0][0x20c], R0 ;  /* 0x00008300ea007a24 */ /* 0x000fe200078e0200 */
[----:B------:R-:W-:Y:S01]  /*1560*/  SHF.L.U64.HI R29, R14, R25, c[0x0][0x17c] ;  /* 0x00005f000e1d7619 */ /* 0x000fe20000010219 */
[----:B------:R-:W-:Y:S01]  /*1570*/  IMAD.WIDE.U32 R244, R248, c[0x0][0x188], R2 ;  /* 0x00006200f8f47a25 */ /* 0x000fe200078e0002 */
[----:B------:R1:W-:Y:S01]  /*1580*/  @!P1 LDGSTS.E.BYPASS.LTC128B.128 [R226+0x4880], [R8.64+0x80], !P6 ;  /* 0x0488008008e29fae */ /* 0x0003e2000f101d50 */
[----:B------:R-:W-:Y:S01]  /*1590*/  CS2R R44, SRZ ;  /* 0x00000000002c7805 */ /* 0x000fe2000001ff00 */
[----:B------:R-:W-:Y:S01]  /*15a0*/  CS2R R42, SRZ ;  /* 0x00000000002a7805 */ /* 0x000fe2000001ff00 */
[----:B------:R-:W-:Y:S01]  /*15b0*/  IMAD.IADD R3, R7, 0x1, R0 ;  /* 0x0000000107037824 */ /* 0x000fe200078e0200 */
[----:B------:R-:W-:Y:S01]  /*15c0*/  LOP3.LUT R0, R12, R13, RZ, 0xfc, !PT ;  /* 0x0000000d0c007212 */ /* 0x000fe200078efcff */
[----:B------:R-:W-:Y:S01]  /*15d0*/  IMAD R7, R11, UR14, RZ ;  /* 0x0000000e0b077c24 */ /* 0x000fe2000f8e02ff */
[----:B------:R-:W-:Y:S01]  /*15e0*/  IADD3 R241, R245, UR7, RZ ;  /* 0x00000007f5f17c10 */ /* 0x000fe2000fffe0ff */
[----:B------:R-:W-:Y:S01]  /*15f0*/  IMAD.MOV.U32 R2, RZ, RZ, R6 ;  /* 0x000000ffff027224 */ /* 0x000fe200078e0006 */
[----:B------:R-:W-:Y:S01]  /*1600*/  LOP3.LUT P4, RZ, R0, 0x1, RZ, 0xc0, !PT ;  /* 0x0000000100ff7812 */ /* 0x000fe2000788c0ff */
[----:B------:R-:W-:Y:S01]  /*1610*/  IMAD R11, R28, c[0x0][0x210], RZ ;  /* 0x000084001c0b7a24 */ /* 0x000fe200078e02ff */
[----:B------:R-:W-:Y:S01]  /*1620*/  LOP3.LUT P3, RZ, R0, 0x2, RZ, 0xc0, !PT ;  /* 0x0000000200ff7812 */ /* 0x000fe2000786c0ff */
[----:B------:R-:W-:Y:S01]  /*1630*/  IMAD.WIDE.U32 R2, R84, c[0x0][0x210], R2 ;  /* 0x0000840054027a25 */ /* 0x000fe200078e0002 */
[----:B------:R-:W-:Y:S01]  /*1640*/  LOP3.LUT P2, RZ, R0, 0x4, RZ, 0xc0, !PT ;  /* 0x0000000400ff7812 */ /* 0x000fe2000784c0ff */
[----:B------:R1:W-:Y:S01]  /*1650*/  @!P1 LDGSTS.E.BYPASS.LTC128B.128 [R226+0x7080], [R8.64+0x100], !P5 ;  /* 0x0708010008e29fae */ /* 0x0003e2000e901d50 */
[----:B------:R-:W-:Y:S01]  /*1660*/  ULDC.64 UR6, c[0x0][0x218] ;  /* 0x0000860000067ab9 */ /* 0x000fe20000000a00 */
[----:B------:R-:W-:Y:S01]  /*1670*/  IMAD R11, R84, c[0x0][0x214], R11 ;  /* 0x00008500540b7a24 */ /* 0x000fe200078e020b */
[----:B------:R-:W-:Y:S01]  /*1680*/  UIMAD UR6, UR18, UR6, URZ ;  /* 0x00000006120672a4 */ /* 0x000fe2000f8e023f */
[----:B------:R-:W-:Y:S01]  /*1690*/  IMAD.SHL.U32 R26, R14, 0x40, RZ ;  /* 0x000000400e1a7824 */ /* 0x000fe200078e00ff */
[----:B------:R-:W0:Y:S01]  /*16a0*/  LDGDEPBAR ;  /* 0x00000000000079af */ /* 0x000e220000000000 */
[----:B------:R-:W-:Y:S01]  /*16b0*/  IMAD.IADD R3, R3, 0x1, R11 ;  /* 0x0000000103037824 */ /* 0x000fe200078e020b */
[----:B------:R-:W-:Y:S01]  /*16c0*/  UIMAD UR6, UR19, UR7, UR6 ;  /* 0x00000007130672a4 */ /* 0x000fe2000f8e0206 */
[----:B------:R-:W-:Y:S01]  /*16d0*/  IMAD.U32 R11, RZ, RZ, UR20 ;  /* 0x00000014ff0b7e24 */ /* 0x000fe2000f8e00ff */
[----:B------:R-:W-:Y:S01]  /*16e0*/  CS2R R40, SRZ ;  /* 0x0000000000287805 */ /* 0x000fe2000001ff00 */
[----:B------:R-:W-:Y:S01]  /*16f0*/  IMAD.MOV.U32 R240, RZ, RZ, R244 ;  /* 0x000000fffff07224 */ /* 0x000fe200078e00f4 */
[----:B------:R-:W-:Y:S01]  /*1700*/  CS2R R38, SRZ ;  /* 0x0000000000267805 */ /* 0x000fe2000001ff00 */
[----:B------:R-:W-:Y:S01]  /*1710*/  IMAD R12, R26, UR4, R7 ;  /* 0x000000041a0c7c24 */ /* 0x000fe2000f8e0207 */
[----:B------:R-:W-:Y:S01]  /*1720*/  IADD3 R0, -R234, c[0x0][0x168], -R11 ;  /* 0x00005a00ea007a10 */ /* 0x000fe20007ffe90b */
[----:B------:R-:W-:Y:S01]  /*1730*/  IMAD.WIDE.U32 R6, R26, UR14, R240 ;  /* 0x0000000e1a067c25 */ /* 0x000fe2000f8e00f0 */
[----:B------:R-:W-:Y:S01]  /*1740*/  IADD3 R11, -R11, c[0x0][0x168], -R234 ;  /* 0x00005a000b0b7a10 */ /* 0x000fe20007ffe9ea */
[----:B------:R-:W-:Y:S01]  /*1750*/  CS2R R36, SRZ ;  /* 0x0000000000247805 */ /* 0x000fe2000001ff00 */
[C---:B------:R-:W-:Y:S01]  /*1760*/  ISETP.LT.OR P6, PT, R0.reuse, 0x1, !P4 ;  /* 0x000000010000780c */ /* 0x040fe200067c1670 */
[----:B--2---:R-:W-:Y:S01]  /*1770*/  IMAD.IADD R5, R7, 0x1, R12 ;  /* 0x0000000107057824 */ /* 0x004fe200078e020c */
[C---:B------:R-:W-:Y:S01]  /*1780*/  ISETP.LT.OR P1, PT, R0.reuse, 0x1, !P3 ;  /* 0x000000010000780c */ /* 0x040fe20005f21670 */
[----:B------:R-:W-:Y:S01]  /*1790*/  IMAD.MOV.U32 R13, RZ, RZ, c[0x0][0x208] ;  /* 0x00008200ff0d7624 */ /* 0x000fe200078e00ff */
[----:B------:R-:W-:Y:S01]  /*17a0*/  ISETP.LT.OR P5, PT, R0, 0x1, !P2 ;  /* 0x000000010000780c */ /* 0x000fe200057a1670 */
[----:B------:R-:W-:Y:S01]  /*17b0*/  IMAD.WIDE.U32 R242, R248, c[0x0][0x218], R2 ;  /* 0x00008600f8f27a25 */ /* 0x000fe200078e0002 */
[C---:B------:R-:W-:Y:S01]  /*17c0*/  LEA R4, P0, R6.reuse, c[0x0][0x160], 0x1 ;  /* 0x0000580006047a11 */ /* 0x040fe200078008ff */
[----:B------:R-:W-:Y:S01]  /*17d0*/  CS2R R34, SRZ ;  /* 0x0000000000227805 */ /* 0x000fe2000001ff00 */
[C---:B------:R-:W-:Y:S01]  /*17e0*/  SHF.L.U64.HI R7, R13.reuse, R27, c[0x0][0x20c] ;  /* 0x000083000d077619 */ /* 0x040fe2000001021b */
[----:B------:R-:W-:Y:S01]  /*17f0*/  IMAD.MOV.U32 R238, RZ, RZ, R242 ;  /* 0x000000ffffee7224 */ /* 0x000fe200078e00f2 */
[----:B------:R-:W-:Y:S01]  /*1800*/  LEA.HI.X R5, R6, c[0x0][0x164], R5, 0x1, P0 ;  /* 0x0000590006057a11 */ /* 0x000fe200000f0c05 */
[----:B-1----:R-:W-:Y:S01]  /*1810*/  IMAD.SHL.U32 R9, R14, 0x20, RZ ;  /* 0x000000200e097824 */ /* 0x002fe200078e00ff */
[C---:B------:R-:W-:Y:S01]  /*1820*/  ISETP.LT.OR P0, PT, R0.reuse, 0x21, !P4 ;  /* 0x000000210000780c */ /* 0x040fe20006701670 */
[----:B------:R-:W-:Y:S01]  /*1830*/  IMAD.SHL.U32 R8, R13, 0x40, RZ ;  /* 0x000000400d087824 */ /* 0x000fe200078e00ff */
[----:B------:R-:W-:Y:S01]  /*1840*/  IADD3 R239, R243, UR6, RZ ;  /* 0x00000006f3ef7c10 */ /* 0x000fe2000fffe0ff */
[----:B------:R1:W-:Y:S01]  /*1850*/  LDGSTS.E.BYPASS.LTC128B.128 [R226+0xf080], [R4.64], !P6 ;  /* 0x0f08000004e27fae */ /* 0x0003e2000f101d50 */
[----:B------:R-:W-:Y:S01]  /*1860*/  IMAD R7, R7, UR14, RZ ;  /* 0x0000000e07077c24 */ /* 0x000fe2000f8e02ff */
[----:B------:R-:W-:Y:S01]  /*1870*/  ISETP.LT.OR P6, PT, R0, 0x21, !P3 ;  /* 0x000000210000780c */ /* 0x000fe20005fc1670 */
[----:B------:R-:W-:Y:S01]  /*1880*/  IMAD.SHL.U32 R14, R13, 0x20, RZ ;  /* 0x000000200d0e7824 */ /* 0x000fe200078e00ff */
[----:B------:R1:W-:Y:S01]  /*1890*/  LDGSTS.E.BYPASS.LTC128B.128 [R226+0x11080], [R4.64+0x80], !P1 ;  /* 0x1108008004e27fae */ /* 0x0003e2000c901d50 */
[C---:B------:R-:W-:Y:S01]  /*18a0*/  LEA R6, P1, R9.reuse, R4, 0x1 ;  /* 0x0000000409067211 */ /* 0x040fe200078208ff */
[----:B------:R-:W-:Y:S01]  /*18b0*/  IMAD.WIDE.U32 R2, R8, UR14, R238 ;  /* 0x0000000e08027c25 */ /* 0x000fe2000f8e00ee */
[----:B------:R-:W-:Y:S01]  /*18c0*/  P2R R12, PR, RZ, 0x10 ;  /* 0x00000010ff0c7803 */ /* 0x000fe20000000000 */
[----:B------:R1:W-:Y:S01]  /*18d0*/  LDGSTS.E.BYPASS.LTC128B.128 [R226+0x13080], [R4.64+0x100], !P5 ;  /* 0x1308010004e27fae */ /* 0x0003e2000e901d50 */
[----:B------:R-:W-:Y:S01]  /*18e0*/  ISETP.LT.OR P5, PT, R0, 0x21, !P2 ;  /* 0x000000210000780c */ /* 0x000fe200057a1670 */
[----:B------:R-:W-:Y:S01]  /*18f0*/  IMAD R0, R8, UR4, R7 ;  /* 0x0000000408007c24 */ /* 0x000fe2000f8e0207 */
[----:B------:R-:W-:Y:S01]  /*1900*/  LEA.HI.X R7, R9, R5, R29, 0x1, P1 ;  /* 0x0000000509077211 */ /* 0x000fe200008f0c1d */
[----:B------:R-:W-:Y:S01]  /*1910*/  ULDC.64 UR6, c[0x0][0x240] ;  /* 0x0000900000067ab9 */ /* 0x000fe20000000a00 */
[----:B------:R-:W-:Y:S01]  /*1920*/  ISETP.GT.AND P1, PT, R236, 0xf, PT ;  /* 0x0000000fec00780c */ /* 0x000fe20003f24270 */
[----:B------:R-:W-:Y:S01]  /*1930*/  IMAD.IADD R0, R3, 0x1, R0 ;  /* 0x0000000103007824 */ /* 0x000fe200078e0200 */
[----:B------:R-:W-:Y:S01]  /*1940*/  ISETP.GE.AND P4, PT, R10, c[0x0][0x1fc], PT ;  /* 0x00007f000a007a0c */ /* 0x000fe20003f86270 */
[----:B------:R2:W-:Y:S01]  /*1950*/  LDGSTS.E.BYPASS.LTC128B.128 [R226+0x10080], [R6.64], !P0 ;  /* 0x1008000006e27fae */ /* 0x0005e2000c101d50 */
[C---:B------:R-:W-:Y:S01]  /*1960*/  LEA R8, P0, R18.reuse, c[0x0][0x258], 0x2 ;  /* 0x0000960012087a11 */ /* 0x040fe200078010ff */
[----:B------:R-:W-:Y:S01]  /*1970*/  UIMAD UR6, UR18, UR6, URZ ;  /* 0x00000006120672a4 */ /* 0x000fe2000f8e023f */
[----:B------:R-:W-:Y:S01]  /*1980*/  SHF.L.U64.HI R252, R13, R25, c[0x0][0x20c] ;  /* 0x000083000dfc7619 */ /* 0x000fe20000010219 */
[----:B------:R2:W-:Y:S01]  /*1990*/  LDGSTS.E.BYPASS.LTC128B.128 [R226+0x12080], [R6.64+0x80], !P6 ;  /* 0x1208008006e27fae */ /* 0x0005e2000f101d50 */
[----:B------:R-:W-:Y:S01]  /*19a0*/  LEA.HI.X R9, R18, c[0x0][0x25c], R15, 0x2, P0 ;  /* 0x0000970012097a11 */ /* 0x000fe200000f140f */
[----:B------:R-:W-:Y:S01]  /*19b0*/  UIMAD UR25, UR19, UR7, UR6 ;  /* 0x00000007131972a4 */ /* 0x000fe2000f8e0206 */
[----:B------:R-:W-:Y:S01]  /*19c0*/  ISETP.LT.OR P0, PT, R11, 0x1, P4 ;  /* 0x000000010b00780c */ /* 0x000fe20002701670 */
[----:B------:R2:W-:Y:S01]  /*19d0*/  LDGSTS.E.BYPASS.LTC128B.128 [R226+0x14080], [R6.64+0x100], !P5 ;  /* 0x1408010006e27fae */ /* 0x0005e2000e901d50 */
[----:B------:R-:W-:Y:S01]  /*19e0*/  ISETP.GE.AND P6, PT, R20, c[0x0][0x1fc], PT ;  /* 0x00007f0014007a0c */ /* 0x000fe20003fc6270 */
[----:B------:R-:W-:Y:S01]  /*19f0*/  @!P1 IMAD.SHL.U32 R3, R236, 0x10, RZ ;  /* 0x00000010ec039824 */ /* 0x000fe200078e00ff */
[----:B------:R-:W-:Y:S01]  /*1a00*/  LEA.HI R13, R16, R236, RZ, 0x4 ;  /* 0x000000ec100d7211 */ /* 0x000fe200078f20ff */
[----:B------:R-:W-:Y:S01]  /*1a10*/  UMOV UR7, 0x1 ;  /* 0x0000000100077882 */ /* 0x000fe20000000000 */
[----:B------:R-:W-:Y:S01]  /*1a20*/  CS2R R32, SRZ ;  /* 0x0000000000207805 */ /* 0x000fe2000001ff00 */
[----:B------:R-:W-:Y:S01]  /*1a30*/  ULDC UR6, c[0x0][0x168] ;  /* 0x00005a0000067ab9 */ /* 0x000fe20000000800 */
[----:B------:R3:W-:Y:S01]  /*1a40*/  @!P1 LDGSTS.E.BYPASS.LTC128B.128 [R3+0x21080], [R8.64] ;  /* 0x2108000008039fae */ /* 0x0007e2000b901d50 */
[----:B------:R-:W-:Y:S01]  /*1a50*/  UIADD3 UR6, UR26, -UR6, UR7 ;  /* 0x800000061a067290 */ /* 0x000fe2000fffe007 */
[----:B------:R-:W-:Y:S01]  /*1a60*/  CS2R R30, SRZ ;  /* 0x00000000001e7805 */ /* 0x000fe2000001ff00 */
[----:B------:R-:W-:Y:S01]  /*1a70*/  CS2R R26, SRZ ;  /* 0x00000000001a7805 */ /* 0x000fe2000001ff00 */
[----:B-1----:R-:W-:Y:S01]  /*1a80*/  LEA R4, P5, R2, c[0x0][0x1f0], 0x1 ;  /* 0x00007c0002047a11 */ /* 0x002fe200078a08ff */
[----:B------:R-:W0:Y:S01]  /*1a90*/  LDGDEPBAR ;  /* 0x00000000000079af */ /* 0x000e220000000000 */
[----:B------:R-:W-:Y:S01]  /*1aa0*/  IADD3 R247, R226, 0xf080, RZ ;  /* 0x0000f080e2f77810 */ /* 0x000fe20007ffe0ff */
[----:B------:R-:W-:Y:S01]  /*1ab0*/  ULDC UR19, c[0x0][0x2a0] ;  /* 0x0000a80000137ab9 */ /* 0x000fe20000000800 */
[----:B------:R-:W-:Y:S01]  /*1ac0*/  LEA.HI.X R5, R2, c[0x0][0x1f4], R0, 0x1, P5 ;  /* 0x00007d0002057a11 */ /* 0x000fe200028f0c00 */
[----:B------:R-:W-:Y:S01]  /*1ad0*/  IMAD R0, R28, c[0x0][0x238], RZ ;  /* 0x00008e001c007a24 */ /* 0x000fe200078e02ff */
[----:B------:R-:W-:Y:S01]  /*1ae0*/  ISETP.GE.AND P5, PT, R23, c[0x0][0x1fc], PT ;  /* 0x00007f0017007a0c */ /* 0x000fe20003fa6270 */
[----:B------:R-:W-:Y:S01]  /*1af0*/  CS2R R28, SRZ ;  /* 0x00000000001c7805 */ /* 0x000fe2000001ff00 */
[----:B------:R-:W-:Y:S01]  /*1b00*/  UP2UR UR22, UPR, URZ, 0x2 ;  /* 0x000000023f167883 */ /* 0x000fe20008000000 */
[----:B------:R1:W-:Y:S01]  /*1b10*/  LDGSTS.E.BYPASS.LTC128B.128 [R226+0x1b080], [R4.64], !P0 ;  /* 0x1b08000004e27fae */ /* 0x0003e2000c101d50 */
[C---:B------:R-:W-:Y:S01]  /*1b20*/  ISETP.LT.OR P0, PT, R11.reuse, 0x1, P6 ;  /* 0x000000010b00780c */ /* 0x040fe20003701670 */
[----:B------:R-:W-:Y:S01]  /*1b30*/  IMAD R0, R84, c[0x0][0x23c], R0 ;  /* 0x00008f0054007a24 */ /* 0x000fe200078e0200 */
[----:B------:R-:W-:Y:S01]  /*1b40*/  ISETP.LT.OR P6, PT, R11, 0x21, P6 ;  /* 0x000000210b00780c */ /* 0x000fe200037c1670 */
[----:B------:R-:W-:-:S02]  /*1b50*/  UMOV UR4, URZ ;  /* 0x0000003f00047c82 */ /* 0x000fc40008000000 */
[----:B------:R-:W-:Y:S02]  /*1b60*/  UMOV UR20, 0x1 ;  /* 0x0000000100147882 */ /* 0x000fe40000000000 */
[----:B------:R-:W-:Y:S02]  /*1b70*/  ULDC UR18, c[0x0][0x168] ;  /* 0x00005a0000127ab9 */ /* 0x000fe40000000800 */
[----:B------:R-:W-:Y:S02]  /*1b80*/  ULOP3.LUT UR19, URZ, UR19, URZ, 0x33, !UPT ;  /* 0x000000133f137292 */ /* 0x000fe4000f8e333f */
[----:B------:R-:W-:Y:S02]  /*1b90*/  UISETP.GE.AND UP6, UPT, UR15, 0x21, UPT ;  /* 0x000000210f00788c */ /* 0x000fe4000bfc6270 */
[----:B------:R1:W-:Y:S01]  /*1ba0*/  LDGSTS.E.BYPASS.LTC128B.128 [R226+0x1d080], [R4.64+0x80], !P0 ;  /* 0x1d08008004e27fae */ /* 0x0003e2000c101d50 */
[----:B--2---:R-:W-:Y:S01]  /*1bb0*/  LEA R6, P0, R14, R4, 0x1 ;  /* 0x000000040e067211 */ /* 0x004fe200078008ff */
[----:B---3--:R-:W-:Y:S01]  /*1bc0*/  IMAD.WIDE.U32 R2, R84, c[0x0][0x238], R236 ;  /* 0x00008e0054027a25 */ /* 0x008fe200078e00ec */
[----:B------:R-:W-:-:S02]  /*1bd0*/  UP2UR UR21, UPR, URZ, 0x1 ;  /* 0x000000013f157883 */ /* 0x000fc40008000000 */
[----:B------:R-:W-:Y:S01]  /*1be0*/  LEA.HI.X R7, R14, R5, R252, 0x1, P0 ;  /* 0x000000050e077211 */ /* 0x000fe200000f0cfc */
[----:B------:R-:W-:Y:S01]  /*1bf0*/  IMAD.IADD R3, R3, 0x1, R0 ;  /* 0x0000000103037824 */ /* 0x000fe200078e0200 */
[C---:B------:R-:W-:Y:S01]  /*1c00*/  ISETP.LT.OR P0, PT, R11.reuse, 0x1, P5 ;  /* 0x000000010b00780c */ /* 0x040fe20002f01670 */
[----:B------:R-:W-:Y:S01]  /*1c10*/  UISETP.GE.AND UP5, UPT, UR15, 0x22, UPT ;  /* 0x000000220f00788c */ /* 0x000fe2000bfa6270 */
[----:B------:R-:W-:Y:S01]  /*1c20*/  ISETP.LT.OR P5, PT, R11, 0x21, P5 ;  /* 0x000000210b00780c */ /* 0x000fe20002fa1670 */
[----:B------:R-:W-:Y:S01]  /*1c30*/  IMAD.WIDE.U32 R248, R248, c[0x0][0x240], R2 ;  /* 0x00009000f8f87a25 */ /* 0x000fe200078e0002 */
[----:B------:R-:W-:Y:S02]  /*1c40*/  UISETP.GE.AND UP4, UPT, UR15, 0x31, UPT ;  /* 0x000000310f00788c */ /* 0x000fe4000bf86270 */
[----:B------:R-:W-:Y:S02]  /*1c50*/  UISETP.GE.AND UP3, UPT, UR15, 0x32, UPT ;  /* 0x000000320f00788c */ /* 0x000fe4000bf66270 */
[----:B------:R-:W-:Y:S01]  /*1c60*/  IADD3 R250, R249, UR25, RZ ;  /* 0x00000019f9fa7c10 */ /* 0x000fe2000fffe0ff */
[----:B------:R-:W-:-:S02]  /*1c70*/  UISETP.GE.AND UP2, UPT, UR15, 0x41, UPT ;  /* 0x000000410f00788c */ /* 0x000fc4000bf46270 */
[----:B------:R-:W-:Y:S02]  /*1c80*/  UISETP.GE.AND UP1, UPT, UR15, 0x42, UPT ;  /* 0x000000420f00788c */ /* 0x000fe4000bf26270 */
        /* <DEDUP_REMOVED lines=12> */
[----:B------:R-:W-:Y:S02]  /*1d50*/  ISETP.GE.AND P6, PT, R20, c[0x0][0x1fc], PT ;  /* 0x00007f0014007a0c */ /* 0x000fe40003fc6270 */
[----:B------:R-:W-:Y:S01]  /*1d60*/  SHF.R.S32.HI R18, RZ, 0x7, R10 ;  /* 0x00000007ff127819 */ /* 0x000fe2000001140a */
[----:B------:R2:W-:Y:S01]  /*1d70*/  LDGSTS.E.BYPASS.LTC128B.128 [R226+0x20080], [R6.64+0x100], !P5 ;  /* 0x2008010006e27fae */ /* 0x0005e2000e901d50 */
[----:B------:R-:W-:-:S02]  /*1d80*/  ISETP.GE.AND P5, PT, R236, 0x10, PT ;  /* 0x00000010ec00780c */ /* 0x000fc40003fa6270 */
[----:B------:R-:W-:Y:S01]  /*1d90*/  SEL R20, RZ, 0x1, P0 ;  /* 0x00000001ff147807 */ /* 0x000fe20000000000 */
[----:B------:R-:W-:Y:S01]  /*1da0*/  IMAD.SHL.U32 R3, R18, 0x8, RZ ;  /* 0x0000000812037824 */ /* 0x000fe200078e00ff */
[----:B-1----:R-:W-:Y:S02]  /*1db0*/  SHF.R.S32.HI R5, RZ, 0x1f, R12 ;  /* 0x0000001fff057819 */ /* 0x002fe4000001140c */
[----:B------:R-:W-:Y:S02]  /*1dc0*/  SHF.R.S32.HI R4, RZ, 0x4, R13 ;  /* 0x00000004ff047819 */ /* 0x000fe4000001140d */
[----:B------:R-:W-:Y:S02]  /*1dd0*/  LEA.HI R5, R5, R0, RZ, 0x3 ;  /* 0x0000000005057211 */ /* 0x000fe400078f18ff */
[----:B------:R-:W-:Y:S02]  /*1de0*/  LEA.HI R9, R13, R4, RZ, 0x1 ;  /* 0x000000040d097211 */ /* 0x000fe400078f08ff */
[----:B------:R-:W-:-:S02]  /*1df0*/  LOP3.LUT R5, R5, 0xfffffff8, RZ, 0xc0, !PT ;  /* 0xfffffff805057812 */ /* 0x000fc400078ec0ff */
[----:B------:R-:W-:Y:S02]  /*1e00*/  LOP3.LUT R9, R9, 0xfffffffe, RZ, 0xc0, !PT ;  /* 0xfffffffe09097812 */ /* 0x000fe400078ec0ff */
[----:B------:R-:W-:Y:S01]  /*1e10*/  LOP3.LUT R10, R3, 0x8, RZ, 0xc0, !PT ;  /* 0x00000008030a7812 */ /* 0x000fe200078ec0ff */
[----:B------:R-:W-:Y:S01]  /*1e20*/  IMAD.IADD R14, R0, 0x1, -R5 ;  /* 0x00000001000e7824 */ /* 0x000fe200078e0a05 */
[----:B------:R-:W-:Y:S01]  /*1e30*/  LEA.HI R5, R8, R15, RZ, 0x2 ;  /* 0x0000000f08057211 */ /* 0x000fe200078f10ff */
[----:B------:R-:W-:Y:S01]  /*1e40*/  IMAD.IADD R0, R4, 0x1, -R9 ;  /* 0x0000000104007824 */ /* 0x000fe200078e0a09 */
[----:B------:R-:W-:Y:S02]  /*1e50*/  LEA R8, P0, R22, c[0x0][0x280], 0x2 ;  /* 0x0000a00016087a11 */ /* 0x000fe400078010ff */
[----:B------:R-:W-:Y:S02]  /*1e60*/  LOP3.LUT R2, R5, 0xfffffffc, RZ, 0xc0, !PT ;  /* 0xfffffffc05027812 */ /* 0x000fe400078ec0ff */
[----:B------:R-:W-:-:S02]  /*1e70*/  LOP3.LUT R5, R12, 0x3ffffffc, RZ, 0xc0, !PT ;  /* 0x3ffffffc0c057812 */ /* 0x000fc400078ec0ff */
[----:B--2---:R-:W-:Y:S01]  /*1e80*/  LOP3.LUT R6, R11, 0xffffffe0, RZ, 0xc0, !PT ;  /* 0xffffffe00b067812 */ /* 0x004fe200078ec0ff */
[----:B------:R-:W-:Y:S01]  /*1e90*/  IMAD.IADD R16, R15, 0x1, -R2 ;  /* 0x000000010f107824 */ /* 0x000fe200078e0a02 */
[----:B------:R-:W-:Y:S01]  /*1ea0*/  LEA.HI.X R9, R22, c[0x0][0x284], R24, 0x2, P0 ;  /* 0x0000a10016097a11 */ /* 0x000fe200000f1418 */
[C---:B------:R-:W-:Y:S01]  /*1eb0*/  IMAD.SHL.U32 R2, R14.reuse, 0x10, RZ ;  /* 0x000000100e027824 */ /* 0x040fe200078e00ff */
[----:B------:R-:W-:Y:S01]  /*1ec0*/  LOP3.LUT P0, RZ, R14, 0x1, RZ, 0xc0, !PT ;  /* 0x000000010eff7812 */ /* 0x000fe2000780c0ff */
[C---:B------:R-:W-:Y:S01]  /*1ed0*/  IMAD.SHL.U32 R3, R16.reuse, 0x100, RZ ;  /* 0x0000010010037824 */ /* 0x040fe200078e00ff */
[----:B------:R-:W-:Y:S01]  /*1ee0*/  LEA.HI R4, R16, R16, RZ, 0x1 ;  /* 0x0000001010047211 */ /* 0x000fe200078f08ff */
[----:B------:R-:W-:Y:S01]  /*1ef0*/  IMAD.IADD R5, R236, 0x1, -R5 ;  /* 0x00000001ec057824 */ /* 0x000fe200078e0a05 */
[----:B------:R-:W-:Y:S01]  /*1f00*/  LOP3.LUT R2, R10, 0x70, R2, 0xf8, !PT ;  /* 0x000000700a027812 */ /* 0x000fe200078ef802 */
[----:B------:R-:W-:Y:S01]  /*1f10*/  CS2R R24, SRZ ;  /* 0x0000000000187805 */ /* 0x000fe2000001ff00 */
[----:B------:R-:W-:Y:S01]  /*1f20*/  LEA.HI R12, R18, R18, RZ, 0x1 ;  /* 0x00000012120c7211 */ /* 0x000fe200078f08ff */
        /* <DEDUP_REMOVED lines=105> */
.L_x_926:
        /* <DEDUP_REMOVED lines=176> */
[----:B-----5:R-:W-:Y:S09]  /*30c0*/  MOV R2, UR14 ;  /* 0x0000000e00027c02 */ /* 0x020ff20008000f00 */
[----:B------:R1:W1:Y:S01]  /*30d0*/  MUFU.TANH R186, R11 ;  /* 0x0000000b00ba7308 */ /* 0x0002620000002400 */
[----:B------:R-:W-:Y:S01]  /*30e0*/  LEA R2, R2, R227, 0x6 ;  /* 0x000000e302027211 */ /* 0x000fe200078e30ff */
[----:B---3--:R-:W-:Y:S03]  /*30f0*/  HMMA.16816.F32 R20, R104, R4, R20 ;  /* 0x000000046814723c */ /* 0x008fe60000001814 */
[----:B------:R-:W-:Y:S05]  /*3100*/  IADD3 R108, R2, R233, RZ ;  /* 0x000000e9026c7210 */ /* 0x000fea0007ffe0ff */
[----:B------:R3:W1:Y:S01]  /*3110*/  MUFU.TANH R196, R12 ;  /* 0x0000000c00c47308 */ /* 0x0006620000002400 */
        /* <DEDUP_REMOVED lines=19> */
[----:B--2-4-:R-:W-:Y:S01]  /*3250*/  IMAD.MOV.U32 R3, RZ, RZ, c[0x0][0x168] ;  /* 0x00005a00ff037624 */ /* 0x014fe200078e00ff */
        /* <DEDUP_REMOVED lines=11> */
.L_x_918:
[----:B------:R-:W-:Y:S11]  /*3310*/  ISETP.NE.AND P0, PT, R251, c[0x0][0x2a8], PT ;  /* 0x0000aa00fb007a0c */ /* 0x000ff60003f05270 */
[----:B------:R-:W-:Y:S02]  /*3320*/  @!UPT UIADD3 URZ, URZ, URZ, URZ ;  /* 0x0000003f3f3ff290 */ /* 0x000fe4000fffe03f */
[----:B------:R-:W-:Y:S05]  /*3330*/  @P0 IMAD.HI.U32 R4, R3, c[0x0][0x2ac], RZ ;  /* 0x0000ab0003040a27 */ /* 0x000fea00078e00ff */
[----:B------:R-:W-:Y:S02]  /*3340*/  @P0 SHF.R.U32.HI R3, RZ, c[0x0][0x2b0], R4 ;  /* 0x0000ac00ff030a19 */ /* 0x000fe40000011604 */
.L_x_919:
[----:B------:R-:W-:Y:S05]  /*3350*/  BSYNC B0 ;  /* 0x0000000000007941 */ /* 0x000fea0003800000 */
.L_x_917:
[C-C-:B------:R-:W-:Y:S01]  /*3360*/  IADD3 R4, R2.reuse, c[0x0][0x2a4], R229.reuse ;  /* 0x0000a90002047a10 */ /* 0x140fe20007ffe0e5 */
[----:B------:R-:W-:Y:S01]  /*3370*/  IMAD R3, R3, c[0x0][0x2a8], R246 ;  /* 0x0000aa0003037a24 */ /* 0x000fe200078e02f6 */
[----:B------:R-:W-:Y:S02]  /*3380*/  IADD3 R107, R2, UR19, R229 ;  /* 0x00000013026b7c10 */ /* 0x000fe4000fffe0e5 */
[----:B------:R-:W-:Y:S02]  /*3390*/  IMNMX R4, R232, R4, PT ;  /* 0x00000004e8047217 */ /* 0x000fe40003800200 */
[----:B------:R-:W-:Y:S02]  /*33a0*/  IADD3 R108, R3, c[0x0][0x2a8], RZ ;  /* 0x0000aa00036c7a10 */ /* 0x000fe40007ffe0ff */
[----:B------:R-:W-:Y:S02]  /*33b0*/  IMNMX R107, R107, R3, !PT ;  /* 0x000000036b6b7217 */ /* 0x000fe40007800200 */
[----:B------:R-:W-:Y:S02]  /*33c0*/  IMNMX R108, R4, R108, PT ;  /* 0x0000006c046c7217 */ /* 0x000fe40003800200 */
.L_x_916:
[----:B--2-4-:R-:W-:Y:S05]  /*33d0*/  IADD3 R2, R2, 0x8, RZ ;  /* 0x0000000802027810 */ /* 0x014fea0007ffe0ff */
        /* <DEDUP_REMOVED lines=16> */
.L_x_922:
[----:B------:R-:W-:Y:S11]  /*34e0*/  ISETP.NE.AND P0, PT, R251, c[0x0][0x2a8], PT ;  /* 0x0000aa00fb007a0c */ /* 0x000ff60003f05270 */
[----:B------:R-:W-:Y:S02]  /*34f0*/  @!UPT UIADD3 URZ, URZ, URZ, URZ ;  /* 0x0000003f3f3ff290 */ /* 0x000fe4000fffe03f */
[----:B------:R-:W-:Y:S05]  /*3500*/  @P0 IMAD.HI.U32 R3, R2, c[0x0][0x2ac], RZ ;  /* 0x0000ab0002030a27 */ /* 0x000fea00078e00ff */
[----:B------:R-:W-:Y:S02]  /*3510*/  @P0 SHF.R.U32.HI R2, RZ, c[0x0][0x2b0], R3 ;  /* 0x0000ac00ff020a19 */ /* 0x000fe40000011603 */
.L_x_923:
[----:B------:R-:W-:Y:S05]  /*3520*/  BSYNC B0 ;  /* 0x0000000000007941 */ /* 0x000fea0003800000 */
.L_x_921:
[----:B------:R-:W-:Y:S05]  /*3530*/  IMAD R2, R2, c[0x0][0x2a8], R246 ;  /* 0x0000aa0002027a24 */ /* 0x000fea00078e02f6 */
[----:B------:R-:W-:Y:S02]  /*3540*/  IADD3 R3, R2, c[0x0][0x2a8], RZ ;  /* 0x0000aa0002037a10 */ /* 0x000fe40007ffe0ff */
[----:B------:R-:W-:Y:S02]  /*3550*/  IMNMX R105, R105, R2, !PT ;  /* 0x0000000269697217 */ /* 0x000fe40007800200 */
[----:B------:R-:W-:Y:S02]  /*3560*/  IMNMX R106, R106, R3, PT ;  /* 0x000000036a6a7217 */ /* 0x000fe40003800200 */
.L_x_920:
[----:B------:R-:W-:Y:S04]  /*3570*/  DEPBAR.LE SB0, 0x0 ;  /* 0x000080000000791a */ /* 0x000fe80000000000 */
[----:B------:R-:W-:Y:S01]  /*3580*/  BAR.SYNC.DEFER_BLOCKING 0x0 ;  /* 0x0000000000007b1d */ /* 0x000fe20000010000 */
[----:B------:R-:W-:Y:S04]  /*3590*/  UIADD3 UR15, UR14, 0x1, URZ ;  /* 0x000000010e0f7890 */ /* 0x000fe8000fffe03f */
[----:B------:R-:W-:Y:S06]  /*35a0*/  UISETP.GE.AND UP0, UPT, UR15, UR9, UPT ;  /* 0x000000090f00728c */ /* 0x000fec000bf06270 */
[----:B------:R-:W-:Y:S01]  /*35b0*/  PLOP3.LUT P0, PT, PT, PT, UP0, 0x80, 0x0 ;  /* 0x000000000000781c */ /* 0x000fe20003f0f008 */
[----:B------:R2:W4:Y:S04]  /*35c0*/  LDSM.16.M88.2 R2, [R0+0x7880] ;  /* 0x007880000002783b */ /* 0x0005280000000100 */
[----:B-1----:R2:W1:Y:S04]  /*35d0*/  LDSM.16.M88.2 R8, [R0+0x8080] ;  /* 0x008080000008783b */ /* 0x0024680000000100 */
[----:B---3--:R2:W3:Y:S04]  /*35e0*/  LDSM.16.M88.2 R12, [R0+0x8880] ;  /* 0x00888000000c783b */ /* 0x0084e80000000100 */
        /* <DEDUP_REMOVED lines=10> */
[----:B----4-:R-:W4:Y:S01]  /*3690*/  @!P1 S2R R6, SR_CTAID.Y ;  /* 0x0000000000069919 */ /* 0x010f220000002600 */
        /* <DEDUP_REMOVED lines=12> */
[----:B------:R-:W-:Y:S02]  /*3760*/  UIMAD UR25, UR15, UR7, UR25 ;  /* 0x000000070f1972a4 */ /* 0x000fe4000f8e0219 */
[----:B------:R-:W-:Y:S02]  /*3770*/  UIMAD UR7, UR15, -0x40, UR18 ;  /* 0xffffffc00f0778a4 */ /* 0x000fe4000f8e0212 */
[----:B------:R-:W-:Y:S04]  /*3780*/  UIADD3 UR25, UR27, UR25, URZ ;  /* 0x000000191b197290 */ /* 0x000fe8000fffe03f */
[----:B------:R-:W-:Y:S01]  /*3790*/  USHF.L.U64.HI UR25, UR26, 0x6, UR25 ;  /* 0x000000061a197899 */ /* 0x000fe20008010219 */
[----:B----4-:R-:W-:Y:S05]  /*37a0*/  @!P1 SHF.R.S32.HI R4, RZ, 0x1f, R6 ;  /* 0x0000001fff049819 */ /* 0x010fea0000011406 */
        /* <DEDUP_REMOVED lines=9> */
[----:B------:R-:W-:Y:S04]  /*3840*/  IADD3 R4, P5, R244, UR6, RZ ;  /* 0x00000006f4047c10 */ /* 0x000fe8000ffbe0ff */
[C---:B------:R-:W-:Y:S02]  /*3850*/  LEA R10, P0, R4.reuse, c[0x0][0x160], 0x1 ;  /* 0x00005800040a7a11 */ /* 0x040fe400078008ff */
[C---:B------:R-:W-:Y:S04]  /*3860*/  IADD3.X R5, R241.reuse, UR25, RZ, P5, !PT ;  /* 0x00000019f1057c10 */ /* 0x040fe8000affe4ff */
[----:B------:R-:W-:Y:S02]  /*3870*/  LEA.HI.X R11, R4, c[0x0][0x164], R5, 0x1, P0 ;  /* 0x00005900040b7a11 */ /* 0x000fe400000f0c05 */
[----:B------:R-:W-:Y:S02]  /*3880*/  IADD3 R4, P5, P0, R244, UR6, R100 ;  /* 0x00000006f4047c10 */ /* 0x000fe4000f8be064 */
[----:B------:R-:W-:Y:S02]  /*3890*/  IADD3 R5, -R234, UR7, RZ ;  /* 0x00000007ea057c10 */ /* 0x000fe4000fffe1ff */
[----:B------:R-:W-:Y:S02]  /*38a0*/  IADD3.X R7, R241, UR25, R14, P5, P0 ;  /* 0x00000019f1077c10 */ /* 0x000fe4000afe040e */
[C---:B------:R-:W-:Y:S02]  /*38b0*/  LEA R6, P5, R4.reuse, c[0x0][0x160], 0x1 ;  /* 0x0000580004067a11 */ /* 0x040fe400078a08ff */
[----:B------:R-:W-:Y:S02]  /*38c0*/  @!P1 LEA R14, P0, R15, c[0x0][0x258], 0x2 ;  /* 0x000096000f0e9a11 */ /* 0x000fe400078010ff */
[----:B------:R-:W-:Y:S01]  /*38d0*/  LEA.HI.X R7, R4, c[0x0][0x164], R7, 0x1, P5 ;  /* 0x0000590004077a11 */ /* 0x000fe200028f0c07 */
[----:B------:R-:W-:Y:S01]  /*38e0*/  IMAD.U32 R4, RZ, RZ, UR20 ;  /* 0x00000014ff047e24 */ /* 0x000fe2000f8e00ff */
[----:B------:R-:W-:Y:S02]  /*38f0*/  ISETP.LT.OR P5, PT, R5, 0x1, !P4 ;  /* 0x000000010500780c */ /* 0x000fe400067a1670 */
[----:B------:R-:W-:Y:S01]  /*3900*/  @!P1 LEA.HI.X R15, R15, c[0x0][0x25c], R18, 0x2, P0 ;  /* 0x000097000f0f9a11 */ /* 0x000fe200000f1412 */
[----:B------:R-:W-:Y:S01]  /*3910*/  IMAD R4, R4, 0x6000, R247 ;  /* 0x0000600004047824 */ /* 0x000fe200078e02f7 */
[C---:B------:R-:W-:Y:S09]  /*3920*/  ISETP.LT.OR P0, PT, R5.reuse, 0x1, !P3 ;  /* 0x000000010500780c */ /* 0x040ff20005f01670 */
        /* <DEDUP_REMOVED lines=17> */
.L_x_924:
[C---:B-1--4-:R-:W-:Y:S01]  /*3a40*/  HMMA.16816.F32 R4, R20.reuse, R2, RZ ;  /* 0x000000021404723c */ /* 0x052fe200000018ff */
        /* <DEDUP_REMOVED lines=13> */
[C---:B---3--:R-:W-:Y:S01]  /*3b20*/  HMMA.16816.F32 R12, R20.reuse, R12, RZ ;  /* 0x0000000c140c723c */ /* 0x048fe200000018ff */
        /* <DEDUP_REMOVED lines=454> */
[----:B------:R2:W1:Y:S05]  /*5790*/  LDSM.16.MT88.4 R96, [R213+0x2800] ;  /* 0x00280000d560783b */ /* 0x00046a0000004200 */
        /* <DEDUP_REMOVED lines=20> */
[----:B--234-:R-:W-:Y:S01]  /*58e0*/  LOP3.LUT P6, RZ, R228, 0x1, RZ, 0xc0, !PT ;  /* 0x00000001e4ff7812 */ /* 0x01cfe200078cc0ff */
        /* <DEDUP_REMOVED lines=57> */
.L_x_925:
[-C--:B-1234-:R-:W-:Y:S01]  /*5c80*/  HMMA.16816.F32 R4, R108, R16.reuse, RZ ;  /* 0x000000106c04723c */ /* 0x09efe200000018ff */
        /* <DEDUP_REMOVED lines=295> */
.L_x_915:
[----:B------:R-:W-:Y:S05]  /*6f00*/  @P1 EXIT ;  /* 0x000000000000194d */ /* 0x000fea0003800000 */
[----:B------:R-:W1:Y:S01]  /*6f10*/  S2UR UR6, SR_CTAID.X ;  /* 0x00000000000679c3 */ /* 0x000e620000002500 */
[----:B------:R-:W2:Y:S01]  /*6f20*/  S2R R2, SR_CTAID.Y ;  /* 0x0000000000027919 */ /* 0x000ea20000002600 */
[----:B------:R-:W-:Y:S01]  /*6f30*/  IMAD.MOV.U32 R0, RZ, RZ, 0x1 ;  /* 0x00000001ff007424 */ /* 0x000fe200078e00ff */
[----:B------:R-:W-:Y:S01]  /*6f40*/  ULDC UR5, c[0x0][0x358] ;  /* 0x0000d60000057ab9 */ /* 0x000fe20000000800 */
[----:B------:R-:W-:Y:S01]  /*6f50*/  BSSY B0, `(.L_x_927) ;  /* 0x000001e000007945 */ /* 0x000fe20003800000 */
[----:B------:R-:W3:Y:S01]  /*6f60*/  S2R R15, SR_CTAID.Z ;  /* 0x00000000000f7919 */ /* 0x000ee20000002700 */
[----:B------:R-:W-:-:S03]  /*6f70*/  ULDC UR4, c[0x0][0x2f4] ;  /* 0x0000bd0000047ab9 */ /* 0x000fc60000000800 */
[----:B------:R-:W-:Y:S01]  /*6f80*/  BAR.SYNC.DEFER_BLOCKING 0x1, 0x100 ;  /* 0x0044000000007b1d */ /* 0x000fe20000010000 */
[----:B------:R-:W-:Y:S01]  /*6f90*/  ISETP.NE.AND P0, PT, R0, c[0x0][0x338], PT ;  /* 0x0000ce0000007a0c */ /* 0x000fe20003f05270 */
[----:B-1----:R-:W-:-:S12]  /*6fa0*/  UIMAD UR5, UR6, UR5, URZ ;  /* 0x00000005060572a4 */ /* 0x002fd8000f8e023f */
[----:B--2---:R-:W-:Y:S01]  /*6fb0*/  @P0 IMAD.HI.U32 R0, R2, c[0x0][0x33c], RZ ;  /* 0x0000cf0002000a27 */ /* 0x004fe200078e00ff */
[----:B------:R-:W-:-:S03]  /*6fc0*/  UIMAD UR5, UR5, UR4, URZ ;  /* 0x00000004050572a4 */ /* 0x000fc6000f8e023f */
[----:B------:R-:W-:Y:S01]  /*6fd0*/  IMAD.MOV.U32 R7, RZ, RZ, R2 ;  /* 0x000000ffff077224 */ /* 0x000fe200078e0002 */
[----:B------:R-:W-:Y:S01]  /*6fe0*/  @P0 SHF.R.U32.HI R7, RZ, c[0x0][0x340], R0 ;  /* 0x0000d000ff070a19 */ /* 0x000fe20000011600 */
[----:B---3--:R-:W-:Y:S01]  /*6ff0*/  IMAD R3, R15, c[0x0][0x2f4], RZ ;  /* 0x0000bd000f037a24 */ /* 0x008fe200078e02ff */
[----:B------:R-:W-:Y:S01]  /*7000*/  USHF.R.S32.HI UR4, URZ, 0x1f, UR5 ;  /* 0x0000001f3f047899 */ /* 0x000fe20008011405 */
        /* <DEDUP_REMOVED lines=13> */
.L_x_929:
[----:B------:R-:W2:Y:S01]  /*70e0*/  LDG.E.STRONG.GPU R0, [R4.64] ;  /* 0x0000001004007981 */ /* 0x000ea2000c1ef900 */
[----:B------:R-:W-:Y:S01]  /*70f0*/  YIELD ;  /* 0x0000000000007946 */ /* 0x000fe20003800000 */
[----:B--2---:R-:W-:Y:S01]  /*7100*/  ISETP.NE.AND P0, PT, R0, R6, PT ;  /* 0x000000060000720c */ /* 0x004fe20003f05270 */
[----:B------:R-:W-:-:S12]  /*7110*/  CCTL.IVALL ;  /* 0x00000000ff00798f */ /* 0x000fd80002000000 */
[----:B------:R-:W-:Y:S05]  /*7120*/  @P0 BRA `(.L_x_929) ;  /* 0xffffffb000000947 */ /* 0x000fea000383ffff */
.L_x_928:
[----:B------:R-:W-:Y:S05]  /*7130*/  BSYNC B0 ;  /* 0x0000000000007941 */ /* 0x000fea0003800000 */
.L_x_927:
[----:B------:R-:W-:Y:S01]  /*7140*/  MOV R17, 0xffffffff ;  /* 0xffffffff00117802 */ /* 0x000fe20000000f00 */
[----:B------:R-:W-:Y:S05]  /*7150*/  BRA.CONV ~URZ, `(.L_x_930) ;  /* 0x000000237f007947 */ /* 0x000fea000b800000 */
[----:B------:R-:W-:Y:S02]  /*7160*/  MOV R2, 0x7180 ;  /* 0x0000718000027802 */ /* 0x000fe40000000f00 */
[----:B------:R-:W-:Y:S05]  /*7170*/  CALL.REL.NOINC `($__internal_8_$__cuda_sm70_warpsync) ;  /* 0x00000c0000007944 */ /* 0x000fea0003c00000 */
.L_x_930:
        /* <DEDUP_REMOVED lines=77> */
[----:B------:R-:W-:Y:S05]  /*7650*/  CALL.REL.NOINC `($__internal_8_$__cuda_sm70_warpsync) ;  /* 0x0000072000007944 */ /* 0x000fea0003c00000 */
.L_x_931:
        /* <DEDUP_REMOVED lines=12> */
.L_x_933:
[----:B------:R-:W-:Y:S05]  /*7720*/  BSYNC B0 ;  /* 0x0000000000007941 */ /* 0x000fea0003800000 */
.L_x_932:
[----:B--2---:R-:W-:Y:S01]  /*7730*/  IADD3 R4, P0, R11, c[0x0][0x348], RZ ;  /* 0x0000d2000b047a10 */ /* 0x004fe20007f1e0ff */
[----:B------:R-:W-:Y:S03]  /*7740*/  BSSY B0, `(.L_x_934) ;  /* 0x0000008000007945 */ /* 0x000fe60003800000 */
[----:B------:R-:W-:Y:S01]  /*7750*/  IADD3.X R5, R14, c[0x0][0x34c], RZ, P0, !PT ;  /* 0x0000d3000e057a10 */ /* 0x000fe200007fe4ff */
[----:B------:R-:W-:Y:S05]  /*7760*/  @P1 BRA `(.L_x_935) ;  /* 0x0000005000001947 */ /* 0x000fea0003800000 */
.L_x_936:
[----:B------:R-:W2:Y:S01]  /*7770*/  LDG.E.STRONG.GPU R0, [R4.64] ;  /* 0x0000001004007981 */ /* 0x000ea2000c1ef900 */
[----:B------:R-:W-:Y:S01]  /*7780*/  YIELD ;  /* 0x0000000000007946 */ /* 0x000fe20003800000 */
[----:B--2---:R-:W-:Y:S01]  /*7790*/  ISETP.NE.AND P0, PT, R0, R6, PT ;  /* 0x000000060000720c */ /* 0x004fe20003f05270 */
[----:B------:R-:W-:-:S12]  /*77a0*/  CCTL.IVALL ;  /* 0x00000000ff00798f */ /* 0x000fd80002000000 */
[----:B------:R-:W-:Y:S05]  /*77b0*/  @P0 BRA `(.L_x_936) ;  /* 0xffffffb000000947 */ /* 0x000fea000383ffff */
.L_x_935:
[----:B------:R-:W-:Y:S05]  /*77c0*/  BSYNC B0 ;  /* 0x0000000000007941 */ /* 0x000fea0003800000 */
.L_x_934:
[----:B------:R-:W-:Y:S05]  /*77d0*/  BRA.CONV ~URZ, `(.L_x_937) ;  /* 0x000000237f007947 */ /* 0x000fea000b800000 */
[----:B-1----:R-:W-:Y:S02]  /*77e0*/  MOV R2, 0x7800 ;  /* 0x0000780000027802 */ /* 0x002fe40000000f00 */
[----:B------:R-:W-:Y:S05]  /*77f0*/  CALL.REL.NOINC `($__internal_8_$__cuda_sm70_warpsync) ;  /* 0x0000058000007944 */ /* 0x000fea0003c00000 */
.L_x_937:
        /* <DEDUP_REMOVED lines=76> */
.L_x_938:
        /* <DEDUP_REMOVED lines=12> */
        .weak           $__internal_8_$__cuda_sm70_warpsync
        .type           $__internal_8_$__cuda_sm70_warpsync,@function
        .size           $__internal_8_$__cuda_sm70_warpsync,(.L_x_1414 - $__internal_8_$__cuda_sm70_warpsync)
$__internal_8_$__cuda_sm70_warpsync:
[----:B------:R-:W-:Y:S01]  /*7d80*/  MOV R3, 0x0 ;  /* 0x0000000000037802 */ /* 0x000fe20000000f00 */
[----:B------:R-:W-:Y:S04]  /*7d90*/  WARPSYNC R17 ;  /* 0x0000001100007348 */ /* 0x000fe80003800000 */
[----:B------:R-:W-:Y:S05]  /*7da0*/  RET.REL.NODEC R2 `(_ZN7cutlass13device_kernelIN5flash19enable_sm80_to_sm89INS1_16FlashAttnBwdSm80INS1_25CollectiveMainloopBwdSm80ILi2ELi1EN4cute5tupleIJNS5_1CILi64EEENS7_ILi80EEENS7_ILi192EEEEEENS_6half_tEfNS_4arch4Sm80ELb0ELb1ELb1ELb0ELb1ELb0ELb1ELb0ELi2ELi4ELi2ELi2ELb0EEENS1_24CollectiveEpilogueBwdGQAISB_fSE_Li256ELb0ELb1EEENS1_19SingleTileSchedulerILb0ELb0ELb0ELi80EEEEEEEEEvNT_6ParamsE) ;  /* 0xffff825002007950 */ /* 0x000fea0003c3ffff */
.L_x_939:
        /* <DEDUP_REMOVED lines=13> */
.L_x_1414:


//--------------------- .text._ZN7cutlass13device_kernelIN5flash19enable_sm80_to_sm89INS1_16FlashAttnBwdSm80INS1_25CollectiveMainloopBwdSm80ILi2ELi1EN4cute5tupleIJNS5_1CILi64EEENS7_ILi80EEENS7_ILi192EEEEEENS_6half_tEfNS_4arch4Sm80ELb0ELb1ELb1ELb1ELb0ELb0ELb1ELb0ELi2ELi4ELi2ELi2ELb0EEENS1_21CollectiveEpilogueBwdISB_SC_SE_Li256ELb1ELb1ELi4EEENS1_19SingleTileSchedulerILb1ELb0ELb0ELi80EEEEEEEEEvNT_6ParamsE --------------------------
	.section	.text._ZN7cutlass13device_kernelIN5flash19enable_sm80_to_sm89INS1_16FlashAttnBwdSm80INS1_25CollectiveMainloopBwdSm80ILi2ELi1EN4cute5tupleIJNS5_1CILi64EEENS7_ILi80EEENS7_ILi192EEEEEENS_6half_tEfNS_4arch4Sm80ELb0ELb1ELb1ELb1ELb0ELb0ELb1ELb0ELi2ELi4ELi2ELi2ELb0EEENS1_21CollectiveEpilogueBwdISB_SC_SE_Li256ELb1ELb1ELi4EEENS1_19SingleTileSchedulerILb1ELb0ELb0ELi80EEEEEEEEEvNT_6ParamsE,"ax",@progbits
	.sectioninfo	@"SHI_REGISTERS=255"
	.align	128
.text._ZN7cutlass13device_kernelIN5flash19enable_sm80_to_sm89INS1_16FlashAttnBwdSm80INS1_25CollectiveMainloopBwdSm80ILi2ELi1EN4cute5tupleIJNS5_1CILi64EEENS7_ILi80EEENS7_ILi192EEEEEENS_6half_tEfNS_4arch4Sm80ELb0ELb1ELb1ELb1ELb0ELb0ELb1ELb0ELi2ELi4ELi2ELi2ELb0EEENS1_21CollectiveEpilogueBwdISB_SC_SE_Li256ELb1ELb1ELi4EEENS1_19SingleTileSchedulerILb1ELb0ELb0ELi80EEEEEEEEEvNT_6ParamsE:
        .type           _ZN7cutlass13device_kernelIN5flash19enable_sm80_to_sm89INS1_16FlashAttnBwdSm80INS1_25CollectiveMainloopBwdSm80ILi2ELi1EN4cute5tupleIJNS5_1CILi64EEENS7_ILi80EEENS7_ILi192EEEEEENS_6half_tEfNS_4arch4Sm80ELb0ELb1ELb1ELb1ELb0ELb0ELb1ELb0ELi2ELi4ELi2ELi2ELb0EEENS1_21CollectiveEpilogueBwdISB_SC_SE_Li256ELb1ELb1ELi4EEENS1_19SingleTileSchedulerILb1ELb0ELb0ELi80EEEEEEEEEvNT_6ParamsE,@function
        .size           _ZN7cutlass13device_kernelIN5flash19enable_sm80_to_sm89INS1_16FlashAttnBwdSm80INS1_25CollectiveMainloopBwdSm80ILi2ELi1EN4cute5tupleIJNS5_1CILi64EEENS7_ILi80EEENS7_ILi192EEEEEENS_6half_tEfNS_4arch4Sm80ELb0ELb1ELb1ELb1ELb0ELb0ELb1ELb0ELi2ELi4ELi2ELi2ELb0EEENS1_21CollectiveEpilogueBwdISB_SC_SE_Li256ELb1ELb1ELi4EEENS1_19SingleTileSchedulerILb1ELb0ELb0ELi80EEEEEEEEEvNT_6ParamsE,(.L_x_1416 - _ZN7cutlass13device_kernelIN5flash19enable_sm80_to_sm89INS1_16FlashAttnBwdSm80INS1_25CollectiveMainloopBwdSm80ILi2ELi1EN4cute5tupleIJNS5_1CILi64EEENS7_ILi80EEENS7_ILi192EEEEEENS_6half_tEfNS_4arch4Sm80ELb0ELb1ELb1ELb1ELb0ELb0ELb1ELb0ELi2ELi4ELi2ELi2ELb0EEENS1_21CollectiveEpilogueBwdISB_SC_SE_Li256ELb1ELb1ELi4EEENS1_19SingleTileSchedulerILb1ELb0ELb0ELi80EEEEEEEEEvNT_6ParamsE)
        .other          _ZN7cutlass13device_kernelIN5flash19enable_sm80_to_sm89INS1_16FlashAttnBwdSm80INS1_25CollectiveMainloopBwdSm80ILi2ELi1EN4cute5tupleIJNS5_1CILi64EEENS7_ILi80EEENS7_ILi192EEEEEENS_6half_tEfNS_4arch4Sm80ELb0ELb1ELb1ELb1ELb0ELb0ELb1ELb0ELi2ELi4ELi2ELi2ELb0EEENS1_21CollectiveEpilogueBwdISB_SC_SE_Li256ELb1ELb1ELi4EEENS1_19SingleTileSchedulerILb1ELb0ELb0ELi80EEEEEEEEEvNT_6ParamsE,@"STO_CUDA_ENTRY STV_DEFAULT"
_ZN7cutlass13device_kernelIN5flash19enable_sm80_to_sm89INS1_16FlashAttnBwdSm80INS1_25CollectiveMainloopBwdSm80ILi2ELi1EN4cute5tupleIJNS5_1CILi64EEENS7_ILi80EEENS7_ILi192EEEEEENS_6half_tEfNS_4arch4Sm80ELb0ELb1ELb1ELb1ELb0ELb0ELb1ELb0ELi2ELi4ELi2ELi2ELb0EEENS1_21CollectiveEpilogueBwdISB_SC_SE_Li256ELb1ELb1ELi4EEENS1_19SingleTileSchedulerILb1ELb0ELb0ELi80EEEEEEEEEvNT_6ParamsE:
[----:B------:R-:W-:Y:S02]  /*0000*/  MOV R1, c[0x0][0x28] ;  /* 0x00000a0000017a02 */ /* 0x000fe40000000f00 */
[----:B------:R-:W1:Y:S01]  /*0010*/  S2R R248, SR_TID.X ;  /* 0x0000000000f87919 */ /* 0x000e620000002100 */
[----:B------:R-:W2:Y:S01]  /*0020*/  S2UR UR10, SR_CTAID.Z ;  /* 0x00000000000a79c3 */ /* 0x000ea20000002700 */
[----:B------:R-:W-:Y:S02]  /*0030*/  UMOV UR6, 0x4 ;  /* 0x0000000400067882 */ /* 0x000fe40000000000 */
[----:B------:R-:W3:Y:S01]  /*0040*/  S2R R84, SR_CTAID.Y ;  /* 0x0000000000547919 */ /* 0x000ee20000002600 */
[----:B------:R-:W-:Y:S02]  /*0050*/  ULDC.64 UR4, c[0x0][0x3c0] ;  /* 0x0000f00000047ab9 */ /* 0x000fe40000000a00 */
[----:B------:R-:W-:Y:S02]  /*0060*/  ULDC.64 UR14, c[0x0][0x118] ;  /* 0x00004600000e7ab9 */ /* 0x000fe40000000a00 */
[----:B------:R-:W4:Y:S01]  /*0070*/  S2UR UR17, SR_CTAID.X ;  /* 0x00000000001179c3 */ /* 0x000f220000002500 */
[----:B-1----:R-:W-:Y:S01]  /*0080*/  SHF.R.U32.HI R0, RZ, 0x5, R248 ;  /* 0x00000005ff007819 */ /* 0x002fe200000116f8 */
[----:B--2---:R-:W-:-:S05]  /*0090*/  UIMAD.WIDE UR4, UR10, UR6, UR4 ;  /* 0x000000060a0472a5 */ /* 0x004fca000f8e0204 */
[----:B------:R-:W1:Y:S02]  /*00a0*/  SHFL.IDX PT, R0, R0, RZ, 0x1f ;  /* 0x00001fff00007589 */ /* 0x000e6400000e0000 */
[----:B-1----:R-:W-:-:S13]  /*00b0*/  ISETP.NE.AND P0, PT, R0, RZ, PT ;  /* 0x000000ff0000720c */ /* 0x002fda0003f05270 */
[----:B----4-:R-:W-:Y:S05]  /*00c0*/  @!P0 BRA `(.L_x_940) ;  /* 0x000001a000008947 */ /* 0x010fea0003800000 */
[----:B---3--:R-:W-:-:S04]  /*00d0*/  ISETP.NE.U32.AND P0, PT, RZ, c[0x0][0x3c0], PT ;  /* 0x0000f000ff007a0c */ /* 0x008fc80003f05070 */
[----:B------:R-:W-:-:S13]  /*00e0*/  ISETP.NE.AND.EX P0, PT, RZ, c[0x0][0x3c4], PT, P0 ;  /* 0x0000f100ff007a0c */ /* 0x000fda0003f05300 */
[----:B------:R-:W-:Y:S05]  /*00f0*/  @!P0 BRA `(.L_x_941) ;  /* 0x0000005000008947 */ /* 0x000fea0003800000 */
[----:B------:R-:W-:Y:S02]  /*0100*/  MOV R2, UR4 ;  /* 0x0000000400027c02 */ /* 0x000fe40008000f00 */
[----:B------:R-:W-:-:S05]  /*0110*/  MOV R3, UR5 ;  /* 0x0000000500037c02 */ /* 0x000fca0008000f00 */
[----:B------:R-:W2:Y:S02]  /*0120*/  LDG.E R0, [R2.64] ;  /* 0x0000000e02007981 */ /* 0x000ea4000c1e1900 */
[----:B--2---:R1:W2:Y:S02]  /*0130*/  R2UR UR5, R0 ;  /* 0x00000000000573c2 */ /* 0x0042a400000e0000 */
[----:B-12---:R-:W-:Y:S05]  /*0140*/  BRA `(.L_x_942) ;  /* 0x000000e000007947 */ /* 0x006fea0003800000 */
.L_x_941:
[----:B------:R-:W-:-:S04]  /*0150*/  ISETP.NE.U32.AND P0, PT, RZ, c[0x0][0x3b8], PT ;  /* 0x0000ee00ff007a0c */ /* 0x000fc80003f05070 */
[----:B------:R-:W-:-:S13]  /*0160*/  ISETP.NE.AND.EX P0, PT, RZ, c[0x0][0x3bc], PT, P0 ;  /* 0x0000ef00ff007a0c */ /* 0x000fda0003f05300 */
[----:B------:R-:W-:Y:S05]  /*0170*/  @!P0 BRA `(.L_x_943) ;  /* 0x000000a000008947 */ /* 0x000fea0003800000 */
[----:B------:R-:W-:Y:S02]  /*0180*/  ULDC.64 UR4, c[0x0][0x3b8] ;  /* 0x0000ee0000047ab9 */ /* 0x000fe40000000a00 */
[----:B------:R-:W-:-:S06]  /*0190*/  UIMAD.WIDE UR4, UR10, UR6, UR4 ;  /* 0x000000060a0472a5 */ /* 0x000fcc000f8e0204 */
[----:B------:R-:W-:Y:S02]  /*01a0*/  MOV R2, UR4 ;  /* 0x0000000400027c02 */ /* 0x000fe40008000f00 */
[----:B------:R-:W-:-:S05]  /*01b0*/  MOV R3, UR5 ;  /* 0x0000000500037c02 */ /* 0x000fca0008000f00 */
[----:B------:R1:W2:Y:S04]  /*01c0*/  LDG.E R0, [R2.64] ;  /* 0x0000000e02007981 */ /* 0x0002a8000c1e1900 */
[----:B-1----:R-:W3:Y:S01]  /*01d0*/  LDG.E R2, [R2.64+0x4] ;  /* 0x0000040e02027981 */ /* 0x002ee2000c1e1900 */
[----:B--2---:R-:W1:Y:S08]  /*01e0*/  R2UR UR5, R0 ;  /* 0x00000000000573c2 */ /* 0x004e7000000e0000 */
[----:B---3--:R-:W1:Y:S02]  /*01f0*/  R2UR UR4, R2 ;  /* 0x00000000020473c2 */ /* 0x008e6400000e0000 */
[----:B-1----:R-:W-:Y:S01]  /*0200*/  UIADD3 UR5, -UR5, UR4, URZ ;  /* 0x0000000405057290 */ /* 0x002fe2000fffe13f */
[----:B------:R-:W-:Y:S05]  /*0210*/  BRA `(.L_x_942) ;  /* 0x0000001000007947 */ /* 0x000fea0003800000 */
.L_x_943:
[----:B------:R-:W-:Y:S02]  /*0220*/  ULDC UR5, c[0x0][0x3a4] ;  /* 0x0000e90000057ab9 */ /* 0x000fe40000000800 */
.L_x_942:
[----:B------:R-:W-:-:S04]  /*0230*/  UIMAD UR4, UR17, 0x50, URZ ;  /* 0x00000050110478a4 */ /* 0x000fc8000f8e023f */
[----:B------:R-:W-:-:S04]  /*0240*/  UISETP.GE.AND UP0, UPT, UR4, UR5, UPT ;  /* 0x000000050400728c */ /* 0x000fc8000bf06270 */
[----:B------:R-:W-:Y:S01]  /*0250*/  USEL UR10, UR10, 0xffffffff, !UP0 ;  /* 0xffffffff0a0a7887 */ /* 0x000fe2000c000000 */
[----:B------:R-:W-:Y:S05]  /*0260*/  BRA `(.L_x_944) ;  /* 0x0000019000007947 */ /* 0x000fea0003800000 */
.L_x_940:
        /* <DEDUP_REMOVED lines=8> */
.L_x_945:
        /* <DEDUP_REMOVED lines=13> */
.L_x_947:
[----:B------:R-:W-:Y:S02]  /*03c0*/  ULDC UR5, c[0x0][0x3a4] ;  /* 0x0000e90000057ab9 */ /* 0x000fe40000000800 */
.L_x_946:
[----:B------:R-:W-:-:S04]  /*03d0*/  UIMAD UR4, UR17, 0x50, URZ ;  /* 0x00000050110478a4 */ /* 0x000fc8000f8e023f */
[----:B------:R-:W-:-:S04]  /*03e0*/  UISETP.GE.AND UP0, UPT, UR4, UR5, UPT ;  /* 0x000000050400728c */ /* 0x000fc8000bf06270 */
[----:B------:R-:W-:-:S06]  /*03f0*/  USEL UR10, UR10, 0xffffffff, !UP0 ;  /* 0xffffffff0a0a7887 */ /* 0x000fcc000c000000 */
.L_x_944:
[----:B------:R-:W-:-:S13]  /*0400*/  ISETP.LE.AND P0, PT, RZ, UR10, PT ;  /* 0x0000000aff007c0c */ /* 0x000fda000bf03270 */
[----:B------:R-:W-:Y:S05]  /*0410*/  @!P0 EXIT ;  /* 0x000000000000894d */ /* 0x000fea0003800000 */
[----:B------:R-:W-:Y:S02]  /*0420*/  ULDC.64 UR4, c[0x0][0x2c8] ;  /* 0x0000b20000047ab9 */ /* 0x000fe40000000a00 */
[----:B------:R-:W-:Y:S02]  /*0430*/  UISETP.NE.U32.AND UP2, UPT, URZ, UR4, UPT ;  /* 0x000000043f00728c */ /* 0x000fe4000bf45070 */
[----:B------:R-:W-:Y:S02]  /*0440*/  ULDC.64 UR8, c[0x0][0x2c8] ;  /* 0x0000b20000087ab9 */ /* 0x000fe40000000a00 */
[----:B------:R-:W-:Y:S02]  /*0450*/  UISETP.NE.AND.EX UP2, UPT, URZ, UR5, UPT, UP2 ;  /* 0x000000053f00728c */ /* 0x000fe4000bf45320 */
[----:B------:R-:W-:Y:S02]  /*0460*/  UIMAD.WIDE UR8, UR10, UR6, UR8 ;  /* 0x000000060a0872a5 */ /* 0x000fe4000f8e0208 */
[----:B------:R-:W-:-:S02]  /*0470*/  ULDC.64 UR4, c[0x0][0x2d8] ;  /* 0x0000b60000047ab9 */ /* 0x000fc40000000a00 */
[----:B------:R-:W-:Y:S01]  /*0480*/  PLOP3.LUT P2, PT, PT, PT, UP2, 0x80, 0x0 ;  /* 0x000000000000781c */ /* 0x000fe20003f4f028 */
[----:B------:R-:W-:Y:S01]  /*0490*/  UISETP.NE.U32.AND UP0, UPT, URZ, UR4, UPT ;  /* 0x000000043f00728c */ /* 0x000fe2000bf05070 */
[----:B------:R-:W-:Y:S02]  /*04a0*/  IMAD.U32 R6, RZ, RZ, UR8 ;  /* 0x00000008ff067e24 */ /* 0x000fe4000f8e00ff */
[----:B------:R-:W-:Y:S01]  /*04b0*/  IMAD.U32 R7, RZ, RZ, UR9 ;  /* 0x00000009ff077e24 */ /* 0x000fe2000f8e00ff */
[----:B------:R-:W-:-:S08]  /*04c0*/  UISETP.NE.AND.EX UP0, UPT, URZ, UR5, UPT, UP0 ;  /* 0x000000053f00728c */ /* 0x000fd0000bf05300 */
[----:B------:R-:W2:Y:S01]  /*04d0*/  @P2 LDG.E R4, [R6.64] ;  /* 0x0000000e06042981 */ /* 0x000ea2000c1e1900 */
[----:B------:R-:W-:Y:S01]  /*04e0*/  ULDC.64 UR4, c[0x0][0x2d8] ;  /* 0x0000b60000047ab9 */ /* 0x000fe20000000a00 */
[----:B------:R-:W-:Y:S01]  /*04f0*/  PLOP3.LUT P0, PT, PT, PT, UP0, 0x80, 0x0 ;  /* 0x000000000000781c */ /* 0x000fe20003f0f008 */
        /* <DEDUP_REMOVED lines=25> */
[----:B------:R-:W-:Y:S06]  /*0690*/  @P0 BRA `(.L_x_948) ;  /* 0x0000006000000947 */ /* 0x000fec0003800000 */
[----:B------:R-:W-:Y:S05]  /*06a0*/  @!P2 BRA `(.L_x_948) ;  /* 0x000000500000a947 */ /* 0x000fea0003800000 */
[----:B------:R-:W2:Y:S04]  /*06b0*/  LDG.E R4, [R6.64] ;  /* 0x0000000e06047981 */ /* 0x000ea8000c1e1900 */
[----:B----4-:R-:W3:Y:S01]  /*06c0*/  LDG.E R0, [R6.64+0x4] ;  /* 0x0000040e06007981 */ /* 0x010ee2000c1e1900 */
[----:B-12---:R-:W1:Y:S08]  /*06d0*/  R2UR UR9, R4 ;  /* 0x00000000040973c2 */ /* 0x006e7000000e0000 */
[----:B---3--:R-:W1:Y:S02]  /*06e0*/  R2UR UR4, R0 ;  /* 0x00000000000473c2 */ /* 0x008e6400000e0000 */
[----:B-1----:R-:W-:-:S06]  /*06f0*/  UIADD3 UR9, -UR9, UR4, URZ ;  /* 0x0000000409097290 */ /* 0x002fcc000fffe13f */
.L_x_948:
[----:B------:R-:W-:-:S04]  /*0700*/  ISETP.NE.U32.AND P0, PT, RZ, c[0x0][0x2e0], PT ;  /* 0x0000b800ff007a0c */ /* 0x000fc80003f05070 */
[----:B------:R-:W-:-:S13]  /*0710*/  ISETP.NE.AND.EX P0, PT, RZ, c[0x0][0x2e4], PT, P0 ;  /* 0x0000b900ff007a0c */ /* 0x000fda0003f05300 */
[----:B------:R-:W-:Y:S05]  /*0720*/  @!P0 BRA `(.L_x_949) ;  /* 0x0000007000008947 */ /* 0x000fea0003800000 */
[----:B------:R-:W-:Y:S02]  /*0730*/  ULDC.64 UR4, c[0x0][0x2e0] ;  /* 0x0000b80000047ab9 */ /* 0x000fe40000000a00 */
[----:B------:R-:W-:-:S06]  /*0740*/  UIMAD.WIDE UR4, UR10, UR6, UR4 ;  /* 0x000000060a0472a5 */ /* 0x000fcc000f8e0204 */
[----:B----4-:R-:W-:Y:S02]  /*0750*/  MOV R2, UR4 ;  /* 0x0000000400027c02 */ /* 0x010fe40008000f00 */
[----:B------:R-:W-:-:S05]  /*0760*/  MOV R3, UR5 ;  /* 0x0000000500037c02 */ /* 0x000fca0008000f00 */
[----:B------:R-:W2:Y:S02]  /*0770*/  LDG.E R0, [R2.64] ;  /* 0x0000000e02007981 */ /* 0x000ea4000c1e1900 */
[----:B--2---:R2:W3:Y:S02]  /*0780*/  R2UR UR8, R0 ;  /* 0x00000000000873c2 */ /* 0x0044e400000e0000 */
[----:B--23--:R-:W-:Y:S05]  /*0790*/  BRA `(.L_x_950) ;  /* 0x0000006000007947 */ /* 0x00cfea0003800000 */
.L_x_949:
[----:B------:R-:W-:Y:S05]  /*07a0*/  @!P1 BRA `(.L_x_950) ;  /* 0x0000005000009947 */ /* 0x000fea0003800000 */
[----:B----4-:R2:W3:Y:S04]  /*07b0*/  LDG.E R0, [R2.64] ;  /* 0x0000000e02007981 */ /* 0x0104e8000c1e1900 */
[----:B--2---:R-:W2:Y:S01]  /*07c0*/  LDG.E R2, [R2.64+0x4] ;  /* 0x0000040e02027981 */ /* 0x004ea2000c1e1900 */
[----:B---3--:R-:W3:Y:S08]  /*07d0*/  R2UR UR8, R0 ;  /* 0x00000000000873c2 */ /* 0x008ef000000e0000 */
[----:B--2---:R-:W3:Y:S02]  /*07e0*/  R2UR UR4, R2 ;  /* 0x00000000020473c2 */ /* 0x004ee400000e0000 */
[----:B---3--:R-:W-:-:S06]  /*07f0*/  UIADD3 UR8, -UR8, UR4, URZ ;  /* 0x0000000408087290 */ /* 0x008fcc000fffe13f */
.L_x_950:
[----:B-1----:R-:W-:Y:S01]  /*0800*/  UIADD3 UR5, UR9, 0x3f, URZ ;  /* 0x0000003f09057890 */ /* 0x002fe2000fffe03f */
[----:B------:R-:W-:-:S03]  /*0810*/  ISETP.LE.AND P0, PT, RZ, UR17, PT ;  /* 0x00000011ff007c0c */ /* 0x000fc6000bf03270 */
[----:B------:R-:W-:-:S04]  /*0820*/  USHF.R.S32.HI UR4, URZ, 0x1f, UR5 ;  /* 0x0000001f3f047899 */ /* 0x000fc80008011405 */
[----:B------:R-:W-:-:S04]  /*0830*/  ULEA.HI UR4, UR4, UR5, URZ, 0x6 ;  /* 0x0000000504047291 */ /* 0x000fc8000f8f303f */
[----:B------:R-:W-:Y:S02]  /*0840*/  USHF.R.S32.HI UR7, URZ, 0x6, UR4 ;  /* 0x000000063f077899 */ /* 0x000fe40008011404 */
[----:B------:R-:W-:Y:S05]  /*0850*/  @!P0 BRA `(.L_x_951) ;  /* 0x0000009000008947 */ /* 0x000fea0003800000 */
[----:B------:R-:W-:Y:S02]  /*0860*/  UIADD3 UR4, -UR8, 0x8f, UR9 ;  /* 0x0000008f08047890 */ /* 0x000fe4000fffe109 */
[----:B------:R-:W-:Y:S02]  /*0870*/  ULDC UR5, c[0x0][0x2a0] ;  /* 0x0000a80000057ab9 */ /* 0x000fe40000000800 */
[----:B------:R-:W-:-:S04]  /*0880*/  UIMAD UR4, UR17, 0x50, UR4 ;  /* 0x00000050110478a4 */ /* 0x000fc8000f8e0204 */
[----:B------:R-:W-:-:S04]  /*0890*/  UIADD3 UR5, UR4, UR5, URZ ;  /* 0x0000000504057290 */ /* 0x000fc8000fffe03f */
[----:B------:R-:W-:-:S04]  /*08a0*/  USHF.R.S32.HI UR4, URZ, 0x1f, UR5 ;  /* 0x0000001f3f047899 */ /* 0x000fc80008011405 */
[----:B------:R-:W-:-:S04]  /*08b0*/  ULEA.HI UR4, UR4, UR5, URZ, 0x6 ;  /* 0x0000000504047291 */ /* 0x000fc8000f8f303f */
[----:B------:R-:W-:-:S04]  /*08c0*/  USHF.R.S32.HI UR4, URZ, 0x6, UR4 ;  /* 0x000000063f047899 */ /* 0x000fc80008011404 */
[----:B------:R-:W-:-:S04]  /*08d0*/  UISETP.LT.AND UP0, UPT, UR7, UR4, UPT ;  /* 0x000000040700728c */ /* 0x000fc8000bf01270 */
[----:B------:R-:W-:Y:S02]  /*08e0*/  USEL UR7, UR7, UR4, UP0 ;  /* 0x0000000407077287 */ /* 0x000fe40008000000 */
.L_x_951:
[----:B------:R-:W-:Y:S01]  /*08f0*/  UIADD3 UR4, -UR8, UR9, URZ ;  /* 0x0000000908047290 */ /* 0x000fe2000fffe13f */
[----:B------:R-:W-:Y:S01]  /*0900*/  PLOP3.LUT P1, PT, PT, PT, PT, 0x80, 0x0 ;  /* 0x000000000000781c */ /* 0x000fe20003f2f070 */
[----:B------:R-:W-:Y:S01]  /*0910*/  ULDC UR5, c[0x0][0x2a4] ;  /* 0x0000a90000057ab9 */ /* 0x000fe20000000800 */
[----:B------:R-:W-:Y:S01]  /*0920*/  CS2R R170, SRZ ;  /* 0x0000000000aa7805 */ /* 0x000fe2000001ff00 */
[----:B------:R-:W-:Y:S01]  /*0930*/  UIMAD UR4, UR17, 0x50, UR4 ;  /* 0x00000050110478a4 */ /* 0x000fe2000f8e0204 */
[----:B------:R-:W-:Y:S01]  /*0940*/  CS2R R168, SRZ ;  /* 0x0000000000a87805 */ /* 0x000fe2000001ff00 */
[----:B------:R-:W-:Y:S01]  /*0950*/  CS2R R166, SRZ ;  /* 0x0000000000a67805 */ /* 0x000fe2000001ff00 */
        /* <DEDUP_REMOVED lines=66> */
[----:B----4-:R-:W-:Y:S01]  /*0d80*/  IMAD.MOV.U32 R0, RZ, RZ, c[0x0][0x248] ;  /* 0x00009200ff007624 */ /* 0x010fe200078e00ff */
[----:B------:R-:W-:Y:S01]  /*0d90*/  SHF.R.S32.HI R27, RZ, 0x1f, R248 ;  /* 0x0000001fff1b7819 */ /* 0x000fe200000114f8 */
[----:B------:R-:W-:Y:S01]  /*0da0*/  IMAD.MOV.U32 R4, RZ, RZ, R84 ;  /* 0x000000ffff047224 */ /* 0x000fe200078e0054 */
[----:B------:R-:W1:Y:S01]  /*0db0*/  S2R R10, SR_CTAID.X ;  /* 0x00000000000a7919 */ /* 0x000e620000002500 */
[----:B------:R-:W-:Y:S01]  /*0dc0*/  USHF.R.S32.HI UR11, URZ, 0x1f, UR10 ;  /* 0x0000001f3f0b7899 */ /* 0x000fe2000801140a */
[----:B------:R-:W-:Y:S01]  /*0dd0*/  ISETP.NE.AND P0, PT, R0, 0x1, PT ;  /* 0x000000010000780c */ /* 0x000fe20003f05270 */
[----:B------:R-:W-:Y:S01]  /*0de0*/  USEL UR12, UR10, URZ, !UP1 ;  /* 0x0000003f0a0c7287 */ /* 0x000fe2000c800000 */
[----:B------:R-:W-:Y:S01]  /*0df0*/  LEA.HI R26, R27, R248, RZ, 0x3 ;  /* 0x000000f81b1a7211 */ /* 0x000fe200078f18ff */
[----:B------:R-:W-:Y:S01]  /*0e00*/  USEL UR6, UR11, URZ, !UP1 ;  /* 0x0000003f0b067287 */ /* 0x000fe2000c800000 */
[----:B------:R-:W-:Y:S01]  /*0e10*/  IMAD.MOV.U32 R28, RZ, RZ, 0x5 ;  /* 0x00000005ff1c7424 */ /* 0x000fe200078e00ff */
[----:B------:R-:W-:Y:S01]  /*0e20*/  ULDC.64 UR4, c[0x0][0x1e8] ;  /* 0x00007a0000047ab9 */ /* 0x000fe20000000a00 */
[----:B------:R-:W-:Y:S01]  /*0e30*/  LOP3.LUT R0, R26, 0xfffffff8, RZ, 0xc0, !PT ;  /* 0xfffffff81a007812 */ /* 0x000fe200078ec0ff */
[----:B------:R-:W-:Y:S01]  /*0e40*/  UIMAD UR4, UR6, UR4, URZ ;  /* 0x00000004060472a4 */ /* 0x000fe2000f8e023f */
[----:B------:R-:W-:Y:S01]  /*0e50*/  SHF.R.S32.HI R238, RZ, 0x3, R26 ;  /* 0x00000003ffee7819 */ /* 0x000fe2000001141a */
[----:B------:R-:W-:Y:S01]  /*0e60*/  IMAD.U32 R15, RZ, RZ, UR12 ;  /* 0x0000000cff0f7e24 */ /* 0x000fe2000f8e00ff */
[----:B------:R-:W-:Y:S01]  /*0e70*/  SHF.R.S32.HI R20, RZ, 0x1f, R84 ;  /* 0x0000001fff147819 */ /* 0x000fe20000011454 */
[----:B------:R-:W-:Y:S01]  /*0e80*/  IMAD.IADD R22, R248, 0x1, -R0 ;  /* 0x00000001f8167824 */ /* 0x000fe200078e0a00 */
[----:B------:R-:W-:Y:S01]  /*0e90*/  UIMAD UR4, UR12, UR5, UR4 ;  /* 0x000000050c0472a4 */ /* 0x000fe2000f8e0204 */
[----:B------:R-:W-:Y:S01]  /*0ea0*/  @P0 IMAD.HI.U32 R2, R84, c[0x0][0x24c], RZ ;  /* 0x0000930054020a27 */ /* 0x000fe200078e00ff */
[----:B-----5:R-:W-:Y:S01]  /*0eb0*/  IADD3 R16, P1, R238, R17, RZ ;  /* 0x00000011ee107210 */ /* 0x020fe20007f3e0ff */
[----:B------:R-:W-:Y:S01]  /*0ec0*/  USEL UR11, UR11, URZ, !UP2 ;  /* 0x0000003f0b0b7287 */ /* 0x000fe2000d000000 */
[----:B------:R-:W-:Y:S01]  /*0ed0*/  CS2R R170, SRZ ;  /* 0x0000000000aa7805 */ /* 0x000fe2000001ff00 */
[----:B------:R-:W-:Y:S01]  /*0ee0*/  IMAD.SHL.U32 R12, R22, 0x8, RZ ;  /* 0x00000008160c7824 */ /* 0x000fe200078e00ff */
[----:B------:R-:W-:Y:S01]  /*0ef0*/  @P0 SHF.R.U32.HI R4, RZ, c[0x0][0x250], R2 ;  /* 0x00009400ff040a19 */ /* 0x000fe20000011602 */
[C---:B------:R-:W-:Y:S01]  /*0f00*/  IMAD.SHL.U32 R8, R238.reuse, 0x40, RZ ;  /* 0x00000040ee087824 */ /* 0x040fe200078e00ff */
[----:B------:R-:W-:Y:S01]  /*0f10*/  IADD3 R6, P0, R238, R9, RZ ;  /* 0x00000009ee067210 */ /* 0x000fe20007f1e0ff */
[----:B------:R-:W-:Y:S01]  /*0f20*/  IMAD.MOV.U32 R29, RZ, RZ, 0x6 ;  /* 0x00000006ff1d7424 */ /* 0x000fe200078e00ff */
[----:B------:R-:W-:Y:S01]  /*0f30*/  SHF.R.S32.HI R5, RZ, 0x1f, R4 ;  /* 0x0000001fff057819 */ /* 0x000fe20000011404 */
[----:B------:R-:W-:Y:S01]  /*0f40*/  IMAD.MOV.U32 R217, RZ, RZ, 0x10 ;  /* 0x00000010ffd97424 */ /* 0x000fe200078e00ff */
[--C-:B------:R-:W-:Y:S01]  /*0f50*/  SHF.R.S32.HI R13, RZ, 0x1f, R12.reuse ;  /* 0x0000001fff0d7819 */ /* 0x100fe2000001140c */
[----:B------:R-:W-:Y:S01]  /*0f60*/  IMAD.MOV.U32 R212, RZ, RZ, 0x120 ;  /* 0x00000120ffd47424 */ /* 0x000fe200078e00ff */
[C---:B------:R-:W-:Y:S01]  /*0f70*/  ISETP.GE.AND P2, PT, R12.reuse, c[0x0][0x1cc], PT ;  /* 0x000073000c007a0c */ /* 0x040fe20003f46270 */
[----:B------:R-:W-:Y:S01]  /*0f80*/  IMAD R0, R5, c[0x0][0x1e0], RZ ;  /* 0x0000780005007a24 */ /* 0x000fe200078e02ff */
[----:B------:R-:W-:Y:S01]  /*0f90*/  IADD3 R23, R12, 0x40, RZ ;  /* 0x000000400c177810 */ /* 0x000fe20007ffe0ff */
[----:B------:R-:W-:Y:S01]  /*0fa0*/  IMAD.WIDE.U32 R2, R4, c[0x0][0x1e0], R12 ;  /* 0x0000780004027a25 */ /* 0x000fe200078e000c */
[----:B------:R-:W-:Y:S01]  /*0fb0*/  IADD3 R25, R12, 0x80, RZ ;  /* 0x000000800c197810 */ /* 0x000fe20007ffe0ff */
[----:B------:R-:W-:Y:S01]  /*0fc0*/  CS2R R168, SRZ ;  /* 0x0000000000a87805 */ /* 0x000fe2000001ff00 */
[----:B------:R-:W-:Y:S01]  /*0fd0*/  ISETP.GE.AND P4, PT, R23, c[0x0][0x1cc], PT ;  /* 0x0000730017007a0c */ /* 0x000fe20003f86270 */
[C---:B------:R-:W-:Y:S01]  /*0fe0*/  IMAD R0, R4.reuse, c[0x0][0x1e4], R0 ;  /* 0x0000790004007a24 */ /* 0x040fe200078e0200 */
[----:B------:R-:W-:Y:S01]  /*0ff0*/  ISETP.GE.AND P6, PT, R25, c[0x0][0x1cc], PT ;  /* 0x0000730019007a0c */ /* 0x000fe20003fc6270 */
[----:B------:R-:W-:Y:S01]  /*1000*/  IMAD R5, R5, c[0x0][0x1b0], RZ ;  /* 0x00006c0005057a24 */ /* 0x000fe200078e02ff */
[----:B------:R-:W-:Y:S01]  /*1010*/  CS2R R166, SRZ ;  /* 0x0000000000a67805 */ /* 0x000fe2000001ff00 */
[----:B------:R-:W-:Y:S01]  /*1020*/  IMAD.IADD R3, R3, 0x1, R0 ;  /* 0x0000000103037824 */ /* 0x000fe200078e0200 */
[----:B------:R-:W-:Y:S01]  /*1030*/  SHF.R.S32.HI R0, RZ, 0x1f, R238 ;  /* 0x0000001fff007819 */ /* 0x000fe200000114ee */
[----:B------:R-:W-:Y:S01]  /*1040*/  IMAD R5, R4, c[0x0][0x1b4], R5 ;  /* 0x00006d0004057a24 */ /* 0x000fe200078e0205 */
[----:B------:R-:W-:Y:S01]  /*1050*/  CS2R R164, SRZ ;  /* 0x0000000000a47805 */ /* 0x000fe2000001ff00 */
[----:B------:R-:W-:Y:S01]  /*1060*/  IMAD.WIDE.U32 R2, R15, c[0x0][0x1e8], R2 ;  /* 0x00007a000f027a25 */ /* 0x000fe200078e0002 */
[-C--:B------:R-:W-:Y:S01]  /*1070*/  LEA.HI.X.SX32 R7, R9, R0.reuse, 0x1, P0 ;  /* 0x0000000009077211 */ /* 0x080fe200000f0eff */
[----:B------:R-:W-:Y:S01]  /*1080*/  CS2R R162, SRZ ;  /* 0x0000000000a27805 */ /* 0x000fe2000001ff00 */
[----:B------:R-:W-:Y:S01]  /*1090*/  LEA.HI.X.SX32 R17, R17, R0, 0x1, P1 ;  /* 0x0000000011117211 */ /* 0x000fe200008f0eff */
[----:B------:R-:W-:Y:S01]  /*10a0*/  IMAD.MOV.U32 R249, RZ, RZ, 0x1 ;  /* 0x00000001fff97424 */ /* 0x000fe200078e00ff */
[----:B------:R-:W-:Y:S01]  /*10b0*/  LOP3.LUT R0, R8, 0x1c0, RZ, 0xc0, !PT ;  /* 0x000001c008007812 */ /* 0x000fe200078ec0ff */
[----:B-1----:R-:W-:Y:S01]  /*10c0*/  IMAD.WIDE R6, R10, 0x50, R6 ;  /* 0x000000500a067825 */ /* 0x002fe200078e0206 */
[----:B------:R-:W-:Y:S01]  /*10d0*/  IADD3 R3, R3, UR4, RZ ;  /* 0x0000000403037c10 */ /* 0x000fe2000fffe0ff */
[----:B------:R-:W-:Y:S01]  /*10e0*/  ULDC.64 UR4, c[0x0][0x1b8] ;  /* 0x00006e0000047ab9 */ /* 0x000fe20000000a00 */
[----:B------:R-:W-:Y:S01]  /*10f0*/  LOP3.LUT R14, R0, 0x38, R12, 0xf8, !PT ;  /* 0x00000038000e7812 */ /* 0x000fe200078ef80c */
[----:B------:R-:W-:Y:S01]  /*1100*/  IMAD R10, R7, c[0x0][0x1d8], RZ ;  /* 0x00007600070a7a24 */ /* 0x000fe200078e02ff */
[----:B------:R-:W-:Y:S01]  /*1110*/  SHF.R.U32.HI R0, RZ, 0x3, R0 ;  /* 0x00000003ff007819 */ /* 0x000fe20000011600 */
[----:B------:R-:W-:Y:S01]  /*1120*/  IMAD.WIDE.U32 R8, R4, c[0x0][0x1b0], R12 ;  /* 0x00006c0004087a25 */ /* 0x000fe200078e000c */
[----:B------:R-:W-:Y:S01]  /*1130*/  UIMAD UR4, UR6, UR4, URZ ;  /* 0x00000004060472a4 */ /* 0x000fe2000f8e023f */
[----:B------:R-:W-:Y:S01]  /*1140*/  CS2R R160, SRZ ;  /* 0x0000000000a07805 */ /* 0x000fe2000001ff00 */
[----:B------:R-:W-:Y:S01]  /*1150*/  LOP3.LUT R14, R14, R0, RZ, 0x3c, !PT ;  /* 0x000000000e0e7212 */ /* 0x000fe200078e3cff */
[C---:B------:R-:W-:Y:S01]  /*1160*/  IMAD R4, R6.reuse, c[0x0][0x1dc], R10 ;  /* 0x0000770006047a24 */ /* 0x040fe200078e020a */
[----:B------:R-:W-:Y:S01]  /*1170*/  UIMAD UR6, UR17, -0x50, URZ ;  /* 0xffffffb0110678a4 */ /* 0x000fe2000f8e023f */
[----:B------:R-:W-:Y:S01]  /*1180*/  IMAD.WIDE.U32 R10, R6, c[0x0][0x1d8], R2 ;  /* 0x00007600060a7a25 */ /* 0x000fe200078e0002 */
[----:B------:R-:W-:Y:S01]  /*1190*/  UIMAD UR4, UR12, UR5, UR4 ;  /* 0x000000050c0472a4 */ /* 0x000fe2000f8e0204 */
[----:B------:R-:W-:Y:S01]  /*11a0*/  CS2R R158, SRZ ;  /* 0x00000000009e7805 */ /* 0x000fe2000001ff00 */
[----:B------:R-:W-:Y:S01]  /*11b0*/  USEL UR12, UR10, URZ, !UP2 ;  /* 0x0000003f0a0c7287 */ /* 0x000fe2000d000000 */
[----:B------:R-:W-:Y:S01]  /*11c0*/  IMAD.IADD R0, R11, 0x1, R4 ;  /* 0x000000010b007824 */ /* 0x000fe200078e0204 */
[C---:B------:R-:W-:Y:S01]  /*11d0*/  LEA R4, P0, R10.reuse, c[0x0][0x1c0], 0x1 ;  /* 0x000070000a047a11 */ /* 0x040fe200078008ff */
[----:B------:R-:W-:Y:S01]  /*11e0*/  IMAD.IADD R3, R9, 0x1, R5 ;  /* 0x0000000109037824 */ /* 0x000fe200078e0205 */
[----:B------:R-:W-:Y:S01]  /*11f0*/  USHF.R.S32.HI UR17, URZ, 0x1f, UR13 ;  /* 0x0000001f3f117899 */ /* 0x000fe2000801140d */
[----:B------:R-:W-:Y:S01]  /*1200*/  IMAD.MOV.U32 R2, RZ, RZ, R8 ;  /* 0x000000ffff027224 */ /* 0x000fe200078e0008 */
[----:B------:R-:W-:Y:S01]  /*1210*/  LEA.HI.X R5, R10, c[0x0][0x1c4], R0, 0x1, P0 ;  /* 0x000071000a057a11 */ /* 0x000fe200000f0c00 */
[----:B------:R-:W-:Y:S01]  /*1220*/  IMAD.U32 R0, RZ, RZ, UR8 ;  /* 0x00000008ff007e24 */ /* 0x000fe2000f8e00ff */
[----:B------:R-:W-:Y:S01]  /*1230*/  ISETP.GT.AND P0, PT, R248, 0x7f, PT ;  /* 0x0000007ff800780c */ /* 0x000fe20003f04270 */
[----:B------:R-:W-:Y:S01]  /*1240*/  IMAD.WIDE.U32 R8, R15, c[0x0][0x1b8], R2 ;  /* 0x00006e000f087a25 */ /* 0x000fe200078e0002 */
[----:B------:R-:W-:Y:S01]  /*1250*/  LEA.HI R2, R27, R248, RZ, 0x6 ;  /* 0x000000f81b027211 */ /* 0x000fe200078f30ff */
[----:B------:R-:W-:Y:S01]  /*1260*/  UIADD3 UR21, UR6, UR8, URZ ;  /* 0x0000000806157290 */ /* 0x000fe2000fffe03f */
[----:B------:R-:W-:Y:S01]  /*1270*/  IADD3 R0, R0, UR6, -R238 ;  /* 0x0000000600007c10 */ /* 0x000fe2000fffe8ee */
[----:B------:R-:W-:Y:S01]  /*1280*/  IMAD.MOV.U32 R15, RZ, RZ, c[0x0][0x1d8] ;  /* 0x00007600ff0f7624 */ /* 0x000fe200078e00ff */
[----:B------:R-:W-:Y:S01]  /*1290*/  SHF.R.S32.HI R24, RZ, 0x6, R2 ;  /* 0x00000006ff187819 */ /* 0x000fe20000011402 */
[----:B------:R-:W-:Y:S01]  /*12a0*/  IMAD.MOV.U32 R3, RZ, RZ, c[0x0][0x1dc] ;  /* 0x00007700ff037624 */ /* 0x000fe200078e00ff */
[----:B------:R-:W-:Y:S01]  /*12b0*/  ISETP.LT.OR P1, PT, R0, 0x1, P2 ;  /* 0x000000010000780c */ /* 0x000fe20001721670 */
[----:B------:R-:W-:Y:S01]  /*12c0*/  IMAD R7, R7, c[0x0][0x1a8], RZ ;  /* 0x00006a0007077a24 */ /* 0x000fe200078e02ff */
[C---:B------:R-:W-:Y:S01]  /*12d0*/  LEA R2, P5, R15.reuse, R4, 0x6 ;  /* 0x000000040f027211 */ /* 0x040fe200078a30ff */
[----:B------:R-:W-:Y:S01]  /*12e0*/  IMAD R10, R24, 0x200, R14 ;  /* 0x00000200180a7824 */ /* 0x000fe200078e020e */
[----:B------:R-:W-:Y:S01]  /*12f0*/  ISETP.LT.OR P3, PT, R0, 0x1, P4 ;  /* 0x000000010000780c */ /* 0x000fe20002761670 */
[C---:B------:R-:W-:Y:S01]  /*1300*/  IMAD.SHL.U32 R11, R15.reuse, 0x20, RZ ;  /* 0x000000200f0b7824 */ /* 0x040fe200078e00ff */
[----:B------:R-:W-:Y:S01]  /*1310*/  LEA.HI.X R3, R15, R5, R3, 0x6, P5 ;  /* 0x000000050f037211 */ /* 0x000fe200028f3403 */
[----:B------:R-:W-:Y:S01]  /*1320*/  IMAD.SHL.U32 R223, R10, 0x2, RZ ;  /* 0x000000020adf7824 */ /* 0x000fe200078e00ff */
[----:B------:R-:W-:Y:S01]  /*1330*/  ISETP.LT.OR P5, PT, R0, 0x1, P6 ;  /* 0x000000010000780c */ /* 0x000fe200037a1670 */
[----:B------:R-:W-:Y:S01]  /*1340*/  IMAD R7, R6, c[0x0][0x1ac], R7 ;  /* 0x00006b0006077a24 */ /* 0x000fe200078e0207 */
[C---:B------:R-:W-:Y:S01]  /*1350*/  ISETP.LT.OR P2, PT, R0.reuse, 0x21, P2 ;  /* 0x000000210000780c */ /* 0x040fe20001741670 */
[----:B------:R-:W-:Y:S01]  /*1360*/  IMAD.U32 R21, RZ, RZ, UR12 ;  /* 0x0000000cff157e24 */ /* 0x000fe2000f8e00ff */
[----:B------:R-:W-:Y:S01]  /*1370*/  IADD3 R9, R9, UR4, RZ ;  /* 0x0000000409097c10 */ /* 0x000fe2000fffe0ff */
[----:B------:R-:W-:Y:S01]  /*1380*/  @!PT LDS RZ, [RZ] ;  /* 0x00000000fffff984 */ /* 0x000fe20000000800 */
[----:B------:R-:W-:Y:S01]  /*1390*/  @!PT LDS RZ, [RZ] ;  /* 0x00000000fffff984 */ /* 0x000fe20000000800 */
[----:B------:R-:W-:Y:S01]  /*13a0*/  @!PT LDS RZ, [RZ] ;  /* 0x00000000fffff984 */ /* 0x000fe20000000800 */
[----:B------:R1:W-:Y:S01]  /*13b0*/  LDGSTS.E.BYPASS.LTC128B.128 [R223+0x7880], [R4.64], !P1 ;  /* 0x0788000004df7fae */ /* 0x0003e2000c901d4e */
[C---:B------:R-:W-:Y:S01]  /*13c0*/  ISETP.LT.OR P1, PT, R0.reuse, 0x21, P4 ;  /* 0x000000210000780c */ /* 0x040fe20002721670 */
[----:B------:R-:W-:Y:S01]  /*13d0*/  UIMAD UR4, UR16, 0xc0, URZ ;  /* 0x000000c0100478a4 */ /* 0x000fe2000f8e023f */
[C---:B------:R-:W-:Y:S01]  /*13e0*/  ISETP.LT.OR P6, PT, R0.reuse, 0x21, P6 ;  /* 0x000000210000780c */ /* 0x040fe200037c1670 */
[----:B------:R1:W-:Y:S01]  /*13f0*/  LDGSTS.E.BYPASS.LTC128B.128 [R223+0xa080], [R4.64+0x80], !P3 ;  /* 0x0a08008004df7fae */ /* 0x0003e2000d901d4e */
[----:B------:R-:W-:Y:S01]  /*1400*/  @!P0 ISETP.GE.AND P3, PT, R0, 0x41, PT ;  /* 0x000000410000880c */ /* 0x000fe20003f66270 */
[----:B------:R-:W-:Y:S01]  /*1410*/  IMAD.WIDE.U32 R8, R6, c[0x0][0x1a8], R8 ;  /* 0x00006a0006087a25 */ /* 0x000fe200078e0008 */
[----:B------:R-:W-:Y:S01]  /*1420*/  @!P0 ISETP.LT.OR P4, PT, R0, 0x41, P4 ;  /* 0x000000410000880c */ /* 0x000fe20002781670 */
[----:B------:R1:W-:Y:S01]  /*1430*/  LDGSTS.E.BYPASS.LTC128B.128 [R223+0xc880], [R4.64+0x100], !P5 ;  /* 0x0c88010004df7fae */ /* 0x0003e2000e901d4e */
[----:B------:R-:W-:Y:S01]  /*1440*/  @!P0 ISETP.GE.OR P5, PT, R12, c[0x0][0x1cc], !P3 ;  /* 0x000073000c008a0c */ /* 0x000fe20005fa6670 */
[----:B------:R-:W-:Y:S01]  /*1450*/  UIADD3 UR20, -UR9, 0x1, UR21 ;  /* 0x0000000109147890 */ /* 0x000fe2000fffe115 */
[----:B------:R-:W-:Y:S01]  /*1460*/  @!P0 ISETP.GE.OR P3, PT, R25, c[0x0][0x1cc], !P3 ;  /* 0x0000730019008a0c */ /* 0x000fe20005f66670 */
[----:B------:R2:W-:Y:S01]  /*1470*/  LDGSTS.E.BYPASS.LTC128B.128 [R223+0x8880], [R2.64], !P2 ;  /* 0x0888000002df7fae */ /* 0x0005e2000d101d4e */
[----:B------:R-:W-:Y:S01]  /*1480*/  SHF.L.U64.HI R10, R15, R28, c[0x0][0x1dc] ;  /* 0x000077000f0a7619 */ /* 0x000fe2000001021c */
[----:B------:R-:W-:Y:S01]  /*1490*/  UISETP.GE.AND UP1, UPT, UR6, 0x1, UPT ;  /* 0x000000010600788c */ /* 0x000fe2000bf26270 */
[----:B------:R-:W-:Y:S01]  /*14a0*/  @!P0 LEA R6, P2, R11, R2, 0x1 ;  /* 0x000000020b068211 */ /* 0x000fe200078408ff */
[----:B------:R2:W-:Y:S01]  /*14b0*/  LDGSTS.E.BYPASS.LTC128B.128 [R223+0xb080], [R2.64+0x80], !P1 ;  /* 0x0b08008002df7fae */ /* 0x0005e2000c901d4e */
[----:B------:R-:W-:Y:S01]  /*14c0*/  UISETP.GE.AND UP0, UPT, UR6, 0x2, UPT ;  /* 0x000000020600788c */ /* 0x000fe2000bf06270 */
[----:B------:R-:W-:Y:S01]  /*14d0*/  CS2R R156, SRZ ;  /* 0x00000000009c7805 */ /* 0x000fe2000001ff00 */
[----:B------:R-:W-:Y:S01]  /*14e0*/  CS2R R154, SRZ ;  /* 0x00000000009a7805 */ /* 0x000fe2000001ff00 */
[----:B------:R2:W-:Y:S01]  /*14f0*/  LDGSTS.E.BYPASS.LTC128B.128 [R223+0xd880], [R2.64+0x100], !P6 ;  /* 0x0d88010002df7fae */ /* 0x0005e2000f101d4e */
[----:B------:R-:W-:Y:S01]  /*1500*/  ISETP.GE.AND P6, PT, R25, c[0x0][0x19c], PT ;  /* 0x0000670019007a0c */ /* 0x000fe20003fc6270 */
        /* <DEDUP_REMOVED lines=16> */
[----:B------:R-:W-:Y:S01]  /*1610*/  @!P0 LEA.HI.X R7, R11, R3, R10, 0x1, P2 ;  /* 0x000000030b078211 */ /* 0x000fe200010f0c0a */
[----:B------:R-:W-:Y:S01]  /*1620*/  CS2R R124, SRZ ;  /* 0x00000000007c7805 */ /* 0x000fe2000001ff00 */
[----:B------:R-:W-:Y:S01]  /*1630*/  LEA.HI.X R5, R8, c[0x0][0x194], R5, 0x1, P1 ;  /* 0x0000650008057a11 */ /* 0x000fe200008f0c05 */
[----:B------:R-:W-:Y:S01]  /*1640*/  IMAD.MOV.U32 R8, RZ, RZ, c[0x0][0x1a8] ;  /* 0x00006a00ff087624 */ /* 0x000fe200078e00ff */
[----:B------:R-:W-:Y:S01]  /*1650*/  ISETP.GE.AND P2, PT, R12, c[0x0][0x19c], PT ;  /* 0x000067000c007a0c */ /* 0x000fe20003f46270 */
[----:B------:R1:W-:Y:S01]  /*1660*/  @!P0 LDGSTS.E.BYPASS.LTC128B.128 [R223+0x9880], [R6.64], !P5 ;  /* 0x0988000006df8fae */ /* 0x0003e2000e901d4e */
[----:B------:R-:W-:Y:S01]  /*1670*/  ISETP.GE.AND P5, PT, R23, c[0x0][0x19c], PT ;  /* 0x0000670017007a0c */ /* 0x000fe20003fa6270 */
[----:B------:R-:W-:Y:S01]  /*1680*/  CS2R R122, SRZ ;  /* 0x00000000007a7805 */ /* 0x000fe2000001ff00 */
[C---:B------:R-:W-:Y:S01]  /*1690*/  ISETP.LT.OR P1, PT, R0.reuse, 0x1, P2 ;  /* 0x000000010000780c */ /* 0x040fe20001721670 */
[----:B------:R1:W-:Y:S01]  /*16a0*/  @!P0 LDGSTS.E.BYPASS.LTC128B.128 [R223+0xc080], [R6.64+0x80], !P4 ;  /* 0x0c08008006df8fae */ /* 0x0003e2000e101d4e */
[----:B--2---:R-:W-:Y:S01]  /*16b0*/  IMAD.MOV.U32 R3, RZ, RZ, c[0x0][0x1ac] ;  /* 0x00006b00ff037624 */ /* 0x004fe200078e00ff */
[----:B------:R-:W-:Y:S01]  /*16c0*/  ISETP.LT.OR P4, PT, R0, 0x1, P6 ;  /* 0x000000010000780c */ /* 0x000fe20003781670 */
[----:B------:R-:W-:Y:S01]  /*16d0*/  CS2R R120, SRZ ;  /* 0x0000000000787805 */ /* 0x000fe2000001ff00 */
[----:B------:R1:W-:Y:S01]  /*16e0*/  @!P0 LDGSTS.E.BYPASS.LTC128B.128 [R223+0xe880], [R6.64+0x100], !P3 ;  /* 0x0e88010006df8fae */ /* 0x0003e2000d901d4e */
[C---:B------:R-:W-:Y:S01]  /*16f0*/  LEA R2, P3, R8.reuse, R4, 0x6 ;  /* 0x0000000408027211 */ /* 0x040fe200078630ff */
[----:B------:R-:W-:Y:S01]  /*1700*/  CS2R R118, SRZ ;  /* 0x0000000000767805 */ /* 0x000fe2000001ff00 */
[----:B------:R-:W-:Y:S01]  /*1710*/  CS2R R116, SRZ ;  /* 0x0000000000747805 */ /* 0x000fe2000001ff00 */
[----:B------:R-:W-:Y:S01]  /*1720*/  CS2R R114, SRZ ;  /* 0x0000000000727805 */ /* 0x000fe2000001ff00 */
[----:B------:R-:W-:Y:S01]  /*1730*/  LEA.HI.X R3, R8, R5, R3, 0x6, P3 ;  /* 0x0000000508037211 */ /* 0x000fe200018f3403 */
[----:B------:R-:W-:Y:S01]  /*1740*/  CS2R R112, SRZ ;  /* 0x0000000000707805 */ /* 0x000fe2000001ff00 */
[----:B------:R-:W-:Y:S01]  /*1750*/  ISETP.LT.OR P3, PT, R0, 0x1, P5 ;  /* 0x000000010000780c */ /* 0x000fe20002f61670 */
        /* <DEDUP_REMOVED lines=17> */
[----:B------:R-:W-:Y:S01]  /*1870*/  ISETP.LT.OR P4, PT, R0, 0x21, P2 ;  /* 0x000000210000780c */ /* 0x000fe20001781670 */
[----:B------:R-:W-:Y:S01]  /*1880*/  CS2R R56, SRZ ;  /* 0x0000000000387805 */ /* 0x000fe2000001ff00 */
[C---:B-1----:R-:W-:Y:S01]  /*1890*/  IMAD.SHL.U32 R7, R8.reuse, 0x20, RZ ;  /* 0x0000002008077824 */ /* 0x042fe200078e00ff */
[----:B------:R-:W-:Y:S01]  /*18a0*/  SHF.L.U64.HI R6, R8, R28, c[0x0][0x1ac] ;  /* 0x00006b0008067619 */ /* 0x000fe2000001021c */
[----:B------:R-:W-:Y:S01]  /*18b0*/  CS2R R54, SRZ ;  /* 0x0000000000367805 */ /* 0x000fe2000001ff00 */
[----:B------:R-:W-:Y:S01]  /*18c0*/  @!P0 ISETP.LT.OR P2, PT, R0, 0x41, P2 ;  /* 0x000000410000880c */ /* 0x000fe20001741670 */
[----:B------:R-:W-:Y:S01]  /*18d0*/  CS2R R52, SRZ ;  /* 0x0000000000347805 */ /* 0x000fe2000001ff00 */
[C---:B------:R-:W-:Y:S01]  /*18e0*/  @!P0 LEA R8, P1, R7.reuse, R2, 0x1 ;  /* 0x0000000207088211 */ /* 0x040fe200078208ff */
[----:B------:R-:W-:Y:S01]  /*18f0*/  CS2R R50, SRZ ;  /* 0x0000000000327805 */ /* 0x000fe2000001ff00 */
[----:B------:R-:W-:Y:S01]  /*1900*/  CS2R R48, SRZ ;  /* 0x0000000000307805 */ /* 0x000fe2000001ff00 */
[----:B------:R-:W-:Y:S01]  /*1910*/  CS2R R46, SRZ ;  /* 0x00000000002e7805 */ /* 0x000fe2000001ff00 */
[----:B------:R-:W-:Y:S01]  /*1920*/  @!P0 LEA.HI.X R9, R7, R3, R6, 0x1, P1 ;  /* 0x0000000307098211 */ /* 0x000fe200008f0c06 */
[----:B------:R-:W-:Y:S01]  /*1930*/  IMAD.U32 R6, RZ, RZ, UR4 ;  /* 0x00000004ff067e24 */ /* 0x000fe2000f8e00ff */
[----:B------:R-:W-:Y:S01]  /*1940*/  SHF.R.S32.HI R7, RZ, 0x1f, R248 ;  /* 0x0000001fff077819 */ /* 0x000fe200000114f8 */
[----:B------:R1:W-:Y:S01]  /*1950*/  LDGSTS.E.BYPASS.LTC128B.128 [R223+0x1080], [R2.64], !P4 ;  /* 0x0108000002df7fae */ /* 0x0003e2000e101d4e */
[----:B------:R-:W-:Y:S01]  /*1960*/  IADD3 R18, P1, R248, UR4, RZ ;  /* 0x00000004f8127c10 */ /* 0x000fe2000ff3e0ff */
[----:B------:R-:W-:Y:S01]  /*1970*/  ULDC.64 UR4, c[0x0][0x188] ;  /* 0x0000620000047ab9 */ /* 0x000fe20000000a00 */
[----:B------:R-:W-:Y:S01]  /*1980*/  ISETP.LT.OR P4, PT, R0, 0x21, P6 ;  /* 0x000000210000780c */ /* 0x000fe20003781670 */
[----:B------:R-:W-:Y:S01]  /*1990*/  UIMAD UR4, UR11, UR4, URZ ;  /* 0x000000040b0472a4 */ /* 0x000fe2000f8e023f */
[----:B------:R-:W-:Y:S01]  /*19a0*/  LEA.HI.X.SX32 R19, R6, R7, 0x1, P1 ;  /* 0x0000000706137211 */ /* 0x000fe200008f0eff */
[----:B------:R-:W-:Y:S01]  /*19b0*/  IMAD.WIDE.U32 R6, R16, c[0x0][0x208], R12 ;  /* 0x0000820010067a25 */ /* 0x000fe200078e000c */
[----:B------:R-:W-:Y:S01]  /*19c0*/  ISETP.GE.AND P1, PT, R23, c[0x0][0x16c], PT ;  /* 0x00005b0017007a0c */ /* 0x000fe20003f26270 */
[----:B------:R-:W-:Y:S01]  /*19d0*/  UIMAD UR5, UR12, UR5, UR4 ;  /* 0x000000050c0572a4 */ /* 0x000fe2000f8e0204 */
[----:B------:R-:W-:Y:S01]  /*19e0*/  CS2R R44, SRZ ;  /* 0x00000000002c7805 */ /* 0x000fe2000001ff00 */
[----:B------:R-:W-:Y:S01]  /*19f0*/  USHF.R.S32.HI UR4, URZ, 0x1f, UR16 ;  /* 0x0000001f3f047899 */ /* 0x000fe20008011410 */
[----:B------:R-:W-:Y:S01]  /*1a00*/  SEL R14, RZ, 0xffffffff, P1 ;  /* 0xffffffffff0e7807 */ /* 0x000fe20000800000 */
[C---:B--2---:R-:W-:Y:S01]  /*1a10*/  IMAD R5, R17.reuse, c[0x0][0x178], RZ ;  /* 0x00005e0011057a24 */ /* 0x044fe200078e02ff */
[----:B------:R-:W-:Y:S01]  /*1a20*/  @!P0 ISETP.LT.OR P1, PT, R0, 0x41, P6 ;  /* 0x000000410000880c */ /* 0x000fe20003721670 */
[----:B------:R-:W-:Y:S01]  /*1a30*/  IMAD R4, R17, c[0x0][0x208], RZ ;  /* 0x0000820011047a24 */ /* 0x000fe200078e02ff */
[----:B------:R-:W-:Y:S01]  /*1a40*/  ISETP.GE.AND P6, PT, R25, c[0x0][0x16c], PT ;  /* 0x00005b0019007a0c */ /* 0x000fe20003fc6270 */
[C---:B------:R-:W-:Y:S01]  /*1a50*/  IMAD R10, R16.reuse, c[0x0][0x17c], R5 ;  /* 0x00005f00100a7a24 */ /* 0x040fe200078e0205 */
[----:B------:R-:W-:Y:S01]  /*1a60*/  CS2R R42, SRZ ;  /* 0x00000000002a7805 */ /* 0x000fe2000001ff00 */
[C---:B------:R-:W-:Y:S01]  /*1a70*/  IMAD R11, R16.reuse, c[0x0][0x20c], R4 ;  /* 0x00008300100b7a24 */ /* 0x040fe200078e0204 */
[----:B------:R-:W-:Y:S01]  /*1a80*/  CS2R R40, SRZ ;  /* 0x0000000000287805 */ /* 0x000fe2000001ff00 */
[----:B------:R-:W-:Y:S01]  /*1a90*/  IMAD.WIDE.U32 R4, R16, c[0x0][0x178], R12 ;  /* 0x00005e0010047a25 */ /* 0x000fe200078e000c */
[----:B------:R-:W-:Y:S01]  /*1aa0*/  SEL R13, RZ, 0x1, P3 ;  /* 0x00000001ff0d7807 */ /* 0x000fe20001800000 */
[----:B------:R-:W-:Y:S01]  /*1ab0*/  CS2R R38, SRZ ;  /* 0x0000000000267805 */ /* 0x000fe2000001ff00 */
[C---:B------:R-:W-:Y:S01]  /*1ac0*/  ISETP.LT.OR P3, PT, R0.reuse, 0x21, P5 ;  /* 0x000000210000780c */ /* 0x040fe20002f61670 */
[----:B------:R-:W-:Y:S01]  /*1ad0*/  IMAD.IADD R5, R5, 0x1, R10 ;  /* 0x0000000105057824 */ /* 0x000fe200078e020a */
[----:B------:R-:W-:Y:S01]  /*1ae0*/  @!P0 ISETP.LT.OR P5, PT, R0, 0x41, P5 ;  /* 0x000000410000880c */ /* 0x000fe20002fa1670 */
[----:B------:R-:W-:Y:S01]  /*1af0*/  IMAD.SHL.U32 R0, R14, 0x2, RZ ;  /* 0x000000020e007824 */ /* 0x000fe200078e00ff */
[----:B------:R-:W-:Y:S01]  /*1b00*/  CS2R R36, SRZ ;  /* 0x0000000000247805 */ /* 0x000fe2000001ff00 */
[----:B------:R-:W-:Y:S01]  /*1b10*/  IMAD.IADD R11, R7, 0x1, R11 ;  /* 0x00000001070b7824 */ /* 0x000fe200078e020b */
[----:B------:R-:W-:Y:S01]  /*1b20*/  SEL R7, RZ, 0x4, P6 ;  /* 0x00000004ff077807 */ /* 0x000fe20003000000 */
[----:B------:R-:W-:Y:S01]  /*1b30*/  IMAD.MOV.U32 R10, RZ, RZ, R6 ;  /* 0x000000ffff0a7224 */ /* 0x000fe200078e0006 */
[----:B------:R-:W-:Y:S01]  /*1b40*/  LOP3.LUT R0, R0, 0x2, R13, 0xe2, !PT ;  /* 0x0000000200007812 */ /* 0x000fe200078ee20d */
[----:B------:R-:W-:Y:S01]  /*1b50*/  IMAD R6, R20, c[0x0][0x180], RZ ;  /* 0x0000600014067a24 */ /* 0x000fe200078e02ff */
[----:B------:R-:W-:Y:S01]  /*1b60*/  CS2R R34, SRZ ;  /* 0x0000000000227805 */ /* 0x000fe2000001ff00 */
[----:B------:R-:W-:Y:S01]  /*1b70*/  IMAD.MOV.U32 R17, RZ, RZ, c[0x0][0x178] ;  /* 0x00005e00ff117624 */ /* 0x000fe200078e00ff */
[----:B------:R-:W-:Y:S01]  /*1b80*/  LOP3.LUT R0, R0, R7, RZ, 0xfc, !PT ;  /* 0x0000000700007212 */ /* 0x000fe200078efcff */
[----:B------:R1:W-:Y:S01]  /*1b90*/  LDGSTS.E.BYPASS.LTC128B.128 [R223+0x3880], [R2.64+0x80], !P3 ;  /* 0x0388008002df7fae */ /* 0x0003e2000d901d4e */
[----:B------:R-:W-:Y:S01]  /*1ba0*/  IMAD R6, R84, c[0x0][0x184], R6 ;  /* 0x0000610054067a24 */ /* 0x000fe200078e0206 */
[----:B------:R-:W-:Y:S01]  /*1bb0*/  CS2R R32, SRZ ;  /* 0x0000000000207805 */ /* 0x000fe2000001ff00 */
[C---:B------:R-:W-:Y:S01]  /*1bc0*/  LOP3.LUT P3, RZ, R0.reuse, 0x2, RZ, 0xc0, !PT ;  /* 0x0000000200ff7812 */ /* 0x040fe2000786c0ff */
[----:B------:R1:W-:Y:S01]  /*1bd0*/  LDGSTS.E.BYPASS.LTC128B.128 [R223+0x6080], [R2.64+0x100], !P4 ;  /* 0x0608010002df7fae */ /* 0x0003e2000e101d4e */
[C---:B------:R-:W-:Y:S01]  /*1be0*/  LOP3.LUT P4, RZ, R0.reuse, 0x1, RZ, 0xc0, !PT ;  /* 0x0000000100ff7812 */ /* 0x040fe2000788c0ff */
[C---:B------:R-:W-:Y:S01]  /*1bf0*/  IMAD.SHL.U32 R30, R17.reuse, 0x20, RZ ;  /* 0x00000020111e7824 */ /* 0x040fe200078e00ff */
[C---:B------:R-:W-:Y:S01]  /*1c00*/  SHF.L.U64.HI R251, R17.reuse, R28, c[0x0][0x17c] ;  /* 0x00005f0011fb7619 */ /* 0x040fe2000001021c */
[----:B------:R2:W-:Y:S01]  /*1c10*/  @!P0 LDGSTS.E.BYPASS.LTC128B.128 [R223+0x2080], [R8.64], !P2 ;  /* 0x0208000008df8fae */ /* 0x0005e2000d101d4e */
[----:B------:R-:W-:Y:S01]  /*1c20*/  LOP3.LUT P2, RZ, R0, 0x4, RZ, 0xc0, !PT ;  /* 0x0000000400ff7812 */ /* 0x000fe2000784c0ff */
[----:B------:R-:W-:Y:S01]  /*1c30*/  IMAD R13, R20, c[0x0][0x210], RZ ;  /* 0x00008400140d7a24 */ /* 0x000fe200078e02ff */
[----:B------:R-:W-:Y:S01]  /*1c40*/  SHF.L.U64.HI R0, R17, R29, c[0x0][0x17c] ;  /* 0x00005f0011007619 */ /* 0x000fe2000001021d */
[----:B------:R2:W-:Y:S01]  /*1c50*/  @!P0 LDGSTS.E.BYPASS.LTC128B.128 [R223+0x4880], [R8.64+0x80], !P5 ;  /* 0x0488008008df8fae */ /* 0x0005e2000e901d4e */
[----:B------:R-:W-:Y:S01]  /*1c60*/  UISETP.GE.AND UP6, UPT, UR6, 0x21, UPT ;  /* 0x000000210600788c */ /* 0x000fe2000bfc6270 */
[----:B------:R-:W-:Y:S01]  /*1c70*/  IMAD R13, R84, c[0x0][0x214], R13 ;  /* 0x00008500540d7a24 */ /* 0x000fe200078e020d */
[----:B------:R-:W-:Y:S01]  /*1c80*/  UISETP.GE.AND UP5, UPT, UR6, 0x22, UPT ;  /* 0x000000220600788c */ /* 0x000fe2000bfa6270 */
[----:B------:R-:W-:Y:S01]  /*1c90*/  IMAD R0, R0, UR13, RZ ;  /* 0x0000000d00007c24 */ /* 0x000fe2000f8e02ff */
[----:B------:R2:W-:Y:S01]  /*1ca0*/  @!P0 LDGSTS.E.BYPASS.LTC128B.128 [R223+0x7080], [R8.64+0x100], !P1 ;  /* 0x0708010008df8fae */ /* 0x0005e2000c901d4e */
[----:B------:R-:W-:-:S02]  /*1cb0*/  UISETP.GE.AND UP4, UPT, UR6, 0x31, UPT ;  /* 0x000000310600788c */ /* 0x000fc4000bf86270 */
[----:B------:R-:W-:Y:S01]  /*1cc0*/  UISETP.GE.AND UP3, UPT, UR6, 0x32, UPT ;  /* 0x000000320600788c */ /* 0x000fe2000bf66270 */
[----:B------:R-:W0:Y:S01]  /*1cd0*/  LDGDEPBAR ;  /* 0x00000000000079af */ /* 0x000e220000000000 */
[----:B------:R-:W-:Y:S01]  /*1ce0*/  UISETP.GE.AND UP2, UPT, UR6, 0x41, UPT ;  /* 0x000000410600788c */ /* 0x000fe2000bf46270 */
[----:B-1----:R-:W-:-:S04]  /*1cf0*/  IMAD.WIDE.U32 R2, R84, c[0x0][0x180], R4 ;  /* 0x0000600054027a25 */ /* 0x002fc800078e0004 */
[----:B------:R-:W-:Y:S02]  /*1d00*/  IMAD.SHL.U32 R5, R248, 0x4, RZ ;  /* 0x00000004f8057824 */ /* 0x000fe400078e00ff */
[----:B------:R-:W-:Y:S02]  /*1d10*/  IMAD.IADD R3, R3, 0x1, R6 ;  /* 0x0000000103037824 */ /* 0x000fe400078e0206 */
[----:B------:R-:W-:Y:S01]  /*1d20*/  IMAD.SHL.U32 R4, R17, 0x40, RZ ;  /* 0x0000004011047824 */ /* 0x000fe200078e00ff */
[----:B------:R-:W-:Y:S01]  /*1d30*/  IADD3 R14, P6, R5, UR16, RZ ;  /* 0x00000010050e7c10 */ /* 0x000fe2000ffde0ff */
[----:B------:R-:W-:Y:S01]  /*1d40*/  USHF.L.U32 UR16, UR13, 0x6, URZ ;  /* 0x000000060d107899 */ /* 0x000fe2000800063f */
[----:B------:R-:W-:Y:S01]  /*1d50*/  IMAD.WIDE.U32 R234, R21, c[0x0][0x188], R2 ;  /* 0x0000620015ea7a25 */ /* 0x000fe200078e0002 */
[----:B------:R-:W-:Y:S02]  /*1d60*/  LEA.HI R17, R27, R248, RZ, 0x4 ;  /* 0x000000f81b117211 */ /* 0x000fe400078f20ff */
[----:B------:R-:W-:Y:S01]  /*1d70*/  LEA.HI.X.SX32 R15, R5, UR4, 0x1, P6 ;  /* 0x00000004050f7c11 */ /* 0x000fe2000b0f0eff */
[----:B------:R-:W-:Y:S01]  /*1d80*/  IMAD R2, R20, c[0x0][0x270], RZ ;  /* 0x00009c0014027a24 */ /* 0x000fe200078e02ff */
[----:B------:R-:W-:Y:S01]  /*1d90*/  IADD3 R231, R235, UR5, RZ ;  /* 0x00000005ebe77c10 */ /* 0x000fe2000fffe0ff */
[----:B------:R-:W-:Y:S01]  /*1da0*/  IMAD.U32 R16, RZ, RZ, UR16 ;  /* 0x00000010ff107e24 */ /* 0x000fe2000f8e00ff */
[----:B------:R-:W-:Y:S01]  /*1db0*/  ULDC.64 UR4, c[0x0][0x278] ;  /* 0x00009e0000047ab9 */ /* 0x000fe20000000a00 */
[----:B------:R-:W-:Y:S01]  /*1dc0*/  IMAD R3, R4, UR17, R0 ;  /* 0x0000001104037c24 */ /* 0x000fe2000f8e0200 */
[----:B------:R-:W-:Y:S01]  /*1dd0*/  UIMAD UR4, UR11, UR4, URZ ;  /* 0x000000040b0472a4 */ /* 0x000fe2000f8e023f */
[----:B------:R-:W-:Y:S01]  /*1de0*/  IMAD.MOV.U32 R230, RZ, RZ, R234 ;  /* 0x000000ffffe67224 */ /* 0x000fe200078e00ea */
[----:B------:R-:W-:Y:S01]  /*1df0*/  IADD3 R0, -R238, UR9, -R16 ;  /* 0x00000009ee007c10 */ /* 0x000fe2000fffe910 */
[----:B------:R-:W-:Y:S01]  /*1e00*/  IMAD R2, R84, c[0x0][0x274], R2 ;  /* 0x00009d0054027a24 */ /* 0x000fe200078e0202 */
[----:B------:R-:W-:Y:S01]  /*1e10*/  UIMAD UR19, UR12, UR5, UR4 ;  /* 0x000000050c1372a4 */ /* 0x000fe2000f8e0204 */
[----:B------:R-:W-:Y:S01]  /*1e20*/  IMAD.WIDE.U32 R4, R4, UR13, R230 ;  /* 0x0000000d04047c25 */ /* 0x000fe2000f8e00e6 */
[C---:B------:R-:W-:Y:S01]  /*1e30*/  ISETP.LT.OR P6, PT, R0.reuse, 0x1, !P4 ;  /* 0x000000010000780c */ /* 0x040fe200067c1670 */
[----:B------:R-:W-:Y:S01]  /*1e40*/  ULDC.64 UR4, c[0x0][0x218] ;  /* 0x0000860000047ab9 */ /* 0x000fe20000000a00 */
[----:B------:R-:W-:Y:S01]  /*1e50*/  ISETP.LT.OR P5, PT, R0, 0x1, !P3 ;  /* 0x000000010000780c */ /* 0x000fe20005fa1670 */
[----:B------:R-:W-:Y:S01]  /*1e60*/  IMAD.WIDE.U32 R6, R84, c[0x0][0x270], R14 ;  /* 0x00009c0054067a25 */ /* 0x000fe200078e000e */
[----:B------:R-:W-:Y:S01]  /*1e70*/  ISETP.LT.OR P1, PT, R0, 0x1, !P2 ;  /* 0x000000010000780c */ /* 0x000fe20005721670 */
[----:B------:R-:W-:-:S02]  /*1e80*/  UIMAD UR4, UR11, UR4, URZ ;  /* 0x000000040b0472a4 */ /* 0x000fc4000f8e023f */
[----:B------:R-:W-:Y:S01]  /*1e90*/  IMAD.IADD R7, R7, 0x1, R2 ;  /* 0x0000000107077824 */ /* 0x000fe200078e0202 */
[----:B------:R-:W-:Y:S01]  /*1ea0*/  LEA R2, P0, R4, c[0x0][0x160], 0x1 ;  /* 0x0000580004027a11 */ /* 0x000fe200078008ff */
[----:B------:R-:W-:Y:S01]  /*1eb0*/  IMAD.IADD R3, R5, 0x1, R3 ;  /* 0x0000000105037824 */ /* 0x000fe200078e0203 */
[----:B------:R-:W-:Y:S01]  /*1ec0*/  UIMAD UR5, UR12, UR5, UR4 ;  /* 0x000000050c0572a4 */ /* 0x000fe2000f8e0204 */
[----:B--2---:R-:W-:Y:S01]  /*1ed0*/  IMAD.WIDE.U32 R8, R84, c[0x0][0x210], R10 ;  /* 0x0000840054087a25 */ /* 0x004fe200078e000a */
[----:B------:R-:W-:Y:S01]  /*1ee0*/  USHF.R.S32.HI UR18, URZ, 0x1f, UR16 ;  /* 0x0000001f3f127899 */ /* 0x000fe20008011410 */
[----:B------:R-:W-:Y:S02]  /*1ef0*/  P2R R10, PR, RZ, 0x10 ;  /* 0x00000010ff0a7803 */ /* 0x000fe40000000000 */
[----:B------:R-:W-:Y:S01]  /*1f00*/  LEA.HI.X R3, R4, c[0x0][0x164], R3, 0x1, P0 ;  /* 0x0000590004037a11 */ /* 0x000fe200000f0c03 */
[----:B------:R-:W-:Y:S01]  /*1f10*/  IMAD.MOV.U32 R11, RZ, RZ, c[0x0][0x208] ;  /* 0x00008200ff0b7624 */ /* 0x000fe200078e00ff */
[----:B------:R-:W-:Y:S01]  /*1f20*/  ISETP.LT.OR P0, PT, R0, 0x21, !P4 ;  /* 0x000000210000780c */ /* 0x000fe20006701670 */
[----:B------:R-:W-:Y:S01]  /*1f30*/  IMAD.IADD R5, R9, 0x1, R13 ;  /* 0x0000000109057824 */ /* 0x000fe200078e020d */
[----:B------:R-:W-:Y:S01]  /*1f40*/  ISETP.GE.AND P4, PT, R12, c[0x0][0x1fc], PT ;  /* 0x00007f000c007a0c */ /* 0x000fe20003f86270 */
[----:B------:R1:W-:Y:S01]  /*1f50*/  LDGSTS.E.BYPASS.LTC128B.128 [R223+0xf080], [R2.64], !P6 ;  /* 0x0f08000002df7fae */ /* 0x0003e2000f101d4e */
[----:B------:R-:W-:Y:S01]  /*1f60*/  IMAD.MOV.U32 R4, RZ, RZ, R8 ;  /* 0x000000ffff047224 */ /* 0x000fe200078e0008 */
[----:B------:R-:W-:Y:S01]  /*1f70*/  ISETP.LT.OR P6, PT, R0, 0x21, !P3 ;  /* 0x000000210000780c */ /* 0x000fe20005fc1670 */
[----:B------:R-:W-:Y:S01]  /*1f80*/  IMAD.WIDE.U32 R242, R21, c[0x0][0x278], R6 ;  /* 0x00009e0015f27a25 */ /* 0x000fe200078e0006 */
[----:B------:R1:W-:Y:S01]  /*1f90*/  LDGSTS.E.BYPASS.LTC128B.128 [R223+0x11080], [R2.64+0x80], !P5 ;  /* 0x1108008002df7fae */ /* 0x0003e2000e901d4e */
[----:B------:R-:W-:-:S02]  /*1fa0*/  IADD3 R8, -R16, UR9, -R238 ;  /* 0x0000000910087c10 */ /* 0x000fc4000fffe9ee */
[----:B------:R-:W-:Y:S01]  /*1fb0*/  IMAD.WIDE.U32 R232, R21, c[0x0][0x218], R4 ;  /* 0x0000860015e87a25 */ /* 0x000fe200078e0004 */
[----:B------:R1:W-:Y:S01]  /*1fc0*/  LDGSTS.E.BYPASS.LTC128B.128 [R223+0x13080], [R2.64+0x100], !P1 ;  /* 0x1308010002df7fae */ /* 0x0003e2000c901d4e */
[----:B------:R-:W-:Y:S02]  /*1fd0*/  ISETP.GT.AND P1, PT, R248, 0xf, PT ;  /* 0x0000000ff800780c */ /* 0x000fe40003f24270 */
[----:B------:R-:W-:Y:S01]  /*1fe0*/  IADD3 R247, R243, UR19, RZ ;  /* 0x00000013f3f77c10 */ /* 0x000fe2000fffe0ff */
[----:B------:R-:W-:Y:S01]  /*1ff0*/  IMAD.SHL.U32 R4, R11, 0x40, RZ ;  /* 0x000000400b047824 */ /* 0x000fe200078e00ff */
[----:B------:R-:W-:Y:S01]  /*2000*/  IADD3 R229, R233, UR5, RZ ;  /* 0x00000005e9e57c10 */ /* 0x000fe2000fffe0ff */
[----:B------:R-:W-:Y:S01]  /*2010*/  IMAD.MOV.U32 R228, RZ, RZ, R232 ;  /* 0x000000ffffe47224 */ /* 0x000fe200078e00e8 */
[C---:B------:R-:W-:Y:S01]  /*2020*/  SHF.L.U64.HI R250, R11.reuse, R28, c[0x0][0x20c] ;  /* 0x000083000bfa7619 */ /* 0x040fe2000001021c */
[----:B------:R-:W-:Y:S01]  /*2030*/  IMAD.SHL.U32 R252, R11, 0x20, RZ ;  /* 0x000000200bfc7824 */ /* 0x000fe200078e00ff */
[----:B------:R-:W-:Y:S01]  /*2040*/  ULDC.64 UR4, c[0x0][0x290] ;  /* 0x0000a40000047ab9 */ /* 0x000fe20000000a00 */
[----:B------:R-:W-:Y:S01]  /*2050*/  IMAD R13, R20, c[0x0][0x238], RZ ;  /* 0x00008e00140d7a24 */ /* 0x000fe200078e02ff */
[----:B------:R-:W-:-:S02]  /*2060*/  UIMAD UR4, UR11, UR4, URZ ;  /* 0x000000040b0472a4 */ /* 0x000fc4000f8e023f */
[----:B------:R-:W-:Y:S01]  /*2070*/  UP2UR UR19, UPR, URZ, 0x2 ;  /* 0x000000023f137883 */ /* 0x000fe20008000000 */
[----:B------:R-:W-:Y:S01]  /*2080*/  IMAD R13, R84, c[0x0][0x23c], R13 ;  /* 0x00008f00540d7a24 */ /* 0x000fe200078e020d */
[----:B------:R-:W-:Y:S02]  /*2090*/  UIMAD UR4, UR12, UR5, UR4 ;  /* 0x000000050c0472a4 */ /* 0x000fe4000f8e0204 */
[----:B------:R-:W-:Y:S01]  /*20a0*/  UISETP.GE.AND UP1, UPT, UR6, 0x11, UPT ;  /* 0x000000110600788c */ /* 0x000fe2000bf26270 */
[----:B-1----:R-:W-:-:S04]  /*20b0*/  LEA R2, P5, R30, R2, 0x1 ;  /* 0x000000021e027211 */ /* 0x002fc800078a08ff */
[----:B------:R-:W-:Y:S02]  /*20c0*/  LEA.HI.X R3, R30, R3, R251, 0x1, P5 ;  /* 0x000000031e037211 */ /* 0x000fe400028f0cfb */
[----:B------:R-:W-:Y:S01]  /*20d0*/  ISETP.LT.OR P5, PT, R0, 0x21, !P2 ;  /* 0x000000210000780c */ /* 0x000fe200057a1670 */
[----:B------:R-:W-:Y:S01]  /*20e0*/  CS2R R30, SRZ ;  /* 0x00000000001e7805 */ /* 0x000fe2000001ff00 */
[----:B------:R-:W-:Y:S01]  /*20f0*/  SHF.L.U64.HI R0, R11, R29, c[0x0][0x20c] ;  /* 0x000083000b007619 */ /* 0x000fe2000001021d */
[----:B------:R1:W-:Y:S01]  /*2100*/  LDGSTS.E.BYPASS.LTC128B.128 [R223+0x10080], [R2.64], !P0 ;  /* 0x1008000002df7fae */ /* 0x0003e2000c101d4e */
[----:B------:R-:W-:Y:S01]  /*2110*/  @!P1 IADD3 R7, P0, R242, UR16, RZ ;  /* 0x00000010f2079c10 */ /* 0x000fe2000ff1e0ff */
[----:B------:R-:W-:Y:S01]  /*2120*/  CS2R R28, SRZ ;  /* 0x00000000001c7805 */ /* 0x000fe2000001ff00 */
[----:B------:R-:W-:Y:S01]  /*2130*/  SHF.R.S32.HI R11, RZ, 0x4, R17 ;  /* 0x00000004ff0b7819 */ /* 0x000fe20000011411 */
[----:B------:R-:W-:Y:S01]  /*2140*/  IMAD R0, R0, UR13, RZ ;  /* 0x0000000d00007c24 */ /* 0x000fe2000f8e02ff */
[----:B------:R-:W-:Y:S01]  /*2150*/  @!P1 IADD3.X R9, R247, UR18, RZ, P0, !PT ;  /* 0x00000012f7099c10 */ /* 0x000fe200087fe4ff */
[----:B------:R1:W-:Y:S01]  /*2160*/  LDGSTS.E.BYPASS.LTC128B.128 [R223+0x12080], [R2.64+0x80], !P6 ;  /* 0x1208008002df7fae */ /* 0x0003e2000f101d4e */
[----:B------:R-:W-:Y:S01]  /*2170*/  @!P1 LEA R6, P0, R7, c[0x0][0x258], 0x2 ;  /* 0x0000960007069a11 */ /* 0x000fe200078010ff */
[C---:B------:R-:W-:Y:S01]  /*2180*/  IMAD R0, R4.reuse, UR17, R0 ;  /* 0x0000001104007c24 */ /* 0x040fe2000f8e0200 */
[----:B------:R-:W-:Y:S01]  /*2190*/  ISETP.GE.AND P6, PT, R23, c[0x0][0x1fc], PT ;  /* 0x00007f0017007a0c */ /* 0x000fe20003fc6270 */
[----:B------:R-:W-:Y:S01]  /*21a0*/  IMAD.WIDE.U32 R4, R4, UR13, R228 ;  /* 0x0000000d04047c25 */ /* 0x000fe2000f8e00e4 */
[----:B------:R-:W-:Y:S01]  /*21b0*/  @!P1 LEA.HI.X R7, R7, c[0x0][0x25c], R9, 0x2, P0 ;  /* 0x0000970007079a11 */ /* 0x000fe200000f1409 */
[----:B------:R1:W-:Y:S01]  /*21c0*/  LDGSTS.E.BYPASS.LTC128B.128 [R223+0x14080], [R2.64+0x100], !P5 ;  /* 0x1408010002df7fae */ /* 0x0003e2000e901d4e */
[----:B------:R-:W-:Y:S01]  /*21d0*/  ISETP.LT.OR P0, PT, R8, 0x1, P4 ;  /* 0x000000010800780c */ /* 0x000fe20002701670 */
[----:B------:R-:W-:Y:S01]  /*21e0*/  IMAD.IADD R0, R5, 0x1, R0 ;  /* 0x0000000105007824 */ /* 0x000fe200078e0200 */
[----:B------:R-:W-:Y:S01]  /*21f0*/  LEA.HI R9, R17, R11, RZ, 0x1 ;  /* 0x0000000b11097211 */ /* 0x000fe200078f08ff */
[----:B------:R-:W-:Y:S01]  /*2200*/  @!P1 IMAD.SHL.U32 R5, R248, 0x10, RZ ;  /* 0x00000010f8059824 */ /* 0x000fe200078e00ff */
[----:B------:R-:W-:-:S02]  /*2210*/  ULDC UR17, c[0x0][0x2a0] ;  /* 0x0000a80000117ab9 */ /* 0x000fc40000000800 */
[----:B------:R-:W-:Y:S01]  /*2220*/  LOP3.LUT R9, R9, 0xfffffffe, RZ, 0xc0, !PT ;  /* 0xfffffffe09097812 */ /* 0x000fe200078ec0ff */
[----:B------:R-:W-:Y:S01]  /*2230*/  ULOP3.LUT UR17, URZ, UR17, URZ, 0x33, !UPT ;  /* 0x000000113f117292 */ /* 0x000fe2000f8e333f */
[----:B------:R2:W-:Y:S04]  /*2240*/  @!P1 LDGSTS.E.BYPASS.LTC128B.128 [R5+0x21080], [R6.64] ;  /* 0x2108000006059fae */ /* 0x0005e8000b901d4e */
[----:B------:R-:W0:Y:S01]  /*2250*/  LDGDEPBAR ;  /* 0x00000000000079af */ /* 0x000e220000000000 */
[----:B-1----:R-:W-:-:S04]  /*2260*/  LEA R2, P5, R4, c[0x0][0x1f0], 0x1 ;  /* 0x00007c0004027a11 */ /* 0x002fc800078a08ff */
[----:B------:R-:W-:Y:S01]  /*2270*/  LEA.HI.X R3, R4, c[0x0][0x1f4], R0, 0x1, P5 ;  /* 0x00007d0004037a11 */ /* 0x000fe200028f0c00 */
[----:B------:R-:W-:Y:S01]  /*2280*/  IMAD R0, R20, c[0x0][0x288], RZ ;  /* 0x0000a20014007a24 */ /* 0x000fe200078e02ff */
[----:B------:R-:W-:Y:S02]  /*2290*/  ISETP.GE.AND P5, PT, R25, c[0x0][0x1fc], PT ;  /* 0x00007f0019007a0c */ /* 0x000fe40003fa6270 */
[CC--:B------:R-:W-:Y:S01]  /*22a0*/  LEA.HI R20, R27.reuse, R248.reuse, RZ, 0x2 ;  /* 0x000000f81b147211 */ /* 0x0c0fe200078f10ff */
[----:B------:R1:W-:Y:S01]  /*22b0*/  LDGSTS.E.BYPASS.LTC128B.128 [R223+0x1b080], [R2.64], !P0 ;  /* 0x1b08000002df7fae */ /* 0x0003e2000c101d4e */
[----:B------:R-:W-:Y:S01]  /*22c0*/  ISETP.LT.OR P0, PT, R8, 0x1, P6 ;  /* 0x000000010800780c */ /* 0x000fe20003701670 */
[----:B--2---:R-:W-:Y:S01]  /*22d0*/  IMAD.WIDE.U32 R6, R84, c[0x0][0x238], R18 ;  /* 0x00008e0054067a25 */ /* 0x004fe200078e0012 */
[----:B------:R-:W-:Y:S02]  /*22e0*/  LEA.HI R18, R27, R248, RZ, 0x5 ;  /* 0x000000f81b127211 */ /* 0x000fe400078f28ff */
[----:B------:R-:W-:-:S02]  /*22f0*/  ISETP.LT.OR P6, PT, R8, 0x21, P6 ;  /* 0x000000210800780c */ /* 0x000fc400037c1670 */
[----:B------:R-:W-:-:S07]  /*2300*/  SHF.R.S32.HI R19, RZ, 0x5, R18 ;  /* 0x00000005ff137819 */ /* 0x000fce0000011412 */
[----:B------:R1:W-:Y:S01]  /*2310*/  LDGSTS.E.BYPASS.LTC128B.128 [R223+0x1d080], [R2.64+0x80], !P0 ;  /* 0x1d08008002df7fae */ /* 0x0003e2000c101d4e */
[----:B------:R-:W-:-:S04]  /*2320*/  LEA R4, P0, R252, R2, 0x1 ;  /* 0x00000002fc047211 */ /* 0x000fc800078008ff */
[----:B------:R-:W-:Y:S02]  /*2330*/  LEA.HI.X R5, R252, R3, R250, 0x1, P0 ;  /* 0x00000003fc057211 */ /* 0x000fe400000f0cfa */
[C---:B------:R-:W-:Y:S02]  /*2340*/  ISETP.LT.OR P0, PT, R8.reuse, 0x1, P5 ;  /* 0x000000010800780c */ /* 0x040fe40002f01670 */
[----:B------:R-:W-:-:S11]  /*2350*/  ISETP.LT.OR P5, PT, R8, 0x21, P5 ;  /* 0x000000210800780c */ /* 0x000fd60002fa1670 */
[----:B------:R1:W-:Y:S01]  /*2360*/  LDGSTS.E.BYPASS.LTC128B.128 [R223+0x1f080], [R2.64+0x100], !P0 ;  /* 0x1f08010002df7fae */ /* 0x0003e2000c101d4e */
[----:B------:R-:W-:Y:S02]  /*2370*/  ISETP.LT.OR P0, PT, R8, 0x21, P4 ;  /* 0x000000210800780c */ /* 0x000fe40002701670 */
[----:B------:R-:W-:Y:S01]  /*2380*/  ISETP.NE.AND P4, PT, R10, RZ, PT ;  /* 0x000000ff0a00720c */ /* 0x000fe20003f85270 */
[----:B------:R-:W-:Y:S01]  /*2390*/  IMAD R10, R84, c[0x0][0x28c], R0 ;  /* 0x0000a300540a7a24 */ /* 0x000fe200078e0200 */
[----:B------:R-:W-:-:S09]  /*23a0*/  SHF.R.S32.HI R0, RZ, 0x1f, R20 ;  /* 0x0000001fff007819 */ /* 0x000fd20000011414 */
[----:B------:R2:W-:Y:S01]  /*23b0*/  LDGSTS.E.BYPASS.LTC128B.128 [R223+0x1c080], [R4.64], !P0 ;  /* 0x1c08000004df7fae */ /* 0x0005e2000c101d4e */
[----:B------:R-:W-:Y:S02]  /*23c0*/  ISETP.GE.AND P0, PT, R12, c[0x0][0x1fc], PT ;  /* 0x00007f000c007a0c */ /* 0x000fe40003f06270 */
[----:B------:R-:W-:Y:S01]  /*23d0*/  SHF.R.S32.HI R12, RZ, 0x1f, R18 ;  /* 0x0000001fff0c7819 */ /* 0x000fe20000011412 */
[----:B------:R2:W-:Y:S01]  /*23e0*/  LDGSTS.E.BYPASS.LTC128B.128 [R223+0x1e080], [R4.64+0x80], !P6 ;  /* 0x1e08008004df7fae */ /* 0x0005e2000f101d4e */
[----:B------:R-:W-:Y:S02]  /*23f0*/  ISETP.GE.AND P6, PT, R23, c[0x0][0x1fc], PT ;  /* 0x00007f0017007a0c */ /* 0x000fe40003fc6270 */
[----:B------:R-:W-:Y:S01]  /*2400*/  SEL R23, RZ, 0x1, P0 ;  /* 0x00000001ff177807 */ /* 0x000fe20000000000 */
[----:B------:R2:W-:Y:S01]  /*2410*/  LDGSTS.E.BYPASS.LTC128B.128 [R223+0x20080], [R4.64+0x100], !P5 ;  /* 0x2008010004df7fae */ /* 0x0005e2000e901d4e */
[----:B------:R-:W-:Y:S01]  /*2420*/  ISETP.GE.AND P5, PT, R248, 0x10, PT ;  /* 0x00000010f800780c */ /* 0x000fe20003fa6270 */
[----:B-1----:R-:W-:Y:S01]  /*2430*/  IMAD.WIDE.U32 R2, R84, c[0x0][0x288], R14 ;  /* 0x0000a20054027a25 */ /* 0x002fe200078e000e */
[----:B------:R-:W-:-:S02]  /*2440*/  SHF.R.S32.HI R15, RZ, 0x2, R20 ;  /* 0x00000002ff0f7819 */ /* 0x000fc40000011414 */
[----:B------:R-:W-:Y:S01]  /*2450*/  LEA.HI R14, R27, R248, RZ, 0x7 ;  /* 0x000000f81b0e7211 */ /* 0x000fe200078f38ff */
[----:B------:R-:W-:Y:S01]  /*2460*/  IMAD.IADD R3, R3, 0x1, R10 ;  /* 0x0000000103037824 */ /* 0x000fe200078e020a */
[----:B------:R-:W-:Y:S02]  /*2470*/  LEA.HI R0, R0, R15, RZ, 0x3 ;  /* 0x0000000f00007211 */ /* 0x000fe400078f18ff */
[----:B------:R-:W-:Y:S01]  /*2480*/  SHF.R.S32.HI R14, RZ, 0x7, R14 ;  /* 0x00000007ff0e7819 */ /* 0x000fe2000001140e */
[----:B------:R-:W-:Y:S01]  /*2490*/  IMAD.WIDE.U32 R240, R21, c[0x0][0x290], R2 ;  /* 0x0000a40015f07a25 */ /* 0x000fe200078e0002 */
[----:B------:R-:W-:Y:S02]  /*24a0*/  LOP3.LUT R0, R0, 0xfffffff8, RZ, 0xc0, !PT ;  /* 0xfffffff800007812 */ /* 0x000fe400078ec0ff */
[----:B------:R-:W-:Y:S01]  /*24b0*/  LOP3.LUT R3, R20, 0x3ffffffc, RZ, 0xc0, !PT ;  /* 0x3ffffffc14037812 */ /* 0x000fe200078ec0ff */
[----:B------:R-:W-:Y:S01]  /*24c0*/  IMAD.SHL.U32 R10, R14, 0x8, RZ ;  /* 0x000000080e0a7824 */ /* 0x000fe200078e00ff */
[----:B------:R-:W-:Y:S01]  /*24d0*/  IADD3 R239, R241, UR4, RZ ;  /* 0x00000004f1ef7c10 */ /* 0x000fe2000fffe0ff */
[----:B------:R-:W-:Y:S01]  /*24e0*/  IMAD.IADD R15, R15, 0x1, -R0 ;  /* 0x000000010f0f7824 */ /* 0x000fe200078e0a00 */
[----:B------:R-:W-:Y:S01]  /*24f0*/  ULDC.64 UR4, c[0x0][0x240] ;  /* 0x0000900000047ab9 */ /* 0x000fe20000000a00 */
[----:B------:R-:W-:Y:S01]  /*2500*/  IMAD.IADD R0, R11, 0x1, -R9 ;  /* 0x000000010b007824 */ /* 0x000fe200078e0a09 */
[----:B------:R-:W-:Y:S01]  /*2510*/  LEA.HI R9, R12, R19, RZ, 0x2 ;  /* 0x000000130c097211 */ /* 0x000fe200078f10ff */
[----:B------:R-:W-:Y:S01]  /*2520*/  IMAD.IADD R11, R7, 0x1, R13 ;  /* 0x00000001070b7824 */ /* 0x000fe200078e020d */
[----:B------:R-:W-:Y:S01]  /*2530*/  LOP3.LUT R13, R10, 0x8, RZ, 0xc0, !PT ;  /* 0x000000080a0d7812 */ /* 0x000fe200078ec0ff */
[----:B------:R-:W-:Y:S01]  /*2540*/  IMAD.MOV.U32 R10, RZ, RZ, R6 ;  /* 0x000000ffff0a7224 */ /* 0x000fe200078e0006 */
[----:B------:R-:W-:Y:S01]  /*2550*/  LOP3.LUT R8, R9, 0xfffffffc, RZ, 0xc0, !PT ;  /* 0xfffffffc09087812 */ /* 0x000fe200078ec0ff */
[----:B------:R-:W-:Y:S01]  /*2560*/  UIMAD UR4, UR11, UR4, URZ ;  /* 0x000000040b0472a4 */ /* 0x000fe2000f8e023f */
[----:B--2---:R-:W-:Y:S01]  /*2570*/  IADD3 R5, P0, R240, UR16, RZ ;  /* 0x00000010f0057c10 */ /* 0x004fe2000ff1e0ff */
[----:B------:R-:W-:Y:S01]  /*2580*/  IMAD.WIDE.U32 R244, R21, c[0x0][0x240], R10 ;  /* 0x0000900015f47a25 */ /* 0x000fe200078e000a */
[----:B------:R-:W-:Y:S01]  /*2590*/  LOP3.LUT R12, R17, 0xfffffff0, RZ, 0xc0, !PT ;  /* 0xfffffff0110c7812 */ /* 0x000fe200078ec0ff */
[----:B------:R-:W-:-:S02]  /*25a0*/  UIMAD UR16, UR12, UR5, UR4 ;  /* 0x000000050c1072a4 */ /* 0x000fc4000f8e0204 */
[----:B------:R-:W-:Y:S01]  /*25b0*/  IMAD.IADD R16, R19, 0x1, -R8 ;  /* 0x0000000113107824 */ /* 0x000fe200078e0a08 */
[----:B------:R-:W-:Y:S01]  /*25c0*/  UIADD3 UR5, UR8, -UR9, URZ ;  /* 0x8000000908057290 */ /* 0x000fe2000fffe03f */
[----:B------:R-:W-:Y:S01]  /*25d0*/  IMAD.SHL.U32 R8, R15, 0x10, RZ ;  /* 0x000000100f087824 */ /* 0x000fe200078e00ff */
[----:B------:R-:W-:Y:S01]  /*25e0*/  UP2UR UR12, UPR, URZ, 0x2 ;  /* 0x000000023f0c7883 */ /* 0x000fe20008000000 */
[C---:B------:R-:W-:Y:S01]  /*25f0*/  IMAD.SHL.U32 R7, R16.reuse, 0x100, RZ ;  /* 0x0000010010077824 */ /* 0x040fe200078e00ff */
[----:B------:R-:W-:Y:S01]  /*2600*/  LEA.HI R4, R16, R16, RZ, 0x1 ;  /* 0x0000001010047211 */ /* 0x000fe200078f08ff */
[----:B------:R-:W-:Y:S01]  /*2610*/  UMOV UR4, URZ ;  /* 0x0000003f00047c82 */ /* 0x000fe20008000000 */
[----:B------:R-:W-:Y:S01]  /*2620*/  LOP3.LUT R6, R13, 0x70, R8, 0xf8, !PT ;  /* 0x000000700d067812 */ /* 0x000fe200078ef808 */
[----:B------:R-:W-:Y:S01]  /*2630*/  IMAD.IADD R8, R248, 0x1, -R3 ;  /* 0x00000001f8087824 */ /* 0x000fe200078e0a03 */
[----:B------:R-:W-:Y:S01]  /*2640*/  IADD3.X R3, R239, UR18, RZ, P0, !PT ;  /* 0x00000012ef037c10 */ /* 0x000fe200087fe4ff */
[----:B------:R-:W-:Y:S01]  /*2650*/  IMAD.SHL.U32 R2, R4, 0x100, RZ ;  /* 0x0000010004027824 */ /* 0x000fe200078e00ff */
[----:B------:R-:W-:Y:S01]  /*2660*/  LOP3.LUT R9, R6, 0x100, R7, 0xf8, !PT ;  /* 0x0000010006097812 */ /* 0x000fe200078ef807 */
[----:B------:R-:W-:Y:S01]  /*2670*/  UP2UR UR18, UPR, URZ, 0x1 ;  /* 0x000000013f127883 */ /* 0x000fe20008000000 */
[C---:B------:R-:W-:Y:S01]  /*2680*/  LEA R4, P0, R5.reuse, c[0x0][0x280], 0x2 ;  /* 0x0000a00005047a11 */ /* 0x040fe200078010ff */
[----:B------:R-:W-:Y:S01]  /*2690*/  UISETP.GE.AND UP0, UPT, UR6, 0x12, UPT ;  /* 0x000000120600788c */ /* 0x000fe2000bf06270 */
[----:B------:R-:W-:Y:S01]  /*26a0*/  LOP3.LUT R7, R2, 0x7ffffe00, RZ, 0xc0, !PT ;  /* 0x7ffffe0002077812 */ /* 0x000fe200078ec0ff */
[----:B------:R-:W-:Y:S01]  /*26b0*/  IMAD.IADD R2, R248, 0x1, -R12 ;  /* 0x00000001f8027824 */ /* 0x000fe200078e0a0c */
[----:B------:R-:W-:Y:S01]  /*26c0*/  SHF.R.U32.HI R6, RZ, 0x3, R9 ;  /* 0x00000003ff067819 */ /* 0x000fe20000011609 */
[----:B------:R-:W-:Y:S01]  /*26d0*/  UMOV UR11, 0x1 ;  /* 0x00000001000b7882 */ /* 0x000fe20000000000 */
[----:B------:R-:W-:Y:S01]  /*26e0*/  LEA.HI.X R5, R5, c[0x0][0x284], R3, 0x2, P0 ;  /* 0x0000a10005057a11 */ /* 0x000fe200000f1403 */
[----:B------:R-:W-:Y:S01]  /*26f0*/  IMAD R7, R8, 0x2, R7 ;  /* 0x0000000208077824 */ /* 0x000fe200078e0207 */
[----:B------:R-:W-:Y:S01]  /*2700*/  LOP3.LUT R3, R9, 0x28, R6, 0x78, !PT ;  /* 0x0000002809037812 */ /* 0x000fe200078e7806 */
[----:B------:R-:W-:Y:S01]  /*2710*/  IMAD.SHL.U32 R6, R2, 0x10, RZ ;  /* 0x0000001002067824 */ /* 0x000fe200078e00ff */
[----:B------:R-:W-:Y:S01]  /*2720*/  LOP3.LUT P0, RZ, R15, 0x1, RZ, 0xc0, !PT ;  /* 0x000000010fff7812 */ /* 0x000fe2000780c0ff */
[----:B------:R-:W-:Y:S01]  /*2730*/  @!P5 IMAD.SHL.U32 R8, R248, 0x10, RZ ;  /* 0x00000010f808d824 */ /* 0x000fe200078e00ff */
[----:B------:R-:W-:Y:S01]  /*2740*/  LEA.HI R9, R14, R14, RZ, 0x1 ;  /* 0x0000000e0e097211 */ /* 0x000fe200078f08ff */
[----:B------:R-:W-:Y:S01]  /*2750*/  IMAD.IADD R7, R7, 0x1, R3 ;  /* 0x0000000107077824 */ /* 0x000fe200078e0203 */
[----:B------:R-:W-:Y:S01]  /*2760*/  LOP3.LUT R6, R6, 0xf0, RZ, 0xc0, !PT ;  /* 0x000000f006067812 */ /* 0x000fe200078ec0ff */
[----:B------:R-:W-:Y:S01]  /*2770*/  IMAD.SHL.U32 R3, R19, 0x100, RZ ;  /* 0x0000010013037824 */ /* 0x000fe200078e00ff */
[----:B------:R1:W-:Y:S01]  /*2780*/  @!P5 LDGSTS.E.BYPASS.LTC128B.128 [R8+0x21280], [R4.64] ;  /* 0x212800000408dfae */ /* 0x0003e2000b901d4e */
[----:B------:R-:W-:Y:S01]  /*2790*/  IMAD.SHL.U32 R221, R7, 0x2, RZ ;  /* 0x0000000207dd7824 */ /* 0x000fe200078e00ff */
[----:B------:R-:W-:Y:S01]  /*27a0*/  ISETP.GE.AND P5, PT, R25, c[0x0][0x1fc], PT ;  /* 0x00007f0019007a0c */ /* 0x000fe20003fa6270 */
[----:B------:R-:W-:Y:S01]  /*27b0*/  IMAD.SHL.U32 R211, R2, 0x2, RZ ;  /* 0x0000000202d37824 */ /* 0x000fe200078e00ff */
[----:B------:R-:W-:Y:S01]  /*27c0*/  LOP3.LUT R12, R6, 0x100, R3, 0xf8, !PT ;  /* 0x00000100060c7812 */ /* 0x000fe200078ef803 */
[----:B------:R-:W0:Y:S01]  /*27d0*/  LDGDEPBAR ;  /* 0x00000000000079af */ /* 0x000e220000000000 */
[----:B------:R-:W-:Y:S01]  /*27e0*/  LOP3.LUT R3, R18, 0xffffffe0, RZ, 0xc0, !PT ;  /* 0xffffffe012037812 */ /* 0x000fe200078ec0ff */
[----:B------:R-:W-:Y:S01]  /*27f0*/  UP2UR UR8, UPR, URZ, 0x1 ;  /* 0x000000013f087883 */ /* 0x000fe20008000000 */
[----:B------:R-:W-:Y:S01]  /*2800*/  IADD3 R222, R221, 0x215a0, RZ ;  /* 0x000215a0ddde7810 */ /* 0x000fe20007ffe0ff */
[----:B------:R-:W0:Y:S01]  /*2810*/  LDGDEPBAR ;  /* 0x00000000000079af */ /* 0x000e220000000000 */
[----:B------:R-:W-:Y:S01]  /*2820*/  SHF.R.U32.HI R214, RZ, 0x3, R12 ;  /* 0x00000003ffd67819 */ /* 0x000fe2000001160c */
[----:B------:R-:W-:Y:S01]  /*2830*/  IMAD.IADD R3, R248, 0x1, -R3 ;  /* 0x00000001f8037824 */ /* 0x000fe200078e0a03 */
[----:B------:R-:W-:Y:S01]  /*2840*/  IADD3 R246, R245, UR16, RZ ;  /* 0x00000010f5f67c10 */ /* 0x000fe2000fffe0ff */
[----:B------:R-:W-:Y:S01]  /*2850*/  UISETP.GE.AND UP1, UPT, UR6, 0x42, UPT ;  /* 0x000000420600788c */ /* 0x000fe2000bf26270 */
[----:B------:R-:W-:-:S02]  /*2860*/  LOP3.LUT R214, R214, 0x38, RZ, 0xc0, !PT ;  /* 0x00000038d6d67812 */ /* 0x000fc400078ec0ff */
[----:B-1----:R-:W-:Y:S02]  /*2870*/  SHF.R.S32.HI R5, RZ, 0x1f, R2 ;  /* 0x0000001fff057819 */ /* 0x002fe40000011402 */
[----:B------:R-:W-:Y:S02]  /*2880*/  IADD3 R4, R221, 0x21480, RZ ;  /* 0x00021480dd047810 */ /* 0x000fe40007ffe0ff */
[----:B------:R-:W-:Y:S02]  /*2890*/  LEA.HI R213, R5, R2, RZ, 0x3 ;  /* 0x0000000205d57211 */ /* 0x000fe400078f18ff */
[----:B------:R-:W-:Y:S02]  /*28a0*/  SHF.R.S32.HI R5, RZ, 0x1f, R3 ;  /* 0x0000001fff057819 */ /* 0x000fe40000011403 */
[----:B------:R-:W-:Y:S02]  /*28b0*/  @P0 IADD3 R222, R4, 0xe0, RZ ;  /* 0x000000e004de0810 */ /* 0x000fe40007ffe0ff */
[C---:B------:R-:W-:Y:S01]  /*28c0*/  LOP3.LUT R4, R213.reuse, 0xfffffff8, RZ, 0xc0, !PT ;  /* 0xfffffff8d5047812 */ /* 0x040fe200078ec0ff */
[----:B------:R-:W-:Y:S01]  /*28d0*/  IMAD.SHL.U32 R213, R213, 0x40, RZ ;  /* 0x00000040d5d57824 */ /* 0x000fe200078e00ff */
[----:B------:R-:W-:-:S02]  /*28e0*/  LEA.HI R5, R5, R3, RZ, 0x2 ;  /* 0x0000000305057211 */ /* 0x000fc400078f10ff */
[----:B------:R-:W-:Y:S01]  /*28f0*/  LOP3.LUT R8, R6, R13, RZ, 0xfc, !PT ;  /* 0x0000000d06087212 */ /* 0x000fe200078efcff */
[----:B------:R-:W-:Y:S01]  /*2900*/  IMAD.IADD R7, R2, 0x1, -R4 ;  /* 0x0000000102077824 */ /* 0x000fe200078e0a04 */
[----:B------:R-:W-:Y:S01]  /*2910*/  SEL R13, RZ, 0xffffffff, P6 ;  /* 0xffffffffff0d7807 */ /* 0x000fe20003000000 */
[----:B------:R-:W-:Y:S01]  /*2920*/  IMAD.SHL.U32 R4, R22, 0x40, RZ ;  /* 0x0000004016047824 */ /* 0x000fe200078e00ff */
[----:B------:R-:W-:Y:S01]  /*2930*/  LOP3.LUT P6, RZ, R2, 0x2, RZ, 0xc0, !PT ;  /* 0x0000000202ff7812 */ /* 0x000fe200078cc0ff */
[----:B------:R-:W-:Y:S01]  /*2940*/  IMAD.SHL.U32 R6, R24, 0x8, RZ ;  /* 0x0000000818067824 */ /* 0x000fe200078e00ff */
[----:B------:R-:W-:Y:S01]  /*2950*/  LOP3.LUT R2, R5, 0x7ffffffc, RZ, 0xc0, !PT ;  /* 0x7ffffffc05027812 */ /* 0x000fe200078ec0ff */
[----:B------:R-:W-:Y:S01]  /*2960*/  CS2R R24, SRZ ;  /* 0x0000000000187805 */ /* 0x000fe2000001ff00 */
[----:B------:R-:W-:Y:S02]  /*2970*/  LOP3.LUT R211, R8, 0x18, R211, 0x78, !PT ;  /* 0x0000001808d37812 */ /* 0x000fe400078e78d3 */
[----:B------:R-:W-:Y:S01]  /*2980*/  LOP3.LUT R213, R213, 0xfffffe00, RZ, 0xc0, !PT ;  /* 0xfffffe00d5d57812 */ /* 0x000fe200078ec0ff */
[----:B------:R-:W-:Y:S01]  /*2990*/  IMAD.IADD R10, R3, 0x1, -R2 ;  /* 0x00000001030a7824 */ /* 0x000fe200078e0a02 */
[----:B------:R-:W-:Y:S01]  /*29a0*/  LOP3.LUT R2, R4, 0x1c0, RZ, 0xc0, !PT ;  /* 0x000001c004027812 */ /* 0x000fe200078ec0ff */
[----:B------:R-:W-:Y:S01]  /*29b0*/  IMAD.SHL.U32 R4, R0, 0x20, RZ ;  /* 0x0000002000047824 */ /* 0x000fe200078e00ff */
[----:B------:R-:W-:Y:S01]  /*29c0*/  LOP3.LUT P0, RZ, R22, 0x2, RZ, 0xc0, !PT ;  /* 0x0000000216ff7812 */ /* 0x000fe2000780c0ff */
[----:B------:R-:W-:Y:S01]  /*29d0*/  IMAD.SHL.U32 R3, R16, 0x10, RZ ;  /* 0x0000001010037824 */ /* 0x000fe200078e00ff */
[----:B------:R-:W-:Y:S01]  /*29e0*/  LOP3.LUT R8, R2, 0x8, R26, 0xf8, !PT ;  /* 0x0000000802087812 */ /* 0x000fe200078ef81a */
[----:B------:R-:W-:Y:S01]  /*29f0*/  IMAD.SHL.U32 R211, R211, 0x2, RZ ;  /* 0x00000002d3d37824 */ /* 0x000fe200078e00ff */
[----:B------:R-:W-:-:S02]  /*2a00*/  LOP3.LUT R4, R4, 0x20, RZ, 0xc0, !PT ;  /* 0x0000002004047812 */ /* 0x000fc400078ec0ff */
[----:B------:R-:W-:Y:S02]  /*2a10*/  LEA.HI.SX32 R224, R5, R3, 0x1e ;  /* 0x0000000305e07211 */ /* 0x000fe400078ff2ff */
[----:B------:R-:W-:Y:S01]  /*2a20*/  LOP3.LUT R11, R4, 0x18, R6, 0xf8, !PT ;  /* 0x00000018040b7812 */ /* 0x000fe200078ef806 */
[----:B------:R-:W-:Y:S01]  /*2a30*/  IMAD.SHL.U32 R4, R0, 0x8, RZ ;  /* 0x0000000800047824 */ /* 0x000fe200078e00ff */
[----:B------:R-:W-:Y:S02]  /*2a40*/  LOP3.LUT R3, R2, 0x30, R3, 0xf8, !PT ;  /* 0x0000003002037812 */ /* 0x000fe400078ef803 */
[----:B------:R-:W-:Y:S02]  /*2a50*/  SHF.R.U32.HI R5, RZ, 0x3, R2 ;  /* 0x00000003ff057819 */ /* 0x000fe40000011602 */
[----:B------:R-:W-:Y:S01]  /*2a60*/  LOP3.LUT R6, R4, 0x8, RZ, 0xc0, !PT ;  /* 0x0000000804067812 */ /* 0x000fe200078ec0ff */
[----:B------:R-:W-:Y:S01]  /*2a70*/  IMAD.SHL.U32 R4, R13, 0x2, RZ ;  /* 0x000000020d047824 */ /* 0x000fe200078e00ff */
[----:B------:R-:W-:-:S02]  /*2a80*/  LOP3.LUT R2, R9, 0x1ffffffe, RZ, 0xc0, !PT ;  /* 0x1ffffffe09027812 */ /* 0x000fc400078ec0ff */
[----:B------:R-:W-:Y:S02]  /*2a90*/  LOP3.LUT R9, R3, 0x8, R26, 0xf8, !PT ;  /* 0x0000000803097812 */ /* 0x000fe400078ef81a */
[-C--:B------:R-:W-:Y:S01]  /*2aa0*/  LOP3.LUT R3, R8, R5.reuse, RZ, 0x3c, !PT ;  /* 0x0000000508037212 */ /* 0x080fe200078e3cff */
[----:B------:R-:W-:Y:S01]  /*2ab0*/  IMAD.IADD R2, R14, 0x1, -R2 ;  /* 0x000000010e027824 */ /* 0x000fe200078e0a02 */
[----:B------:R-:W-:Y:S01]  /*2ac0*/  LOP3.LUT R8, R4, 0x2, R23, 0xe2, !PT ;  /* 0x0000000204087812 */ /* 0x000fe200078ee217 */
[----:B------:R-:W-:Y:S01]  /*2ad0*/  IMAD.SHL.U32 R4, R7, 0x40, RZ ;  /* 0x0000004007047824 */ /* 0x000fe200078e00ff */
[----:B------:R-:W-:Y:S01]  /*2ae0*/  SEL R208, R217, 0xfffffff0, !P0 ;  /* 0xfffffff0d9d07807 */ /* 0x000fe20004000000 */
[----:B------:R-:W-:Y:S01]  /*2af0*/  IMAD R13, R2, 0x4, R10 ;  /* 0x00000004020d7824 */ /* 0x000fe200078e020a */
[----:B------:R-:W-:Y:S01]  /*2b00*/  LOP3.LUT R2, R9, R5, RZ, 0x3c, !PT ;  /* 0x0000000509027212 */ /* 0x000fe200078e3cff */
[----:B------:R-:W-:Y:S01]  /*2b10*/  IMAD R3, R14, 0x200, R3 ;  /* 0x000002000e037824 */ /* 0x000fe200078e0203 */
[----:B------:R-:W-:Y:S01]  /*2b20*/  LOP3.LUT R4, R4, 0x1c0, RZ, 0xc0, !PT ;  /* 0x000001c004047812 */ /* 0x000fe200078ec0ff */
[----:B------:R-:W-:Y:S01]  /*2b30*/  IMAD.MOV.U32 R14, RZ, RZ, 0x20 ;  /* 0x00000020ff0e7424 */ /* 0x000fe200078e00ff */
[----:B------:R-:W-:Y:S01]  /*2b40*/  LOP3.LUT P0, RZ, R22, 0x4, RZ, 0xc0, !PT ;  /* 0x0000000416ff7812 */ /* 0x000fe2000780c0ff */
[----:B------:R-:W-:Y:S01]  /*2b50*/  IMAD R219, R0, 0x200, R2 ;  /* 0x0000020000db7824 */ /* 0x000fe200078e0202 */
[----:B------:R-:W-:Y:S01]  /*2b60*/  SHF.R.U32.HI R5, RZ, 0x3, R4 ;  /* 0x00000003ff057819 */ /* 0x000fe20000011604 */
[----:B------:R-:W-:Y:S01]  /*2b70*/  IMAD R2, R16, 0x400, R213 ;  /* 0x0000040010027824 */ /* 0x000fe200078e02d5 */
[----:B------:R-:W-:Y:S01]  /*2b80*/  SEL R209, R14, 0xffffffe0, !P0 ;  /* 0xffffffe00ed17807 */ /* 0x000fe20004000000 */
[----:B------:R-:W-:Y:S01]  /*2b90*/  CS2R R26, SRZ ;  /* 0x00000000001a7805 */ /* 0x000fe2000001ff00 */
[----:B------:R-:W-:-:S02]  /*2ba0*/  LOP3.LUT R0, R5, R4, R6, 0x1e, !PT ;  /* 0x0000000405007212 */ /* 0x000fc400078e1e06 */
[----:B------:R-:W-:Y:S02]  /*2bb0*/  SEL R10, RZ, 0x4, P5 ;  /* 0x00000004ff0a7807 */ /* 0x000fe40002800000 */
[C---:B------:R-:W-:Y:S01]  /*2bc0*/  LOP3.LUT P5, RZ, R7.reuse, 0x4, RZ, 0xc0, !PT ;  /* 0x0000000407ff7812 */ /* 0x040fe200078ac0ff */
[----:B------:R-:W-:Y:S01]  /*2bd0*/  IMAD.IADD R216, R2, 0x1, R0 ;  /* 0x0000000102d87824 */ /* 0x000fe200078e0200 */
[----:B------:R-:W-:Y:S01]  /*2be0*/  LOP3.LUT P0, RZ, R7, 0x2, RZ, 0xc0, !PT ;  /* 0x0000000207ff7812 */ /* 0x000fe2000780c0ff */
[----:B------:R-:W-:Y:S01]  /*2bf0*/  IMAD.SHL.U32 R0, R3, 0x2, RZ ;  /* 0x0000000203007824 */ /* 0x000fe200078e00ff */
[----:B------:R-:W-:Y:S01]  /*2c00*/  LOP3.LUT R4, R5, R11, R4, 0x1e, !PT ;  /* 0x0000000b05047212 */ /* 0x000fe200078e1e04 */
[----:B------:R-:W-:Y:S01]  /*2c10*/  IMAD.SHL.U32 R215, R216, 0x2, RZ ;  /* 0x00000002d8d77824 */ /* 0x000fe200078e00ff */
[----:B------:R-:W-:Y:S01]  /*2c20*/  SEL R212, R212, 0xe0, !P6 ;  /* 0x000000e0d4d47807 */ /* 0x000fe20007000000 */
[----:B------:R-:W-:Y:S01]  /*2c30*/  IMAD.SHL.U32 R3, R13, 0x2, RZ ;  /* 0x000000020d037824 */ /* 0x000fe200078e00ff */
[----:B------:R-:W-:Y:S01]  /*2c40*/  LOP3.LUT R213, R4, R213, RZ, 0xfc, !PT ;  /* 0x000000d504d57212 */ /* 0x000fe200078efcff */
[--C-:B------:R-:W-:Y:S01]  /*2c50*/  IMAD R208, R208, 0x2, R0.reuse ;  /* 0x00000002d0d07824 */ /* 0x100fe200078e0200 */
[----:B------:R-:W-:Y:S01]  /*2c60*/  SEL R217, R217, 0xfffffff0, !P0 ;  /* 0xfffffff0d9d97807 */ /* 0x000fe20004000000 */
[----:B------:R-:W-:Y:S01]  /*2c70*/  IMAD R210, R209, 0x2, R0 ;  /* 0x00000002d1d27824 */ /* 0x000fe200078e0200 */
[----:B------:R-:W-:Y:S01]  /*2c80*/  SEL R2, R14, 0xffffffe0, !P5 ;  /* 0xffffffe00e027807 */ /* 0x000fe20006800000 */
[----:B------:R-:W-:Y:S01]  /*2c90*/  IMAD R212, R212, 0x2, R211 ;  /* 0x00000002d4d47824 */ /* 0x000fe200078e02d3 */
[----:B------:R-:W-:Y:S01]  /*2ca0*/  IADD3 R215, R215, 0x1b080, RZ ;  /* 0x0001b080d7d77810 */ /* 0x000fe20007ffe0ff */
[----:B------:R-:W-:Y:S01]  /*2cb0*/  IMAD R209, R209, 0x2, R208 ;  /* 0x00000002d1d17824 */ /* 0x000fe200078e02d0 */
[----:B------:R-:W-:Y:S01]  /*2cc0*/  LOP3.LUT R214, R214, R12, R6, 0x1e, !PT ;  /* 0x0000000cd6d67212 */ /* 0x000fe200078e1e06 */
[----:B------:R-:W-:Y:S01]  /*2cd0*/  IMAD.IADD R218, R216, 0x1, R2 ;  /* 0x00000001d8da7824 */ /* 0x000fe200078e0202 */
[----:B------:R-:W-:Y:S01]  /*2ce0*/  IADD3 R4, -R3, UR20, RZ ;  /* 0x0000001403047c10 */ /* 0x000fe2000fffe1ff */
[----:B------:R-:W-:Y:S01]  /*2cf0*/  IMAD R215, R2, 0x2, R215 ;  /* 0x0000000202d77824 */ /* 0x000fe200078e02d7 */
[----:B------:R-:W-:Y:S01]  /*2d00*/  LOP3.LUT R225, R8, R10, RZ, 0xfc, !PT ;  /* 0x0000000a08e17212 */ /* 0x000fe200078efcff */
[----:B------:R-:W-:Y:S01]  /*2d10*/  IMAD.IADD R220, R216, 0x1, R217 ;  /* 0x00000001d8dc7824 */ /* 0x000fe200078e02d9 */
[----:B------:R-:W-:-:S02]  /*2d20*/  LEA R214, R214, 0x23c80, 0x1 ;  /* 0x00023c80d6d67811 */ /* 0x000fc400078e08ff */
[C---:B------:R-:W-:Y:S02]  /*2d30*/  IADD3 R237, -R3.reuse, UR21, RZ ;  /* 0x0000001503ed7c10 */ /* 0x040fe4000fffe1ff */
[----:B------:R-:W-:Y:S02]  /*2d40*/  IADD3 R236, -R3, UR6, RZ ;  /* 0x0000000603ec7c10 */ /* 0x000fe4000fffe1ff */
[C---:B------:R-:W-:Y:S02]  /*2d50*/  IADD3 R226, R4.reuse, c[0x0][0x2a4], RZ ;  /* 0x0000a90004e27a10 */ /* 0x040fe40007ffe0ff */
[----:B------:R-:W-:Y:S02]  /*2d60*/  IADD3 R227, R4, UR17, RZ ;  /* 0x0000001104e37c10 */ /* 0x000fe4000fffe0ff */
[----:B------:R-:W-:Y:S02]  /*2d70*/  LEA R213, R213, 0x80, 0x1 ;  /* 0x00000080d5d57811 */ /* 0x000fe400078e08ff */
[----:B------:R-:W-:-:S02]  /*2d80*/  ISETP.LE.AND P0, PT, R249, c[0x0][0x2a8], PT ;  /* 0x0000aa00f9007a0c */ /* 0x000fc40003f03270 */
.L_x_963:
        /* <DEDUP_REMOVED lines=15> */
[----:B------:R-:W-:Y:S01]  /*2e80*/  LDSM.16.M88.2 R2, [R0+0x80] ;  /* 0x000080000002783b */ /* 0x000fe20000000100 */
[----:B------:R-:W-:Y:S03]  /*2e90*/  UMOV UR6, UR13 ;  /* 0x0000000d00067c82 */ /* 0x000fe60008000000 */
        /* <DEDUP_REMOVED lines=148> */
[----:B------:R1:W1:Y:S03]  /*37e0*/  MUFU.TANH R190, R7 ;  /* 0x0000000700be7308 */ /* 0x0002660000002400 */
[----:B------:R-:W-:Y:S01]  /*37f0*/  MOV R3, UR13 ;  /* 0x0000000d00037c02 */ /* 0x000fe20008000f00 */
[----:B---3--:R-:W3:Y:S01]  /*3800*/  LDSM.16.M88.2 R4, [R209+0x7080] ;  /* 0x00708000d104783b */ /* 0x008ee20000000100 */
[-C--:B------:R-:W-:Y:S02]  /*3810*/  LEA R2, R2, R224.reuse, 0x6 ;  /* 0x000000e002027211 */ /* 0x080fe400078e30ff */
[----:B------:R-:W-:Y:S03]  /*3820*/  LEA R3, R3, R224, 0x6 ;  /* 0x000000e003037211 */ /* 0x000fe600078e30ff */
[----:B------:R1:W1:Y:S01]  /*3830*/  MUFU.TANH R200, R8 ;  /* 0x0000000800c87308 */ /* 0x0002620000002400 */
[----:B------:R1:W1:Y:S01]  /*3840*/  LDS R172, [R2.X4+0x21080] ;  /* 0x0210800002ac7984 */ /* 0x0002620000004800 */
[-C--:B------:R-:W-:Y:S02]  /*3850*/  IADD3 R110, R226, R3.reuse, RZ ;  /* 0x00000003e26e7210 */ /* 0x080fe40007ffe0ff */
[----:B------:R-:W-:Y:S01]  /*3860*/  IADD3 R109, R227, R3, RZ ;  /* 0x00000003e36d7210 */ /* 0x000fe20007ffe0ff */
[----:B------:R1:W1:Y:S01]  /*3870*/  LDS R111, [R2.X4+0x210a0] ;  /* 0x0210a000026f7984 */ /* 0x0002620000004800 */
[----:B------:R-:W-:Y:S01]  /*3880*/  FMUL.FTZ R16, R16, c[0x0][0x2b4] ;  /* 0x0000ad0010107a20 */ /* 0x000fe20000410000 */
[----:B------:R-:W-:Y:S01]  /*3890*/  IMNMX R110, R237, R110, PT ;  /* 0x0000006eed6e7217 */ /* 0x000fe20003800200 */
[----:B------:R-:W-:Y:S02]  /*38a0*/  FMUL.FTZ R17, R17, c[0x0][0x2b4] ;  /* 0x0000ad0011117a20 */ /* 0x000fe40000410000 */
[----:B------:R1:W1:Y:S01]  /*38b0*/  MUFU.TANH R198, R9 ;  /* 0x0000000900c67308 */ /* 0x0002620000002400 */
[----:B------:R-:W-:Y:S02]  /*38c0*/  FMUL.FTZ R18, R18, c[0x0][0x2b4] ;  /* 0x0000ad0012127a20 */ /* 0x000fe40000410000 */
[----:B------:R-:W-:Y:S07]  /*38d0*/  FMUL.FTZ R19, R19, c[0x0][0x2b4] ;  /* 0x0000ad0013137a20 */ /* 0x000fee0000410000 */
[----:B------:R1:W1:Y:S10]  /*38e0*/  MUFU.TANH R187, R10 ;  /* 0x0000000a00bb7308 */ /* 0x0002740000002400 */
[----:B------:R1:W1:Y:S01]  /*38f0*/  MUFU.TANH R186, R11 ;  /* 0x0000000b00ba7308 */ /* 0x0002620000002400 */
[----:B---3--:R-:W-:Y:S09]  /*3900*/  HMMA.16816.F32 R20, R104, R4, R20 ;  /* 0x000000046814723c */ /* 0x008ff20000001814 */
[----:B------:R3:W1:Y:S10]  /*3910*/  MUFU.TANH R196, R12 ;  /* 0x0000000c00c47308 */ /* 0x0006740000002400 */
[----:B------:R3:W1:Y:S05]  /*3920*/  MUFU.TANH R195, R13 ;  /* 0x0000000d00c37308 */ /* 0x00066a0000002400 */
[----:B------:R-:W-:Y:S05]  /*3930*/  FMUL.FTZ R20, R20, c[0x0][0x2b4] ;  /* 0x0000ad0014147a20 */ /* 0x000fea0000410000 */
        /* <DEDUP_REMOVED lines=14> */
[----:B-12-4-:R-:W-:Y:S01]  /*3a20*/  IADD3 R2, R3, UR5, RZ ;  /* 0x0000000503027c10 */ /* 0x016fe2000fffe0ff */
[----:B------:R-:W-:Y:S03]  /*3a30*/  BSSY B0, `(.L_x_954) ;  /* 0x000000e000007945 */ /* 0x000fe60003800000 */
        /* <DEDUP_REMOVED lines=9> */
.L_x_955:
[----:B------:R-:W-:Y:S11]  /*3ad0*/  ISETP.NE.AND P0, PT, R249, c[0x0][0x2a8], PT ;  /* 0x0000aa00f9007a0c */ /* 0x000ff60003f05270 */
[----:B------:R-:W-:Y:S02]  /*3ae0*/  @!UPT UIADD3 URZ, URZ, URZ, URZ ;  /* 0x0000003f3f3ff290 */ /* 0x000fe4000fffe03f */
[----:B------:R-:W-:Y:S05]  /*3af0*/  @P0 IMAD.HI.U32 R4, R2, c[0x0][0x2ac], RZ ;  /* 0x0000ab0002040a27 */ /* 0x000fea00078e00ff */
[----:B------:R-:W-:Y:S02]  /*3b00*/  @P0 SHF.R.U32.HI R2, RZ, c[0x0][0x2b0], R4 ;  /* 0x0000ac00ff020a19 */ /* 0x000fe40000011604 */
.L_x_956:
[----:B------:R-:W-:Y:S05]  /*3b10*/  BSYNC B0 ;  /* 0x0000000000007941 */ /* 0x000fea0003800000 */
.L_x_954:
[----:B------:R-:W-:Y:S05]  /*3b20*/  IMAD R2, R2, c[0x0][0x2a8], R236 ;  /* 0x0000aa0002027a24 */ /* 0x000fea00078e02ec */
[----:B------:R-:W-:Y:S02]  /*3b30*/  IADD3 R4, R2, c[0x0][0x2a8], RZ ;  /* 0x0000aa0002047a10 */ /* 0x000fe40007ffe0ff */
[----:B------:R-:W-:Y:S02]  /*3b40*/  IMNMX R109, R109, R2, !PT ;  /* 0x000000026d6d7217 */ /* 0x000fe40007800200 */
[----:B------:R-:W-:Y:S02]  /*3b50*/  IMNMX R110, R110, R4, PT ;  /* 0x000000046e6e7217 */ /* 0x000fe40003800200 */
.L_x_953:
[----:B-12-4-:R-:W-:Y:S05]  /*3b60*/  IADD3 R2, R3, 0x8, RZ ;  /* 0x0000000803027810 */ /* 0x016fea0007ffe0ff */
        /* <DEDUP_REMOVED lines=15> */
.L_x_959:
[----:B------:R-:W-:Y:S11]  /*3c60*/  ISETP.NE.AND P0, PT, R249, c[0x0][0x2a8], PT ;  /* 0x0000aa00f9007a0c */ /* 0x000ff60003f05270 */
[----:B------:R-:W-:Y:S02]  /*3c70*/  @!UPT UIADD3 URZ, URZ, URZ, URZ ;  /* 0x0000003f3f3ff290 */ /* 0x000fe4000fffe03f */
[----:B------:R-:W-:Y:S05]  /*3c80*/  @P0 IMAD.HI.U32 R3, R2, c[0x0][0x2ac], RZ ;  /* 0x0000ab0002030a27 */ /* 0x000fea00078e00ff */
[----:B------:R-:W-:Y:S02]  /*3c90*/  @P0 SHF.R.U32.HI R2, RZ, c[0x0][0x2b0], R3 ;  /* 0x0000ac00ff020a19 */ /* 0x000fe40000011603 */
.L_x_960:
[----:B------:R-:W-:Y:S05]  /*3ca0*/  BSYNC B0 ;  /* 0x0000000000007941 */ /* 0x000fea0003800000 */
.L_x_958:
[----:B------:R-:W-:Y:S05]  /*3cb0*/  IMAD R2, R2, c[0x0][0x2a8], R236 ;  /* 0x0000aa0002027a24 */ /* 0x000fea00078e02ec */
[----:B------:R-:W-:Y:S02]  /*3cc0*/  IADD3 R3, R2, c[0x0][0x2a8], RZ ;  /* 0x0000aa0002037a10 */ /* 0x000fe40007ffe0ff */
[----:B------:R-:W-:Y:S02]  /*3cd0*/  IMNMX R107, R107, R2, !PT ;  /* 0x000000026b6b7217 */ /* 0x000fe40007800200 */
[----:B------:R-:W-:Y:S02]  /*3ce0*/  IMNMX R108, R108, R3, PT ;  /* 0x000000036c6c7217 */ /* 0x000fe40003800200 */
.L_x_957:
        /* <DEDUP_REMOVED lines=8> */
[----:B------:R1:W2:Y:S04]  /*3d70*/  LDSM.16.M88.2 R2, [R0+0x7880] ;  /* 0x007880000002783b */ /* 0x0002a80000000100 */
[----:B------:R1:W4:Y:S04]  /*3d80*/  LDSM.16.M88.2 R8, [R0+0x8080] ;  /* 0x008080000008783b */ /* 0x0003280000000100 */
        /* <DEDUP_REMOVED lines=11> */
[----:B--2-4-:R-:W-:Y:S01]  /*3e40*/  USHF.R.S32.HI UR20, URZ, 0x1f, UR21 ;  /* 0x0000001f3f147899 */ /* 0x014fe20008011415 */
[----:B------:R-:W-:Y:S01]  /*3e50*/  IMAD.U32 R5, RZ, RZ, UR13 ;  /* 0x0000000dff057e24 */ /* 0x000fe2000f8e00ff */
[----:B------:R-:W-:Y:S01]  /*3e60*/  ULDC.64 UR16, c[0x0][0x178] ;  /* 0x00005e0000107ab9 */ /* 0x000fe20000000a00 */
[----:B------:R-:W-:Y:S01]  /*3e70*/  IMAD.MOV.U32 R6, RZ, RZ, c[0x0][0x178] ;  /* 0x00005e00ff067624 */ /* 0x000fe200078e00ff */
[----:B------:R-:W-:Y:S02]  /*3e80*/  UIMAD UR20, UR20, UR16, URZ ;  /* 0x00000010141472a4 */ /* 0x000fe4000f8e023f */
[----:B------:R-:W-:Y:S01]  /*3e90*/  @!P1 LEA R5, R5, 0x40, 0x6 ;  /* 0x0000004005059811 */ /* 0x000fe200078e30ff */
[----:B------:R-:W-:Y:S01]  /*3ea0*/  UIMAD.WIDE.U32 UR22, UR21, UR16, URZ ;  /* 0x00000010151672a5 */ /* 0x000fe2000f8e003f */
[----:B------:R-:W-:Y:S01]  /*3eb0*/  IMAD.SHL.U32 R6, R6, 0x20, RZ ;  /* 0x0000002006067824 */ /* 0x000fe200078e00ff */
[----:B------:R-:W-:Y:S01]  /*3ec0*/  UIMAD UR20, UR21, UR17, UR20 ;  /* 0x00000011151472a4 */ /* 0x000fe2000f8e0214 */
[C---:B------:R-:W-:Y:S01]  /*3ed0*/  @!P1 IADD3 R4, P0, R5.reuse, R242, RZ ;  /* 0x000000f205049210 */ /* 0x040fe20007f1e0ff */
[----:B------:R-:W-:Y:S02]  /*3ee0*/  USHF.L.U32 UR16, UR22, 0x6, URZ ;  /* 0x0000000616107899 */ /* 0x000fe4000800063f */
[----:B------:R-:W-:Y:S01]  /*3ef0*/  UIADD3 UR20, UR23, UR20, URZ ;  /* 0x0000001417147290 */ /* 0x000fe2000fffe03f */
[----:B------:R-:W-:Y:S01]  /*3f00*/  @!P1 LEA.HI.X.SX32 R5, R5, R247, 0x1, P0 ;  /* 0x000000f705059211 */ /* 0x000fe200000f0eff */
[----:B------:R-:W-:Y:S02]  /*3f10*/  UIMAD UR21, UR21, -0x40, UR9 ;  /* 0xffffffc0151578a4 */ /* 0x000fe4000f8e0209 */
[----:B------:R-:W-:Y:S01]  /*3f20*/  IADD3 R18, P5, P0, R234, UR16, R6 ;  /* 0x00000010ea127c10 */ /* 0x000fe2000f8be006 */
[----:B------:R-:W-:Y:S06]  /*3f30*/  USHF.L.U64.HI UR20, UR22, 0x6, UR20 ;  /* 0x0000000616147899 */ /* 0x000fec0008010214 */
[----:B------:R-:W-:Y:S02]  /*3f40*/  IADD3.X R19, R231, UR20, R251, P5, P0 ;  /* 0x00000014e7137c10 */ /* 0x000fe4000afe04fb */
[----:B------:R-:W-:Y:S02]  /*3f50*/  @!P1 LEA R14, P0, R4, c[0x0][0x258], 0x2 ;  /* 0x00009600040e9a11 */ /* 0x000fe400078010ff */
[----:B------:R-:W-:Y:S02]  /*3f60*/  IADD3 R7, P5, R234, UR16, RZ ;  /* 0x00000010ea077c10 */ /* 0x000fe4000ffbe0ff */
[----:B------:R-:W-:Y:S02]  /*3f70*/  @!P1 LEA.HI.X R15, R4, c[0x0][0x25c], R5, 0x2, P0 ;  /* 0x00009700040f9a11 */ /* 0x000fe400000f1405 */
[----:B------:R-:W-:Y:S02]  /*3f80*/  LEA R10, P0, R7, c[0x0][0x160], 0x1 ;  /* 0x00005800070a7a11 */ /* 0x000fe400078008ff */
[----:B------:R-:W-:Y:S02]  /*3f90*/  IADD3.X R4, R231, UR20, RZ, P5, !PT ;  /* 0x00000014e7047c10 */ /* 0x000fe4000affe4ff */
[----:B------:R-:W-:Y:S02]  /*3fa0*/  LEA R6, P5, R18, c[0x0][0x160], 0x1 ;  /* 0x0000580012067a11 */ /* 0x000fe400078a08ff */
[----:B------:R-:W-:Y:S02]  /*3fb0*/  IADD3 R5, -R238, UR21, RZ ;  /* 0x00000015ee057c10 */ /* 0x000fe4000fffe1ff */
[----:B------:R-:W-:Y:S02]  /*3fc0*/  LEA.HI.X R11, R7, c[0x0][0x164], R4, 0x1, P0 ;  /* 0x00005900070b7a11 */ /* 0x000fe400000f0c04 */
[----:B------:R-:W-:Y:S01]  /*3fd0*/  LEA.HI.X R7, R18, c[0x0][0x164], R19, 0x1, P5 ;  /* 0x0000590012077a11 */ /* 0x000fe200028f0c13 */
[----:B------:R-:W-:Y:S01]  /*3fe0*/  IMAD.U32 R18, RZ, RZ, UR11 ;  /* 0x0000000bff127e24 */ /* 0x000fe2000f8e00ff */
[----:B------:R-:W-:Y:S02]  /*3ff0*/  ISETP.LT.OR P5, PT, R5, 0x1, !P4 ;  /* 0x000000010500780c */ /* 0x000fe400067a1670 */
[----:B------:R-:W-:Y:S02]  /*4000*/  IADD3 R4, R223, 0xf080, RZ ;  /* 0x0000f080df047810 */ /* 0x000fe40007ffe0ff */
[C---:B------:R-:W-:Y:S03]  /*4010*/  ISETP.LT.OR P0, PT, R5.reuse, 0x1, !P3 ;  /* 0x000000010500780c */ /* 0x040fe60005f01670 */
[----:B------:R-:W-:Y:S06]  /*4020*/  IMAD R4, R18, 0x6000, R4 ;  /* 0x0000600012047824 */ /* 0x000fec00078e0204 */
[----:B------:R-:W-:Y:S01]  /*4030*/  @!PT LDS RZ, [RZ] ;  /* 0x00000000fffff984 */ /* 0x000fe20000000800 */
[----:B------:R-:W-:Y:S01]  /*4040*/  @!PT LDS RZ, [RZ] ;  /* 0x00000000fffff984 */ /* 0x000fe20000000800 */
[----:B------:R-:W-:Y:S01]  /*4050*/  @!PT LDS RZ, [RZ] ;  /* 0x00000000fffff984 */ /* 0x000fe20000000800 */
[----:B------:R2:W-:Y:S01]  /*4060*/  LDGSTS.E.BYPASS.LTC128B.128 [R4], [R10.64], !P5 ;  /* 0x000000000a047fae */ /* 0x0005e2000e901d4e */
[C---:B------:R-:W-:Y:S03]  /*4070*/  ISETP.LT.OR P5, PT, R5.reuse, 0x1, !P2 ;  /* 0x000000010500780c */ /* 0x040fe600057a1670 */
[----:B------:R2:W-:Y:S01]  /*4080*/  LDGSTS.E.BYPASS.LTC128B.128 [R4+0x2000], [R10.64+0x80], !P0 ;  /* 0x020000800a047fae */ /* 0x0005e2000c101d4e */
[C---:B------:R-:W-:Y:S09]  /*4090*/  ISETP.LT.OR P0, PT, R5.reuse, 0x21, !P4 ;  /* 0x000000210500780c */ /* 0x040ff20006701670 */
[----:B------:R2:W-:Y:S01]  /*40a0*/  LDGSTS.E.BYPASS.LTC128B.128 [R4+0x4000], [R10.64+0x100], !P5 ;  /* 0x040001000a047fae */ /* 0x0005e2000e901d4e */
[C---:B------:R-:W-:Y:S03]  /*40b0*/  ISETP.LT.OR P5, PT, R5.reuse, 0x21, !P3 ;  /* 0x000000210500780c */ /* 0x040fe60005fa1670 */
[----:B------:R4:W-:Y:S01]  /*40c0*/  LDGSTS.E.BYPASS.LTC128B.128 [R4+0x1000], [R6.64], !P0 ;  /* 0x0100000006047fae */ /* 0x0009e2000c101d4e */
[----:B------:R-:W-:Y:S01]  /*40d0*/  ISETP.LT.OR P0, PT, R5, 0x21, !P2 ;  /* 0x000000210500780c */ /* 0x000fe20005701670 */
[----:B------:R-:W-:Y:S08]  /*40e0*/  IMAD.U32 R5, RZ, RZ, UR11 ;  /* 0x0000000bff057e24 */ /* 0x000ff0000f8e00ff */
[----:B------:R4:W-:Y:S04]  /*40f0*/  LDGSTS.E.BYPASS.LTC128B.128 [R4+0x3000], [R6.64+0x80], !P5 ;  /* 0x0300008006047fae */ /* 0x0009e8000e901d4e */
[----:B------:R4:W-:Y:S01]  /*4100*/  LDGSTS.E.BYPASS.LTC128B.128 [R4+0x5000], [R6.64+0x100], !P0 ;  /* 0x0500010006047fae */ /* 0x0009e2000c101d4e */
[----:B--2---:R-:W-:Y:S04]  /*4110*/  IMAD.SHL.U32 R10, R248, 0x4, RZ ;  /* 0x00000004f80a7824 */ /* 0x004fe800078e00ff */
[----:B------:R-:W-:Y:S04]  /*4120*/  @!P1 IMAD R5, R5, 0x40, R10 ;  /* 0x0000004005059824 */ /* 0x000fe800078e020a */
[----:B------:R-:W-:Y:S05]  /*4130*/  @!P1 IMAD.SHL.U32 R5, R5, 0x4, RZ ;  /* 0x0000000405059824 */ /* 0x000fea00078e00ff */
[----:B------:R4:W-:Y:S02]  /*4140*/  @!P1 LDGSTS.E.BYPASS.LTC128B.128 [R5+0x21080], [R14.64] ;  /* 0x210800000e059fae */ /* 0x0009e4000b901d4e */
.L_x_961:
        /* <DEDUP_REMOVED lines=18> */
[----:B------:R-:W-:Y:S01]  /*4270*/  ISETP.LT.OR P5, PT, R108, 0x1, P5 ;  /* 0x000000016c00780c */ /* 0x000fe20002fa1670 */
[----:B------:R-:W-:Y:S02]  /*4280*/  UIADD3 UR13, UR13, 0x1, URZ ;  /* 0x000000010d0d7890 */ /* 0x000fe4000fffe03f */
[C---:B------:R-:W-:Y:S08]  /*4290*/  HMMA.16816.F32 R16, R20.reuse, R16, RZ ;  /* 0x000000101410723c */ /* 0x040ff000000018ff */
[----:B------:R-:W-:Y:S01]  /*42a0*/  HMMA.16816.F32 R20, R20, R84, RZ ;  /* 0x000000541414723c */ /* 0x000fe200000018ff */
[----:B------:R-:W2:Y:S07]  /*42b0*/  LDSM.16.M88.2 R84, [R210+0x8080] ;  /* 0x00808000d254783b */ /* 0x000eae0000000100 */
[C---:B------:R-:W-:Y:S01]  /*42c0*/  HMMA.16816.F32 R4, R88.reuse, R86, R4 ;  /* 0x000000565804723c */ /* 0x040fe20000001804 */
[----:B------:R-:W3:Y:S07]  /*42d0*/  LDSM.16.M88.2 R86, [R210+0x8880] ;  /* 0x00888000d256783b */ /* 0x000eee0000000100 */
[C---:B------:R-:W-:Y:S01]  /*42e0*/  HMMA.16816.F32 R8, R88.reuse, R92, R8 ;  /* 0x0000005c5808723c */ /* 0x040fe20000001808 */
[----:B------:R-:W4:Y:S07]  /*42f0*/  LDSM.16.M88.2 R92, [R210+0x9080] ;  /* 0x00908000d25c783b */ /* 0x000f2e0000000100 */
[C---:B------:R-:W-:Y:S08]  /*4300*/  HMMA.16816.F32 R12, R88.reuse, R94, R12 ;  /* 0x0000005e580c723c */ /* 0x040ff0000000180c */
[C---:B------:R-:W-:Y:S08]  /*4310*/  HMMA.16816.F32 R16, R88.reuse, R96, R16 ;  /* 0x000000605810723c */ /* 0x040ff00000001810 */
[----:B------:R-:W-:Y:S01]  /*4320*/  HMMA.16816.F32 R20, R88, R98, R20 ;  /* 0x000000625814723c */ /* 0x000fe20000001814 */
[----:B------:R-:W5:Y:S05]  /*4330*/  LDSM.16.M88.2 R88, [R210+0x9880] ;  /* 0x00988000d258783b */ /* 0x000f6a0000000100 */
[----:B------:R-:W-:Y:S02]  /*4340*/  LDSM.16.M88.4 R96, [R104] ;  /* 0x000000006860783b */ /* 0x000fe40000000200 */
[C---:B-1----:R-:W-:Y:S03]  /*4350*/  HMMA.16816.F32 R4, R100.reuse, R2, R4 ;  /* 0x000000026404723c */ /* 0x042fe60000001804 */
[----:B------:R-:W1:Y:S05]  /*4360*/  LDSM.16.M88.2 R2, [R209+0x7880] ;  /* 0x00788000d102783b */ /* 0x000e6a0000000100 */
[C---:B--2---:R-:W-:Y:S01]  /*4370*/  HMMA.16816.F32 R8, R100.reuse, R84, R8 ;  /* 0x000000546408723c */ /* 0x044fe20000001808 */
[----:B------:R-:W2:Y:S05]  /*4380*/  LDSM.16.M88.2 R90, [R209+0x8080] ;  /* 0x00808000d15a783b */ /* 0x000eaa0000000100 */
[----:B------:R-:W2:Y:S02]  /*4390*/  LDSM.16.M88.2 R84, [R209+0x8880] ;  /* 0x00888000d154783b */ /* 0x000ea40000000100 */
[C---:B---3--:R-:W-:Y:S03]  /*43a0*/  HMMA.16816.F32 R12, R100.reuse, R86, R12 ;  /* 0x00000056640c723c */ /* 0x048fe6000000180c */
[----:B------:R-:W3:Y:S05]  /*43b0*/  LDSM.16.M88.2 R86, [R209+0x9080] ;  /* 0x00908000d156783b */ /* 0x000eea0000000100 */
[C---:B----4-:R-:W-:Y:S01]  /*43c0*/  HMMA.16816.F32 R16, R100.reuse, R92, R16 ;  /* 0x0000005c6410723c */ /* 0x050fe20000001810 */
[----:B------:R-:W4:Y:S07]  /*43d0*/  LDSM.16.M88.2 R92, [R209+0x9880] ;  /* 0x00988000d15c783b */ /* 0x000f2e0000000100 */
[----:B-----5:R-:W-:Y:S01]  /*43e0*/  HMMA.16816.F32 R20, R100, R88, R20 ;  /* 0x000000586414723c */ /* 0x020fe20000001814 */
[----:B------:R-:W-:Y:S05]  /*43f0*/  LDSM.16.M88.2 R88, [R0+0xa080] ;  /* 0x00a080000058783b */ /* 0x000fea0000000100 */
[----:B------:R-:W5:Y:S02]  /*4400*/  LDSM.16.M88.4 R100, [R105+0x1d080] ;  /* 0x01d080006964783b */ /* 0x000f640000000200 */
[C---:B-1----:R-:W-:Y:S03]  /*4410*/  HMMA.16816.F32 R4, R96.reuse, R2, R4 ;  /* 0x000000026004723c */ /* 0x042fe60000001804 */
[----:B------:R-:W1:Y:S05]  /*4420*/  LDSM.16.M88.2 R2, [R0+0xa880] ;  /* 0x00a880000002783b */ /* 0x000e6a0000000100 */
[C---:B--2---:R-:W-:Y:S01]  /*4430*/  HMMA.16816.F32 R8, R96.reuse, R90, R8 ;  /* 0x0000005a6008723c */ /* 0x044fe20000001808 */
[----:B------:R-:W-:Y:S07]  /*4440*/  LDSM.16.M88.2 R90, [R0+0xc080] ;  /* 0x00c08000005a783b */ /* 0x000fee0000000100 */
[C---:B------:R-:W-:Y:S01]  /*4450*/  HMMA.16816.F32 R12, R96.reuse, R84, R12 ;  /* 0x00000054600c723c */ /* 0x040fe2000000180c */
[----:B------:R-:W2:Y:S07]  /*4460*/  LDSM.16.M88.2 R84, [R0+0xb080] ;  /* 0x00b080000054783b */ /* 0x000eae0000000100 */
[C---:B---3--:R-:W-:Y:S01]  /*4470*/  HMMA.16816.F32 R16, R96.reuse, R86, R16 ;  /* 0x000000566010723c */ /* 0x048fe20000001810 */
[----:B------:R-:W3:Y:S07]  /*4480*/  LDSM.16.M88.2 R86, [R0+0xb880] ;  /* 0x00b880000056783b */ /* 0x000eee0000000100 */
[----:B----4-:R-:W-:Y:S01]  /*4490*/  HMMA.16816.F32 R20, R96, R92, R20 ;  /* 0x0000005c6014723c */ /* 0x010fe20000001814 */
[----:B------:R-:W-:Y:S05]  /*44a0*/  LDSM.16.M88.4 R92, [R106+0x1d080] ;  /* 0x01d080006a5c783b */ /* 0x000fea0000000200 */
[----:B------:R-:W-:Y:S02]  /*44b0*/  LDSM.16.M88.4 R96, [R215+0x2000] ;  /* 0x00200000d760783b */ /* 0x000fe40000000200 */
[C---:B-----5:R-:W-:Y:S03]  /*44c0*/  HMMA.16816.F32 R4, R100.reuse, R88, R4 ;  /* 0x000000586404723c */ /* 0x060fe60000001804 */
[----:B------:R-:W4:Y:S05]  /*44d0*/  LDSM.16.M88.2 R88, [R208+0xa080] ;  /* 0x00a08000d058783b */ /* 0x000f2a0000000100 */
[C---:B-1----:R-:W-:Y:S01]  /*44e0*/  HMMA.16816.F32 R8, R100.reuse, R2, R8 ;  /* 0x000000026408723c */ /* 0x042fe20000001808 */
[----:B------:R-:W1:Y:S07]  /*44f0*/  LDSM.16.M88.2 R2, [R208+0xa880] ;  /* 0x00a88000d002783b */ /* 0x000e6e0000000100 */
[C---:B--2---:R-:W-:Y:S01]  /*4500*/  HMMA.16816.F32 R12, R100.reuse, R84, R12 ;  /* 0x00000054640c723c */ /* 0x044fe2000000180c */
[----:B------:R-:W2:Y:S07]  /*4510*/  LDSM.16.M88.2 R84, [R208+0xb080] ;  /* 0x00b08000d054783b */ /* 0x000eae0000000100 */
[C---:B---3--:R-:W-:Y:S01]  /*4520*/  HMMA.16816.F32 R16, R100.reuse, R86, R16 ;  /* 0x000000566410723c */ /* 0x048fe20000001810 */
[----:B------:R-:W3:Y:S07]  /*4530*/  LDSM.16.M88.2 R86, [R208+0xb880] ;  /* 0x00b88000d056783b */ /* 0x000eee0000000100 */
[----:B------:R-:W-:Y:S01]  /*4540*/  HMMA.16816.F32 R20, R100, R90, R20 ;  /* 0x0000005a6414723c */ /* 0x000fe20000001814 */
[----:B------:R-:W5:Y:S06]  /*4550*/  LDSM.16.M88.2 R90, [R208+0xc080] ;  /* 0x00c08000d05a783b */ /* 0x000f6c0000000100 */
[----:B------:R-:W-:Y:S02]  /*4560*/  FSEL R100, R191, -INF , !P5 ;  /* 0xff800000bf647808 */ /* 0x000fe40006800000 */
[----:B------:R-:W-:Y:S01]  /*4570*/  PLOP3.LUT P5, PT, PT, PT, UP2, 0x40, 0x0 ;  /* 0x000000000000781c */ /* 0x000fe20003fae828 */
[C---:B----4-:R-:W-:Y:S01]  /*4580*/  HMMA.16816.F32 R4, R92.reuse, R88, R4 ;  /* 0x000000585c04723c */ /* 0x050fe20000001804 */
[----:B------:R-:W4:Y:S01]  /*4590*/  LDSM.16.M88.2 R88, [R210+0xa080] ;  /* 0x00a08000d258783b */ /* 0x000f220000000100 */
        /* <DEDUP_REMOVED lines=8> */
[C---:B--2---:R-:W-:Y:S01]  /*4620*/  HMMA.16816.F32 R12, R92.reuse, R84, R12 ;  /* 0x000000545c0c723c */ /* 0x044fe2000000180c */
[----:B------:R-:W2:Y:S01]  /*4630*/  LDSM.16.M88.2 R84, [R210+0xb080] ;  /* 0x00b08000d254783b */ /* 0x000ea20000000100 */
[----:B------:R-:W-:Y:S01]  /*4640*/  PLOP3.LUT P5, PT, PT, PT, UP1, 0x40, 0x0 ;  /* 0x000000000000781c */ /* 0x000fe20003fae818 */
[----:B------:R-:W-:Y:S02]  /*4650*/  UISETP.NE.AND UP1, UPT, UR16, URZ, UPT ;  /* 0x0000003f1000728c */ /* 0x000fe4000bf25270 */
[----:B------:R-:W-:Y:S01]  /*4660*/  UP2UR UR16, UPR, URZ, 0x1 ;  /* 0x000000013f107883 */ /* 0x000fe20008000000 */
[----:B------:R-:W-:Y:S02]  /*4670*/  ISETP.GT.AND P5, PT, R107, 0x10, P5 ;  /* 0x000000106b00780c */ /* 0x000fe40002fa4270 */
[C---:B---3--:R-:W-:Y:S01]  /*4680*/  HMMA.16816.F32 R16, R92.reuse, R86, R16 ;  /* 0x000000565c10723c */ /* 0x048fe20000001810 */
[----:B------:R-:W3:Y:S02]  /*4690*/  LDSM.16.M88.2 R86, [R210+0xb880] ;  /* 0x00b88000d256783b */ /* 0x000ee40000000100 */
        /* <DEDUP_REMOVED lines=10> */
[C---:B----4-:R-:W-:Y:S01]  /*4740*/  HMMA.16816.F32 R4, R96.reuse, R88, R4 ;  /* 0x000000586004723c */ /* 0x050fe20000001804 */
[----:B------:R-:W-:Y:S01]  /*4750*/  UP2UR UR17, UPR, URZ, 0x1 ;  /* 0x000000013f117883 */ /* 0x000fe20008000000 */
[----:B------:R-:W4:Y:S01]  /*4760*/  LDSM.16.M88.2 R88, [R209+0xa080] ;  /* 0x00a08000d158783b */ /* 0x000f220000000100 */
        /* <DEDUP_REMOVED lines=8> */
[C---:B--2---:R-:W-:Y:S01]  /*47f0*/  HMMA.16816.F32 R12, R96.reuse, R84, R12 ;  /* 0x00000054600c723c */ /* 0x044fe2000000180c */
[----:B------:R-:W2:Y:S02]  /*4800*/  LDSM.16.M88.2 R84, [R209+0xb080] ;  /* 0x00b08000d154783b */ /* 0x000ea40000000100 */
[----:B------:R-:W-:Y:S04]  /*4810*/  ISETP.GT.AND P5, PT, R107, 0x20, P5 ;  /* 0x000000206b00780c */ /* 0x000fe80002fa4270 */
[C---:B------:R-:W-:Y:S01]  /*4820*/  ISETP.LT.OR P5, PT, R108.reuse, 0x21, P5 ;  /* 0x000000216c00780c */ /* 0x040fe20002fa1670 */
[C---:B---3--:R-:W-:Y:S01]  /*4830*/  HMMA.16816.F32 R16, R96.reuse, R86, R16 ;  /* 0x000000566010723c */ /* 0x048fe20000001810 */
[----:B------:R-:W3:Y:S03]  /*4840*/  LDSM.16.M88.2 R86, [R209+0xb880] ;  /* 0x00b88000d156783b */ /* 0x000ee60000000100 */
[--C-:B------:R-:W-:Y:S04]  /*4850*/  FFMA.FTZ R100, R175, c[0x0][0x29c], -R111.reuse ;  /* 0x0000a700af647a23 */ /* 0x100fe8000001086f */
[----:B-----5:R-:W-:Y:S01]  /*4860*/  HMMA.16816.F32 R20, R96, R90, R20 ;  /* 0x0000005a6014723c */ /* 0x020fe20000001814 */
[----:B------:R-:W5:Y:S01]  /*4870*/  LDSM.16.M88.2 R90, [R209+0xc080] ;  /* 0x00c08000d15a783b */ /* 0x000f620000000100 */
[----:B------:R2:W-:Y:S04]  /*4880*/  MUFU.EX2 R177, R100 ;  /* 0x0000006400b17308 */ /* 0x0005e80000000800 */
[----:B------:R2:W-:Y:S02]  /*4890*/  LDSM.16.M88.4 R96, [R105+0x1f080] ;  /* 0x01f080006960783b */ /* 0x0005e40000000200 */
[C---:B----4-:R-:W-:Y:S03]  /*48a0*/  HMMA.16816.F32 R4, R92.reuse, R88, R4 ;  /* 0x000000585c04723c */ /* 0x050fe60000001804 */
[----:B------:R-:W4:Y:S05]  /*48b0*/  LDSM.16.M88.2 R88, [R0+0xc880] ;  /* 0x00c880000058783b */ /* 0x000f2a0000000100 */
[C---:B-1----:R-:W-:Y:S01]  /*48c0*/  HMMA.16816.F32 R8, R92.reuse, R2, R8 ;  /* 0x000000025c08723c */ /* 0x042fe20000001808 */
[----:B------:R-:W1:Y:S07]  /*48d0*/  LDSM.16.M88.2 R2, [R0+0xd080] ;  /* 0x00d080000002783b */ /* 0x000e6e0000000100 */
[C---:B--2---:R-:W-:Y:S01]  /*48e0*/  HMMA.16816.F32 R12, R92.reuse, R84, R12 ;  /* 0x000000545c0c723c */ /* 0x044fe2000000180c */
[----:B------:R-:W2:Y:S03]  /*48f0*/  LDSM.16.M88.2 R84, [R0+0xd880] ;  /* 0x00d880000054783b */ /* 0x000ea60000000100 */
[----:B------:R-:W-:Y:S02]  /*4900*/  FSEL R105, R189, -INF , !P5 ;  /* 0xff800000bd697808 */ /* 0x000fe40006800000 */
[----:B------:R-:W-:Y:S02]  /*4910*/  PLOP3.LUT P5, PT, PT, PT, UP5, 0x40, 0x0 ;  /* 0x000000000000781c */ /* 0x000fe40003fae858 */
[C---:B---3--:R-:W-:Y:S01]  /*4920*/  HMMA.16816.F32 R16, R92.reuse, R86, R16 ;  /* 0x000000565c10723c */ /* 0x048fe20000001810 */
[----:B------:R-:W3:Y:S02]  /*4930*/  LDSM.16.M88.2 R86, [R0+0xe080] ;  /* 0x00e080000056783b */ /* 0x000ee40000000100 */
        /* <DEDUP_REMOVED lines=9> */
[C---:B----4-:R-:W-:Y:S03]  /*49d0*/  HMMA.16816.F32 R4, R96.reuse, R88, R4 ;  /* 0x000000586004723c */ /* 0x050fe60000001804 */
[----:B------:R-:W4:Y:S02]  /*49e0*/  LDSM.16.M88.2 R88, [R208+0xc880] ;  /* 0x00c88000d058783b */ /* 0x000f240000000100 */
[----:B------:R-:W-:Y:S03]  /*49f0*/  ISETP.GT.AND P5, PT, R107, 0x30, P5 ;  /* 0x000000306b00780c */ /* 0x000fe60002fa4270 */
[C---:B-1----:R-:W-:Y:S01]  /*4a00*/  HMMA.16816.F32 R8, R96.reuse, R2, R8 ;  /* 0x000000026008723c */ /* 0x042fe20000001808 */
[----:B------:R-:W1:Y:S02]  /*4a10*/  LDSM.16.M88.2 R2, [R208+0xd080] ;  /* 0x00d08000d002783b */ /* 0x000e640000000100 */
[C---:B------:R-:W-:Y:S04]  /*4a20*/  ISETP.LT.OR P5, PT, R108.reuse, 0x31, P5 ;  /* 0x000000316c00780c */ /* 0x040fe80002fa1670 */
[----:B------:R-:W-:Y:S01]  /*4a30*/  FSEL R174, R185, -INF , !P5 ;  /* 0xff800000b9ae7808 */ /* 0x000fe20006800000 */
[C---:B--2---:R-:W-:Y:S01]  /*4a40*/  HMMA.16816.F32 R12, R96.reuse, R84, R12 ;  /* 0x00000054600c723c */ /* 0x044fe2000000180c */
[----:B------:R-:W2:Y:S01]  /*4a50*/  LDSM.16.M88.2 R84, [R208+0xd880] ;  /* 0x00d88000d054783b */ /* 0x000ea20000000100 */
[----:B------:R-:W-:Y:S02]  /*4a60*/  PLOP3.LUT P5, PT, PT, PT, UP3, 0x40, 0x0 ;  /* 0x000000000000781c */ /* 0x000fe40003fae838 */
[--C-:B------:R-:W-:Y:S02]  /*4a70*/  FFMA.FTZ R100, R103, c[0x0][0x29c], -R111.reuse ;  /* 0x0000a70067647a23 */ /* 0x100fe4000001086f */
[C---:B------:R-:W-:Y:S02]  /*4a80*/  ISETP.GT.AND P5, PT, R107.reuse, 0x31, P5 ;  /* 0x000000316b00780c */ /* 0x040fe40002fa4270 */
[C---:B---3--:R-:W-:Y:S01]  /*4a90*/  HMMA.16816.F32 R16, R96.reuse, R86, R16 ;  /* 0x000000566010723c */ /* 0x048fe20000001810 */
[----:B------:R-:W3:Y:S01]  /*4aa0*/  LDSM.16.M88.2 R86, [R208+0xe080] ;  /* 0x00e08000d056783b */ /* 0x000ee20000000100 */
        /* <DEDUP_REMOVED lines=8> */
[C---:B----4-:R-:W-:Y:S03]  /*4b30*/  HMMA.16816.F32 R4, R92.reuse, R88, R4 ;  /* 0x000000585c04723c */ /* 0x050fe60000001804 */
[----:B------:R4:W4:Y:S01]  /*4b40*/  MUFU.EX2 R180, R96 ;  /* 0x0000006000b47308 */ /* 0x0009220000000800 */
[----:B------:R-:W-:Y:S01]  /*4b50*/  LDSM.16.M88.2 R88, [R210+0xc880] ;  /* 0x00c88000d258783b */ /* 0x000fe20000000100 */
[----:B------:R-:W-:Y:S03]  /*4b60*/  ISETP.LT.OR P5, PT, R108, 0x41, P5 ;  /* 0x000000416c00780c */ /* 0x000fe60002fa1670 */
[C---:B-1----:R-:W-:Y:S01]  /*4b70*/  HMMA.16816.F32 R8, R92.reuse, R2, R8 ;  /* 0x000000025c08723c */ /* 0x042fe20000001808 */
[----:B------:R-:W-:Y:S03]  /*4b80*/  LDSM.16.M88.2 R2, [R210+0xd080] ;  /* 0x00d08000d202783b */ /* 0x000fe60000000100 */
[----:B------:R-:W-:Y:S01]  /*4b90*/  FSEL R173, R183, -INF , !P5 ;  /* 0xff800000b7ad7808 */ /* 0x000fe20006800000 */
[--C-:B------:R-:W-:Y:S01]  /*4ba0*/  FFMA.FTZ R100, R102, c[0x0][0x29c], -R111.reuse ;  /* 0x0000a70066647a23 */ /* 0x100fe2000001086f */
[----:B------:R-:W-:Y:S02]  /*4bb0*/  PLOP3.LUT P5, PT, PT, PT, UP1, 0x40, 0x0 ;  /* 0x000000000000781c */ /* 0x000fe40003fae818 */
[C---:B--2---:R-:W-:Y:S01]  /*4bc0*/  HMMA.16816.F32 R12, R92.reuse, R84, R12 ;  /* 0x000000545c0c723c */ /* 0x044fe2000000180c */
[----:B------:R-:W-:Y:S02]  /*4bd0*/  LDSM.16.M88.2 R84, [R210+0xd880] ;  /* 0x00d88000d254783b */ /* 0x000fe40000000100 */
[----:B------:R-:W-:Y:S04]  /*4be0*/  ISETP.GT.AND P5, PT, R107, 0x41, P5 ;  /* 0x000000416b00780c */ /* 0x000fe80002fa4270 */
[----:B------:R-:W-:Y:S01]  /*4bf0*/  ISETP.LT.OR P5, PT, R108, 0x42, P5 ;  /* 0x000000426c00780c */ /* 0x000fe20002fa1670 */
[C---:B---3--:R-:W-:Y:S01]  /*4c00*/  HMMA.16816.F32 R16, R92.reuse, R86, R16 ;  /* 0x000000565c10723c */ /* 0x048fe20000001810 */
[----:B----4-:R-:W1:Y:S03]  /*4c10*/  LDSM.16.M88.4 R96, [R215+0x4000] ;  /* 0x00400000d760783b */ /* 0x010e660000000200 */
        /* <DEDUP_REMOVED lines=321> */
[----:B------:R-:W-:Y:S02]  /*6030*/  ULDC.64 UR16, c[0x0][0x208] ;  /* 0x0000820000107ab9 */ /* 0x000fe40000000a00 */
[----:B------:R-:W-:Y:S02]  /*6040*/  UIMAD UR20, UR20, UR16, URZ ;  /* 0x00000010141472a4 */ /* 0x000fe4000f8e023f */
[----:B------:R-:W-:Y:S02]  /*6050*/  UIMAD.WIDE.U32 UR22, UR13, UR16, URZ ;  /* 0x000000100d1672a5 */ /* 0x000fe4000f8e003f */
[----:B------:R-:W-:Y:S02]  /*6060*/  UIMAD UR20, UR13, UR17, UR20 ;  /* 0x000000110d1472a4 */ /* 0x000fe4000f8e0214 */
[----:B------:R-:W-:Y:S02]  /*6070*/  USHF.L.U32 UR21, UR13, 0x6, URZ ;  /* 0x000000060d157899 */ /* 0x000fe4000800063f */
[----:B------:R-:W-:Y:S02]  /*6080*/  USHF.L.U32 UR16, UR22, 0x6, URZ ;  /* 0x0000000616107899 */ /* 0x000fe4000800063f */
[----:B------:R-:W-:Y:S02]  /*6090*/  UIADD3 UR20, UR23, UR20, URZ ;  /* 0x0000001417147290 */ /* 0x000fe4000fffe03f */
[----:B------:R-:W-:Y:S01]  /*60a0*/  IADD3 R3, P0, R240, UR21, RZ ;  /* 0x00000015f0037c10 */ /* 0x000fe2000ff1e0ff */
[----:B------:R-:W-:Y:S01]  /*60b0*/  IMAD.U32 R5, RZ, RZ, UR21 ;  /* 0x00000015ff057e24 */ /* 0x000fe2000f8e00ff */
[----:B------:R-:W-:Y:S01]  /*60c0*/  IADD3 R2, P5, R232, UR16, RZ ;  /* 0x00000010e8027c10 */ /* 0x000fe2000ffbe0ff */
[----:B------:R-:W-:Y:S03]  /*60d0*/  USHF.L.U64.HI UR20, UR22, 0x6, UR20 ;  /* 0x0000000616147899 */ /* 0x000fe60008010214 */
[----:B------:R-:W-:Y:S02]  /*60e0*/  LEA.HI.X.SX32 R5, R5, R239, 0x1, P0 ;  /* 0x000000ef05057211 */ /* 0x000fe400000f0eff */
[----:B------:R-:W-:Y:S02]  /*60f0*/  LEA R8, P0, R3, c[0x0][0x280], 0x2 ;  /* 0x0000a00003087a11 */ /* 0x000fe400078010ff */
[----:B------:R-:W-:Y:S02]  /*6100*/  IADD3.X R4, R229, UR20, RZ, P5, !PT ;  /* 0x00000014e5047c10 */ /* 0x000fe4000affe4ff */
[C---:B------:R-:W-:Y:S02]  /*6110*/  LEA R6, P5, R2.reuse, c[0x0][0x1f0], 0x1 ;  /* 0x00007c0002067a11 */ /* 0x040fe400078a08ff */
[----:B------:R-:W-:Y:S02]  /*6120*/  LEA.HI.X R9, R3, c[0x0][0x284], R5, 0x2, P0 ;  /* 0x0000a10003097a11 */ /* 0x000fe400000f1405 */
[----:B------:R-:W-:Y:S01]  /*6130*/  LEA.HI.X R7, R2, c[0x0][0x1f4], R4, 0x1, P5 ;  /* 0x00007d0002077a11 */ /* 0x000fe200028f0c04 */
[----:B------:R-:W-:Y:S01]  /*6140*/  IMAD.U32 R2, RZ, RZ, UR21 ;  /* 0x00000015ff027e24 */ /* 0x000fe2000f8e00ff */
[----:B------:R-:W-:Y:S04]  /*6150*/  IADD3 R3, P5, P0, R232, UR16, R252 ;  /* 0x00000010e8037c10 */ /* 0x000fe8000f8be0fc */
[----:B------:R-:W-:Y:S02]  /*6160*/  IADD3.X R5, R229, UR20, R250, P5, P0 ;  /* 0x00000014e5057c10 */ /* 0x000fe4000afe04fa */
[C---:B------:R-:W-:Y:S02]  /*6170*/  LEA R4, P0, R3.reuse, c[0x0][0x1f0], 0x1 ;  /* 0x00007c0003047a11 */ /* 0x040fe400078008ff */
[----:B------:R-:W-:Y:S02]  /*6180*/  IADD3 R2, -R238, UR9, -R2 ;  /* 0x00000009ee027c10 */ /* 0x000fe4000fffe902 */
        /* <DEDUP_REMOVED lines=16> */
[----:B------:R-:W-:Y:S03]  /*6290*/  ISETP.NE.AND P2, PT, R10, RZ, PT ;  /* 0x000000ff0a00720c */ /* 0x000fe60003f45270 */
[----:B------:R1:W-:Y:S04]  /*62a0*/  LDGSTS.E.BYPASS.LTC128B.128 [R223+0x1c080], [R4.64], !P6 ;  /* 0x1c08000004df7fae */ /* 0x0003e8000f101d4e */
[----:B------:R1:W-:Y:S04]  /*62b0*/  LDGSTS.E.BYPASS.LTC128B.128 [R223+0x1e080], [R4.64+0x80], !P5 ;  /* 0x1e08008004df7fae */ /* 0x0003e8000e901d4e */
[----:B------:R1:W-:Y:S04]  /*62c0*/  LDGSTS.E.BYPASS.LTC128B.128 [R223+0x20080], [R4.64+0x100], !P0 ;  /* 0x2008010004df7fae */ /* 0x0003e8000c101d4e */
[----:B------:R1:W-:Y:S02]  /*62d0*/  @!P1 LDGSTS.E.BYPASS.LTC128B.128 [R2+0x21280], [R8.64] ;  /* 0x2128000008029fae */ /* 0x0003e4000b901d4e */
.L_x_962:
        /* <DEDUP_REMOVED lines=75> */
[-C--:B------:R-:W-:Y:S04]  /*6790*/  HMMA.16816.F32 R104, R176, R174.reuse, R104 ;  /* 0x000000aeb068723c */ /* 0x080fe80000001868 */
        /* <DEDUP_REMOVED lines=219> */
.L_x_952:
[----:B------:R-:W-:Y:S05]  /*7550*/  @P1 BRA `(.L_x_964) ;  /* 0x000038a000001947 */ /* 0x000fea0003800000 */
[----:B------:R-:W-:Y:S01]  /*7560*/  SHF.R.S32.HI R176, RZ, 0x1f, R248 ;  /* 0x0000001fffb07819 */ /* 0x000fe200000114f8 */
[----:B----4-:R-:W-:Y:S01]  /*7570*/  IMAD.SHL.U32 R6, R248, 0x80, RZ ;  /* 0x00000080f8067824 */ /* 0x010fe200078e00ff */
[----:B------:R-:W-:Y:S01]  /*7580*/  F2FP.PACK_AB R87, R27, R26 ;  /* 0x0000001a1b57723e */ /* 0x000fe200000000ff */
[----:B------:R-:W-:Y:S01]  /*7590*/  BAR.SYNC.DEFER_BLOCKING 0x1, 0x100 ;  /* 0x0044000000007b1d */ /* 0x000fe20000010000 */
[----:B------:R-:W-:-:S02]  /*75a0*/  LEA.HI R2, R176, R248, RZ, 0x2 ;  /* 0x000000f8b0027211 */ /* 0x000fc400078f10ff */
[CC--:B------:R-:W-:Y:S02]  /*75b0*/  LEA.HI R4, R176.reuse, R248.reuse, RZ, 0x7 ;  /* 0x000000f8b0047211 */ /* 0x0c0fe400078f38ff */
[----:B------:R-:W-:Y:S01]  /*75c0*/  LEA.HI R5, R176, R248, RZ, 0x5 ;  /* 0x000000f8b0057211 */ /* 0x000fe200078f28ff */
[----:B------:R-:W-:Y:S01]  /*75d0*/  ULDC.64 UR4, c[0x0][0x358] ;  /* 0x0000d60000047ab9 */ /* 0x000fe20000000a00 */
[--C-:B------:R-:W-:Y:S01]  /*75e0*/  SHF.R.S32.HI R0, RZ, 0x2, R2.reuse ;  /* 0x00000002ff007819 */ /* 0x100fe20000011402 */
[----:B------:R-:W-:Y:S01]  /*75f0*/  IMAD.SHL.U32 R4, R4, 0x4, RZ ;  /* 0x0000000404047824 */ /* 0x000fe200078e00ff */
[----:B------:R-:W-:Y:S01]  /*7600*/  SHF.R.S32.HI R2, RZ, 0x1f, R2 ;  /* 0x0000001fff027819 */ /* 0x000fe20000011402 */
[----:B------:R-:W-:Y:S01]  /*7610*/  UISETP.NE.U32.AND UP1, UPT, URZ, UR4, UPT ;  /* 0x000000043f00728c */ /* 0x000fe2000bf25070 */
[----:B------:R-:W-:Y:S01]  /*7620*/  LOP3.LUT R6, R6, 0x180, RZ, 0xc0, !PT ;  /* 0x0000018006067812 */ /* 0x000fe200078ec0ff */
[----:B------:R-:W-:Y:S01]  /*7630*/  UMOV UR6, 0x4 ;  /* 0x0000000400067882 */ /* 0x000fe20000000000 */
[----:B------:R-:W-:Y:S01]  /*7640*/  SHF.R.U32.HI R5, RZ, 0x1, R5 ;  /* 0x00000001ff057819 */ /* 0x000fe20000011605 */
[----:B------:R-:W-:Y:S01]  /*7650*/  UISETP.NE.AND.EX UP1, UPT, URZ, UR5, UPT, UP1 ;  /* 0x000000053f00728c */ /* 0x000fe2000bf25310 */
[----:B------:R-:W-:-:S02]  /*7660*/  LEA.HI R3, R2, R0, RZ, 0x3 ;  /* 0x0000000002037211 */ /* 0x000fc400078f18ff */
[----:B------:R-:W-:Y:S01]  /*7670*/  LOP3.LUT R2, R6, 0x30, R5, 0xf8, !PT ;  /* 0x0000003006027812 */ /* 0x000fe200078ef805 */
[----:B------:R-:W-:Y:S01]  /*7680*/  ULDC.64 UR4, c[0x0][0x358] ;  /* 0x0000d60000047ab9 */ /* 0x000fe20000000a00 */
[----:B------:R-:W-:Y:S01]  /*7690*/  LOP3.LUT R4, R4, 0xfffffe00, RZ, 0xc0, !PT ;  /* 0xfffffe0004047812 */ /* 0x000fe200078ec0ff */
[----:B------:R-:W-:Y:S01]  /*76a0*/  UIMAD.WIDE UR4, UR10, UR6, UR4 ;  /* 0x000000060a0472a5 */ /* 0x000fe2000f8e0204 */
[----:B------:R-:W-:Y:S02]  /*76b0*/  LOP3.LUT R3, R3, 0xfffffff8, RZ, 0xc0, !PT ;  /* 0xfffffff803037812 */ /* 0x000fe400078ec0ff */
[----:B------:R-:W-:Y:S02]  /*76c0*/  SHF.R.U32.HI R5, RZ, 0x3, R6 ;  /* 0x00000003ff057819 */ /* 0x000fe40000011606 */
[----:B------:R-:W-:Y:S02]  /*76d0*/  LOP3.LUT R10, R2, 0x8, RZ, 0xfc, !PT ;  /* 0x00000008020a7812 */ /* 0x000fe400078efcff */
[----:B------:R-:W-:-:S02]  /*76e0*/  F2FP.PACK_AB R93, R41, R40 ;  /* 0x00000028295d723e */ /* 0x000fc400000000ff */
[----:B------:R-:W-:Y:S02]  /*76f0*/  IADD3 R0, R4, R0, -R3 ;  /* 0x0000000004007210 */ /* 0x000fe40007ffe803 */
[----:B------:R-:W-:Y:S02]  /*7700*/  LOP3.LUT R26, R2, 0x2c00, RZ, 0xfc, !PT ;  /* 0x00002c00021a7812 */ /* 0x000fe400078efcff */
[----:B------:R-:W-:Y:S02]  /*7710*/  F2FP.PACK_AB R89, R29, R28 ;  /* 0x0000001c1d59723e */ /* 0x000fe400000000ff */
[----:B------:R-:W-:Y:S02]  /*7720*/  F2FP.PACK_AB R94, R47, R46 ;  /* 0x0000002e2f5e723e */ /* 0x000fe400000000ff */
[----:B------:R-:W-:Y:S02]  /*7730*/  F2FP.PACK_AB R95, R37, R36 ;  /* 0x00000024255f723e */ /* 0x000fe400000000ff */
[----:B------:R-:W-:-:S02]  /*7740*/  F2FP.PACK_AB R97, R39, R38 ;  /* 0x000000262761723e */ /* 0x000fc400000000ff */
[C---:B-----5:R-:W-:Y:S02]  /*7750*/  LOP3.LUT R9, R2.reuse, 0x48, RZ, 0xfc, !PT ;  /* 0x0000004802097812 */ /* 0x060fe400078efcff */
[C---:B------:R-:W-:Y:S02]  /*7760*/  LOP3.LUT R6, R2.reuse, 0x1408, RZ, 0xfc, !PT ;  /* 0x0000140802067812 */ /* 0x040fe400078efcff */
[C---:B------:R-:W-:Y:S02]  /*7770*/  LOP3.LUT R4, R2.reuse, 0x2800, RZ, 0xfc, !PT ;  /* 0x0000280002047812 */ /* 0x040fe400078efcff */
[----:B------:R-:W-:Y:S02]  /*7780*/  LOP3.LUT R41, R2, 0x1c40, RZ, 0xfc, !PT ;  /* 0x00001c4002297812 */ /* 0x000fe400078efcff */
[----:B------:R-:W-:Y:S02]  /*7790*/  F2FP.PACK_AB R88, R31, R30 ;  /* 0x0000001e1f58723e */ /* 0x000fe400000000ff */
[----:B------:R-:W-:-:S02]  /*77a0*/  F2FP.PACK_AB R92, R45, R44 ;  /* 0x0000002c2d5c723e */ /* 0x000fc400000000ff */
[----:B------:R-:W-:Y:S02]  /*77b0*/  F2FP.PACK_AB R96, R43, R42 ;  /* 0x0000002a2b60723e */ /* 0x000fe400000000ff */
[----:B------:R-:W-:Y:S02]  /*77c0*/  F2FP.PACK_AB R98, R51, R50 ;  /* 0x000000323362723e */ /* 0x000fe400000000ff */
[----:B------:R-:W-:Y:S02]  /*77d0*/  LOP3.LUT R84, R5, R2, RZ, 0x3c, !PT ;  /* 0x0000000205547212 */ /* 0x000fe400078e3cff */
[C---:B------:R-:W-:Y:S02]  /*77e0*/  LOP3.LUT R11, R2.reuse, 0x40, RZ, 0xfc, !PT ;  /* 0x00000040020b7812 */ /* 0x040fe400078efcff */
[C---:B------:R-:W-:Y:S02]  /*77f0*/  LOP3.LUT R8, R2.reuse, 0x1400, RZ, 0xfc, !PT ;  /* 0x0000140002087812 */ /* 0x040fe400078efcff */
[----:B------:R-:W-:-:S02]  /*7800*/  LOP3.LUT R7, R2, 0x1440, RZ, 0xfc, !PT ;  /* 0x0000144002077812 */ /* 0x000fc400078efcff */
[C---:B------:R-:W-:Y:S02]  /*7810*/  LOP3.LUT R29, R2.reuse, 0x2c40, RZ, 0xfc, !PT ;  /* 0x00002c40021d7812 */ /* 0x040fe400078efcff */
[C---:B------:R-:W-:Y:S02]  /*7820*/  LOP3.LUT R36, R2.reuse, 0x800, RZ, 0xfc, !PT ;  /* 0x0000080002247812 */ /* 0x040fe400078efcff */
[C---:B------:R-:W-:Y:S02]  /*7830*/  LOP3.LUT R38, R2.reuse, 0x808, RZ, 0xfc, !PT ;  /* 0x0000080802267812 */ /* 0x040fe400078efcff */
[----:B------:R-:W-:Y:S02]  /*7840*/  LOP3.LUT R47, R2, 0x3048, RZ, 0xfc, !PT ;  /* 0x00003048022f7812 */ /* 0x000fe400078efcff */
        /* <DEDUP_REMOVED lines=8> */
[----:B------:R-:W-:Y:S02]  /*78d0*/  LOP3.LUT R31, R10, 0x180, RZ, 0xc0, !PT ;  /* 0x000001800a1f7812 */ /* 0x000fe400078ec0ff */
        /* <DEDUP_REMOVED lines=14> */
[----:B------:R-:W-:Y:S02]  /*79c0*/  LOP3.LUT R78, R2, 0x3800, RZ, 0xfc, !PT ;  /* 0x00003800024e7812 */ /* 0x000fe400078efcff */
[----:B------:R-:W-:Y:S02]  /*79d0*/  LOP3.LUT R10, R26, 0x180, RZ, 0xc0, !PT ;  /* 0x000001801a0a7812 */ /* 0x000fe400078ec0ff */
        /* <DEDUP_REMOVED lines=16> */
[----:B------:R-:W-:Y:S02]  /*7ae0*/  LOP3.LUT R25, R6, 0x180, RZ, 0xc0, !PT ;  /* 0x0000018006197812 */ /* 0x000fe400078ec0ff */
        /* <DEDUP_REMOVED lines=65> */
[----:B------:R-:W-:Y:S02]  /*7f00*/  SHF.R.U32.HI R77, RZ, 0x3, R30 ;  /* 0x00000003ff4d7819 */ /* 0x000fe4000001161e */
        /* <DEDUP_REMOVED lines=8> */
[----:B------:R-:W-:Y:S02]  /*7f90*/  SHF.R.U32.HI R73, RZ, 0x3, R27 ;  /* 0x00000003ff497819 */ /* 0x000fe4000001161b */
        /* <DEDUP_REMOVED lines=78> */
[--C-:B------:R-:W-:Y:S02]  /*8480*/  LOP3.LUT R64, R46, 0x1840, R2.reuse, 0x1e, !PT ;  /* 0x000018402e407812 */ /* 0x100fe400078e1e02 */
[--C-:B------:R-:W-:Y:S02]  /*8490*/  LOP3.LUT R63, R43, 0x1808, R2.reuse, 0x1e, !PT ;  /* 0x000018082b3f7812 */ /* 0x100fe400078e1e02 */
[--C-:B------:R-:W-:Y:S02]  /*84a0*/  LOP3.LUT R62, R40, 0x1848, R2.reuse, 0x1e, !PT ;  /* 0x00001848283e7812 */ /* 0x100fe400078e1e02 */
[--C-:B------:R-:W-:Y:S02]  /*84b0*/  LOP3.LUT R61, R37, 0x2c00, R2.reuse, 0x1e, !PT ;  /* 0x00002c00253d7812 */ /* 0x100fe400078e1e02 */
[----:B------:R-:W-:-:S02]  /*84c0*/  LOP3.LUT R60, R34, 0x2c40, R2, 0x1e, !PT ;  /* 0x00002c40223c7812 */ /* 0x000fc400078e1e02 */
[--C-:B------:R-:W-:Y:S01]  /*84d0*/  LOP3.LUT R59, R33, 0x2c08, R2.reuse, 0x1e, !PT ;  /* 0x00002c08213b7812 */ /* 0x100fe200078e1e02 */
[C---:B------:R-:W-:Y:S01]  /*84e0*/  IMAD.IADD R61, R0.reuse, 0x1, R61 ;  /* 0x00000001003d7824 */ /* 0x040fe200078e023d */
[----:B------:R-:W-:Y:S01]  /*84f0*/  LOP3.LUT R58, R31, 0x2c48, R2, 0x1e, !PT ;  /* 0x00002c481f3a7812 */ /* 0x000fe200078e1e02 */
[----:B------:R-:W-:Y:S01]  /*8500*/  IMAD.IADD R60, R0, 0x1, R60 ;  /* 0x00000001003c7824 */ /* 0x000fe200078e023c */
[--C-:B------:R-:W-:Y:S01]  /*8510*/  LOP3.LUT R55, R24, 0x808, R2.reuse, 0x1e, !PT ;  /* 0x0000080818377812 */ /* 0x100fe200078e1e02 */
[C---:B------:R-:W-:Y:S01]  /*8520*/  IMAD.IADD R59, R0.reuse, 0x1, R59 ;  /* 0x00000001003b7824 */ /* 0x040fe200078e023b */
[----:B------:R-:W-:Y:S01]  /*8530*/  LOP3.LUT R68, R57, 0x440, R2, 0x1e, !PT ;  /* 0x0000044039447812 */ /* 0x000fe200078e1e02 */
[C---:B------:R-:W-:Y:S01]  /*8540*/  IMAD.IADD R58, R0.reuse, 0x1, R58 ;  /* 0x00000001003a7824 */ /* 0x040fe200078e023a */
[--C-:B------:R-:W-:Y:S01]  /*8550*/  LOP3.LUT R66, R53, 0x448, R2.reuse, 0x1e, !PT ;  /* 0x0000044835427812 */ /* 0x100fe200078e1e02 */
[----:B------:R-:W-:Y:S01]  /*8560*/  IMAD.IADD R55, R0, 0x1, R55 ;  /* 0x0000000100377824 */ /* 0x000fe200078e0237 */
[----:B------:R-:W-:-:S02]  /*8570*/  LOP3.LUT R65, R51, 0x1800, R2, 0x1e, !PT ;  /* 0x0000180033417812 */ /* 0x000fc400078e1e02 */
[--C-:B------:R-:W-:Y:S02]  /*8580*/  LOP3.LUT R50, R17, 0x1c48, R2.reuse, 0x1e, !PT ;  /* 0x00001c4811327812 */ /* 0x100fe400078e1e02 */
[--C-:B------:R-:W-:Y:S02]  /*8590*/  LOP3.LUT R46, R16, 0x3000, R2.reuse, 0x1e, !PT ;  /* 0x00003000102e7812 */ /* 0x100fe400078e1e02 */
[----:B------:R-:W-:Y:S01]  /*85a0*/  LOP3.LUT R45, R15, 0x3040, R2, 0x1e, !PT ;  /* 0x000030400f2d7812 */ /* 0x000fe200078e1e02 */
[----:B------:R-:W-:Y:S01]  /*85b0*/  IMAD.IADD R50, R0, 0x1, R50 ;  /* 0x0000000100327824 */ /* 0x000fe200078e0232 */
[----:B------:R-:W-:Y:S01]  /*85c0*/  LOP3.LUT R43, R14, 0x3008, R2, 0x1e, !PT ;  /* 0x000030080e2b7812 */ /* 0x000fe200078e1e02 */
[----:B------:R-:W-:Y:S01]  /*85d0*/  IMAD.IADD R46, R0, 0x1, R46 ;  /* 0x00000001002e7824 */ /* 0x000fe200078e022e */
[--C-:B------:R-:W-:Y:S02]  /*85e0*/  LOP3.LUT R42, R13, 0x3048, R2.reuse, 0x1e, !PT ;  /* 0x000030480d2a7812 */ /* 0x100fe400078e1e02 */
[----:B------:R-:W-:-:S02]  /*85f0*/  LOP3.LUT R40, R12, 0xc00, R2, 0x1e, !PT ;  /* 0x00000c000c287812 */ /* 0x000fc400078e1e02 */
[--C-:B------:R-:W-:Y:S02]  /*8600*/  LOP3.LUT R39, R11, 0xc40, R2.reuse, 0x1e, !PT ;  /* 0x00000c400b277812 */ /* 0x100fe400078e1e02 */
[--C-:B------:R-:W-:Y:S02]  /*8610*/  LOP3.LUT R37, R10, 0xc08, R2.reuse, 0x1e, !PT ;  /* 0x00000c080a257812 */ /* 0x100fe400078e1e02 */
[--C-:B------:R-:W-:Y:S01]  /*8620*/  LOP3.LUT R36, R9, 0xc48, R2.reuse, 0x1e, !PT ;  /* 0x00000c4809247812 */ /* 0x100fe200078e1e02 */
[----:B------:R-:W-:Y:S01]  /*8630*/  IMAD.IADD R39, R0, 0x1, R39 ;  /* 0x0000000100277824 */ /* 0x000fe200078e0227 */
[--C-:B------:R-:W-:Y:S02]  /*8640*/  LOP3.LUT R34, R8, 0x2000, R2.reuse, 0x1e, !PT ;  /* 0x0000200008227812 */ /* 0x100fe400078e1e02 */
[--C-:B------:R-:W-:Y:S02]  /*8650*/  LOP3.LUT R33, R7, 0x2040, R2.reuse, 0x1e, !PT ;  /* 0x0000204007217812 */ /* 0x100fe400078e1e02 */
[----:B------:R-:W-:-:S02]  /*8660*/  LOP3.LUT R31, R6, 0x2008, R2, 0x1e, !PT ;  /* 0x00002008061f7812 */ /* 0x000fc400078e1e02 */
[--C-:B------:R-:W-:Y:S02]  /*8670*/  LOP3.LUT R26, R5, 0x2048, R2.reuse, 0x1e, !PT ;  /* 0x00002048051a7812 */ /* 0x100fe400078e1e02 */
[--C-:B------:R-:W-:Y:S02]  /*8680*/  LOP3.LUT R24, R4, 0x3400, R2.reuse, 0x1e, !PT ;  /* 0x0000340004187812 */ /* 0x100fe400078e1e02 */
[--C-:B------:R-:W-:Y:S02]  /*8690*/  LOP3.LUT R82, R82, 0x3848, R2.reuse, 0x1e, !PT ;  /* 0x0000384852527812 */ /* 0x100fe400078e1e02 */
[--C-:B------:R-:W-:Y:S02]  /*86a0*/  LOP3.LUT R81, R81, 0x40, R2.reuse, 0x1e, !PT ;  /* 0x0000004051517812 */ /* 0x100fe400078e1e02 */
[----:B------:R-:W-:Y:S01]  /*86b0*/  LOP3.LUT R79, R79, 0x8, R2, 0x1e, !PT ;  /* 0x000000084f4f7812 */ /* 0x000fe200078e1e02 */
[----:B------:R-:W-:Y:S01]  /*86c0*/  IMAD.IADD R82, R0, 0x1, R82 ;  /* 0x0000000100527824 */ /* 0x000fe200078e0252 */
[----:B------:R-:W-:Y:S01]  /*86d0*/  LOP3.LUT R57, R28, 0x800, R2, 0x1e, !PT ;  /* 0x000008001c397812 */ /* 0x000fe200078e1e02 */
        /* <DEDUP_REMOVED lines=14> */
[----:B------:R-:W-:Y:S01]  /*87c0*/  IMAD.IADD R22, R0, 0x1, R78 ;  /* 0x0000000100167824 */ /* 0x000fe200078e024e */
[--C-:B------:R-:W-:Y:S01]  /*87d0*/  LOP3.LUT R15, R23, 0x3448, R2.reuse, 0x1e, !PT ;  /* 0x00003448170f7812 */ /* 0x100fe200078e1e02 */
[----:B------:R-:W-:Y:S01]  /*87e0*/  IMAD.SHL.U32 R21, R21, 0x2, RZ ;  /* 0x0000000215157824 */ /* 0x000fe200078e00ff */
[--C-:B------:R-:W-:Y:S01]  /*87f0*/  LOP3.LUT R14, R25, 0x1000, R2.reuse, 0x1e, !PT ;  /* 0x00001000190e7812 */ /* 0x100fe200078e1e02 */
[----:B------:R-:W-:Y:S01]  /*8800*/  IMAD.SHL.U32 R22, R22, 0x2, RZ ;  /* 0x0000000216167824 */ /* 0x000fe200078e00ff */
[--C-:B------:R-:W-:Y:S01]  /*8810*/  LOP3.LUT R13, R29, 0x1040, R2.reuse, 0x1e, !PT ;  /* 0x000010401d0d7812 */ /* 0x100fe200078e1e02 */
        /* <DEDUP_REMOVED lines=19> */
[----:B------:R-:W-:Y:S01]  /*8950*/  PRMT R85, R86, 0x7632, R85 ;  /* 0x0000763256557816 */ /* 0x000fe20000000055 */
[----:B------:R-:W-:Y:S01]  /*8960*/  IMAD.IADD R77, R0, 0x1, R6 ;  /* 0x00000001004d7824 */ /* 0x000fe200078e0206 */
[----:B------:R-:W-:Y:S01]  /*8970*/  PRMT R84, R87, 0x7610, R84 ;  /* 0x0000761057547816 */ /* 0x000fe20000000054 */
[----:B------:R-:W-:Y:S01]  /*8980*/  IMAD.SHL.U32 R80, R2, 0x2, RZ ;  /* 0x0000000202507824 */ /* 0x000fe200078e00ff */
[----:B------:R-:W-:Y:S01]  /*8990*/  PLOP3.LUT P1, PT, PT, PT, UP1, 0x80, 0x0 ;  /* 0x000000000000781c */ /* 0x000fe20003f2f018 */
[----:B------:R-:W-:-:S02]  /*89a0*/  IMAD.IADD R2, R0, 0x1, R79 ;  /* 0x0000000100027824 */ /* 0x000fc400078e024f */
[----:B------:R-:W-:Y:S01]  /*89b0*/  IMAD.SHL.U32 R7, R3, 0x2, RZ ;  /* 0x0000000203077824 */ /* 0x000fe200078e00ff */
[----:B------:R-:W-:Y:S01]  /*89c0*/  STS.U16 [R80+0x7880], R86 ;  /* 0x0078805650007388 */ /* 0x000fe20000000400 */
[--C-:B------:R-:W-:Y:S01]  /*89d0*/  IMAD.IADD R76, R0, 0x1, R5.reuse ;  /* 0x00000001004c7824 */ /* 0x100fe200078e0205 */
[----:B------:R-:W-:Y:S01]  /*89e0*/  PRMT R5, R87, 0x7632, R5 ;  /* 0x0000763257057816 */ /* 0x000fe20000000005 */
[----:B------:R-:W-:Y:S01]  /*89f0*/  IMAD.SHL.U32 R6, R2, 0x2, RZ ;  /* 0x0000000202067824 */ /* 0x000fe200078e00ff */
[C---:B------:R-:W-:Y:S01]  /*8a00*/  PRMT R3, R89.reuse, 0x7632, R3 ;  /* 0x0000763259037816 */ /* 0x040fe20000000003 */
[C---:B------:R-:W-:Y:S01]  /*8a10*/  IMAD.IADD R48, R0.reuse, 0x1, R45 ;  /* 0x0000000100307824 */ /* 0x040fe200078e022d */
[----:B------:R-:W-:Y:S01]  /*8a20*/  STS.U16 [R7+0x7880], R85 ;  /* 0x0078805507007388 */ /* 0x000fe20000000400 */
[C-C-:B------:R-:W-:Y:S01]  /*8a30*/  IMAD.IADD R83, R0.reuse, 0x1, R4.reuse ;  /* 0x0000000100537824 */ /* 0x140fe200078e0204 */
[----:B------:R-:W-:Y:S01]  /*8a40*/  PRMT R4, R89, 0x7610, R4 ;  /* 0x0000761059047816 */ /* 0x000fe20000000004 */
[----:B------:R-:W-:Y:S01]  /*8a50*/  IMAD.IADD R45, R0, 0x1, R43 ;  /* 0x00000001002d7824 */ /* 0x000fe200078e022b */
[----:B------:R-:W-:Y:S01]  /*8a60*/  PRMT R2, R88, 0x7610, R2 ;  /* 0x0000761058027816 */ /* 0x000fe20000000002 */
[C---:B------:R-:W-:Y:S01]  /*8a70*/  IMAD.IADD R47, R0.reuse, 0x1, R63 ;  /* 0x00000001002f7824 */ /* 0x040fe200078e023f */
[----:B------:R-:W-:Y:S01]  /*8a80*/  STS.U16 [R6+0x7880], R84 ;  /* 0x0078805406007388 */ /* 0x000fe20000000400 */
[----:B------:R-:W-:-:S02]  /*8a90*/  IMAD.IADD R44, R0, 0x1, R62 ;  /* 0x00000001002c7824 */ /* 0x000fc400078e023e */
[----:B------:R-:W-:Y:S01]  /*8aa0*/  IMAD.IADD R43, R0, 0x1, R42 ;  /* 0x00000001002b7824 */ /* 0x000fe200078e022a */
[----:B------:R1:W-:Y:S01]  /*8ab0*/  STS.U16 [R22+0x7880], R5 ;  /* 0x0078800516007388 */ /* 0x0003e20000000400 */
[----:B------:R-:W-:Y:S02]  /*8ac0*/  IMAD.SHL.U32 R20, R20, 0x2, RZ ;  /* 0x0000000214147824 */ /* 0x000fe400078e00ff */
[C---:B------:R-:W-:Y:S01]  /*8ad0*/  IMAD.IADD R57, R0.reuse, 0x1, R57 ;  /* 0x0000000100397824 */ /* 0x040fe200078e0239 */
[----:B------:R2:W-:Y:S01]  /*8ae0*/  STS.U16 [R21+0x7880], R4 ;  /* 0x0078800415007388 */ /* 0x0005e20000000400 */
[C---:B------:R-:W-:Y:S02]  /*8af0*/  IMAD.IADD R56, R0.reuse, 0x1, R56 ;  /* 0x0000000100387824 */ /* 0x040fe400078e0238 */
[C---:B------:R-:W-:Y:S01]  /*8b00*/  IMAD.IADD R54, R0.reuse, 0x1, R54 ;  /* 0x0000000100367824 */ /* 0x040fe200078e0236 */
[----:B------:R3:W-:Y:S01]  /*8b10*/  STS.U16 [R20+0x7880], R3 ;  /* 0x0078800314007388 */ /* 0x0007e20000000400 */
[----:B------:R-:W-:-:S02]  /*8b20*/  IMAD.IADD R53, R0, 0x1, R53 ;  /* 0x0000000100357824 */ /* 0x000fc400078e0235 */
[C---:B------:R-:W-:Y:S02]  /*8b30*/  IMAD.IADD R52, R0.reuse, 0x1, R52 ;  /* 0x0000000100347824 */ /* 0x040fe400078e0234 */
[C---:B------:R-:W-:Y:S02]  /*8b40*/  IMAD.IADD R51, R0.reuse, 0x1, R51 ;  /* 0x0000000100337824 */ /* 0x040fe400078e0233 */
[C---:B------:R-:W-:Y:S02]  /*8b50*/  IMAD.IADD R42, R0.reuse, 0x1, R40 ;  /* 0x00000001002a7824 */ /* 0x040fe400078e0228 */
[C---:B------:R-:W-:Y:S02]  /*8b60*/  IMAD.IADD R65, R0.reuse, 0x1, R37 ;  /* 0x0000000100417824 */ /* 0x040fe400078e0225 */
[C---:B------:R-:W-:Y:S02]  /*8b70*/  IMAD.IADD R64, R0.reuse, 0x1, R36 ;  /* 0x0000000100407824 */ /* 0x040fe400078e0224 */
[----:B------:R-:W-:-:S02]  /*8b80*/  IMAD.IADD R63, R0, 0x1, R34 ;  /* 0x00000001003f7824 */ /* 0x000fc400078e0222 */
[C---:B------:R-:W-:Y:S02]  /*8b90*/  IMAD.IADD R62, R0.reuse, 0x1, R33 ;  /* 0x00000001003e7824 */ /* 0x040fe400078e0221 */
[C---:B------:R-:W-:Y:S01]  /*8ba0*/  IMAD.IADD R49, R0.reuse, 0x1, R31 ;  /* 0x0000000100317824 */ /* 0x040fe200078e021f */
[C---:B-1----:R-:W-:Y:S01]  /*8bb0*/  PRMT R5, R91.reuse, 0x7610, R5 ;  /* 0x000076105b057816 */ /* 0x042fe20000000005 */
[C---:B------:R-:W-:Y:S02]  /*8bc0*/  IMAD.IADD R70, R0.reuse, 0x1, R26 ;  /* 0x0000000100467824 */ /* 0x040fe400078e021a */
[C---:B------:R-:W-:Y:S01]  /*8bd0*/  IMAD.IADD R69, R0.reuse, 0x1, R24 ;  /* 0x0000000100457824 */ /* 0x040fe200078e0218 */
[----:B--2---:R-:W-:Y:S01]  /*8be0*/  PRMT R4, R91, 0x7632, R4 ;  /* 0x000076325b047816 */ /* 0x004fe20000000004 */
[C---:B------:R-:W-:Y:S02]  /*8bf0*/  IMAD.IADD R68, R0.reuse, 0x1, R17 ;  /* 0x0000000100447824 */ /* 0x040fe400078e0211 */
[----:B------:R-:W-:Y:S01]  /*8c00*/  IMAD.IADD R67, R0, 0x1, R16 ;  /* 0x0000000100437824 */ /* 0x000fe200078e0210 */
[----:B---3--:R-:W-:Y:S01]  /*8c10*/  PRMT R3, R90, 0x7610, R3 ;  /* 0x000076105a037816 */ /* 0x008fe20000000003 */
[----:B------:R-:W-:-:S02]  /*8c20*/  IMAD.IADD R66, R0, 0x1, R15 ;  /* 0x0000000100427824 */ /* 0x000fc400078e020f */
[C---:B------:R-:W-:Y:S02]  /*8c30*/  IMAD.IADD R75, R0.reuse, 0x1, R14 ;  /* 0x00000001004b7824 */ /* 0x040fe400078e020e */
[C---:B------:R-:W-:Y:S02]  /*8c40*/  IMAD.IADD R74, R0.reuse, 0x1, R13 ;  /* 0x00000001004a7824 */ /* 0x040fe400078e020d */
[C---:B------:R-:W-:Y:S02]  /*8c50*/  IMAD.IADD R73, R0.reuse, 0x1, R12 ;  /* 0x0000000100497824 */ /* 0x040fe400078e020c */
[C---:B------:R-:W-:Y:S02]  /*8c60*/  IMAD.IADD R72, R0.reuse, 0x1, R11 ;  /* 0x0000000100487824 */ /* 0x040fe400078e020b */
[C---:B------:R-:W-:Y:S02]  /*8c70*/  IMAD.IADD R71, R0.reuse, 0x1, R10 ;  /* 0x0000000100477824 */ /* 0x040fe400078e020a */
[----:B------:R-:W-:-:S02]  /*8c80*/  IMAD.IADD R81, R0, 0x1, R9 ;  /* 0x0000000100517824 */ /* 0x000fc400078e0209 */
[----:B------:R-:W-:Y:S01]  /*8c90*/  IMAD.IADD R79, R0, 0x1, R8 ;  /* 0x00000001004f7824 */ /* 0x000fe200078e0208 */
[----:B------:R-:W-:Y:S01]  /*8ca0*/  PRMT R0, R88, 0x7632, R0 ;  /* 0x0000763258007816 */ /* 0x000fe20000000000 */
[----:B------:R-:W-:Y:S02]  /*8cb0*/  IMAD.SHL.U32 R19, R19, 0x2, RZ ;  /* 0x0000000213137824 */ /* 0x000fe400078e00ff */
        /* <DEDUP_REMOVED lines=16> */
[----:B------:R-:W-:Y:S02]  /*8dc0*/  IMAD.SHL.U32 R10, R47, 0x2, RZ ;  /* 0x000000022f0a7824 */ /* 0x000fe400078e00ff */
[----:B------:R-:W-:Y:S02]  /*8dd0*/  IMAD.SHL.U32 R13, R44, 0x2, RZ ;  /* 0x000000022c0d7824 */ /* 0x000fe400078e00ff */
[----:B------:R-:W-:Y:S01]  /*8de0*/  IMAD.SHL.U32 R12, R61, 0x2, RZ ;  /* 0x000000023d0c7824 */ /* 0x000fe200078e00ff */
[----:B-1----:R-:W-:Y:S01]  /*8df0*/  PRMT R2, R90, 0x7632, R2 ;  /* 0x000076325a027816 */ /* 0x002fe20000000002 */
[----:B------:R-:W-:Y:S02]  /*8e00*/  IMAD.SHL.U32 R17, R60, 0x2, RZ ;  /* 0x000000023c117824 */ /* 0x000fe400078e00ff */
[----:B------:R-:W-:Y:S01]  /*8e10*/  IMAD.SHL.U32 R31, R59, 0x2, RZ ;  /* 0x000000023b1f7824 */ /* 0x000fe200078e00ff */
[----:B--2---:R-:W-:Y:S01]  /*8e20*/  PRMT R0, R92, 0x7610, R0 ;  /* 0x000076105c007816 */ /* 0x004fe20000000000 */
[----:B------:R1:W-:Y:S01]  /*8e30*/  STS.U16 [R25+0x7880], R2 ;  /* 0x0078800219007388 */ /* 0x0003e20000000400 */
[----:B------:R-:W-:Y:S01]  /*8e40*/  IMAD.SHL.U32 R16, R58, 0x2, RZ ;  /* 0x000000023a107824 */ /* 0x000fe200078e00ff */
[----:B---3--:R-:W-:-:S02]  /*8e50*/  PRMT R5, R92, 0x7632, R5 ;  /* 0x000076325c057816 */ /* 0x008fc40000000005 */
[----:B------:R2:W-:Y:S01]  /*8e60*/  STS.U16 [R23+0x7880], R0 ;  /* 0x0078800017007388 */ /* 0x0005e20000000400 */
[----:B------:R-:W-:Y:S01]  /*8e70*/  IMAD.SHL.U32 R24, R57, 0x2, RZ ;  /* 0x0000000239187824 */ /* 0x000fe200078e00ff */
[----:B----4-:R-:W-:Y:S02]  /*8e80*/  PRMT R4, R94, 0x7610, R4 ;  /* 0x000076105e047816 */ /* 0x010fe40000000004 */
[----:B------:R3:W-:Y:S01]  /*8e90*/  STS.U16 [R8+0x7880], R5 ;  /* 0x0078800508007388 */ /* 0x0007e20000000400 */
[----:B------:R-:W-:Y:S01]  /*8ea0*/  IMAD.SHL.U32 R26, R56, 0x2, RZ ;  /* 0x00000002381a7824 */ /* 0x000fe200078e00ff */
[----:B------:R-:W-:Y:S02]  /*8eb0*/  PRMT R3, R94, 0x7632, R3 ;  /* 0x000076325e037816 */ /* 0x000fe40000000003 */
        /* <DEDUP_REMOVED lines=8> */
[C---:B-1----:R-:W-:Y:S01]  /*8f40*/  PRMT R2, R93.reuse, 0x7610, R2 ;  /* 0x000076105d027816 */ /* 0x042fe20000000002 */
        /* <DEDUP_REMOVED lines=23> */
[C---:B--2---:R-:W-:Y:S01]  /*90c0*/  PRMT R0, R97.reuse, 0x7610, R0 ;  /* 0x0000761061007816 */ /* 0x044fe20000000000 */
[----:B------:R1:W-:Y:S01]  /*90d0*/  STS.U16 [R17+0x7880], R2 ;  /* 0x0078800211007388 */ /* 0x0003e20000000400 */
[----:B------:R-:W-:Y:S01]  /*90e0*/  IMAD.SHL.U32 R50, R68, 0x2, RZ ;  /* 0x0000000244327824 */ /* 0x000fe200078e00ff */
[----:B---3--:R-:W-:-:S02]  /*90f0*/  PRMT R5, R97, 0x7632, R5 ;  /* 0x0000763261057816 */ /* 0x008fc40000000005 */
[----:B------:R2:W-:Y:S01]  /*9100*/  STS.U16 [R31+0x7880], R0 ;  /* 0x007880001f007388 */ /* 0x0005e20000000400 */
[----:B------:R-:W-:Y:S01]  /*9110*/  IMAD.SHL.U32 R54, R67, 0x2, RZ ;  /* 0x0000000243367824 */ /* 0x000fe200078e00ff */
[C---:B----4-:R-:W-:Y:S02]  /*9120*/  PRMT R4, R99.reuse, 0x7610, R4 ;  /* 0x0000761063047816 */ /* 0x050fe40000000004 */
        /* <DEDUP_REMOVED lines=25> */
[----:B------:R-:W-:-:S03]  /*92c0*/  IMAD.SHL.U32 R60, R82, 0x2, RZ ;  /* 0x00000002523c7824 */ /* 0x000fc600078e00ff */
        /* <DEDUP_REMOVED lines=8> */
[----:B------:R-:W-:-:S03]  /*9350*/  PRMT R3, R104, 0x7632, R3 ;  /* 0x0000763268037816 */ /* 0x000fc60000000003 */
        /* <DEDUP_REMOVED lines=38> */
[----:B------:R-:W-:Y:S01]  /*95c0*/  STS.U16 [R53+0x7880], R5 ;  /* 0x0078800535007388 */ /* 0x000fe20000000400 */
[----:B------:R-:W-:-:S03]  /*95d0*/  PRMT R3, R173, 0x7632, R3 ;  /* 0x00007632ad037816 */ /* 0x000fc60000000003 */
[----:B------:R3:W-:Y:S04]  /*95e0*/  STS.U16 [R57+0x7880], R4 ;  /* 0x0078800439007388 */ /* 0x0007e80000000400 */
[----:B------:R4:W-:Y:S01]  /*95f0*/  STS.U16 [R62+0x7880], R3 ;  /* 0x007880033e007388 */ /* 0x0009e20000000400 */
[C---:B-1----:R-:W-:Y:S02]  /*9600*/  PRMT R2, R110.reuse, 0x7610, R2 ;  /* 0x000076106e027816 */ /* 0x042fe40000000002 */
[----:B--2---:R-:W-:-:S03]  /*9610*/  PRMT R0, R110, 0x7632, R0 ;  /* 0x000076326e007816 */ /* 0x004fc60000000000 */
[----:B------:R1:W-:Y:S04]  /*9620*/  STS.U16 [R63+0x7880], R2 ;  /* 0x007880023f007388 */ /* 0x0003e80000000400 */
[----:B------:R2:W-:Y:S01]  /*9630*/  STS.U16 [R64+0x7880], R0 ;  /* 0x0078800040007388 */ /* 0x0005e20000000400 */
[C---:B---3--:R-:W-:Y:S02]  /*9640*/  PRMT R4, R175.reuse, 0x7632, R4 ;  /* 0x00007632af047816 */ /* 0x048fe40000000004 */
[----:B----4-:R-:W-:-:S05]  /*9650*/  PRMT R3, R175, 0x7610, R3 ;  /* 0x00007610af037816 */ /* 0x010fca0000000003 */
[----:B------:R3:W-:Y:S04]  /*9660*/  STS.U16 [R61+0x7880], R3 ;  /* 0x007880033d007388 */ /* 0x0007e80000000400 */
[----:B------:R4:W-:Y:S01]  /*9670*/  STS.U16 [R60+0x7880], R4 ;  /* 0x007880043c007388 */ /* 0x0009e20000000400 */
[----:B-1----:R-:W-:Y:S02]  /*9680*/  F2FP.PACK_AB R2, R115, R114 ;  /* 0x000000727302723e */ /* 0x002fe400000000ff */
[----:B--2---:R-:W-:-:S05]  /*9690*/  F2FP.PACK_AB R0, R113, R112 ;  /* 0x000000707100723e */ /* 0x004fca00000000ff */
[----:B------:R1:W-:Y:S01]  /*96a0*/  STS.U16 [R80+0x80], R0 ;  /* 0x0000800050007388 */ /* 0x0003e20000000400 */
[----:B---3--:R-:W-:Y:S02]  /*96b0*/  PRMT R3, R0, 0x7632, R3 ;  /* 0x0000763200037816 */ /* 0x008fe40000000003 */
[----:B----4-:R-:W-:-:S03]  /*96c0*/  PRMT R4, R2, 0x7632, R4 ;  /* 0x0000763202047816 */ /* 0x010fc60000000004 */
[----:B------:R2:W-:Y:S04]  /*96d0*/  STS.U16 [R7+0x80], R3 ;  /* 0x0000800307007388 */ /* 0x0005e80000000400 */
[----:B------:R3:W-:Y:S04]  /*96e0*/  STS.U16 [R6+0x80], R2 ;  /* 0x0000800206007388 */ /* 0x0007e80000000400 */
[----:B------:R4:W-:Y:S01]  /*96f0*/  STS.U16 [R22+0x80], R4 ;  /* 0x0000800416007388 */ /* 0x0009e20000000400 */
[----:B-1----:R-:W-:-:S04]  /*9700*/  F2FP.PACK_AB R0, R117, R116 ;  /* 0x000000747500723e */ /* 0x002fc800000000ff */
[C---:B------:R-:W-:Y:S02]  /*9710*/  PRMT R5, R0.reuse, 0x7610, R5 ;  /* 0x0000761000057816 */ /* 0x040fe40000000005 */
[----:B------:R-:W-:-:S03]  /*9720*/  PRMT R0, R0, 0x7632, R0 ;  /* 0x0000763200007816 */ /* 0x000fc60000000000 */
[----:B------:R1:W-:Y:S01]  /*9730*/  STS.U16 [R21+0x80], R5 ;  /* 0x0000800515007388 */ /* 0x0003e20000000400 */
[----:B--2---:R-:W-:-:S03]  /*9740*/  F2FP.PACK_AB R3, R119, R118 ;  /* 0x000000767703723e */ /* 0x004fc600000000ff */
[----:B------:R2:W-:Y:S01]  /*9750*/  STS.U16 [R20+0x80], R0 ;  /* 0x0000800014007388 */ /* 0x0005e20000000400 */
[----:B---3--:R-:W-:-:S03]  /*9760*/  F2FP.PACK_AB R2, R121, R120 ;  /* 0x000000787902723e */ /* 0x008fc600000000ff */
[----:B------:R3:W-:Y:S01]  /*9770*/  STS.U16 [R19+0x80], R3 ;  /* 0x0000800313007388 */ /* 0x0007e20000000400 */
[C---:B----4-:R-:W-:Y:S02]  /*9780*/  PRMT R4, R2.reuse, 0x7610, R4 ;  /* 0x0000761002047816 */ /* 0x050fe40000000004 */
[----:B------:R-:W-:Y:S02]  /*9790*/  PRMT R2, R2, 0x7632, R2 ;  /* 0x0000763202027816 */ /* 0x000fe40000000002 */
[----:B-1----:R-:W-:Y:S02]  /*97a0*/  PRMT R5, R3, 0x7632, R5 ;  /* 0x0000763203057816 */ /* 0x002fe40000000005 */
[----:B--2---:R-:W-:-:S03]  /*97b0*/  F2FP.PACK_AB R0, R123, R122 ;  /* 0x0000007a7b00723e */ /* 0x004fc600000000ff */
[----:B------:R-:W-:Y:S01]  /*97c0*/  STS.U16 [R18+0x80], R5 ;  /* 0x0000800512007388 */ /* 0x000fe20000000400 */
[----:B---3--:R-:W-:-:S03]  /*97d0*/  F2FP.PACK_AB R3, R133, R132 ;  /* 0x000000848503723e */ /* 0x008fc600000000ff */
[----:B------:R1:W-:Y:S04]  /*97e0*/  STS.U16 [R29+0x80], R4 ;  /* 0x000080041d007388 */ /* 0x0003e80000000400 */
[----:B------:R2:W-:Y:S01]  /*97f0*/  STS.U16 [R28+0x80], R2 ;  /* 0x000080021c007388 */ /* 0x0005e20000000400 */
[C---:B-1----:R-:W-:Y:S02]  /*9800*/  PRMT R4, R0.reuse, 0x7610, R4 ;  /* 0x0000761000047816 */ /* 0x042fe40000000004 */
[----:B------:R-:W-:Y:S02]  /*9810*/  PRMT R0, R0, 0x7632, R0 ;  /* 0x0000763200007816 */ /* 0x000fe40000000000 */
[----:B--2---:R-:W-:Y:S01]  /*9820*/  F2FP.PACK_AB R2, R135, R134 ;  /* 0x000000868702723e */ /* 0x004fe200000000ff */
[----:B------:R1:W-:Y:S04]  /*9830*/  STS.U16 [R27+0x80], R4 ;  /* 0x000080041b007388 */ /* 0x0003e80000000400 */
[----:B------:R2:W-:Y:S04]  /*9840*/  STS.U16 [R25+0x80], R0 ;  /* 0x0000800019007388 */ /* 0x0005e80000000400 */
[----:B------:R3:W-:Y:S01]  /*9850*/  STS.U16 [R23+0x80], R3 ;  /* 0x0000800317007388 */ /* 0x0007e20000000400 */
[----:B-1----:R-:W-:-:S02]  /*9860*/  PRMT R4, R3, 0x7632, R4 ;  /* 0x0000763203047816 */ /* 0x002fc40000000004 */
[----:B--2---:R-:W-:-:S03]  /*9870*/  F2FP.PACK_AB R0, R129, R128 ;  /* 0x000000808100723e */ /* 0x004fc600000000ff */
[----:B------:R1:W-:Y:S01]  /*9880*/  STS.U16 [R8+0x80], R4 ;  /* 0x0000800408007388 */ /* 0x0003e20000000400 */
[----:B------:R-:W-:-:S03]  /*9890*/  PRMT R5, R0, 0x7610, R5 ;  /* 0x0000761000057816 */ /* 0x000fc60000000005 */
[----:B------:R2:W-:Y:S01]  /*98a0*/  STS.U16 [R9+0x80], R2 ;  /* 0x0000800209007388 */ /* 0x0005e20000000400 */
[----:B---3--:R-:W-:Y:S02]  /*98b0*/  F2FP.PACK_AB R3, R131, R130 ;  /* 0x000000828303723e */ /* 0x008fe400000000ff */
[----:B------:R-:W-:Y:S02]  /*98c0*/  PRMT R0, R0, 0x7632, R0 ;  /* 0x0000763200007816 */ /* 0x000fe40000000000 */
[----:B-1----:R-:W-:Y:S02]  /*98d0*/  PRMT R4, R2, 0x7632, R4 ;  /* 0x0000763202047816 */ /* 0x002fe40000000004 */
[----:B--2---:R-:W-:-:S03]  /*98e0*/  F2FP.PACK_AB R2, R125, R124 ;  /* 0x0000007c7d02723e */ /* 0x004fc600000000ff */
[----:B------:R1:W-:Y:S04]  /*98f0*/  STS.U16 [R11+0x80], R4 ;  /* 0x000080040b007388 */ /* 0x0003e80000000400 */
[----:B------:R2:W-:Y:S04]  /*9900*/  STS.U16 [R15+0x80], R5 ;  /* 0x000080050f007388 */ /* 0x0005e80000000400 */
[----:B------:R3:W-:Y:S04]  /*9910*/  STS.U16 [R14+0x80], R0 ;  /* 0x000080000e007388 */ /* 0x0007e80000000400 */
[----:B------:R4:W-:Y:S01]  /*9920*/  STS.U16 [R10+0x80], R3 ;  /* 0x000080030a007388 */ /* 0x0009e20000000400 */
[----:B-1----:R-:W-:-:S02]  /*9930*/  PRMT R4, R2, 0x7610, R4 ;  /* 0x0000761002047816 */ /* 0x002fc40000000004 */
[----:B------:R-:W-:Y:S02]  /*9940*/  PRMT R2, R2, 0x7632, R2 ;  /* 0x0000763202027816 */ /* 0x000fe40000000002 */
[----:B--2---:R-:W-:Y:S02]  /*9950*/  PRMT R5, R3, 0x7632, R5 ;  /* 0x0000763203057816 */ /* 0x004fe40000000005 */
[----:B---3--:R-:W-:-:S03]  /*9960*/  F2FP.PACK_AB R0, R127, R126 ;  /* 0x0000007e7f00723e */ /* 0x008fc600000000ff */
[----:B------:R-:W-:Y:S01]  /*9970*/  STS.U16 [R13+0x80], R5 ;  /* 0x000080050d007388 */ /* 0x000fe20000000400 */
[----:B----4-:R-:W-:-:S03]  /*9980*/  F2FP.PACK_AB R3, R137, R136 ;  /* 0x000000888903723e */ /* 0x010fc600000000ff */
        /* <DEDUP_REMOVED lines=52> */
[----:B------:R1:W-:Y:S01]  /*9cd0*/  STS.U16 [R46+0x80], R5 ;  /* 0x000080052e007388 */ /* 0x0003e20000000400 */
[----:B----4-:R-:W-:-:S03]  /*9ce0*/  F2FP.PACK_AB R3, R161, R160 ;  /* 0x000000a0a103723e */ /* 0x010fc600000000ff */
[----:B------:R2:W-:Y:S04]  /*9cf0*/  STS.U16 [R45+0x80], R4 ;  /* 0x000080042d007388 */ /* 0x0005e80000000400 */
[----:B------:R3:W-:Y:S01]  /*9d00*/  STS.U16 [R50+0x80], R2 ;  /* 0x0000800232007388 */ /* 0x0007e20000000400 */
[----:B-1----:R-:W-:Y:S01]  /*9d10*/  IMAD.U32 R5, RZ, RZ, UR5 ;  /* 0x00000005ff057e24 */ /* 0x002fe2000f8e00ff */
[C---:B--2---:R-:W-:Y:S02]  /*9d20*/  PRMT R4, R0.reuse, 0x7610, R4 ;  /* 0x0000761000047816 */ /* 0x044fe40000000004 */
[----:B------:R-:W-:Y:S02]  /*9d30*/  PRMT R0, R0, 0x7632, R0 ;  /* 0x0000763200007816 */ /* 0x000fe40000000000 */
[----:B---3--:R-:W-:Y:S01]  /*9d40*/  F2FP.PACK_AB R2, R163, R162 ;  /* 0x000000a2a302723e */ /* 0x008fe200000000ff */
[----:B------:R1:W-:Y:S04]  /*9d50*/  STS.U16 [R54+0x80], R4 ;  /* 0x0000800436007388 */ /* 0x0003e80000000400 */
[----:B------:R2:W-:Y:S04]  /*9d60*/  STS.U16 [R56+0x80], R0 ;  /* 0x0000800038007388 */ /* 0x0005e80000000400 */
[----:B------:R3:W-:Y:S01]  /*9d70*/  STS.U16 [R51+0x80], R3 ;  /* 0x0000800333007388 */ /* 0x0007e20000000400 */
[----:B-1----:R-:W-:-:S02]  /*9d80*/  PRMT R4, R3, 0x7632, R4 ;  /* 0x0000763203047816 */ /* 0x002fc40000000004 */
[----:B--2---:R-:W-:-:S03]  /*9d90*/  F2FP.PACK_AB R0, R165, R164 ;  /* 0x000000a4a500723e */ /* 0x004fc600000000ff */
[----:B------:R1:W-:Y:S01]  /*9da0*/  STS.U16 [R52+0x80], R4 ;  /* 0x0000800434007388 */ /* 0x0003e20000000400 */
[----:B---3--:R-:W-:-:S03]  /*9db0*/  F2FP.PACK_AB R3, R167, R166 ;  /* 0x000000a6a703723e */ /* 0x008fc600000000ff */
[----:B------:R2:W-:Y:S01]  /*9dc0*/  STS.U16 [R55+0x80], R2 ;  /* 0x0000800237007388 */ /* 0x0005e20000000400 */
[----:B-1----:R-:W-:Y:S02]  /*9dd0*/  PRMT R4, R2, 0x7632, R4 ;  /* 0x0000763202047816 */ /* 0x002fe40000000004 */
[----:B--2---:R-:W-:-:S03]  /*9de0*/  PRMT R2, R0, 0x7610, R2 ;  /* 0x0000761000027816 */ /* 0x004fc60000000002 */
[----:B------:R-:W-:Y:S01]  /*9df0*/  STS.U16 [R58+0x80], R4 ;  /* 0x000080043a007388 */ /* 0x000fe20000000400 */
[----:B------:R-:W-:-:S03]  /*9e00*/  PRMT R0, R0, 0x7632, R0 ;  /* 0x0000763200007816 */ /* 0x000fc60000000000 */
[----:B------:R1:W-:Y:S04]  /*9e10*/  STS.U16 [R59+0x80], R2 ;  /* 0x000080023b007388 */ /* 0x0003e80000000400 */
[----:B------:R2:W-:Y:S04]  /*9e20*/  STS.U16 [R53+0x80], R0 ;  /* 0x0000800035007388 */ /* 0x0005e80000000400 */
[----:B------:R3:W-:Y:S01]  /*9e30*/  STS.U16 [R57+0x80], R3 ;  /* 0x0000800339007388 */ /* 0x0007e20000000400 */
[----:B-1----:R-:W-:Y:S02]  /*9e40*/  F2FP.PACK_AB R2, R169, R168 ;  /* 0x000000a8a902723e */ /* 0x002fe400000000ff */
[----:B--2---:R-:W-:-:S02]  /*9e50*/  F2FP.PACK_AB R0, R171, R170 ;  /* 0x000000aaab00723e */ /* 0x004fc400000000ff */
[----:B------:R-:W-:Y:S02]  /*9e60*/  PRMT R4, R2, 0x7610, R4 ;  /* 0x0000761002047816 */ /* 0x000fe40000000004 */
[----:B---3--:R-:W-:-:S05]  /*9e70*/  PRMT R3, R3, 0x7632, R3 ;  /* 0x0000763203037816 */ /* 0x008fca0000000003 */
[----:B------:R1:W-:Y:S04]  /*9e80*/  STS.U16 [R62+0x80], R3 ;  /* 0x000080033e007388 */ /* 0x0003e80000000400 */
[----:B------:R2:W-:Y:S01]  /*9e90*/  STS.U16 [R63+0x80], R4 ;  /* 0x000080043f007388 */ /* 0x0005e20000000400 */
[----:B-1----:R-:W-:Y:S02]  /*9ea0*/  PRMT R3, R2, 0x7632, R3 ;  /* 0x0000763202037816 */ /* 0x002fe40000000003 */
[C---:B------:R-:W-:Y:S02]  /*9eb0*/  PRMT R2, R0.reuse, 0x7610, R2 ;  /* 0x0000761000027816 */ /* 0x040fe40000000002 */
[----:B------:R-:W-:Y:S01]  /*9ec0*/  PRMT R0, R0, 0x7632, R0 ;  /* 0x0000763200007816 */ /* 0x000fe20000000000 */
[----:B------:R-:W-:Y:S01]  /*9ed0*/  STS.U16 [R64+0x80], R3 ;  /* 0x0000800340007388 */ /* 0x000fe20000000400 */
[----:B--2---:R-:W-:Y:S01]  /*9ee0*/  IMAD.U32 R4, RZ, RZ, UR4 ;  /* 0x00000004ff047e24 */ /* 0x004fe2000f8e00ff */
[----:B------:R-:W-:-:S02]  /*9ef0*/  ULDC.64 UR4, c[0x0][0x360] ;  /* 0x0000d80000047ab9 */ /* 0x000fc40000000a00 */
[----:B------:R-:W-:Y:S04]  /*9f00*/  STS.U16 [R61+0x80], R2 ;  /* 0x000080023d007388 */ /* 0x000fe80000000400 */
[----:B------:R1:W-:Y:S04]  /*9f10*/  STS.U16 [R60+0x80], R0 ;  /* 0x000080003c007388 */ /* 0x0003e80000000400 */
[----:B------:R-:W-:Y:S01]  /*9f20*/  BAR.SYNC.DEFER_BLOCKING 0x1, 0x100 ;  /* 0x0044000000007b1d */ /* 0x000fe20000010000 */
[----:B------:R-:W-:-:S04]  /*9f30*/  UISETP.NE.U32.AND UP0, UPT, URZ, UR4, UPT ;  /* 0x000000043f00728c */ /* 0x000fc8000bf05070 */
[----:B------:R-:W-:Y:S01]  /*9f40*/  UISETP.NE.AND.EX UP0, UPT, URZ, UR5, UPT, UP0 ;  /* 0x000000053f00728c */ /* 0x000fe2000bf05300 */
[----:B-1----:R-:W2:Y:S02]  /*9f50*/  @P1 LDG.E R0, [R4.64] ;  /* 0x0000000e04001981 */ /* 0x002ea4000c1e1900 */
[----:B------:R-:W-:-:S03]  /*9f60*/  ULDC.64 UR4, c[0x0][0x360] ;  /* 0x0000d80000047ab9 */ /* 0x000fc60000000a00 */
[----:B------:R-:W-:-:S05]  /*9f70*/  PLOP3.LUT P0, PT, PT, PT, UP0, 0x80, 0x0 ;  /* 0x000000000000781c */ /* 0x000fca0003f0f008 */
[----:B------:R-:W-:Y:S01]  /*9f80*/  @UP0 UIMAD.WIDE UR4, UR10, UR6, UR4 ;  /* 0x000000060a0402a5 */ /* 0x000fe2000f8e0204 */
[----:B------:R-:W-:-:S05]  /*9f90*/  IMAD.MOV.U32 R6, RZ, RZ, c[0x0][0x2f0] ;  /* 0x0000bc00ff067624 */ /* 0x000fca00078e00ff */
[----:B------:R-:W-:Y:S02]  /*9fa0*/  IMAD.U32 R2, RZ, RZ, UR4 ;  /* 0x00000004ff027e24 */ /* 0x000fe4000f8e00ff */
        /* <DEDUP_REMOVED lines=13> */
.L_x_965:
[-C--:B-1----:R-:W-:Y:S01]  /*a080*/  LEA.HI R2, R176, R248.reuse, RZ, 0x3 ;  /* 0x000000f8b0027211 */ /* 0x082fe200078f18ff */
[----:B------:R-:W1:Y:S01]  /*a090*/  S2R R55, SR_CTAID.Y ;  /* 0x0000000000377919 */ /* 0x000e620000002600 */
[----:B------:R-:W-:Y:S01]  /*a0a0*/  ISETP.GT.AND P2, PT, R248, 0x27f, PT ;  /* 0x0000027ff800780c */ /* 0x000fe20003f44270 */
[----:B------:R-:W-:Y:S01]  /*a0b0*/  CS2R R18, SRZ ;  /* 0x0000000000127805 */ /* 0x000fe2000001ff00 */
[----:B------:R-:W-:Y:S01]  /*a0c0*/  LOP3.LUT R0, R2, 0x1ffffff8, RZ, 0xc0, !PT ;  /* 0x1ffffff802007812 */ /* 0x000fe200078ec0ff */
[----:B------:R-:W2:Y:S01]  /*a0d0*/  S2R R7, SR_CTAID.X ;  /* 0x0000000000077919 */ /* 0x000ea20000002500 */
[----:B------:R-:W-:Y:S01]  /*a0e0*/  SHF.R.S32.HI R14, RZ, 0x3, R2 ;  /* 0x00000003ff0e7819 */ /* 0x000fe20000011402 */
[----:B------:R-:W-:Y:S01]  /*a0f0*/  CS2R R16, SRZ ;  /* 0x0000000000107805 */ /* 0x000fe2000001ff00 */
        /* <DEDUP_REMOVED lines=10> */
[----:B------:R-:W-:Y:S01]  /*a1a0*/  LEA.HI R2, R176, R248, RZ, 0x6 ;  /* 0x000000f8b0027211 */ /* 0x000fe200078f30ff */
[----:B------:R-:W-:Y:S01]  /*a1b0*/  CS2R R30, SRZ ;  /* 0x00000000001e7805 */ /* 0x000fe2000001ff00 */
[----:B------:R-:W-:Y:S01]  /*a1c0*/  LOP3.LUT R3, R0, 0x38, R12, 0xf8, !PT ;  /* 0x0000003800037812 */ /* 0x000fe200078ef80c */
[----:B------:R-:W-:Y:S01]  /*a1d0*/  CS2R R28, SRZ ;  /* 0x00000000001c7805 */ /* 0x000fe2000001ff00 */
[----:B------:R-:W-:Y:S01]  /*a1e0*/  SHF.R.U32.HI R0, RZ, 0x3, R0 ;  /* 0x00000003ff007819 */ /* 0x000fe20000011600 */
[----:B------:R-:W-:Y:S01]  /*a1f0*/  IMAD.SHL.U32 R2, R2, 0x8, RZ ;  /* 0x0000000802027824 */ /* 0x000fe200078e00ff */
        /* <DEDUP_REMOVED lines=32> */
[----:B--2--5:R-:W-:Y:S01]  /*a400*/  IMAD R6, R7, -0x50, R6 ;  /* 0xffffffb007067824 */ /* 0x024fe200078e0206 */
[----:B------:R-:W-:Y:S01]  /*a410*/  USHF.R.S32.HI UR6, URZ, 0x1f, UR10 ;  /* 0x0000001f3f067899 */ /* 0x000fe2000801140a */
[--C-:B------:R-:W-:Y:S01]  /*a420*/  SHF.R.S32.HI R13, RZ, 0x1f, R12.reuse ;  /* 0x0000001fff0d7819 */ /* 0x100fe2000001140c */
[----:B------:R-:W1:Y:S01]  /*a430*/  @!P2 LDS.128 R16, [R0+0x7880] ;  /* 0x007880000010a984 */ /* 0x000e620000000c00 */
[----:B------:R-:W-:Y:S01]  /*a440*/  USEL UR10, UR10, URZ, !UP1 ;  /* 0x0000003f0a0a7287 */ /* 0x000fe2000c800000 */
[----:B------:R-:W-:Y:S01]  /*a450*/  IMNMX R53, R6, 0x50, PT ;  /* 0x0000005006357817 */ /* 0x000fe20003800200 */
[----:B------:R-:W-:Y:S01]  /*a460*/  USEL UR6, UR6, URZ, !UP1 ;  /* 0x0000003f06067287 */ /* 0x000fe2000c800000 */
[----:B------:R-:W2:Y:S01]  /*a470*/  @!P2 LDS.128 R20, [R0+0xa080] ;  /* 0x00a080000014a984 */ /* 0x000ea20000000c00 */
[----:B------:R-:W-:Y:S01]  /*a480*/  IMAD.WIDE.U32 R2, R55, c[0x0][0x338], R12 ;  /* 0x0000ce0037027a25 */ /* 0x000fe200078e000c */
[----:B------:R-:W-:Y:S01]  /*a490*/  ULDC.64 UR4, c[0x0][0x340] ;  /* 0x0000d00000047ab9 */ /* 0x000fe20000000a00 */
[----:B------:R-:W-:Y:S01]  /*a4a0*/  ISETP.GE.AND P5, PT, R14, R53, PT ;  /* 0x000000350e00720c */ /* 0x000fe20003fa6270 */
[----:B------:R-:W3:Y:S01]  /*a4b0*/  @!P2 LDS.128 R24, [R0+0xc880] ;  /* 0x00c880000018a984 */ /* 0x000ee20000000c00 */
[----:B------:R-:W-:Y:S01]  /*a4c0*/  UIMAD UR4, UR6, UR4, URZ ;  /* 0x00000004060472a4 */ /* 0x000fe2000f8e023f */
[----:B------:R-:W-:Y:S01]  /*a4d0*/  IMAD.U32 R54, RZ, RZ, UR10 ;  /* 0x0000000aff367e24 */ /* 0x000fe2000f8e00ff */
[----:B------:R-:W-:Y:S01]  /*a4e0*/  BSSY B0, `(.L_x_966) ;  /* 0x0000029000007945 */ /* 0x000fe20003800000 */
[----:B------:R-:W4:Y:S01]  /*a4f0*/  @!P1 LDS.128 R28, [R0+0x8880] ;  /* 0x00888000001c9984 */ /* 0x000f220000000c00 */
[----:B------:R-:W-:Y:S01]  /*a500*/  UIMAD UR4, UR10, UR5, UR4 ;  /* 0x000000050a0472a4 */ /* 0x000fe2000f8e0204 */
[----:B------:R-:W-:-:S02]  /*a510*/  IADD3 R15, R12, 0x40, RZ ;  /* 0x000000400c0f7810 */ /* 0x000fc40007ffe0ff */
[----:B------:R-:W1:Y:S01]  /*a520*/  @!P1 LDS.128 R32, [R0+0xb080] ;  /* 0x00b0800000209984 */ /* 0x000e620000000c00 */
[----:B------:R-:W-:-:S03]  /*a530*/  IADD3 R52, R12, 0x80, RZ ;  /* 0x000000800c347810 */ /* 0x000fc60007ffe0ff */
        /* <DEDUP_REMOVED lines=12> */
[----:B------:R2:W1:Y:S01]  /*a600*/  @!P0 LDS.128 R88, [R0+0x7080] ;  /* 0x0070800000588984 */ /* 0x0004620000000c00 */
[----:B------:R-:W-:-:S04]  /*a610*/  IADD3 R4, P0, R14, UR8, RZ ;  /* 0x000000080e047c10 */ /* 0x000fc8000ff1e0ff */
[----:B------:R-:W-:Y:S01]  /*a620*/  LEA.HI.X.SX32 R5, R14, UR9, 0x1, P0 ;  /* 0x000000090e057c11 */ /* 0x000fe200080f0eff */
[----:B--2---:R-:W-:-:S04]  /*a630*/  IMAD R0, R92, c[0x0][0x338], RZ ;  /* 0x0000ce005c007a24 */ /* 0x004fc800078e02ff */
[----:B------:R-:W-:-:S04]  /*a640*/  IMAD R0, R55, c[0x0][0x33c], R0 ;  /* 0x0000cf0037007a24 */ /* 0x000fc800078e0200 */
[----:B------:R-:W-:-:S04]  /*a650*/  IMAD.IADD R3, R3, 0x1, R0 ;  /* 0x0000000103037824 */ /* 0x000fc800078e0200 */
[----:B------:R-:W-:-:S04]  /*a660*/  IMAD.WIDE.U32 R10, R54, c[0x0][0x340], R2 ;  /* 0x0000d000360a7a25 */ /* 0x000fc800078e0002 */
[----:B------:R-:W-:Y:S01]  /*a670*/  IMAD.WIDE R2, R7, 0x50, R4 ;  /* 0x0000005007027825 */ /* 0x000fe200078e0204 */
[----:B------:R-:W-:Y:S01]  /*a680*/  IADD3 R7, R11, UR4, RZ ;  /* 0x000000040b077c10 */ /* 0x000fe2000fffe0ff */
[----:B------:R-:W-:Y:S05]  /*a690*/  @P5 BRA `(.L_x_967) ;  /* 0x000000d000005947 */ /* 0x000fea0003800000 */
[----:B-1-34-:R-:W-:Y:S01]  /*a6a0*/  IMAD R0, R3, c[0x0][0x330], RZ ;  /* 0x0000cc0003007a24 */ /* 0x01afe200078e02ff */
        /* <DEDUP_REMOVED lines=12> */
.L_x_967:
[----:B-1-34-:R-:W-:Y:S05]  /*a770*/  BSYNC B0 ;  /* 0x0000000000007941 */ /* 0x01afea0003800000 */
.L_x_966:
        /* <DEDUP_REMOVED lines=20> */
.L_x_969:
[----:B------:R-:W-:Y:S05]  /*a8c0*/  BSYNC B0 ;  /* 0x0000000000007941 */ /* 0x000fea0003800000 */
.L_x_968:
        /* <DEDUP_REMOVED lines=19> */
.L_x_971:
[----:B------:R-:W-:Y:S05]  /*aa00*/  BSYNC B0 ;  /* 0x0000000000007941 */ /* 0x000fea0003800000 */
.L_x_970:
        /* <DEDUP_REMOVED lines=24> */
.L_x_973:
[----:B------:R-:W-:Y:S05]  /*ab90*/  BSYNC B0 ;  /* 0x0000000000007941 */ /* 0x000fea0003800000 */
.L_x_972:
[----:B------:R-:W-:Y:S01]  /*aba0*/  BSSY B0, `(.L_x_974) ;  /* 0x0000012000007945 */ /* 0x000fe20003800000 */
[----:B------:R-:W-:Y:S05]  /*abb0*/  @P4 BRA `(.L_x_975) ;  /* 0x0000010000004947 */ /* 0x000fea0003800000 */
[----:B------:R-:W-:Y:S02]  /*abc0*/  IADD3 R0, P0, R2, 0x20, RZ ;  /* 0x0000002002007810 */ /* 0x000fe40007f1e0ff */
[----:B-1----:R-:W-:-:S02]  /*abd0*/  MOV R5, R7 ;  /* 0x0000000700057202 */ /* 0x002fc40000000f00 */
        /* <DEDUP_REMOVED lines=14> */
.L_x_975:
[----:B------:R-:W-:Y:S05]  /*acc0*/  BSYNC B0 ;  /* 0x0000000000007941 */ /* 0x000fea0003800000 */
.L_x_974:
        /* <DEDUP_REMOVED lines=19> */
.L_x_964:
        /* <DEDUP_REMOVED lines=8> */
[----:B------:R-:W-:Y:S01]  /*ae80*/  MOV R5, UR5 ;  /* 0x0000000500057c02 */ /* 0x000fe20008000f00 */
[----:B------:R-:W-:-:S06]  /*ae90*/  ULDC.64 UR4, c[0x0][0x360] ;  /* 0x0000d80000047ab9 */ /* 0x000fcc0000000a00 */
[----:B----4-:R-:W2:Y:S01]  /*aea0*/  @P1 LDG.E R0, [R4.64] ;  /* 0x0000000e04001981 */ /* 0x010ea2000c1e1900 */
        /* <DEDUP_REMOVED lines=20> */
.L_x_976:
[----:B-1----:R-:W1:Y:S01]  /*aff0*/  S2R R19, SR_CTAID.Y ;  /* 0x0000000000137919 */ /* 0x002e620000002600 */
[----:B------:R-:W-:Y:S01]  /*b000*/  SHF.R.S32.HI R2, RZ, 0x1f, R248 ;  /* 0x0000001fff027819 */ /* 0x000fe200000114f8 */
[----:B------:R-:W-:Y:S01]  /*b010*/  USHF.R.S32.HI UR6, URZ, 0x1f, UR10 ;  /* 0x0000001f3f067899 */ /* 0x000fe2000801140a */
[----:B------:R-:W-:Y:S01]  /*b020*/  BSSY B0, `(.L_x_977) ;  /* 0x000002a000007945 */ /* 0x000fe20003800000 */
[----:B------:R-:W2:Y:S01]  /*b030*/  S2R R7, SR_CTAID.X ;  /* 0x0000000000077919 */ /* 0x000ea20000002500 */
[----:B------:R-:W-:Y:S01]  /*b040*/  LEA.HI R2, R2, R248, RZ, 0x3 ;  /* 0x000000f802027211 */ /* 0x000fe200078f18ff */
[----:B------:R-:W-:-:S02]  /*b050*/  USEL UR10, UR10, URZ, !UP1 ;  /* 0x0000003f0a0a7287 */ /* 0x000fc4000c800000 */
[----:B------:R-:W-:Y:S01]  /*b060*/  USEL UR6, UR6, URZ, !UP1 ;  /* 0x0000003f06067287 */ /* 0x000fe2000c800000 */
[----:B------:R-:W-:Y:S01]  /*b070*/  LOP3.LUT R0, R2, 0x1ffffff8, RZ, 0xc0, !PT ;  /* 0x1ffffff802007812 */ /* 0x000fe200078ec0ff */
[----:B------:R-:W-:Y:S01]  /*b080*/  ULDC.64 UR4, c[0x0][0x310] ;  /* 0x0000c40000047ab9 */ /* 0x000fe20000000a00 */
[----:B------:R-:W-:Y:S01]  /*b090*/  SHF.R.S32.HI R14, RZ, 0x3, R2 ;  /* 0x00000003ff0e7819 */ /* 0x000fe20000011402 */
[----:B------:R-:W-:Y:S01]  /*b0a0*/  UIMAD UR4, UR6, UR4, URZ ;  /* 0x00000004060472a4 */ /* 0x000fe2000f8e023f */
[----:B------:R-:W-:Y:S02]  /*b0b0*/  IMAD.U32 R18, RZ, RZ, UR10 ;  /* 0x0000000aff127e24 */ /* 0x000fe4000f8e00ff */
[----:B------:R-:W-:Y:S01]  /*b0c0*/  IMAD.IADD R0, R248, 0x1, -R0 ;  /* 0x00000001f8007824 */ /* 0x000fe200078e0a00 */
[----:B------:R-:W-:Y:S01]  /*b0d0*/  IADD3 R4, P0, R14, UR8, RZ ;  /* 0x000000080e047c10 */ /* 0x000fe2000ff1e0ff */
[----:B------:R-:W-:Y:S02]  /*b0e0*/  UIMAD UR4, UR10, UR5, UR4 ;  /* 0x000000050a0472a4 */ /* 0x000fe4000f8e0204 */
[----:B------:R-:W-:Y:S01]  /*b0f0*/  IMAD.SHL.U32 R10, R0, 0x8, RZ ;  /* 0x00000008000a7824 */ /* 0x000fe200078e00ff */
[----:B------:R-:W-:-:S02]  /*b100*/  LEA.HI.X.SX32 R5, R14, UR9, 0x1, P0 ;  /* 0x000000090e057c11 */ /* 0x000fc400080f0eff */
[----:B-1----:R-:W-:Y:S02]  /*b110*/  SHF.R.S32.HI R20, RZ, 0x1f, R19 ;  /* 0x0000001fff147819 */ /* 0x002fe40000011413 */
[----:B------:R-:W-:Y:S01]  /*b120*/  SHF.R.S32.HI R11, RZ, 0x1f, R10 ;  /* 0x0000001fff0b7819 */ /* 0x000fe2000001140a */
[----:B--2--5:R-:W-:Y:S01]  /*b130*/  IMAD R15, R7, -0x50, R6 ;  /* 0xffffffb0070f7824 */ /* 0x024fe200078e0206 */
[----:B------:R-:W-:Y:S01]  /*b140*/  IADD3 R16, R10, 0x40, RZ ;  /* 0x000000400a107810 */ /* 0x000fe20007ffe0ff */
[----:B------:R-:W-:Y:S01]  /*b150*/  IMAD R0, R20, c[0x0][0x308], RZ ;  /* 0x0000c20014007a24 */ /* 0x000fe200078e02ff */
[----:B------:R-:W-:Y:S01]  /*b160*/  IADD3 R17, R10, 0x80, RZ ;  /* 0x000000800a117810 */ /* 0x000fe20007ffe0ff */
[----:B------:R-:W-:Y:S01]  /*b170*/  IMAD.WIDE.U32 R2, R19, c[0x0][0x308], R10 ;  /* 0x0000c20013027a25 */ /* 0x000fe200078e000a */
[----:B------:R-:W-:-:S03]  /*b180*/  ISETP.GE.AND P5, PT, R14, R15, PT ;  /* 0x0000000f0e00720c */ /* 0x000fc60003fa6270 */
[----:B------:R-:W-:Y:S02]  /*b190*/  IMAD R0, R19, c[0x0][0x30c], R0 ;  /* 0x0000c30013007a24 */ /* 0x000fe400078e0200 */
[----:B------:R-:W-:-:S04]  /*b1a0*/  IMAD.WIDE R4, R7, 0x50, R4 ;  /* 0x0000005007047825 */ /* 0x000fc800078e0204 */
[----:B------:R-:W-:-:S04]  /*b1b0*/  IMAD.IADD R3, R3, 0x1, R0 ;  /* 0x0000000103037824 */ /* 0x000fc800078e0200 */
        /* <DEDUP_REMOVED lines=16> */
.L_x_978:
[----:B------:R-:W-:Y:S05]  /*b2c0*/  BSYNC B0 ;  /* 0x0000000000007941 */ /* 0x000fea0003800000 */
.L_x_977:
        /* <DEDUP_REMOVED lines=20> */
.L_x_980:
[----:B------:R-:W-:Y:S05]  /*b410*/  BSYNC B0 ;  /* 0x0000000000007941 */ /* 0x000fea0003800000 */
.L_x_979:
        /* <DEDUP_REMOVED lines=19> */
.L_x_982:
[----:B------:R-:W-:Y:S05]  /*b550*/  BSYNC B0 ;  /* 0x0000000000007941 */ /* 0x000fea0003800000 */
.L_x_981:
        /* <DEDUP_REMOVED lines=24> */
.L_x_984:
[----:B------:R-:W-:Y:S05]  /*b6e0*/  BSYNC B0 ;  /* 0x0000000000007941 */ /* 0x000fea0003800000 */
.L_x_983:
        /* <DEDUP_REMOVED lines=18> */
.L_x_986:
[----:B------:R-:W-:Y:S05]  /*b810*/  BSYNC B0 ;  /* 0x0000000000007941 */ /* 0x000fea0003800000 */
.L_x_985:
[----:B------:R-:W-:Y:S05]  /*b820*/  @P3 EXIT ;  /* 0x000000000000394d */ /* 0x000fea0003800000 */
[----:B------:R-:W-:Y:S01]  /*b830*/  IADD3 R0, P0, R4, 0x40, RZ ;  /* 0x0000004004007810 */ /* 0x000fe20007f1e0ff */
[----:B-1----:R-:W-:Y:S01]  /*b840*/  IMAD.MOV.U32 R2, RZ, RZ, R12 ;  /* 0x000000ffff027224 */ /* 0x002fe200078e000c */
[----:B------:R-:W-:-:S02]  /*b850*/  MOV R3, R7 ;  /* 0x0000000700037202 */ /* 0x000fc40000000f00 */
[----:B------:R-:W-:Y:S01]  /*b860*/  ISETP.GE.AND P1, PT, R10, c[0x0][0x324], PT ;  /* 0x0000c9000a007a0c */ /* 0x000fe20003f26270 */
[----:B------:R-:W-:Y:S01]  /*b870*/  IMAD.X R4, RZ, RZ, R5, P0 ;  /* 0x000000ffff047224 */ /* 0x000fe200000e0605 */
[----:B------:R-:W-:-:S03]  /*b880*/  ISETP.GE.AND P0, PT, R16, c[0x0][0x324], PT ;  /* 0x0000c90010007a0c */ /* 0x000fc60003f06270 */
[----:B------:R-:W-:Y:S02]  /*b890*/  IMAD R6, R4, c[0x0][0x330], RZ ;  /* 0x0000cc0004067a24 */ /* 0x000fe400078e02ff */
[----:B------:R-:W-:-:S04]  /*b8a0*/  IMAD.WIDE.U32 R4, R0, c[0x0][0x330], R2 ;  /* 0x0000cc0000047a25 */ /* 0x000fc800078e0002 */
        /* <DEDUP_REMOVED lines=10> */
.L_x_987:
        /* <DEDUP_REMOVED lines=11> */
.L_x_1416:


//--------------------- .text._ZN7cutlass13device_kernelIN5flash19enable_sm80_to_sm89INS1_16FlashAttnBwdSm80INS1_25CollectiveMainloopBwdSm80ILi2ELi1EN4cute5tupleIJNS5_1CILi64EEENS7_ILi80EEENS7_ILi192EEEEEENS_6half_tEfNS_4arch4Sm80ELb0ELb1ELb1ELb1ELb1ELb0ELb1ELb0ELi2ELi4ELi2ELi2ELb0EEENS1_21CollectiveEpilogueBwdISB_SC_SE_Li256ELb1ELb1ELi4EEENS1_19SingleTileSchedulerILb1ELb0ELb0ELi80EEEEEEEEEvNT_6ParamsE --------------------------
	.section	.text._ZN7cutlass13device_kernelIN5flash19enable_sm80_to_sm89INS1_16FlashAttnBwdSm80INS1_25CollectiveMainloopBwdSm80ILi2ELi1EN4cute5tupleIJNS5_1CILi64EEENS7_ILi80EEENS7_ILi192EEEEEENS_6half_tEfNS_4arch4Sm80ELb0ELb1ELb1ELb1ELb1ELb0ELb1ELb0ELi2ELi4ELi2ELi2ELb0EEENS1_21CollectiveEpilogueBwdISB_SC_SE_Li256ELb1ELb1ELi4EEENS1_19SingleTileSchedulerILb1ELb0ELb0ELi80EEEEEEEEEvNT_6ParamsE,"ax",@progbits
	.sectioninfo	@"SHI_REGISTERS=255"
	.align	128
.text._ZN7cutlass13device_kernelIN5flash19enable_sm80_to_sm89INS1_16FlashAttnBwdSm80INS1_25CollectiveMainloopBwdSm80ILi2ELi1EN4cute5tupleIJNS5_1CILi64EEENS7_ILi80EEENS7_ILi192EEEEEENS_6half_tEfNS_4arch4Sm80ELb0ELb1ELb1ELb1ELb1ELb0ELb1ELb0ELi2ELi4ELi2ELi2ELb0EEENS1_21CollectiveEpilogueBwdISB_SC_SE_Li256ELb1ELb1ELi4EEENS1_19SingleTileSchedulerILb1ELb0ELb0ELi80EEEEEEEEEvNT_6ParamsE:
        .type           _ZN7cutlass13device_kernelIN5flash19enable_sm80_to_sm89INS1_16FlashAttnBwdSm80INS1_25CollectiveMainloopBwdSm80ILi2ELi1EN4cute5tupleIJNS5_1CILi64EEENS7_ILi80EEENS7_ILi192EEEEEENS_6half_tEfNS_4arch4Sm80ELb0ELb1ELb1ELb1ELb1ELb0ELb1ELb0ELi2ELi4ELi2ELi2ELb0EEENS1_21CollectiveEpilogueBwdISB_SC_SE_Li256ELb1ELb1ELi4EEENS1_19SingleTileSchedulerILb1ELb0ELb0ELi80EEEEEEEEEvNT_6ParamsE,@function
        .size           _ZN7cutlass13device_kernelIN5flash19enable_sm80_to_sm89INS1_16FlashAttnBwdSm80INS1_25CollectiveMainloopBwdSm80ILi2ELi1EN4cute5tupleIJNS5_1CILi64EEENS7_ILi80EEENS7_ILi192EEEEEENS_6half_tEfNS_4arch4Sm80ELb0ELb1ELb1ELb1ELb1ELb0ELb1ELb0ELi2ELi4ELi2ELi2ELb0EEENS1_21CollectiveEpilogueBwdISB_SC_SE_Li256ELb1ELb1ELi4EEENS1_19SingleTileSchedulerILb1ELb0ELb0ELi80EEEEEEEEEvNT_6ParamsE,(.L_x_1417 - _ZN7cutlass13device_kernelIN5flash19enable_sm80_to_sm89INS1_16FlashAttnBwdSm80INS1_25CollectiveMainloopBwdSm80ILi2ELi1EN4cute5tupleIJNS5_1CILi64EEENS7_ILi80EEENS7_ILi192EEEEEENS_6half_tEfNS_4arch4Sm80ELb0ELb1ELb1ELb1ELb1ELb0ELb1ELb0ELi2ELi4ELi2ELi2ELb0EEENS1_21CollectiveEpilogueBwdISB_SC_SE_Li256ELb1ELb1ELi4EEENS1_19SingleTileSchedulerILb1ELb0ELb0ELi80EEEEEEEEEvNT_6ParamsE)
        .other          _ZN7cutlass13device_kernelIN5flash19enable_sm80_to_sm89INS1_16FlashAttnBwdSm80INS1_25CollectiveMainloopBwdSm80ILi2ELi1EN4cute5tupleIJNS5_1CILi64EEENS7_ILi80EEENS7_ILi192EEEEEENS_6half_tEfNS_4arch4Sm80ELb0ELb1ELb1ELb1ELb1ELb0ELb1ELb0ELi2ELi4ELi2ELi2ELb0EEENS1_21CollectiveEpilogueBwdISB_SC_SE_Li256ELb1ELb1ELi4EEENS1_19SingleTileSchedulerILb1ELb0ELb0ELi80EEEEEEEEEvNT_6ParamsE,@"STO_CUDA_ENTRY STV_DEFAULT"
_ZN7cutlass13device_kernelIN5flash19enable_sm80_to_sm89INS1_16FlashAttnBwdSm80INS1_25CollectiveMainloopBwdSm80ILi2ELi1EN4cute5tupleIJNS5_1CILi64EEENS7_ILi80EEENS7_ILi192EEEEEENS_6half_tEfNS_4arch4Sm80ELb0ELb1ELb1ELb1ELb1ELb0ELb1ELb0ELi2ELi4ELi2ELi2ELb0EEENS1_21CollectiveEpilogueBwdISB_SC_SE_Li256ELb1ELb1ELi4EEENS1_19SingleTileSchedulerILb1ELb0ELb0ELi80EEEEEEEEEvNT_6ParamsE:
        /* <DEDUP_REMOVED lines=21> */
.L_x_989:
        /* <DEDUP_REMOVED lines=13> */
.L_x_991:
[----:B------:R-:W-:Y:S02]  /*0220*/  ULDC UR5, c[0x0][0x3a4] ;  /* 0x0000e90000057ab9 */ /* 0x000fe40000000800 */
.L_x_990:
[----:B------:R-:W-:-:S04]  /*0230*/  UIMAD UR4, UR17, 0x50, URZ ;  /* 0x00000050110478a4 */ /* 0x000fc8000f8e023f */
[----:B------:R-:W-:-:S04]  /*0240*/  UISETP.GE.AND UP0, UPT, UR4, UR5, UPT ;  /* 0x000000050400728c */ /* 0x000fc8000bf06270 */
[----:B------:R-:W-:Y:S01]  /*0250*/  USEL UR10, UR10, 0xffffffff, !UP0 ;  /* 0xffffffff0a0a7887 */ /* 0x000fe2000c000000 */
[----:B------:R-:W-:Y:S05]  /*0260*/  BRA `(.L_x_992) ;  /* 0x0000019000007947 */ /* 0x000fea0003800000 */
.L_x_988:
        /* <DEDUP_REMOVED lines=8> */
.L_x_993:
        /* <DEDUP_REMOVED lines=13> */
.L_x_995:
[----:B------:R-:W-:Y:S02]  /*03c0*/  ULDC UR5, c[0x0][0x3a4] ;  /* 0x0000e90000057ab9 */ /* 0x000fe40000000800 */
.L_x_994:
[----:B------:R-:W-:-:S04]  /*03d0*/  UIMAD UR4, UR17, 0x50, URZ ;  /* 0x00000050110478a4 */ /* 0x000fc8000f8e023f */
[----:B------:R-:W-:-:S04]  /*03e0*/  UISETP.GE.AND UP0, UPT, UR4, UR5, UPT ;  /* 0x000000050400728c */ /* 0x000fc8000bf06270 */
[----:B------:R-:W-:-:S06]  /*03f0*/  USEL UR10, UR10, 0xffffffff, !UP0 ;  /* 0xffffffff0a0a7887 */ /* 0x000fcc000c000000 */
.L_x_992:
        /* <DEDUP_REMOVED lines=48> */
.L_x_996:
        /* <DEDUP_REMOVED lines=10> */
.L_x_997:
[----:B------:R-:W-:Y:S05]  /*07a0*/  @!P1 BRA `(.L_x_998) ;  /* 0x0000005000009947 */ /* 0x000fea0003800000 */
[----:B----4-:R2:W3:Y:S04]  /*07b0*/  LDG.E R0, [R2.64] ;  /* 0x0000000e02007981 */ /* 0x0104e8000c1e1900 */
[----:B--2---:R-:W2:Y:S01]  /*07c0*/  LDG.E R2, [R2.64+0x4] ;  /* 0x0000040e02027981 */ /* 0x004ea2000c1e1900 */
[----:B---3--:R-:W3:Y:S08]  /*07d0*/  R2UR UR8, R0 ;  /* 0x00000000000873c2 */ /* 0x008ef000000e0000 */
[----:B--2---:R-:W3:Y:S02]  /*07e0*/  R2UR UR4, R2 ;  /* 0x00000000020473c2 */ /* 0x004ee400000e0000 */
[----:B---3--:R-:W-:-:S06]  /*07f0*/  UIADD3 UR8, -UR8, UR4, URZ ;  /* 0x0000000408087290 */ /* 0x008fcc000fffe13f */
.L_x_998:
        /* <DEDUP_REMOVED lines=15> */
.L_x_999:
        /* <DEDUP_REMOVED lines=586> */
.L_x_1011:
        /* <DEDUP_REMOVED lines=212> */
.L_x_1003:
[----:B------:R-:W-:Y:S11]  /*3ad0*/  ISETP.NE.AND P0, PT, R249, c[0x0][0x2a8], PT ;  /* 0x0000aa00f9007a0c */ /* 0x000ff60003f05270 */
[----:B------:R-:W-:Y:S02]  /*3ae0*/  @!UPT UIADD3 URZ, URZ, URZ, URZ ;  /* 0x0000003f3f3ff290 */ /* 0x000fe4000fffe03f */
[----:B------:R-:W-:Y:S05]  /*3af0*/  @P0 IMAD.HI.U32 R4, R2, c[0x0][0x2ac], RZ ;  /* 0x0000ab0002040a27 */ /* 0x000fea00078e00ff */
[----:B------:R-:W-:Y:S02]  /*3b00*/  @P0 SHF.R.U32.HI R2, RZ, c[0x0][0x2b0], R4 ;  /* 0x0000ac00ff020a19 */ /* 0x000fe40000011604 */
.L_x_1004:
[----:B------:R-:W-:Y:S05]  /*3b10*/  BSYNC B0 ;  /* 0x0000000000007941 */ /* 0x000fea0003800000 */
.L_x_1002:
[----:B------:R-:W-:Y:S05]  /*3b20*/  IMAD R2, R2, c[0x0][0x2a8], R236 ;  /* 0x0000aa0002027a24 */ /* 0x000fea00078e02ec */
[----:B------:R-:W-:Y:S02]  /*3b30*/  IADD3 R4, R2, c[0x0][0x2a8], RZ ;  /* 0x0000aa0002047a10 */ /* 0x000fe40007ffe0ff */
[----:B------:R-:W-:Y:S02]  /*3b40*/  IMNMX R109, R109, R2, !PT ;  /* 0x000000026d6d7217 */ /* 0x000fe40007800200 */
[----:B------:R-:W-:Y:S02]  /*3b50*/  IMNMX R110, R110, R4, PT ;  /* 0x000000046e6e7217 */ /* 0x000fe40003800200 */
.L_x_1001:
        /* <DEDUP_REMOVED lines=16> */
.L_x_1007:
[----:B------:R-:W-:Y:S11]  /*3c60*/  ISETP.NE.AND P0, PT, R249, c[0x0][0x2a8], PT ;  /* 0x0000aa00f9007a0c */ /* 0x000ff60003f05270 */
[----:B------:R-:W-:Y:S02]  /*3c70*/  @!UPT UIADD3 URZ, URZ, URZ, URZ ;  /* 0x0000003f3f3ff290 */ /* 0x000fe4000fffe03f */
[----:B------:R-:W-:Y:S05]  /*3c80*/  @P0 IMAD.HI.U32 R3, R2, c[0x0][0x2ac], RZ ;  /* 0x0000ab0002030a27 */ /* 0x000fea00078e00ff */
[----:B------:R-:W-:Y:S02]  /*3c90*/  @P0 SHF.R.U32.HI R2, RZ, c[0x0][0x2b0], R3 ;  /* 0x0000ac00ff020a19 */ /* 0x000fe40000011603 */
.L_x_1008:
[----:B------:R-:W-:Y:S05]  /*3ca0*/  BSYNC B0 ;  /* 0x0000000000007941 */ /* 0x000fea0003800000 */
.L_x_1006:
[----:B------:R-:W-:Y:S05]  /*3cb0*/  IMAD R2, R2, c[0x0][0x2a8], R236 ;  /* 0x0000aa0002027a24 */ /* 0x000fea00078e02ec */
[----:B------:R-:W-:Y:S02]  /*3cc0*/  IADD3 R3, R2, c[0x0][0x2a8], RZ ;  /* 0x0000aa0002037a10 */ /* 0x000fe40007ffe0ff */
[----:B------:R-:W-:Y:S02]  /*3cd0*/  IMNMX R107, R107, R2, !PT ;  /* 0x000000026b6b7217 */ /* 0x000fe40007800200 */
[----:B------:R-:W-:Y:S02]  /*3ce0*/  IMNMX R108, R108, R3, PT ;  /* 0x000000036c6c7217 */ /* 0x000fe40003800200 */
.L_x_1005:
        /* <DEDUP_REMOVED lines=70> */
.L_x_1009:
        /* <DEDUP_REMOVED lines=537> */
.L_x_1010:
        /* <DEDUP_REMOVED lines=295> */
.L_x_1000:
        /* <DEDUP_REMOVED lines=691> */
.L_x_1013:
        /* <DEDUP_REMOVED lines=111> */
.L_x_1015:
[----:B-1-34-:R-:W-:Y:S05]  /*a770*/  BSYNC B0 ;  /* 0x0000000000007941 */ /* 0x01afea0003800000 */
.L_x_1014:
        /* <DEDUP_REMOVED lines=20> */
.L_x_1017:
[----:B------:R-:W-:Y:S05]  /*a8c0*/  BSYNC B0 ;  /* 0x0000000000007941 */ /* 0x000fea0003800000 */
.L_x_1016:
        /* <DEDUP_REMOVED lines=19> */
.L_x_1019:
[----:B------:R-:W-:Y:S05]  /*aa00*/  BSYNC B0 ;  /* 0x0000000000007941 */ /* 0x000fea0003800000 */
.L_x_1018:
        /* <DEDUP_REMOVED lines=24> */
.L_x_1021:
[----:B------:R-:W-:Y:S05]  /*ab90*/  BSYNC B0 ;  /* 0x0000000000007941 */ /* 0x000fea0003800000 */
.L_x_1020:
        /* <DEDUP_REMOVED lines=18> */
.L_x_1023:
[----:B------:R-:W-:Y:S05]  /*acc0*/  BSYNC B0 ;  /* 0x0000000000007941 */ /* 0x000fea0003800000 */
.L_x_1022:
        /* <DEDUP_REMOVED lines=19> */
.L_x_1012:
        /* <DEDUP_REMOVED lines=31> */
.L_x_1024:
        /* <DEDUP_REMOVED lines=45> */
.L_x_1026:
[----:B------:R-:W-:Y:S05]  /*b2c0*/  BSYNC B0 ;  /* 0x0000000000007941 */ /* 0x000fea0003800000 */
.L_x_1025:
        /* <DEDUP_REMOVED lines=20> */
.L_x_1028:
[----:B------:R-:W-:Y:S05]  /*b410*/  BSYNC B0 ;  /* 0x0000000000007941 */ /* 0x000fea0003800000 */
.L_x_1027:
        /* <DEDUP_REMOVED lines=19> */
.L_x_1030:
[----:B------:R-:W-:Y:S05]  /*b550*/  BSYNC B0 ;  /* 0x0000000000007941 */ /* 0x000fea0003800000 */
.L_x_1029:
        /* <DEDUP_REMOVED lines=24> */
.L_x_1032:
[----:B------:R-:W-:Y:S05]  /*b6e0*/  BSYNC B0 ;  /* 0x0000000000007941 */ /* 0x000fea0003800000 */
.L_x_1031:
        /* <DEDUP_REMOVED lines=18> */
.L_x_1034:
[----:B------:R-:W-:Y:S05]  /*b810*/  BSYNC B0 ;  /* 0x0000000000007941 */ /* 0x000fea0003800000 */
.L_x_1033:
        /* <DEDUP_REMOVED lines=19> */
.L_x_1035:
        /* <DEDUP_REMOVED lines=11> */
.L_x_1417:


//--------------------- .text._ZN7cutlass13device_kernelIN5flash19enable_sm80_to_sm89INS1_16FlashAttnBwdSm80INS1_25CollectiveMainloopBwdSm80ILi2ELi1EN4cute5tupleIJNS5_1CILi64EEENS7_ILi80EEENS7_ILi192EEEEEENS_6half_tEfNS_4arch4Sm80ELb0ELb1ELb1ELb1ELb0ELb0ELb1ELb0ELi2ELi4ELi2ELi2ELb0EEENS1_24CollectiveEpilogueBwdGQAISB_fSE_Li256ELb1ELb0EEENS1_19SingleTileSchedulerILb1ELb0ELb0ELi80EEEEEEEEEvNT_6ParamsE --------------------------
	.section	.text._ZN7cutlass13device_kernelIN5flash19enable_sm80_to_sm89INS1_16FlashAttnBwdSm80INS1_25CollectiveMainloopBwdSm80ILi2ELi1EN4cute5tupleIJNS5_1CILi64EEENS7_ILi80EEENS7_ILi192EEEEEENS_6half_tEfNS_4arch4Sm80ELb0ELb1ELb1ELb1ELb0ELb0ELb1ELb0ELi2ELi4ELi2ELi2ELb0EEENS1_24CollectiveEpilogueBwdGQAISB_fSE_Li256ELb1ELb0EEENS1_19SingleTileSchedulerILb1ELb0ELb0ELi80EEEEEEEEEvNT_6ParamsE,"ax",@progbits
	.sectioninfo	@"SHI_REGISTERS=255"
	.align	128
.text._ZN7cutlass13device_kernelIN5flash19enable_sm80_to_sm89INS1_16FlashAttnBwdSm80INS1_25CollectiveMainloopBwdSm80ILi2ELi1EN4cute5tupleIJNS5_1CILi64EEENS7_ILi80EEENS7_ILi192EEEEEENS_6half_tEfNS_4arch4Sm80ELb0ELb1ELb1ELb1ELb0ELb0ELb1ELb0ELi2ELi4ELi2ELi2ELb0EEENS1_24CollectiveEpilogueBwdGQAISB_fSE_Li256ELb1ELb0EEENS1_19SingleTileSchedulerILb1ELb0ELb0ELi80EEEEEEEEEvNT_6ParamsE:
        .type           _ZN7cutlass13device_kernelIN5flash19enable_sm80_to_sm89INS1_16FlashAttnBwdSm80INS1_25CollectiveMainloopBwdSm80ILi2ELi1EN4cute5tupleIJNS5_1CILi64EEENS7_ILi80EEENS7_ILi192EEEEEENS_6half_tEfNS_4arch4Sm80ELb0ELb1ELb1ELb1ELb0ELb0ELb1ELb0ELi2ELi4ELi2ELi2ELb0EEENS1_24CollectiveEpilogueBwdGQAISB_fSE_Li256ELb1ELb0EEENS1_19SingleTileSchedulerILb1ELb0ELb0ELi80EEEEEEEEEvNT_6ParamsE,@function
        .size           _ZN7cutlass13device_kernelIN5flash19enable_sm80_to_sm89INS1_16FlashAttnBwdSm80INS1_25CollectiveMainloopBwdSm80ILi2ELi1EN4cute5tupleIJNS5_1CILi64EEENS7_ILi80EEENS7_ILi192EEEEEENS_6half_tEfNS_4arch4Sm80ELb0ELb1ELb1ELb1ELb0ELb0ELb1ELb0ELi2ELi4ELi2ELi2ELb0EEENS1_24CollectiveEpilogueBwdGQAISB_fSE_Li256ELb1ELb0EEENS1_19SingleTileSchedulerILb1ELb0ELb0ELi80EEEEEEEEEvNT_6ParamsE,(.L_x_1418 - _ZN7cutlass13device_kernelIN5flash19enable_sm80_to_sm89INS1_16FlashAttnBwdSm80INS1_25CollectiveMainloopBwdSm80ILi2ELi1EN4cute5tupleIJNS5_1CILi64EEENS7_ILi80EEENS7_ILi192EEEEEENS_6half_tEfNS_4arch4Sm80ELb0ELb1ELb1ELb1ELb0ELb0ELb1ELb0ELi2ELi4ELi2ELi2ELb0EEENS1_24CollectiveEpilogueBwdGQAISB_fSE_Li256ELb1ELb0EEENS1_19SingleTileSchedulerILb1ELb0ELb0ELi80EEEEEEEEEvNT_6ParamsE)
        .other          _ZN7cutlass13device_kernelIN5flash19enable_sm80_to_sm89INS1_16FlashAttnBwdSm80INS1_25CollectiveMainloopBwdSm80ILi2ELi1EN4cute5tupleIJNS5_1CILi64EEENS7_ILi80EEENS7_ILi192EEEEEENS_6half_tEfNS_4arch4Sm80ELb0ELb1ELb1ELb1ELb0ELb0ELb1ELb0ELi2ELi4ELi2ELi2ELb0EEENS1_24CollectiveEpilogueBwdGQAISB_fSE_Li256ELb1ELb0EEENS1_19SingleTileSchedulerILb1ELb0ELb0ELi80EEEEEEEEEvNT_6ParamsE,@"STO_CUDA_ENTRY STV_DEFAULT"
_ZN7cutlass13device_kernelIN5flash19enable_sm80_to_sm89INS1_16FlashAttnBwdSm80INS1_25CollectiveMainloopBwdSm80ILi2ELi1EN4cute5tupleIJNS5_1CILi64EEENS7_ILi80EEENS7_ILi192EEEEEENS_6half_tEfNS_4arch4Sm80ELb0ELb1ELb1ELb1ELb0ELb0ELb1ELb0ELi2ELi4ELi2ELi2ELb0EEENS1_24CollectiveEpilogueBwdGQAISB_fSE_Li256ELb1ELb0EEENS1_19SingleTileSchedulerILb1ELb0ELb0ELi80EEEEEEEEEvNT_6ParamsE:
        /* <DEDUP_REMOVED lines=21> */
.L_x_1037:
        /* <DEDUP_REMOVED lines=13> */
.L_x_1039:
[----:B------:R-:W-:Y:S02]  /*0220*/  ULDC UR6, c[0x0][0x3ac] ;  /* 0x0000eb0000067ab9 */ /* 0x000fe40000000800 */
.L_x_1038:
[----:B------:R-:W-:-:S04]  /*0230*/  UIMAD UR5, UR14, 0x50, URZ ;  /* 0x000000500e0578a4 */ /* 0x000fc8000f8e023f */
[----:B------:R-:W-:-:S04]  /*0240*/  UISETP.GE.AND UP0, UPT, UR5, UR6, UPT ;  /* 0x000000060500728c */ /* 0x000fc8000bf06270 */
[----:B------:R-:W-:Y:S01]  /*0250*/  USEL UR12, UR12, 0xffffffff, !UP0 ;  /* 0xffffffff0c0c7887 */ /* 0x000fe2000c000000 */
[----:B------:R-:W-:Y:S05]  /*0260*/  BRA `(.L_x_1040) ;  /* 0x0000019000007947 */ /* 0x000fea0003800000 */
.L_x_1036:
        /* <DEDUP_REMOVED lines=8> */
.L_x_1041:
        /* <DEDUP_REMOVED lines=13> */
.L_x_1043:
[----:B------:R-:W-:Y:S02]  /*03c0*/  ULDC UR6, c[0x0][0x3ac] ;  /* 0x0000eb0000067ab9 */ /* 0x000fe40000000800 */
.L_x_1042:
[----:B------:R-:W-:-:S04]  /*03d0*/  UIMAD UR5, UR14, 0x50, URZ ;  /* 0x000000500e0578a4 */ /* 0x000fc8000f8e023f */
[----:B------:R-:W-:-:S04]  /*03e0*/  UISETP.GE.AND UP0, UPT, UR5, UR6, UPT ;  /* 0x000000060500728c */ /* 0x000fc8000bf06270 */
[----:B------:R-:W-:-:S06]  /*03f0*/  USEL UR12, UR12, 0xffffffff, !UP0 ;  /* 0xffffffff0c0c7887 */ /* 0x000fcc000c000000 */
.L_x_1040:
        /* <DEDUP_REMOVED lines=8> */
[----:B------:R-:W-:Y:S01]  /*0480*/  UISETP.NE.U32.AND UP1, UPT, URZ, UR6, UPT ;  /* 0x000000063f00728c */ /* 0x000fe2000bf25070 */
[----:B------:R-:W-:Y:S01]  /*0490*/  PLOP3.LUT P2, PT, PT, PT, UP2, 0x80, 0x0 ;  /* 0x000000000000781c */ /* 0x000fe20003f4f028 */
[----:B------:R-:W-:Y:S01]  /*04a0*/  IMAD.U32 R8, RZ, RZ, UR8 ;  /* 0x00000008ff087e24 */ /* 0x000fe2000f8e00ff */
[----:B------:R-:W-:Y:S01]  /*04b0*/  ULDC.64 UR10, c[0x0][0x2d0] ;  /* 0x0000b400000a7ab9 */ /* 0x000fe20000000a00 */
[----:B------:R-:W-:Y:S01]  /*04c0*/  IMAD.U32 R9, RZ, RZ, UR9 ;  /* 0x00000009ff097e24 */ /* 0x000fe2000f8e00ff */
[----:B------:R-:W-:Y:S02]  /*04d0*/  UISETP.NE.AND.EX UP1, UPT, URZ, UR7, UPT, UP1 ;  /* 0x000000073f00728c */ /* 0x000fe4000bf25310 */
[----:B------:R-:W-:Y:S02]  /*04e0*/  UIMAD.WIDE UR10, UR12, UR4, UR10 ;  /* 0x000000040c0a72a5 */ /* 0x000fe4000f8e020a */
[----:B------:R-:W-:Y:S02]  /*04f0*/  ULDC.64 UR6, c[0x0][0x2d8] ;  /* 0x0000b60000067ab9 */ /* 0x000fe40000000a00 */
[----:B------:R-:W-:Y:S01]  /*0500*/  PLOP3.LUT P1, PT, PT, PT, UP1, 0x80, 0x0 ;  /* 0x000000000000781c */ /* 0x000fe20003f2f018 */
[----:B------:R-:W-:-:S02]  /*0510*/  UISETP.NE.U32.AND UP0, UPT, URZ, UR6, UPT ;  /* 0x000000063f00728c */ /* 0x000fc4000bf05070 */
[----:B------:R-:W2:Y:S01]  /*0520*/  @P2 LDG.E R0, [R8.64] ;  /* 0x0000001008002981 */ /* 0x000ea2000c1e1900 */
[----:B------:R-:W-:Y:S01]  /*0530*/  MOV R2, UR10 ;  /* 0x0000000a00027c02 */ /* 0x000fe20008000f00 */
[----:B------:R-:W-:Y:S01]  /*0540*/  IMAD.U32 R3, RZ, RZ, UR11 ;  /* 0x0000000bff037e24 */ /* 0x000fe2000f8e00ff */
[----:B------:R-:W-:Y:S01]  /*0550*/  UISETP.NE.AND.EX UP0, UPT, URZ, UR7, UPT, UP0 ;  /* 0x000000073f00728c */ /* 0x000fe2000bf05300 */
[----:B------:R-:W3:Y:S02]  /*0560*/  @P2 LDG.E R5, [R8.64] ;  /* 0x0000001008052981 */ /* 0x000ee4000c1e1900 */
[----:B------:R-:W-:-:S03]  /*0570*/  ULDC.64 UR6, c[0x0][0x2d8] ;  /* 0x0000b60000067ab9 */ /* 0x000fc60000000a00 */
[----:B------:R-:W-:Y:S01]  /*0580*/  PLOP3.LUT P0, PT, PT, PT, UP0, 0x80, 0x0 ;  /* 0x000000000000781c */ /* 0x000fe20003f0f008 */
[----:B------:R-:W4:Y:S04]  /*0590*/  @P1 LDG.E R4, [R2.64] ;  /* 0x0000001002041981 */ /* 0x000f28000c1e1900 */
        /* <DEDUP_REMOVED lines=9> */
[----:B------:R-:W-:Y:S01]  /*0630*/  UMOV UR21, URZ ;  /* 0x0000003f00157c82 */ /* 0x000fe20008000000 */
        /* <DEDUP_REMOVED lines=11> */
[----:B------:R-:W-:-:S02]  /*06f0*/  ULDC UR10, c[0x0][0x198] ;  /* 0x00006600000a7ab9 */ /* 0x000fc40000000800 */
[----:B------:R-:W-:Y:S02]  /*0700*/  @UP2 UMOV UR21, UR7 ;  /* 0x0000000700152c82 */ /* 0x000fe40008000000 */
[----:B------:R-:W-:Y:S02]  /*0710*/  @UP1 UMOV UR18, UR8 ;  /* 0x0000000800121c82 */ /* 0x000fe40008000000 */
[----:B------:R-:W-:Y:S01]  /*0720*/  @UP1 UMOV UR19, UR5 ;  /* 0x0000000500131c82 */ /* 0x000fe20008000000 */
[----:B------:R-:W-:Y:S05]  /*0730*/  @P0 BRA `(.L_x_1044) ;  /* 0x0000006000000947 */ /* 0x000fea0003800000 */
[----:B------:R-:W-:Y:S05]  /*0740*/  @!P2 BRA `(.L_x_1044) ;  /* 0x000000500000a947 */ /* 0x000fea0003800000 */
[----:B------:R-:W3:Y:S04]  /*0750*/  LDG.E R4, [R8.64] ;  /* 0x0000001008047981 */ /* 0x000ee8000c1e1900 */
[----:B------:R-:W4:Y:S01]  /*0760*/  LDG.E R0, [R8.64+0x4] ;  /* 0x0000041008007981 */ /* 0x000f22000c1e1900 */
[----:B--23--:R-:W2:Y:S08]  /*0770*/  R2UR UR11, R4 ;  /* 0x00000000040b73c2 */ /* 0x00ceb000000e0000 */
[----:B----4-:R-:W2:Y:S02]  /*0780*/  R2UR UR5, R0 ;  /* 0x00000000000573c2 */ /* 0x010ea400000e0000 */
[----:B--2---:R-:W-:-:S06]  /*0790*/  UIADD3 UR11, -UR11, UR5, URZ ;  /* 0x000000050b0b7290 */ /* 0x004fcc000fffe13f */
.L_x_1044:
[----:B------:R-:W-:-:S04]  /*07a0*/  ISETP.NE.U32.AND P0, PT, RZ, c[0x0][0x2e0], PT ;  /* 0x0000b800ff007a0c */ /* 0x000fc80003f05070 */
[----:B------:R-:W-:-:S13]  /*07b0*/  ISETP.NE.AND.EX P0, PT, RZ, c[0x0][0x2e4], PT, P0 ;  /* 0x0000b900ff007a0c */ /* 0x000fda0003f05300 */
[----:B------:R-:W-:Y:S05]  /*07c0*/  @!P0 BRA `(.L_x_1045) ;  /* 0x0000007000008947 */ /* 0x000fea0003800000 */
[----:B------:R-:W-:Y:S02]  /*07d0*/  ULDC.64 UR8, c[0x0][0x2e0] ;  /* 0x0000b80000087ab9 */ /* 0x000fe40000000a00 */
[----:B------:R-:W-:-:S06]  /*07e0*/  UIMAD.WIDE UR8, UR12, UR4, UR8 ;  /* 0x000000040c0872a5 */ /* 0x000fcc000f8e0208 */
[----:B------:R-:W-:Y:S02]  /*07f0*/  MOV R2, UR8 ;  /* 0x0000000800027c02 */ /* 0x000fe40008000f00 */
[----:B------:R-:W-:-:S05]  /*0800*/  MOV R3, UR9 ;  /* 0x0000000900037c02 */ /* 0x000fca0008000f00 */
[----:B------:R-:W3:Y:S02]  /*0810*/  LDG.E R2, [R2.64] ;  /* 0x0000001002027981 */ /* 0x000ee4000c1e1900 */
[----:B---3--:R3:W4:Y:S02]  /*0820*/  R2UR UR10, R2 ;  /* 0x00000000020a73c2 */ /* 0x00872400000e0000 */
[----:B---34-:R-:W-:Y:S05]  /*0830*/  BRA `(.L_x_1046) ;  /* 0x0000006000007947 */ /* 0x018fea0003800000 */
.L_x_1045:
[----:B------:R-:W-:Y:S05]  /*0840*/  @!P1 BRA `(.L_x_1046) ;  /* 0x0000005000009947 */ /* 0x000fea0003800000 */
[----:B------:R-:W3:Y:S04]  /*0850*/  LDG.E R4, [R2.64] ;  /* 0x0000001002047981 */ /* 0x000ee8000c1e1900 */
[----:B------:R-:W4:Y:S01]  /*0860*/  LDG.E R0, [R2.64+0x4] ;  /* 0x0000041002007981 */ /* 0x000f22000c1e1900 */
[----:B---3--:R-:W3:Y:S08]  /*0870*/  R2UR UR10, R4 ;  /* 0x00000000040a73c2 */ /* 0x008ef000000e0000 */
[----:B----4-:R-:W3:Y:S02]  /*0880*/  R2UR UR4, R0 ;  /* 0x00000000000473c2 */ /* 0x010ee400000e0000 */
[----:B---3--:R-:W-:-:S06]  /*0890*/  UIADD3 UR10, -UR10, UR4, URZ ;  /* 0x000000040a0a7290 */ /* 0x008fcc000fffe13f */
.L_x_1046:
        /* <DEDUP_REMOVED lines=15> */
.L_x_1047:
        /* <DEDUP_REMOVED lines=76> */
[----:B------:R-:W2:Y:S01]  /*0e50*/  S2R R9, SR_CTAID.X ;  /* 0x0000000000097919 */ /* 0x000ea20000002500 */
        /* <DEDUP_REMOVED lines=13> */
[----:B------:R-:W-:Y:S01]  /*0f30*/  SHF.R.S32.HI R7, RZ, 0x1f, R235 ;  /* 0x0000001fff077819 */ /* 0x000fe200000114eb */
[----:B------:R-:W-:Y:S01]  /*0f40*/  @P0 IMAD.HI.U32 R2, R84, c[0x0][0x24c], RZ ;  /* 0x0000930054020a27 */ /* 0x000fe200078e00ff */
[----:B------:R-:W-:Y:S01]  /*0f50*/  USEL UR13, UR13, URZ, !UP2 ;  /* 0x0000003f0d0d7287 */ /* 0x000fe2000d000000 */
[----:B------:R-:W-:Y:S01]  /*0f60*/  CS2R R170, SRZ ;  /* 0x0000000000aa7805 */ /* 0x000fe2000001ff00 */
[----:B------:R-:W-:Y:S01]  /*0f70*/  CS2R R168, SRZ ;  /* 0x0000000000a87805 */ /* 0x000fe2000001ff00 */
[----:B------:R-:W-:Y:S01]  /*0f80*/  IMAD.SHL.U32 R12, R21, 0x8, RZ ;  /* 0x00000008150c7824 */ /* 0x000fe200078e00ff */
[----:B------:R-:W-:Y:S01]  /*0f90*/  @P0 SHF.R.U32.HI R4, RZ, c[0x0][0x250], R2 ;  /* 0x00009400ff040a19 */ /* 0x000fe20000011602 */
[----:B------:R-:W-:Y:S01]  /*0fa0*/  IMAD.MOV.U32 R30, RZ, RZ, 0x6 ;  /* 0x00000006ff1e7424 */ /* 0x000fe200078e00ff */
[----:B------:R-:W-:Y:S01]  /*0fb0*/  IADD3 R10, P0, R235, UR18, RZ ;  /* 0x00000012eb0a7c10 */ /* 0x000fe2000ff1e0ff */
[----:B------:R-:W-:Y:S01]  /*0fc0*/  UIMAD UR18, UR8, UR5, UR4 ;  /* 0x00000005081272a4 */ /* 0x000fe2000f8e0204 */
[----:B------:R-:W-:Y:S01]  /*0fd0*/  SHF.R.S32.HI R0, RZ, 0x1f, R4 ;  /* 0x0000001fff007819 */ /* 0x000fe20000011404 */
[----:B------:R-:W-:Y:S01]  /*0fe0*/  IMAD.SHL.U32 R31, R248, 0x4, RZ ;  /* 0x00000004f81f7824 */ /* 0x000fe200078e00ff */
[----:B------:R-:W-:Y:S01]  /*0ff0*/  SHF.R.S32.HI R13, RZ, 0x1f, R12 ;  /* 0x0000001fff0d7819 */ /* 0x000fe2000001140c */
[----:B------:R-:W-:Y:S01]  /*1000*/  ULDC.64 UR4, c[0x0][0x1b8] ;  /* 0x00006e0000047ab9 */ /* 0x000fe20000000a00 */
[----:B------:R-:W-:Y:S01]  /*1010*/  IADD3.X R11, R7, UR19, RZ, P0, !PT ;  /* 0x00000013070b7c10 */ /* 0x000fe200087fe4ff */
[C---:B------:R-:W-:Y:S01]  /*1020*/  IMAD R2, R0.reuse, c[0x0][0x1e0], RZ ;  /* 0x0000780000027a24 */ /* 0x040fe200078e02ff */
[----:B------:R-:W-:Y:S01]  /*1030*/  IADD3 R14, P0, R235, UR20, RZ ;  /* 0x00000014eb0e7c10 */ /* 0x000fe2000ff1e0ff */
[----:B------:R-:W-:Y:S01]  /*1040*/  IMAD R5, R0, c[0x0][0x1b0], RZ ;  /* 0x00006c0000057a24 */ /* 0x000fe200078e02ff */
[----:B------:R-:W-:Y:S01]  /*1050*/  UIMAD UR4, UR7, UR4, URZ ;  /* 0x00000004070472a4 */ /* 0x000fe2000f8e023f */
[----:B------:R-:W-:Y:S01]  /*1060*/  IMAD R0, R4, c[0x0][0x1e4], R2 ;  /* 0x0000790004007a24 */ /* 0x000fe200078e0202 */
[----:B------:R-:W-:Y:S01]  /*1070*/  IADD3 R23, R12, 0x40, RZ ;  /* 0x000000400c177810 */ /* 0x000fe20007ffe0ff */
[----:B------:R-:W-:Y:S01]  /*1080*/  IMAD.WIDE.U32 R2, R4, c[0x0][0x1e0], R12 ;  /* 0x0000780004027a25 */ /* 0x000fe200078e000c */
[----:B------:R-:W-:Y:S01]  /*1090*/  UIMAD UR4, UR8, UR5, UR4 ;  /* 0x00000005080472a4 */ /* 0x000fe2000f8e0204 */
[----:B------:R-:W-:Y:S01]  /*10a0*/  IADD3 R25, R12, 0x80, RZ ;  /* 0x000000800c197810 */ /* 0x000fe20007ffe0ff */
[----:B------:R-:W-:Y:S01]  /*10b0*/  UIMAD UR8, UR14, -0x50, URZ ;  /* 0xffffffb00e0878a4 */ /* 0x000fe2000f8e023f */
[----:B-1----:R-:W-:Y:S01]  /*10c0*/  IMAD R6, R4, c[0x0][0x1b4], R5 ;  /* 0x00006d0004067a24 */ /* 0x002fe200078e0205 */
[----:B------:R-:W-:Y:S01]  /*10d0*/  ISETP.GE.AND P5, PT, R12, c[0x0][0x1cc], PT ;  /* 0x000073000c007a0c */ /* 0x000fe20003fa6270 */
[----:B------:R-:W-:Y:S01]  /*10e0*/  IMAD.WIDE.U32 R4, R4, c[0x0][0x1b0], R12 ;  /* 0x00006c0004047a25 */ /* 0x000fe200078e000c */
[----:B------:R-:W-:Y:S01]  /*10f0*/  ISETP.GE.AND P4, PT, R23, c[0x0][0x1cc], PT ;  /* 0x0000730017007a0c */ /* 0x000fe20003f86270 */
[----:B------:R-:W-:Y:S01]  /*1100*/  USEL UR14, UR12, URZ, !UP2 ;  /* 0x0000003f0c0e7287 */ /* 0x000fe2000d000000 */
[----:B------:R-:W-:Y:S01]  /*1110*/  ISETP.GE.AND P6, PT, R25, c[0x0][0x1cc], PT ;  /* 0x0000730019007a0c */ /* 0x000fe20003fc6270 */
[----:B------:R-:W-:Y:S01]  /*1120*/  IMAD.IADD R3, R3, 0x1, R0 ;  /* 0x0000000103037824 */ /* 0x000fe200078e0200 */
[----:B------:R-:W-:Y:S01]  /*1130*/  USHF.R.S32.HI UR19, URZ, 0x1f, UR15 ;  /* 0x0000001f3f137899 */ /* 0x000fe2000801140f */
[----:B------:R-:W-:Y:S01]  /*1140*/  IMAD.IADD R5, R5, 0x1, R6 ;  /* 0x0000000105057824 */ /* 0x000fe200078e0206 */
[----:B------:R-:W-:Y:S01]  /*1150*/  IADD3.X R6, R7, UR21, RZ, P0, !PT ;  /* 0x0000001507067c10 */ /* 0x000fe200087fe4ff */
[----:B------:R-:W-:Y:S01]  /*1160*/  IMAD.SHL.U32 R0, R235, 0x40, RZ ;  /* 0x00000040eb007824 */ /* 0x000fe200078e00ff */
[----:B------:R-:W-:Y:S01]  /*1170*/  UIADD3 UR21, UR8, UR10, URZ ;  /* 0x0000000a08157290 */ /* 0x000fe2000fffe03f */
[----:B------:R-:W-:Y:S01]  /*1180*/  IMAD.WIDE.U32 R2, R8, c[0x0][0x1e8], R2 ;  /* 0x00007a0008027a25 */ /* 0x000fe200078e0002 */
[----:B------:R-:W-:Y:S01]  /*1190*/  UISETP.GE.AND UP1, UPT, UR8, 0x1, UPT ;  /* 0x000000010800788c */ /* 0x000fe2000bf26270 */
[----:B------:R-:W-:Y:S01]  /*11a0*/  CS2R R166, SRZ ;  /* 0x0000000000a67805 */ /* 0x000fe2000001ff00 */
[----:B------:R-:W-:Y:S01]  /*11b0*/  LOP3.LUT R0, R0, 0x1c0, RZ, 0xc0, !PT ;  /* 0x000001c000007812 */ /* 0x000fe200078ec0ff */
[----:B--2---:R-:W-:Y:S01]  /*11c0*/  IMAD.WIDE R10, R9, 0x50, R10 ;  /* 0x00000050090a7825 */ /* 0x004fe200078e020a */
[----:B------:R-:W-:Y:S01]  /*11d0*/  IADD3 R3, R3, UR18, RZ ;  /* 0x0000001203037c10 */ /* 0x000fe2000fffe0ff */
[----:B------:R-:W-:Y:S01]  /*11e0*/  USHF.L.U32 UR18, UR15, 0x6, URZ ;  /* 0x000000060f127899 */ /* 0x000fe2000800063f */
[----:B------:R-:W-:Y:S01]  /*11f0*/  LOP3.LUT R17, R0, 0x38, R12, 0xf8, !PT ;  /* 0x0000003800117812 */ /* 0x000fe200078ef80c */
[----:B------:R-:W-:Y:S01]  /*1200*/  IMAD.WIDE.U32 R8, R8, c[0x0][0x1b8], R4 ;  /* 0x00006e0008087a25 */ /* 0x000fe200078e0004 */
[----:B------:R-:W-:Y:S01]  /*1210*/  SHF.R.U32.HI R0, RZ, 0x3, R0 ;  /* 0x00000003ff007819 */ /* 0x000fe20000011600 */
[----:B------:R-:W-:Y:S01]  /*1220*/  UIADD3 UR20, -UR11, 0x1, UR21 ;  /* 0x000000010b147890 */ /* 0x000fe2000fffe115 */
[----:B------:R-:W-:Y:S01]  /*1230*/  CS2R R164, SRZ ;  /* 0x0000000000a47805 */ /* 0x000fe2000001ff00 */
[----:B------:R-:W-:Y:S01]  /*1240*/  IMAD R4, R6, c[0x0][0x178], RZ ;  /* 0x00005e0006047a24 */ /* 0x000fe200078e02ff */
[----:B------:R-:W-:Y:S01]  /*1250*/  LOP3.LUT R17, R17, R0, RZ, 0x3c, !PT ;  /* 0x0000000011117212 */ /* 0x000fe200078e3cff */
[----:B------:R-:W-:Y:S01]  /*1260*/  IMAD R5, R11, c[0x0][0x1d8], RZ ;  /* 0x000076000b057a24 */ /* 0x000fe200078e02ff */
[----:B------:R-:W-:Y:S01]  /*1270*/  IADD3 R9, R9, UR4, RZ ;  /* 0x0000000409097c10 */ /* 0x000fe2000fffe0ff */
[----:B------:R-:W-:Y:S01]  /*1280*/  IMAD R15, R14, c[0x0][0x17c], R4 ;  /* 0x00005f000e0f7a24 */ /* 0x000fe200078e0204 */
[----:B------:R-:W-:Y:S01]  /*1290*/  ULDC.64 UR4, c[0x0][0x188] ;  /* 0x0000620000047ab9 */ /* 0x000fe20000000a00 */
[C---:B------:R-:W-:Y:S01]  /*12a0*/  IMAD R18, R10.reuse, c[0x0][0x1dc], R5 ;  /* 0x000077000a127a24 */ /* 0x040fe200078e0205 */
[----:B------:R-:W-:Y:S01]  /*12b0*/  UIMAD UR4, UR13, UR4, URZ ;  /* 0x000000040d0472a4 */ /* 0x000fe2000f8e023f */
[----:B------:R-:W-:Y:S01]  /*12c0*/  IMAD.WIDE.U32 R4, R10, c[0x0][0x1d8], R2 ;  /* 0x000076000a047a25 */ /* 0x000fe200078e0002 */
[----:B------:R-:W-:Y:S01]  /*12d0*/  UISETP.GE.AND UP0, UPT, UR8, 0x2, UPT ;  /* 0x000000020800788c */ /* 0x000fe2000bf06270 */
[----:B------:R-:W-:Y:S01]  /*12e0*/  CS2R R162, SRZ ;  /* 0x0000000000a27805 */ /* 0x000fe2000001ff00 */
[----:B------:R-:W-:Y:S01]  /*12f0*/  UIMAD UR5, UR14, UR5, UR4 ;  /* 0x000000050e0572a4 */ /* 0x000fe2000f8e0204 */
[----:B------:R-:W-:Y:S01]  /*1300*/  IMAD.IADD R0, R5, 0x1, R18 ;  /* 0x0000000105007824 */ /* 0x000fe200078e0212 */
[----:B------:R-:W-:Y:S01]  /*1310*/  LEA R2, P0, R4, c[0x0][0x1c0], 0x1 ;  /* 0x0000700004027a11 */ /* 0x000fe200078008ff */
[----:B------:R-:W-:Y:S01]  /*1320*/  IMAD R16, R6, c[0x0][0x208], RZ ;  /* 0x0000820006107a24 */ /* 0x000fe200078e02ff */
[----:B------:R-:W-:Y:S01]  /*1330*/  USHF.R.S32.HI UR4, URZ, 0x1f, UR6 ;  /* 0x0000001f3f047899 */ /* 0x000fe20008011406 */
[----:B------:R-:W-:Y:S01]  /*1340*/  IMAD.WIDE.U32 R6, R14, c[0x0][0x178], R12 ;  /* 0x00005e000e067a25 */ /* 0x000fe200078e000c */
[----:B------:R-:W-:Y:S01]  /*1350*/  LEA.HI.X R3, R4, c[0x0][0x1c4], R0, 0x1, P0 ;  /* 0x0000710004037a11 */ /* 0x000fe200000f0c00 */
[----:B------:R-:W-:Y:S01]  /*1360*/  CS2R R160, SRZ ;  /* 0x0000000000a07805 */ /* 0x000fe2000001ff00 */
[----:B------:R-:W-:Y:S01]  /*1370*/  LEA.HI R4, R27, R248, RZ, 0x6 ;  /* 0x000000f81b047211 */ /* 0x000fe200078f30ff */
[----:B------:R-:W-:Y:S01]  /*1380*/  IMAD.U32 R0, RZ, RZ, UR10 ;  /* 0x0000000aff007e24 */ /* 0x000fe2000f8e00ff */
[----:B------:R-:W-:Y:S01]  /*1390*/  CS2R R158, SRZ ;  /* 0x00000000009e7805 */ /* 0x000fe2000001ff00 */
[----:B------:R-:W-:Y:S01]  /*13a0*/  IMAD R22, R14, c[0x0][0x20c], R16 ;  /* 0x000083000e167a24 */ /* 0x000fe200078e0210 */
[----:B------:R-:W-:Y:S01]  /*13b0*/  SHF.R.S32.HI R24, RZ, 0x6, R4 ;  /* 0x00000006ff187819 */ /* 0x000fe20000011404 */
[----:B------:R-:W-:Y:S01]  /*13c0*/  IMAD.MOV.U32 R16, RZ, RZ, c[0x0][0x1d8] ;  /* 0x00007600ff107624 */ /* 0x000fe200078e00ff */
[----:B------:R-:W-:Y:S01]  /*13d0*/  IADD3 R0, R0, UR8, -R235 ;  /* 0x0000000800007c10 */ /* 0x000fe2000fffe8eb */
[----:B------:R-:W-:Y:S01]  /*13e0*/  IMAD.IADD R15, R7, 0x1, R15 ;  /* 0x00000001070f7824 */ /* 0x000fe200078e020f */
[----:B------:R-:W-:Y:S01]  /*13f0*/  CS2R R156, SRZ ;  /* 0x00000000009c7805 */ /* 0x000fe2000001ff00 */
[----:B------:R-:W-:Y:S01]  /*1400*/  IMAD R4, R24, 0x200, R17 ;  /* 0x0000020018047824 */ /* 0x000fe200078e0211 */
[----:B------:R-:W-:Y:S01]  /*1410*/  ISETP.LT.OR P3, PT, R0, 0x1, P5 ;  /* 0x000000010000780c */ /* 0x000fe20002f61670 */
[----:B------:R-:W-:Y:S01]  /*1420*/  IMAD.WIDE.U32 R18, R14, c[0x0][0x208], R12 ;  /* 0x000082000e127a25 */ /* 0x000fe200078e000c */
[C---:B------:R-:W-:Y:S01]  /*1430*/  ISETP.LT.OR P2, PT, R0.reuse, 0x1, P4 ;  /* 0x000000010000780c */ /* 0x040fe20002741670 */
[----:B------:R-:W-:Y:S01]  /*1440*/  CS2R R154, SRZ ;  /* 0x00000000009a7805 */ /* 0x000fe2000001ff00 */
[----:B------:R-:W-:Y:S01]  /*1450*/  ISETP.LT.OR P0, PT, R0, 0x1, P6 ;  /* 0x000000010000780c */ /* 0x000fe20003701670 */
[----:B------:R-:W-:Y:S01]  /*1460*/  IMAD.SHL.U32 R222, R4, 0x2, RZ ;  /* 0x0000000204de7824 */ /* 0x000fe200078e00ff */
[----:B------:R-:W-:Y:S01]  /*1470*/  ISETP.LT.OR P5, PT, R0, 0x21, P5 ;  /* 0x000000210000780c */ /* 0x000fe20002fa1670 */
[----:B------:R-:W-:Y:S01]  /*1480*/  IMAD.MOV.U32 R14, RZ, RZ, R6 ;  /* 0x000000ffff0e7224 */ /* 0x000fe200078e0006 */
[----:B------:R-:W-:Y:S01]  /*1490*/  LEA R6, P1, R16, R2, 0x6 ;  /* 0x0000000210067211 */ /* 0x000fe200078230ff */
[----:B------:R-:W-:Y:S01]  /*14a0*/  IMAD.MOV.U32 R7, RZ, RZ, c[0x0][0x1dc] ;  /* 0x00007700ff077624 */ /* 0x000fe200078e00ff */
[----:B------:R-:W-:Y:S01]  /*14b0*/  ISETP.LT.OR P6, PT, R0, 0x21, P6 ;  /* 0x000000210000780c */ /* 0x000fe200037c1670 */
[----:B------:R-:W-:Y:S01]  /*14c0*/  IMAD R5, R11, c[0x0][0x1a8], RZ ;  /* 0x00006a000b057a24 */ /* 0x000fe200078e02ff */
[C---:B------:R-:W-:Y:S01]  /*14d0*/  SHF.L.U64.HI R11, R16.reuse, R28, c[0x0][0x1dc] ;  /* 0x00007700100b7619 */ /* 0x040fe2000001021c */
[----:B------:R-:W-:Y:S01]  /*14e0*/  @!PT LDS RZ, [RZ] ;  /* 0x00000000fffff984 */ /* 0x000fe20000000800 */
[----:B------:R-:W-:Y:S01]  /*14f0*/  @!PT LDS RZ, [RZ] ;  /* 0x00000000fffff984 */ /* 0x000fe20000000800 */
[----:B------:R-:W-:Y:S01]  /*1500*/  @!PT LDS RZ, [RZ] ;  /* 0x00000000fffff984 */ /* 0x000fe20000000800 */
[----:B------:R1:W-:Y:S01]  /*1510*/  LDGSTS.E.BYPASS.LTC128B.128 [R222+0x7880], [R2.64], !P3 ;  /* 0x0788000002de7fae */ /* 0x0003e2000d901d50 */
[C---:B------:R-:W-:Y:S01]  /*1520*/  LEA.HI.X R7, R16.reuse, R3, R7, 0x6, P1 ;  /* 0x0000000310077211 */ /* 0x040fe200008f3407 */
[----:B------:R-:W-:Y:S01]  /*1530*/  IMAD.SHL.U32 R13, R16, 0x20, RZ ;  /* 0x00000020100d7824 */ /* 0x000fe200078e00ff */
[----:B------:R-:W-:Y:S01]  /*1540*/  ISETP.GT.AND P1, PT, R248, 0x7f, PT ;  /* 0x0000007ff800780c */ /* 0x000fe20003f24270 */
[----:B------:R1:W-:Y:S01]  /*1550*/  LDGSTS.E.BYPASS.LTC128B.128 [R222+0xa080], [R2.64+0x80], !P2 ;  /* 0x0a08008002de7fae */ /* 0x0003e2000d101d50 */
[----:B------:R-:W-:Y:S01]  /*1560*/  ISETP.GE.AND P3, PT, R23, c[0x0][0x16c], PT ;  /* 0x00005b0017007a0c */ /* 0x000fe20003f66270 */
[----:B------:R-:W-:Y:S01]  /*1570*/  IMAD R5, R10, c[0x0][0x1ac], R5 ;  /* 0x00006b000a057a24 */ /* 0x000fe200078e0205 */
[----:B------:R-:W-:Y:S01]  /*1580*/  ISETP.GE.AND P2, PT, R12, c[0x0][0x16c], PT ;  /* 0x00005b000c007a0c */ /* 0x000fe20003f46270 */
[----:B------:R1:W-:Y:S01]  /*1590*/  LDGSTS.E.BYPASS.LTC128B.128 [R222+0xc880], [R2.64+0x100], !P0 ;  /* 0x0c88010002de7fae */ /* 0x0003e2000c101d50 */
[----:B------:R-:W-:Y:S01]  /*15a0*/  ISETP.LT.OR P0, PT, R0, 0x21, P4 ;  /* 0x000000210000780c */ /* 0x000fe20002701670 */
[----:B------:R-:W-:Y:S01]  /*15b0*/  IMAD.WIDE.U32 R8, R10, c[0x0][0x1a8], R8 ;  /* 0x00006a000a087a25 */ /* 0x000fe200078e0008 */
[----:B------:R-:W-:Y:S01]  /*15c0*/  CS2R R152, SRZ ;  /* 0x0000000000987805 */ /* 0x000fe2000001ff00 */
[----:B------:R2:W-:Y:S01]  /*15d0*/  LDGSTS.E.BYPASS.LTC128B.128 [R222+0x8880], [R6.64], !P5 ;  /* 0x0888000006de7fae */ /* 0x0005e2000e901d50 */
[----:B------:R-:W-:Y:S01]  /*15e0*/  CS2R R150, SRZ ;  /* 0x0000000000967805 */ /* 0x000fe2000001ff00 */
[----:B------:R-:W-:Y:S01]  /*15f0*/  IMAD.IADD R5, R9, 0x1, R5 ;  /* 0x0000000109057824 */ /* 0x000fe200078e0205 */
[----:B------:R-:W-:Y:S01]  /*1600*/  CS2R R148, SRZ ;  /* 0x0000000000947805 */ /* 0x000fe2000001ff00 */
[C---:B------:R-:W-:Y:S01]  /*1610*/  @!P1 ISETP.LT.OR P4, PT, R0.reuse, 0x41, P4 ;  /* 0x000000410000980c */ /* 0x040fe20002781670 */
[----:B------:R-:W-:Y:S01]  /*1620*/  IMAD.MOV.U32 R9, RZ, RZ, c[0x0][0x1a8] ;  /* 0x00006a00ff097624 */ /* 0x000fe200078e00ff */
[----:B------:R-:W-:Y:S01]  /*1630*/  CS2R R146, SRZ ;  /* 0x0000000000927805 */ /* 0x000fe2000001ff00 */
[----:B------:R-:W-:Y:S01]  /*1640*/  IMAD.U32 R20, RZ, RZ, UR14 ;  /* 0x0000000eff147e24 */ /* 0x000fe2000f8e00ff */
[----:B------:R-:W-:Y:S01]  /*1650*/  CS2R R144, SRZ ;  /* 0x0000000000907805 */ /* 0x000fe2000001ff00 */
[----:B------:R-:W-:Y:S01]  /*1660*/  IMAD.MOV.U32 R217, RZ, RZ, 0x10 ;  /* 0x00000010ffd97424 */ /* 0x000fe200078e00ff */
[----:B------:R2:W-:Y:S01]  /*1670*/  LDGSTS.E.BYPASS.LTC128B.128 [R222+0xb080], [R6.64+0x80], !P0 ;  /* 0x0b08008006de7fae */ /* 0x0005e2000c101d50 */
[----:B------:R-:W-:Y:S01]  /*1680*/  IMAD.MOV.U32 R208, RZ, RZ, 0x120 ;  /* 0x00000120ffd07424 */ /* 0x000fe200078e00ff */
[----:B------:R-:W-:Y:S01]  /*1690*/  CS2R R142, SRZ ;  /* 0x00000000008e7805 */ /* 0x000fe2000001ff00 */
[----:B------:R-:W-:Y:S01]  /*16a0*/  IMAD.MOV.U32 R249, RZ, RZ, 0x1 ;  /* 0x00000001fff97424 */ /* 0x000fe200078e00ff */
        /* <DEDUP_REMOVED lines=9> */
[----:B-1----:R-:W-:Y:S01]  /*1740*/  SEL R2, RZ, 0xffffffff, P3 ;  /* 0xffffffffff027807 */ /* 0x002fe20001800000 */
[----:B------:R-:W-:Y:S01]  /*1750*/  CS2R R126, SRZ ;  /* 0x00000000007e7805 */ /* 0x000fe2000001ff00 */
[----:B------:R-:W-:Y:S01]  /*1760*/  SEL R3, RZ, 0x1, P2 ;  /* 0x00000001ff037807 */ /* 0x000fe20001000000 */
[----:B------:R-:W-:Y:S01]  /*1770*/  CS2R R124, SRZ ;  /* 0x00000000007c7805 */ /* 0x000fe2000001ff00 */
[----:B------:R-:W-:Y:S01]  /*1780*/  @!P1 ISETP.GE.AND P2, PT, R0, 0x41, PT ;  /* 0x000000410000980c */ /* 0x000fe20003f46270 */
[----:B------:R-:W-:Y:S01]  /*1790*/  IMAD.SHL.U32 R10, R2, 0x2, RZ ;  /* 0x00000002020a7824 */ /* 0x000fe200078e00ff */
[C---:B------:R-:W-:Y:S01]  /*17a0*/  @!P1 LEA R2, P0, R13.reuse, R6, 0x1 ;  /* 0x000000060d029211 */ /* 0x040fe200078008ff */
[----:B------:R-:W-:Y:S01]  /*17b0*/  CS2R R122, SRZ ;  /* 0x00000000007a7805 */ /* 0x000fe2000001ff00 */
[----:B------:R-:W-:Y:S01]  /*17c0*/  LEA R4, P3, R8, c[0x0][0x190], 0x1 ;  /* 0x0000640008047a11 */ /* 0x000fe200078608ff */
[----:B------:R-:W-:Y:S01]  /*17d0*/  CS2R R120, SRZ ;  /* 0x0000000000787805 */ /* 0x000fe2000001ff00 */
[----:B------:R-:W-:Y:S01]  /*17e0*/  LOP3.LUT R10, R10, 0x2, R3, 0xe2, !PT ;  /* 0x000000020a0a7812 */ /* 0x000fe200078ee203 */
[----:B------:R-:W-:Y:S01]  /*17f0*/  CS2R R118, SRZ ;  /* 0x0000000000767805 */ /* 0x000fe2000001ff00 */
[----:B------:R-:W-:Y:S01]  /*1800*/  @!P1 LEA.HI.X R3, R13, R7, R11, 0x1, P0 ;  /* 0x000000070d039211 */ /* 0x000fe200000f0c0b */
[----:B------:R-:W-:Y:S01]  /*1810*/  IMAD.SHL.U32 R11, R9, 0x20, RZ ;  /* 0x00000020090b7824 */ /* 0x000fe200078e00ff */
[C---:B------:R-:W-:Y:S01]  /*1820*/  @!P1 ISETP.GE.OR P5, PT, R12.reuse, c[0x0][0x1cc], !P2 ;  /* 0x000073000c009a0c */ /* 0x040fe200057a6670 */
[----:B------:R-:W-:Y:S01]  /*1830*/  IMAD.MOV.U32 R13, RZ, RZ, c[0x0][0x178] ;  /* 0x00005e00ff0d7624 */ /* 0x000fe200078e00ff */
[----:B------:R-:W-:Y:S01]  /*1840*/  ISETP.GE.AND P0, PT, R12, c[0x0][0x19c], PT ;  /* 0x000067000c007a0c */ /* 0x000fe20003f06270 */
[----:B------:R-:W-:Y:S01]  /*1850*/  CS2R R116, SRZ ;  /* 0x0000000000747805 */ /* 0x000fe2000001ff00 */
[----:B------:R-:W-:Y:S01]  /*1860*/  @!P1 ISETP.GE.OR P2, PT, R25, c[0x0][0x1cc], !P2 ;  /* 0x0000730019009a0c */ /* 0x000fe20005746670 */
[----:B--2---:R-:W-:Y:S01]  /*1870*/  IMAD.WIDE.U32 R6, R84, c[0x0][0x180], R14 ;  /* 0x0000600054067a25 */ /* 0x004fe200078e000e */
[----:B------:R-:W-:Y:S01]  /*1880*/  LEA.HI.X R5, R8, c[0x0][0x194], R5, 0x1, P3 ;  /* 0x0000650008057a11 */ /* 0x000fe200018f0c05 */
[----:B------:R-:W-:Y:S01]  /*1890*/  CS2R R114, SRZ ;  /* 0x0000000000727805 */ /* 0x000fe2000001ff00 */
[----:B------:R-:W-:Y:S01]  /*18a0*/  ISETP.LT.OR P3, PT, R0, 0x1, P0 ;  /* 0x000000010000780c */ /* 0x000fe20000761670 */
[----:B------:R-:W-:Y:S01]  /*18b0*/  IMAD R8, R29, c[0x0][0x180], RZ ;  /* 0x000060001d087a24 */ /* 0x000fe200078e02ff */
[----:B------:R-:W-:Y:S01]  /*18c0*/  SHF.L.U64.HI R251, R13, R28, c[0x0][0x17c] ;  /* 0x00005f000dfb7619 */ /* 0x000fe2000001021c */
[----:B------:R-:W-:Y:S01]  /*18d0*/  CS2R R112, SRZ ;  /* 0x0000000000707805 */ /* 0x000fe2000001ff00 */
[----:B------:R-:W-:Y:S01]  /*18e0*/  CS2R R82, SRZ ;  /* 0x0000000000527805 */ /* 0x000fe2000001ff00 */
[----:B------:R1:W-:Y:S01]  /*18f0*/  @!P1 LDGSTS.E.BYPASS.LTC128B.128 [R222+0x9880], [R2.64], !P5 ;  /* 0x0988000002de9fae */ /* 0x0003e2000e901d50 */
[----:B------:R-:W-:Y:S01]  /*1900*/  ISETP.GE.AND P5, PT, R25, c[0x0][0x19c], PT ;  /* 0x0000670019007a0c */ /* 0x000fe20003fa6270 */
[----:B------:R-:W-:Y:S01]  /*1910*/  IMAD R8, R84, c[0x0][0x184], R8 ;  /* 0x0000610054087a24 */ /* 0x000fe200078e0208 */
[----:B------:R-:W-:Y:S01]  /*1920*/  CS2R R80, SRZ ;  /* 0x0000000000507805 */ /* 0x000fe2000001ff00 */
[----:B------:R1:W-:Y:S01]  /*1930*/  @!P1 LDGSTS.E.BYPASS.LTC128B.128 [R222+0xc080], [R2.64+0x80], !P4 ;  /* 0x0c08008002de9fae */ /* 0x0003e2000e101d50 */
[----:B------:R-:W-:Y:S01]  /*1940*/  ISETP.LT.OR P4, PT, R0, 0x1, P6 ;  /* 0x000000010000780c */ /* 0x000fe20003781670 */
[----:B------:R-:W-:Y:S01]  /*1950*/  IMAD.IADD R7, R7, 0x1, R8 ;  /* 0x0000000107077824 */ /* 0x000fe200078e0208 */
[----:B------:R-:W-:Y:S01]  /*1960*/  CS2R R78, SRZ ;  /* 0x00000000004e7805 */ /* 0x000fe2000001ff00 */
[----:B------:R1:W-:Y:S01]  /*1970*/  @!P1 LDGSTS.E.BYPASS.LTC128B.128 [R222+0xe880], [R2.64+0x100], !P2 ;  /* 0x0e88010002de9fae */ /* 0x0003e2000d101d50 */
[----:B------:R-:W-:Y:S01]  /*1980*/  CS2R R76, SRZ ;  /* 0x00000000004c7805 */ /* 0x000fe2000001ff00 */
[----:B------:R-:W-:Y:S01]  /*1990*/  IMAD.WIDE.U32 R236, R20, c[0x0][0x188], R6 ;  /* 0x0000620014ec7a25 */ /* 0x000fe200078e0006 */
[----:B------:R-:W-:Y:S01]  /*19a0*/  CS2R R74, SRZ ;  /* 0x00000000004a7805 */ /* 0x000fe2000001ff00 */
[----:B------:R2:W-:Y:S01]  /*19b0*/  LDGSTS.E.BYPASS.LTC128B.128 [R222+0x80], [R4.64], !P3 ;  /* 0x0008000004de7fae */ /* 0x0005e2000d901d50 */
[C---:B------:R-:W-:Y:S01]  /*19c0*/  ISETP.LT.OR P3, PT, R0.reuse, 0x1, P5 ;  /* 0x000000010000780c */ /* 0x040fe20002f61670 */
[----:B------:R-:W-:Y:S01]  /*19d0*/  IMAD.MOV.U32 R228, RZ, RZ, R236 ;  /* 0x000000ffffe47224 */ /* 0x000fe200078e00ec */
[----:B------:R-:W-:Y:S01]  /*19e0*/  IADD3 R229, R237, UR5, RZ ;  /* 0x00000005ede57c10 */ /* 0x000fe2000fffe0ff */
[----:B------:R-:W-:Y:S01]  /*19f0*/  UIMAD UR5, UR6, 0xc0, URZ ;  /* 0x000000c0060578a4 */ /* 0x000fe2000f8e023f */
[----:B------:R-:W-:Y:S01]  /*1a00*/  CS2R R72, SRZ ;  /* 0x0000000000487805 */ /* 0x000fe2000001ff00 */
[----:B------:R2:W-:Y:S01]  /*1a10*/  LDGSTS.E.BYPASS.LTC128B.128 [R222+0x2880], [R4.64+0x80], !P4 ;  /* 0x0288008004de7fae */ /* 0x0005e2000e101d50 */
[C---:B------:R-:W-:Y:S01]  /*1a20*/  ISETP.LT.OR P4, PT, R0.reuse, 0x21, P0 ;  /* 0x000000210000780c */ /* 0x040fe20000781670 */
[----:B------:R-:W-:Y:S01]  /*1a30*/  CS2R R70, SRZ ;  /* 0x0000000000467805 */ /* 0x000fe2000001ff00 */
[C---:B------:R-:W-:Y:S01]  /*1a40*/  @!P1 ISETP.LT.OR P0, PT, R0.reuse, 0x41, P0 ;  /* 0x000000410000980c */ /* 0x040fe20000701670 */
[----:B------:R-:W-:Y:S01]  /*1a50*/  CS2R R68, SRZ ;  /* 0x0000000000447805 */ /* 0x000fe2000001ff00 */
[----:B------:R-:W-:Y:S01]  /*1a60*/  CS2R R66, SRZ ;  /* 0x0000000000427805 */ /* 0x000fe2000001ff00 */
[----:B------:R-:W-:Y:S01]  /*1a70*/  CS2R R64, SRZ ;  /* 0x0000000000407805 */ /* 0x000fe2000001ff00 */
        /* <DEDUP_REMOVED lines=9> */
[----:B------:R-:W-:Y:S01]  /*1b10*/  CS2R R50, SRZ ;  /* 0x0000000000327805 */ /* 0x000fe2000001ff00 */
[----:B-1----:R-:W-:Y:S01]  /*1b20*/  IMAD.MOV.U32 R3, RZ, RZ, c[0x0][0x1ac] ;  /* 0x00006b00ff037624 */ /* 0x002fe200078e00ff */
[C---:B------:R-:W-:Y:S01]  /*1b30*/  LEA R2, P2, R9.reuse, R4, 0x6 ;  /* 0x0000000409027211 */ /* 0x040fe200078430ff */
[----:B------:R-:W-:Y:S01]  /*1b40*/  CS2R R48, SRZ ;  /* 0x0000000000307805 */ /* 0x000fe2000001ff00 */
[----:B------:R-:W-:Y:S01]  /*1b50*/  CS2R R46, SRZ ;  /* 0x00000000002e7805 */ /* 0x000fe2000001ff00 */
[----:B------:R-:W-:Y:S01]  /*1b60*/  CS2R R44, SRZ ;  /* 0x00000000002c7805 */ /* 0x000fe2000001ff00 */
[C---:B------:R-:W-:Y:S01]  /*1b70*/  LEA.HI.X R3, R9.reuse, R5, R3, 0x6, P2 ;  /* 0x0000000509037211 */ /* 0x040fe200010f3403 */
[----:B------:R-:W-:Y:S01]  /*1b80*/  CS2R R42, SRZ ;  /* 0x00000000002a7805 */ /* 0x000fe2000001ff00 */
[----:B------:R-:W-:Y:S01]  /*1b90*/  SHF.L.U64.HI R9, R9, R28, c[0x0][0x1ac] ;  /* 0x00006b0009097619 */ /* 0x000fe2000001021c */
[----:B------:R-:W-:Y:S01]  /*1ba0*/  CS2R R40, SRZ ;  /* 0x0000000000287805 */ /* 0x000fe2000001ff00 */
[C---:B------:R-:W-:Y:S01]  /*1bb0*/  @!P1 LEA R8, P2, R11.reuse, R2, 0x1 ;  /* 0x000000020b089211 */ /* 0x040fe200078408ff */
[----:B------:R1:W-:Y:S01]  /*1bc0*/  LDGSTS.E.BYPASS.LTC128B.128 [R222+0x1080], [R2.64], !P4 ;  /* 0x0108000002de7fae */ /* 0x0003e2000e101d50 */
[----:B------:R-:W-:Y:S01]  /*1bd0*/  CS2R R38, SRZ ;  /* 0x0000000000267805 */ /* 0x000fe2000001ff00 */
[----:B------:R-:W-:Y:S01]  /*1be0*/  CS2R R36, SRZ ;  /* 0x0000000000247805 */ /* 0x000fe2000001ff00 */
[----:B------:R-:W-:Y:S01]  /*1bf0*/  @!P1 LEA.HI.X R9, R11, R3, R9, 0x1, P2 ;  /* 0x000000030b099211 */ /* 0x000fe200010f0c09 */
[----:B------:R-:W-:Y:S01]  /*1c00*/  IMAD.SHL.U32 R11, R13, 0x40, RZ ;  /* 0x000000400d0b7824 */ /* 0x000fe200078e00ff */
[----:B------:R-:W-:Y:S01]  /*1c10*/  ISETP.GE.AND P2, PT, R25, c[0x0][0x16c], PT ;  /* 0x00005b0019007a0c */ /* 0x000fe20003f46270 */
[----:B------:R1:W-:Y:S01]  /*1c20*/  LDGSTS.E.BYPASS.LTC128B.128 [R222+0x3880], [R2.64+0x80], !P3 ;  /* 0x0388008002de7fae */ /* 0x0003e2000d901d50 */
[----:B------:R-:W-:Y:S01]  /*1c30*/  CS2R R34, SRZ ;  /* 0x0000000000227805 */ /* 0x000fe2000001ff00 */
[----:B--2---:R-:W-:Y:S01]  /*1c40*/  SHF.L.U64.HI R4, R13, R30, c[0x0][0x17c] ;  /* 0x00005f000d047619 */ /* 0x004fe2000001021e */
[C---:B------:R-:W-:Y:S01]  /*1c50*/  IMAD.WIDE.U32 R6, R11.reuse, UR15, R228 ;  /* 0x0000000f0b067c25 */ /* 0x040fe2000f8e00e4 */
[----:B------:R-:W-:Y:S01]  /*1c60*/  SEL R5, RZ, 0x4, P2 ;  /* 0x00000004ff057807 */ /* 0x000fe20001000000 */
[----:B------:R-:W-:Y:S01]  /*1c70*/  CS2R R32, SRZ ;  /* 0x0000000000207805 */ /* 0x000fe2000001ff00 */
[----:B------:R-:W-:Y:S01]  /*1c80*/  ISETP.LT.OR P2, PT, R0, 0x21, P5 ;  /* 0x000000210000780c */ /* 0x000fe20002f41670 */
[----:B------:R-:W-:Y:S01]  /*1c90*/  IMAD R4, R4, UR15, RZ ;  /* 0x0000000f04047c24 */ /* 0x000fe2000f8e02ff */
[----:B------:R-:W-:Y:S01]  /*1ca0*/  @!P1 ISETP.LT.OR P5, PT, R0, 0x41, P5 ;  /* 0x000000410000980c */ /* 0x000fe20002fa1670 */
[----:B------:R-:W-:Y:S01]  /*1cb0*/  UISETP.GE.AND UP6, UPT, UR8, 0x21, UPT ;  /* 0x000000210800788c */ /* 0x000fe2000bfc6270 */
[----:B------:R-:W-:Y:S01]  /*1cc0*/  LOP3.LUT R0, R10, R5, RZ, 0xfc, !PT ;  /* 0x000000050a007212 */ /* 0x000fe200078efcff */
[----:B------:R-:W-:Y:S01]  /*1cd0*/  IMAD R4, R11, UR19, R4 ;  /* 0x000000130b047c24 */ /* 0x000fe2000f8e0204 */
[----:B------:R-:W-:Y:S01]  /*1ce0*/  IADD3 R245, R222, 0xf080, RZ ;  /* 0x0000f080def57810 */ /* 0x000fe20007ffe0ff */
[----:B------:R-:W-:Y:S01]  /*1cf0*/  IMAD.U32 R10, RZ, RZ, UR18 ;  /* 0x00000012ff0a7e24 */ /* 0x000fe2000f8e00ff */
[C---:B------:R-:W-:Y:S01]  /*1d00*/  LOP3.LUT P4, RZ, R0.reuse, 0x1, RZ, 0xc0, !PT ;  /* 0x0000000100ff7812 */ /* 0x040fe2000788c0ff */
[----:B------:R-:W-:Y:S01]  /*1d10*/  UISETP.GE.AND UP5, UPT, UR8, 0x22, UPT ;  /* 0x000000220800788c */ /* 0x000fe2000bfa6270 */
[C---:B------:R-:W-:Y:S01]  /*1d20*/  LOP3.LUT P3, RZ, R0.reuse, 0x2, RZ, 0xc0, !PT ;  /* 0x0000000200ff7812 */ /* 0x040fe2000786c0ff */
[----:B------:R-:W-:Y:S01]  /*1d30*/  UISETP.GE.AND UP4, UPT, UR8, 0x31, UPT ;  /* 0x000000310800788c */ /* 0x000fe2000bf86270 */
[----:B------:R-:W-:Y:S01]  /*1d40*/  P2R R11, PR, RZ, 0x10 ;  /* 0x00000010ff0b7803 */ /* 0x000fe20000000000 */
[----:B------:R1:W-:Y:S01]  /*1d50*/  LDGSTS.E.BYPASS.LTC128B.128 [R222+0x6080], [R2.64+0x100], !P2 ;  /* 0x0608010002de7fae */ /* 0x0003e2000d101d50 */
[----:B------:R-:W-:Y:S01]  /*1d60*/  LOP3.LUT P2, RZ, R0, 0x4, RZ, 0xc0, !PT ;  /* 0x0000000400ff7812 */ /* 0x000fe2000784c0ff */
[----:B------:R-:W-:Y:S01]  /*1d70*/  IMAD.IADD R0, R7, 0x1, R4 ;  /* 0x0000000107007824 */ /* 0x000fe200078e0204 */
[----:B------:R-:W-:Y:S01]  /*1d80*/  UISETP.GE.AND UP3, UPT, UR8, 0x32, UPT ;  /* 0x000000320800788c */ /* 0x000fe2000bf66270 */
[----:B------:R2:W-:Y:S01]  /*1d90*/  @!P1 LDGSTS.E.BYPASS.LTC128B.128 [R222+0x2080], [R8.64], !P0 ;  /* 0x0208000008de9fae */ /* 0x0005e2000c101d50 */
[----:B------:R-:W-:Y:S01]  /*1da0*/  LEA R4, P0, R6, c[0x0][0x160], 0x1 ;  /* 0x0000580006047a11 */ /* 0x000fe200078008ff */
[----:B------:R-:W-:-:S02]  /*1db0*/  UISETP.GE.AND UP2, UPT, UR8, 0x41, UPT ;  /* 0x000000410800788c */ /* 0x000fc4000bf46270 */
[----:B------:R2:W-:Y:S01]  /*1dc0*/  @!P1 LDGSTS.E.BYPASS.LTC128B.128 [R222+0x4880], [R8.64+0x80], !P6 ;  /* 0x0488008008de9fae */ /* 0x0005e2000f101d50 */
[----:B------:R-:W-:Y:S01]  /*1dd0*/  LEA.HI.X R5, R6, c[0x0][0x164], R0, 0x1, P0 ;  /* 0x0000590006057a11 */ /* 0x000fe200000f0c00 */
[----:B------:R-:W-:Y:S01]  /*1de0*/  IMAD R6, R29, c[0x0][0x270], RZ ;  /* 0x00009c001d067a24 */ /* 0x000fe200078e02ff */
[----:B------:R-:W-:Y:S01]  /*1df0*/  IADD3 R0, -R235, UR11, -R10 ;  /* 0x0000000beb007c10 */ /* 0x000fe2000fffe90a */
[----:B------:R2:W-:Y:S01]  /*1e00*/  @!P1 LDGSTS.E.BYPASS.LTC128B.128 [R222+0x7080], [R8.64+0x100], !P5 ;  /* 0x0708010008de9fae */ /* 0x0005e2000e901d50 */
[C---:B------:R-:W-:Y:S01]  /*1e10*/  IADD3 R14, P0, R31.reuse, UR6, RZ ;  /* 0x000000061f0e7c10 */ /* 0x040fe2000ff1e0ff */
[----:B------:R-:W-:Y:S01]  /*1e20*/  IMAD R6, R84, c[0x0][0x274], R6 ;  /* 0x00009d0054067a24 */ /* 0x000fe200078e0206 */
[C---:B------:R-:W-:Y:S01]  /*1e30*/  ISETP.LT.OR P6, PT, R0.reuse, 0x1, !P4 ;  /* 0x000000010000780c */ /* 0x040fe200067c1670 */
[----:B------:R-:W0:Y:S01]  /*1e40*/  LDGDEPBAR ;  /* 0x00000000000079af */ /* 0x000e220000000000 */
[C---:B------:R-:W-:Y:S01]  /*1e50*/  ISETP.LT.OR P5, PT, R0.reuse, 0x1, !P3 ;  /* 0x000000010000780c */ /* 0x040fe20005fa1670 */
[----:B------:R-:W-:Y:S01]  /*1e60*/  ULDC.64 UR6, c[0x0][0x278] ;  /* 0x00009e0000067ab9 */ /* 0x000fe20000000a00 */
[----:B------:R-:W-:Y:S01]  /*1e70*/  ISETP.LT.OR P1, PT, R0, 0x1, !P2 ;  /* 0x000000010000780c */ /* 0x000fe20005721670 */
[----:B------:R-:W-:Y:S01]  /*1e80*/  UIMAD UR6, UR13, UR6, URZ ;  /* 0x000000060d0672a4 */ /* 0x000fe2000f8e023f */
[----:B------:R-:W-:Y:S01]  /*1e90*/  LEA.HI.X.SX32 R15, R31, UR4, 0x1, P0 ;  /* 0x000000041f0f7c11 */ /* 0x000fe200080f0eff */
[----:B------:R-:W-:Y:S01]  /*1ea0*/  IMAD.SHL.U32 R31, R13, 0x20, RZ ;  /* 0x000000200d1f7824 */ /* 0x000fe200078e00ff */
[----:B------:R-:W-:Y:S01]  /*1eb0*/  IADD3 R16, P0, R248, UR5, RZ ;  /* 0x00000005f8107c10 */ /* 0x000fe2000ff1e0ff */
[----:B------:R-:W-:Y:S01]  /*1ec0*/  IMAD.MOV.U32 R13, RZ, RZ, c[0x0][0x208] ;  /* 0x00008200ff0d7624 */ /* 0x000fe200078e00ff */
[----:B------:R-:W-:Y:S01]  /*1ed0*/  UIMAD UR7, UR14, UR7, UR6 ;  /* 0x000000070e0772a4 */ /* 0x000fe2000f8e0206 */
[----:B------:R-:W-:Y:S01]  /*1ee0*/  IADD3 R10, -R10, UR11, -R235 ;  /* 0x0000000b0a0a7c10 */ /* 0x000fe2000fffe9eb */
[----:B-1----:R-:W-:Y:S01]  /*1ef0*/  IMAD.WIDE.U32 R2, R84, c[0x0][0x270], R14 ;  /* 0x00009c0054027a25 */ /* 0x002fe200078e000e */
[----:B------:R1:W-:Y:S01]  /*1f00*/  LDGSTS.E.BYPASS.LTC128B.128 [R222+0xf080], [R4.64], !P6 ;  /* 0x0f08000004de7fae */ /* 0x0003e2000f101d50 */
[C---:B------:R-:W-:Y:S01]  /*1f10*/  ISETP.LT.OR P6, PT, R0.reuse, 0x21, !P3 ;  /* 0x000000210000780c */ /* 0x040fe20005fc1670 */
[----:B------:R-:W-:Y:S01]  /*1f20*/  USHF.R.S32.HI UR6, URZ, 0x1f, UR18 ;  /* 0x0000001f3f067899 */ /* 0x000fe20008011412 */
[----:B------:R-:W-:Y:S01]  /*1f30*/  IMAD.IADD R7, R3, 0x1, R6 ;  /* 0x0000000103077824 */ /* 0x000fe200078e0206 */
[----:B------:R1:W-:Y:S01]  /*1f40*/  LDGSTS.E.BYPASS.LTC128B.128 [R222+0x11080], [R4.64+0x80], !P5 ;  /* 0x1108008004de7fae */ /* 0x0003e2000e901d50 */
[----:B------:R-:W-:Y:S01]  /*1f50*/  IMAD.MOV.U32 R6, RZ, RZ, R2 ;  /* 0x000000ffff067224 */ /* 0x000fe200078e0002 */
[----:B------:R-:W-:Y:S01]  /*1f60*/  ISETP.LT.OR P5, PT, R0, 0x21, !P2 ;  /* 0x000000210000780c */ /* 0x000fe200057a1670 */
[----:B------:R-:W-:Y:S01]  /*1f70*/  IMAD.IADD R3, R19, 0x1, R22 ;  /* 0x0000000113037824 */ /* 0x000fe200078e0216 */
[----:B------:R1:W-:Y:S01]  /*1f80*/  LDGSTS.E.BYPASS.LTC128B.128 [R222+0x13080], [R4.64+0x100], !P1 ;  /* 0x1308010004de7fae */ /* 0x0003e2000c901d50 */
[----:B------:R-:W-:Y:S01]  /*1f90*/  IMAD.MOV.U32 R2, RZ, RZ, R18 ;  /* 0x000000ffff027224 */ /* 0x000fe200078e0012 */
[----:B------:R-:W-:Y:S01]  /*1fa0*/  SHF.L.U64.HI R250, R13, R28, c[0x0][0x20c] ;  /* 0x000083000dfa7619 */ /* 0x000fe2000001021c */
[----:B--2---:R-:W-:Y:S01]  /*1fb0*/  IMAD.U32 R8, RZ, RZ, UR5 ;  /* 0x00000005ff087e24 */ /* 0x004fe2000f8e00ff */
[----:B------:R-:W-:Y:S01]  /*1fc0*/  SHF.R.S32.HI R9, RZ, 0x1f, R248 ;  /* 0x0000001fff097819 */ /* 0x000fe200000114f8 */
[----:B------:R-:W-:Y:S01]  /*1fd0*/  IMAD.WIDE.U32 R2, R84, c[0x0][0x210], R2 ;  /* 0x0000840054027a25 */ /* 0x000fe200078e0002 */
[----:B------:R-:W-:Y:S01]  /*1fe0*/  ULDC.64 UR4, c[0x0][0x218] ;  /* 0x0000860000047ab9 */ /* 0x000fe20000000a00 */
[----:B------:R-:W-:Y:S01]  /*1ff0*/  LEA.HI R19, R27, R248, RZ, 0x2 ;  /* 0x000000f81b137211 */ /* 0x000fe200078f10ff */
[----:B------:R-:W-:Y:S01]  /*2000*/  UIMAD UR4, UR13, UR4, URZ ;  /* 0x000000040d0472a4 */ /* 0x000fe2000f8e023f */
[----:B------:R-:W-:Y:S01]  /*2010*/  LEA.HI.X.SX32 R17, R8, R9, 0x1, P0 ;  /* 0x0000000908117211 */ /* 0x000fe200000f0eff */
[----:B------:R-:W-:Y:S01]  /*2020*/  IMAD R9, R29, c[0x0][0x210], RZ ;  /* 0x000084001d097a24 */ /* 0x000fe200078e02ff */
[----:B------:R-:W-:Y:S01]  /*2030*/  LEA R8, P1, R31, R4, 0x1 ;  /* 0x000000041f087211 */ /* 0x000fe200078208ff */
[----:B------:R-:W-:Y:S01]  /*2040*/  IMAD.WIDE.U32 R240, R20, c[0x0][0x278], R6 ;  /* 0x00009e0014f07a25 */ /* 0x000fe200078e0006 */
[----:B------:R-:W-:Y:S01]  /*2050*/  ISETP.LT.OR P0, PT, R0, 0x21, !P4 ;  /* 0x000000210000780c */ /* 0x000fe20006701670 */
[----:B------:R-:W-:Y:S01]  /*2060*/  UIMAD UR4, UR14, UR5, UR4 ;  /* 0x000000050e0472a4 */ /* 0x000fe2000f8e0204 */
[C---:B------:R-:W-:Y:S01]  /*2070*/  SHF.L.U64.HI R0, R13.reuse, R30, c[0x0][0x20c] ;  /* 0x000083000d007619 */ /* 0x040fe2000001021e */
[----:B------:R-:W-:Y:S01]  /*2080*/  IMAD.SHL.U32 R252, R13, 0x20, RZ ;  /* 0x000000200dfc7824 */ /* 0x000fe200078e00ff */
[----:B------:R-:W-:Y:S01]  /*2090*/  IADD3 R247, R241, UR7, RZ ;  /* 0x00000007f1f77c10 */ /* 0x000fe2000fffe0ff */
[----:B------:R-:W-:Y:S01]  /*20a0*/  ULDC UR7, c[0x0][0x2a0] ;  /* 0x0000a80000077ab9 */ /* 0x000fe20000000800 */
[----:B------:R-:W-:Y:S01]  /*20b0*/  ISETP.GE.AND P4, PT, R12, c[0x0][0x1fc], PT ;  /* 0x00007f000c007a0c */ /* 0x000fe20003f86270 */
[----:B------:R-:W-:Y:S01]  /*20c0*/  IMAD R0, R0, UR15, RZ ;  /* 0x0000000f00007c24 */ /* 0x000fe2000f8e02ff */
[----:B------:R-:W-:Y:S01]  /*20d0*/  LEA.HI R18, R27, R248, RZ, 0x4 ;  /* 0x000000f81b127211 */ /* 0x000fe200078f20ff */
[----:B------:R-:W-:Y:S01]  /*20e0*/  ULOP3.LUT UR7, URZ, UR7, URZ, 0x33, !UPT ;  /* 0x000000073f077292 */ /* 0x000fe2000f8e333f */
[----:B-1----:R-:W-:Y:S01]  /*20f0*/  IMAD R4, R84, c[0x0][0x214], R9 ;  /* 0x0000850054047a24 */ /* 0x002fe200078e0209 */
[----:B------:R-:W-:-:S02]  /*2100*/  LEA.HI.X R9, R31, R5, R251, 0x1, P1 ;  /* 0x000000051f097211 */ /* 0x000fc400008f0cfb */
[----:B------:R-:W-:Y:S01]  /*2110*/  ISETP.GT.AND P1, PT, R248, 0xf, PT ;  /* 0x0000000ff800780c */ /* 0x000fe20003f24270 */
[----:B------:R-:W-:Y:S01]  /*2120*/  IMAD.IADD R3, R3, 0x1, R4 ;  /* 0x0000000103037824 */ /* 0x000fe200078e0204 */
[----:B------:R-:W-:Y:S01]  /*2130*/  CS2R R30, SRZ ;  /* 0x00000000001e7805 */ /* 0x000fe2000001ff00 */
[----:B------:R1:W-:Y:S02]  /*2140*/  LDGSTS.E.BYPASS.LTC128B.128 [R222+0x10080], [R8.64], !P0 ;  /* 0x1008000008de7fae */ /* 0x0003e4000c101d50 */
[----:B------:R-:W-:Y:S02]  /*2150*/  IMAD.WIDE.U32 R230, R20, c[0x0][0x218], R2 ;  /* 0x0000860014e67a25 */ /* 0x000fe400078e0002 */
[----:B------:R1:W-:Y:S01]  /*2160*/  LDGSTS.E.BYPASS.LTC128B.128 [R222+0x12080], [R8.64+0x80], !P6 ;  /* 0x1208008008de7fae */ /* 0x0003e2000f101d50 */
[----:B------:R-:W-:Y:S01]  /*2170*/  ISETP.GE.AND P6, PT, R23, c[0x0][0x1fc], PT ;  /* 0x00007f0017007a0c */ /* 0x000fe20003fc6270 */
[----:B------:R-:W-:Y:S01]  /*2180*/  IMAD.SHL.U32 R2, R13, 0x40, RZ ;  /* 0x000000400d027824 */ /* 0x000fe200078e00ff */
[----:B------:R-:W-:Y:S01]  /*2190*/  IADD3 R227, R231, UR4, RZ ;  /* 0x00000004e7e37c10 */ /* 0x000fe2000fffe0ff */
[----:B------:R-:W-:Y:S01]  /*21a0*/  IMAD.MOV.U32 R226, RZ, RZ, R230 ;  /* 0x000000ffffe27224 */ /* 0x000fe200078e00e6 */
[----:B------:R1:W-:Y:S01]  /*21b0*/  LDGSTS.E.BYPASS.LTC128B.128 [R222+0x14080], [R8.64+0x100], !P5 ;  /* 0x1408010008de7fae */ /* 0x0003e2000e901d50 */
[----:B------:R-:W-:Y:S01]  /*21c0*/  @!P1 IADD3 R4, P0, R240, UR18, RZ ;  /* 0x00000012f0049c10 */ /* 0x000fe2000ff1e0ff */
[C---:B------:R-:W-:Y:S01]  /*21d0*/  IMAD R0, R2.reuse, UR19, R0 ;  /* 0x0000001302007c24 */ /* 0x040fe2000f8e0200 */
[----:B------:R-:W-:Y:S01]  /*21e0*/  ULDC.64 UR4, c[0x0][0x290] ;  /* 0x0000a40000047ab9 */ /* 0x000fe20000000a00 */
[----:B------:R-:W-:Y:S01]  /*21f0*/  IMAD.WIDE.U32 R2, R2, UR15, R226 ;  /* 0x0000000f02027c25 */ /* 0x000fe2000f8e00e2 */
[----:B------:R-:W-:Y:S01]  /*2200*/  @!P1 IADD3.X R5, R247, UR6, RZ, P0, !PT ;  /* 0x00000006f7059c10 */ /* 0x000fe200087fe4ff */
[----:B------:R-:W-:Y:S01]  /*2210*/  UIMAD UR4, UR13, UR4, URZ ;  /* 0x000000040d0472a4 */ /* 0x000fe2000f8e023f */
[----:B------:R-:W-:Y:S01]  /*2220*/  @!P1 LEA R6, P0, R4, c[0x0][0x258], 0x2 ;  /* 0x0000960004069a11 */ /* 0x000fe200078010ff */
[----:B------:R-:W-:Y:S01]  /*2230*/  IMAD.IADD R0, R3, 0x1, R0 ;  /* 0x0000000103007824 */ /* 0x000fe200078e0200 */
[----:B------:R-:W-:Y:S01]  /*2240*/  UP2UR UR19, UPR, URZ, 0x2 ;  /* 0x000000023f137883 */ /* 0x000fe20008000000 */
[----:B------:R-:W-:Y:S01]  /*2250*/  @!P1 IMAD.SHL.U32 R3, R248, 0x10, RZ ;  /* 0x00000010f8039824 */ /* 0x000fe200078e00ff */
[----:B------:R-:W-:Y:S01]  /*2260*/  @!P1 LEA.HI.X R7, R4, c[0x0][0x25c], R5, 0x2, P0 ;  /* 0x0000970004079a11 */ /* 0x000fe200000f1405 */
[----:B------:R-:W-:Y:S01]  /*2270*/  IMAD R13, R29, c[0x0][0x238], RZ ;  /* 0x00008e001d0d7a24 */ /* 0x000fe200078e02ff */
[----:B------:R-:W-:Y:S01]  /*2280*/  ISETP.LT.OR P0, PT, R10, 0x1, P4 ;  /* 0x000000010a00780c */ /* 0x000fe20002701670 */
[----:B------:R-:W-:Y:S01]  /*2290*/  UIMAD UR4, UR14, UR5, UR4 ;  /* 0x000000050e0472a4 */ /* 0x000fe2000f8e0204 */
[----:B------:R-:W-:Y:S01]  /*22a0*/  LEA R4, P5, R2, c[0x0][0x1f0], 0x1 ;  /* 0x00007c0002047a11 */ /* 0x000fe200078a08ff */
[----:B------:R2:W-:Y:S01]  /*22b0*/  @!P1 LDGSTS.E.BYPASS.LTC128B.128 [R3+0x21080], [R6.64] ;  /* 0x2108000006039fae */ /* 0x0005e2000b901d50 */
[----:B------:R-:W-:Y:S01]  /*22c0*/  IMAD R13, R84, c[0x0][0x23c], R13 ;  /* 0x00008f00540d7a24 */ /* 0x000fe200078e020d */
[----:B------:R-:W-:Y:S01]  /*22d0*/  UISETP.GE.AND UP1, UPT, UR8, 0x11, UPT ;  /* 0x000000110800788c */ /* 0x000fe2000bf26270 */
[----:B------:R-:W-:Y:S01]  /*22e0*/  LEA.HI.X R5, R2, c[0x0][0x1f4], R0, 0x1, P5 ;  /* 0x00007d0002057a11 */ /* 0x000fe200028f0c00 */
[----:B------:R-:W0:Y:S01]  /*22f0*/  LDGDEPBAR ;  /* 0x00000000000079af */ /* 0x000e220000000000 */
[----:B------:R-:W-:-:S02]  /*2300*/  ISETP.GE.AND P5, PT, R25, c[0x0][0x1fc], PT ;  /* 0x00007f0019007a0c */ /* 0x000fc40003fa6270 */
[----:B------:R-:W-:-:S03]  /*2310*/  SHF.R.S32.HI R0, RZ, 0x1f, R19 ;  /* 0x0000001fff007819 */ /* 0x000fc60000011413 */
[----:B------:R3:W-:Y:S01]  /*2320*/  LDGSTS.E.BYPASS.LTC128B.128 [R222+0x1b080], [R4.64], !P0 ;  /* 0x1b08000004de7fae */ /* 0x0007e2000c101d50 */
[C---:B------:R-:W-:Y:S01]  /*2330*/  ISETP.LT.OR P0, PT, R10.reuse, 0x1, P6 ;  /* 0x000000010a00780c */ /* 0x040fe20003701670 */
[----:B-1----:R-:W-:Y:S01]  /*2340*/  IMAD R9, R29, c[0x0][0x288], RZ ;  /* 0x0000a2001d097a24 */ /* 0x002fe200078e02ff */
[----:B------:R-:W-:Y:S01]  /*2350*/  ISETP.LT.OR P6, PT, R10, 0x21, P6 ;  /* 0x000000210a00780c */ /* 0x000fe200037c1670 */
[----:B------:R-:W-:Y:S02]  /*2360*/  CS2R R28, SRZ ;  /* 0x00000000001c7805 */ /* 0x000fe4000001ff00 */
[----:B------:R-:W-:-:S08]  /*2370*/  IMAD R9, R84, c[0x0][0x28c], R9 ;  /* 0x0000a30054097a24 */ /* 0x000fd000078e0209 */
[----:B------:R3:W-:Y:S01]  /*2380*/  LDGSTS.E.BYPASS.LTC128B.128 [R222+0x1d080], [R4.64+0x80], !P0 ;  /* 0x1d08008004de7fae */ /* 0x0007e2000c101d50 */
[----:B--2---:R-:W-:Y:S01]  /*2390*/  LEA R6, P0, R252, R4, 0x1 ;  /* 0x00000004fc067211 */ /* 0x004fe200078008ff */
[----:B------:R-:W-:Y:S01]  /*23a0*/  IMAD.WIDE.U32 R2, R84, c[0x0][0x288], R14 ;  /* 0x0000a20054027a25 */ /* 0x000fe200078e000e */
[----:B------:R-:W-:Y:S02]  /*23b0*/  SHF.R.S32.HI R15, RZ, 0x2, R19 ;  /* 0x00000002ff0f7819 */ /* 0x000fe40000011413 */
[----:B------:R-:W-:Y:S01]  /*23c0*/  LEA.HI.X R7, R252, R5, R250, 0x1, P0 ;  /* 0x00000005fc077211 */ /* 0x000fe200000f0cfa */
[----:B------:R-:W-:Y:S01]  /*23d0*/  IMAD.IADD R3, R3, 0x1, R9 ;  /* 0x0000000103037824 */ /* 0x000fe200078e0209 */
[----:B------:R-:W-:Y:S02]  /*23e0*/  ISETP.LT.OR P0, PT, R10, 0x1, P5 ;  /* 0x000000010a00780c */ /* 0x000fe40002f01670 */
[----:B------:R-:W-:Y:S01]  /*23f0*/  LEA.HI R0, R0, R15, RZ, 0x3 ;  /* 0x0000000f00007211 */ /* 0x000fe200078f18ff */
[----:B------:R-:W-:Y:S01]  /*2400*/  IMAD.WIDE.U32 R238, R20, c[0x0][0x290], R2 ;  /* 0x0000a40014ee7a25 */ /* 0x000fe200078e0002 */
[----:B------:R-:W-:-:S02]  /*2410*/  LEA.HI R14, R27, R248, RZ, 0x7 ;  /* 0x000000f81b0e7211 */ /* 0x000fc400078f38ff */
[----:B------:R-:W-:Y:S02]  /*2420*/  LOP3.LUT R0, R0, 0xfffffff8, RZ, 0xc0, !PT ;  /* 0xfffffff800007812 */ /* 0x000fe400078ec0ff */
[----:B------:R-:W-:Y:S02]  /*2430*/  SHF.R.S32.HI R14, RZ, 0x7, R14 ;  /* 0x00000007ff0e7819 */ /* 0x000fe4000001140e */
[C---:B------:R-:W-:Y:S01]  /*2440*/  ISETP.LT.OR P5, PT, R10.reuse, 0x21, P5 ;  /* 0x000000210a00780c */ /* 0x040fe20002fa1670 */
[----:B------:R-:W-:Y:S01]  /*2450*/  IMAD.IADD R15, R15, 0x1, -R0 ;  /* 0x000000010f0f7824 */ /* 0x000fe200078e0a00 */
[----:B------:R-:W-:Y:S01]  /*2460*/  LOP3.LUT R3, R19, 0x3ffffffc, RZ, 0xc0, !PT ;  /* 0x3ffffffc13037812 */ /* 0x000fe200078ec0ff */
[----:B------:R3:W-:Y:S01]  /*2470*/  LDGSTS.E.BYPASS.LTC128B.128 [R222+0x1f080], [R4.64+0x100], !P0 ;  /* 0x1f08010004de7fae */ /* 0x0007e2000c101d50 */
[----:B------:R-:W-:Y:S01]  /*2480*/  ISETP.LT.OR P0, PT, R10, 0x21, P4 ;  /* 0x000000210a00780c */ /* 0x000fe20002701670 */
[----:B------:R-:W-:Y:S01]  /*2490*/  IMAD.SHL.U32 R9, R14, 0x8, RZ ;  /* 0x000000080e097824 */ /* 0x000fe200078e00ff */
[----:B------:R-:W-:-:S02]  /*24a0*/  ISETP.NE.AND P4, PT, R11, RZ, PT ;  /* 0x000000ff0b00720c */ /* 0x000fc40003f85270 */
[----:B------:R-:W-:Y:S02]  /*24b0*/  SHF.R.S32.HI R11, RZ, 0x4, R18 ;  /* 0x00000004ff0b7819 */ /* 0x000fe40000011412 */
[----:B------:R-:W-:Y:S01]  /*24c0*/  IADD3 R244, R239, UR4, RZ ;  /* 0x00000004eff47c10 */ /* 0x000fe2000fffe0ff */
[----:B------:R-:W-:Y:S01]  /*24d0*/  ULDC.64 UR4, c[0x0][0x240] ;  /* 0x0000900000047ab9 */ /* 0x000fe20000000a00 */
[----:B------:R-:W-:Y:S01]  /*24e0*/  LEA.HI R8, R18, R11, RZ, 0x1 ;  /* 0x0000000b12087211 */ /* 0x000fe200078f08ff */
[----:B------:R-:W-:-:S03]  /*24f0*/  UIMAD UR4, UR13, UR4, URZ ;  /* 0x000000040d0472a4 */ /* 0x000fc6000f8e023f */
[----:B------:R-:W-:Y:S01]  /*2500*/  LOP3.LUT R8, R8, 0xfffffffe, RZ, 0xc0, !PT ;  /* 0xfffffffe08087812 */ /* 0x000fe200078ec0ff */
[----:B------:R1:W-:Y:S01]  /*2510*/  LDGSTS.E.BYPASS.LTC128B.128 [R222+0x1c080], [R6.64], !P0 ;  /* 0x1c08000006de7fae */ /* 0x0003e2000c101d50 */
[----:B------:R-:W-:Y:S01]  /*2520*/  ISETP.GE.AND P0, PT, R12, c[0x0][0x1fc], PT ;  /* 0x00007f000c007a0c */ /* 0x000fe20003f06270 */
[----:B------:R-:W-:Y:S02]  /*2530*/  UMOV UR13, 0x1 ;  /* 0x00000001000d7882 */ /* 0x000fe40000000000 */
[----:B------:R-:W-:Y:S01]  /*2540*/  IMAD.IADD R0, R11, 0x1, -R8 ;  /* 0x000000010b007824 */ /* 0x000fe200078e0a08 */
[----:B------:R1:W-:Y:S01]  /*2550*/  LDGSTS.E.BYPASS.LTC128B.128 [R222+0x1e080], [R6.64+0x80], !P6 ;  /* 0x1e08008006de7fae */ /* 0x0003e2000f101d50 */
[----:B------:R-:W-:Y:S02]  /*2560*/  ISETP.GE.AND P6, PT, R23, c[0x0][0x1fc], PT ;  /* 0x00007f0017007a0c */ /* 0x000fe40003fc6270 */
[----:B------:R-:W-:Y:S01]  /*2570*/  SEL R23, RZ, 0x1, P0 ;  /* 0x00000001ff177807 */ /* 0x000fe20000000000 */
[----:B------:R1:W-:Y:S01]  /*2580*/  LDGSTS.E.BYPASS.LTC128B.128 [R222+0x20080], [R6.64+0x100], !P5 ;  /* 0x2008010006de7fae */ /* 0x0003e2000e901d50 */
[----:B------:R-:W-:Y:S01]  /*2590*/  ISETP.GE.AND P5, PT, R248, 0x10, PT ;  /* 0x00000010f800780c */ /* 0x000fe20003fa6270 */
[----:B---3--:R-:W-:Y:S01]  /*25a0*/  IMAD.WIDE.U32 R4, R84, c[0x0][0x238], R16 ;  /* 0x00008e0054047a25 */ /* 0x008fe200078e0010 */
[----:B------:R-:W-:-:S03]  /*25b0*/  LEA.HI R17, R27, R248, RZ, 0x5 ;  /* 0x000000f81b117211 */ /* 0x000fc600078f28ff */
[----:B------:R-:W-:Y:S01]  /*25c0*/  IMAD.IADD R11, R5, 0x1, R13 ;  /* 0x00000001050b7824 */ /* 0x000fe200078e020d */
[--C-:B------:R-:W-:Y:S01]  /*25d0*/  SHF.R.S32.HI R12, RZ, 0x1f, R17.reuse ;  /* 0x0000001fff0c7819 */ /* 0x100fe20000011411 */
[----:B------:R-:W-:Y:S01]  /*25e0*/  IMAD.MOV.U32 R10, RZ, RZ, R4 ;  /* 0x000000ffff0a7224 */ /* 0x000fe200078e0004 */
[----:B------:R-:W-:Y:S02]  /*25f0*/  SHF.R.S32.HI R22, RZ, 0x5, R17 ;  /* 0x00000005ff167819 */ /* 0x000fe40000011411 */
[----:B------:R-:W-:Y:S01]  /*2600*/  LOP3.LUT R13, R9, 0x8, RZ, 0xc0, !PT ;  /* 0x00000008090d7812 */ /* 0x000fe200078ec0ff */
[----:B------:R-:W-:Y:S01]  /*2610*/  IMAD.WIDE.U32 R242, R20, c[0x0][0x240], R10 ;  /* 0x0000900014f27a25 */ /* 0x000fe200078e000a */
[----:B------:R-:W-:Y:S02]  /*2620*/  LEA.HI R8, R12, R22, RZ, 0x2 ;  /* 0x000000160c087211 */ /* 0x000fe400078f10ff */
[----:B------:R-:W-:Y:S02]  /*2630*/  LOP3.LUT R12, R18, 0xfffffff0, RZ, 0xc0, !PT ;  /* 0xfffffff0120c7812 */ /* 0x000fe400078ec0ff */
[----:B------:R-:W-:-:S05]  /*2640*/  LOP3.LUT R8, R8, 0xfffffffc, RZ, 0xc0, !PT ;  /* 0xfffffffc08087812 */ /* 0x000fca00078ec0ff */
[----:B------:R-:W-:Y:S02]  /*2650*/  IMAD.IADD R16, R22, 0x1, -R8 ;  /* 0x0000000116107824 */ /* 0x000fe400078e0a08 */
[----:B------:R-:W-:Y:S02]  /*2660*/  IMAD.SHL.U32 R8, R15, 0x10, RZ ;  /* 0x000000100f087824 */ /* 0x000fe400078e00ff */
[----:B------:R-:W-:-:S03]  /*2670*/  IMAD.SHL.U32 R5, R16, 0x100, RZ ;  /* 0x0000010010057824 */ /* 0x000fc600078e00ff */
[----:B------:R-:W-:Y:S01]  /*2680*/  LOP3.LUT R4, R13, 0x70, R8, 0xf8, !PT ;  /* 0x000000700d047812 */ /* 0x000fe200078ef808 */
[----:B------:R-:W-:-:S03]  /*2690*/  IMAD.IADD R8, R248, 0x1, -R3 ;  /* 0x00000001f8087824 */ /* 0x000fc600078e0a03 */
[----:B------:R-:W-:Y:S02]  /*26a0*/  LOP3.LUT R9, R4, 0x100, R5, 0xf8, !PT ;  /* 0x0000010004097812 */ /* 0x000fe400078ef805 */
[----:B------:R-:W-:Y:S02]  /*26b0*/  LEA.HI R4, R16, R16, RZ, 0x1 ;  /* 0x0000001010047211 */ /* 0x000fe400078f08ff */
[----:B------:R-:W-:Y:S01]  /*26c0*/  IADD3 R5, P0, R238, UR18, RZ ;  /* 0x00000012ee057c10 */ /* 0x000fe2000ff1e0ff */
[----:B------:R-:W-:Y:S01]  /*26d0*/  UP2UR UR18, UPR, URZ, 0x1 ;  /* 0x000000013f127883 */ /* 0x000fe20008000000 */
[----:B-1----:R-:W-:Y:S01]  /*26e0*/  SHF.R.U32.HI R6, RZ, 0x3, R9 ;  /* 0x00000003ff067819 */ /* 0x002fe20000011609 */
[----:B------:R-:W-:Y:S01]  /*26f0*/  IMAD.SHL.U32 R2, R4, 0x100, RZ ;  /* 0x0000010004027824 */ /* 0x000fe200078e00ff */
[----:B------:R-:W-:Y:S01]  /*2700*/  IADD3.X R3, R244, UR6, RZ, P0, !PT ;  /* 0x00000006f4037c10 */ /* 0x000fe200087fe4ff */
[----:B------:R-:W-:Y:S01]  /*2710*/  UIMAD UR6, UR14, UR5, UR4 ;  /* 0x000000050e0672a4 */ /* 0x000fe2000f8e0204 */
[C---:B------:R-:W-:Y:S01]  /*2720*/  LEA R4, P0, R5.reuse, c[0x0][0x280], 0x2 ;  /* 0x0000a00005047a11 */ /* 0x040fe200078010ff */
[----:B------:R-:W-:Y:S01]  /*2730*/  UISETP.GE.AND UP0, UPT, UR8, 0x12, UPT ;  /* 0x000000120800788c */ /* 0x000fe2000bf06270 */
[----:B------:R-:W-:Y:S01]  /*2740*/  LOP3.LUT R7, R2, 0x7ffffe00, RZ, 0xc0, !PT ;  /* 0x7ffffe0002077812 */ /* 0x000fe200078ec0ff */
[----:B------:R-:W-:Y:S01]  /*2750*/  IMAD.IADD R2, R248, 0x1, -R12 ;  /* 0x00000001f8027824 */ /* 0x000fe200078e0a0c */
[----:B------:R-:W-:Y:S01]  /*2760*/  LEA.HI.X R5, R5, c[0x0][0x284], R3, 0x2, P0 ;  /* 0x0000a10005057a11 */ /* 0x000fe200000f1403 */
[----:B------:R-:W-:Y:S01]  /*2770*/  UIADD3 UR5, UR10, -UR11, URZ ;  /* 0x8000000b0a057290 */ /* 0x000fe2000fffe03f */
[----:B------:R-:W-:Y:S01]  /*2780*/  LOP3.LUT R3, R9, 0x28, R6, 0x78, !PT ;  /* 0x0000002809037812 */ /* 0x000fe200078e7806 */
[----:B------:R-:W-:Y:S01]  /*2790*/  IMAD R7, R8, 0x2, R7 ;  /* 0x0000000208077824 */ /* 0x000fe200078e0207 */
[----:B------:R-:W-:Y:S01]  /*27a0*/  LOP3.LUT P0, RZ, R15, 0x1, RZ, 0xc0, !PT ;  /* 0x000000010fff7812 */ /* 0x000fe2000780c0ff */
[----:B------:R-:W-:Y:S01]  /*27b0*/  IMAD.SHL.U32 R6, R2, 0x10, RZ ;  /* 0x0000001002067824 */ /* 0x000fe200078e00ff */
[----:B------:R-:W-:Y:S01]  /*27c0*/  LEA.HI R9, R14, R14, RZ, 0x1 ;  /* 0x0000000e0e097211 */ /* 0x000fe200078f08ff */
[----:B------:R-:W-:Y:S01]  /*27d0*/  IMAD.IADD R7, R7, 0x1, R3 ;  /* 0x0000000107077824 */ /* 0x000fe200078e0203 */
[----:B------:R-:W-:Y:S01]  /*27e0*/  IADD3 R246, R243, UR6, RZ ;  /* 0x00000006f3f67c10 */ /* 0x000fe2000fffe0ff */
[----:B------:R-:W-:Y:S01]  /*27f0*/  IMAD.SHL.U32 R3, R22, 0x100, RZ ;  /* 0x0000010016037824 */ /* 0x000fe200078e00ff */
[----:B------:R-:W-:Y:S01]  /*2800*/  LOP3.LUT R6, R6, 0xf0, RZ, 0xc0, !PT ;  /* 0x000000f006067812 */ /* 0x000fe200078ec0ff */
[----:B------:R-:W-:Y:S01]  /*2810*/  @!P5 IMAD.SHL.U32 R8, R248, 0x10, RZ ;  /* 0x00000010f808d824 */ /* 0x000fe200078e00ff */
[----:B------:R-:W-:Y:S01]  /*2820*/  UP2UR UR14, UPR, URZ, 0x2 ;  /* 0x000000023f0e7883 */ /* 0x000fe20008000000 */
[----:B------:R-:W-:Y:S01]  /*2830*/  IMAD.SHL.U32 R220, R7, 0x2, RZ ;  /* 0x0000000207dc7824 */ /* 0x000fe200078e00ff */
[----:B------:R-:W-:Y:S01]  /*2840*/  LOP3.LUT R12, R6, 0x100, R3, 0xf8, !PT ;  /* 0x00000100060c7812 */ /* 0x000fe200078ef803 */
[----:B------:R-:W-:Y:S01]  /*2850*/  IMAD.SHL.U32 R207, R2, 0x2, RZ ;  /* 0x0000000202cf7824 */ /* 0x000fe200078e00ff */
[----:B------:R-:W-:Y:S01]  /*2860*/  LOP3.LUT R3, R17, 0xffffffe0, RZ, 0xc0, !PT ;  /* 0xffffffe011037812 */ /* 0x000fe200078ec0ff */
[----:B------:R1:W-:Y:S01]  /*2870*/  @!P5 LDGSTS.E.BYPASS.LTC128B.128 [R8+0x21280], [R4.64] ;  /* 0x212800000408dfae */ /* 0x0003e2000b901d50 */
[----:B------:R-:W-:Y:S01]  /*2880*/  IADD3 R221, R220, 0x215a0, RZ ;  /* 0x000215a0dcdd7810 */ /* 0x000fe20007ffe0ff */
[----:B------:R-:W-:Y:S01]  /*2890*/  UMOV UR4, URZ ;  /* 0x0000003f00047c82 */ /* 0x000fe20008000000 */
[----:B------:R-:W-:Y:S01]  /*28a0*/  ISETP.GE.AND P5, PT, R25, c[0x0][0x1fc], PT ;  /* 0x00007f0019007a0c */ /* 0x000fe20003fa6270 */
[----:B------:R-:W-:Y:S01]  /*28b0*/  IMAD.IADD R3, R248, 0x1, -R3 ;  /* 0x00000001f8037824 */ /* 0x000fe200078e0a03 */
[----:B------:R-:W0:Y:S01]  /*28c0*/  LDGDEPBAR ;  /* 0x00000000000079af */ /* 0x000e220000000000 */
[----:B------:R-:W-:Y:S01]  /*28d0*/  SHF.R.U32.HI R210, RZ, 0x3, R12 ;  /* 0x00000003ffd27819 */ /* 0x000fe2000001160c */
[----:B------:R-:W-:-:S02]  /*28e0*/  UP2UR UR10, UPR, URZ, 0x1 ;  /* 0x000000013f0a7883 */ /* 0x000fc40008000000 */
[----:B------:R-:W0:Y:S01]  /*28f0*/  LDGDEPBAR ;  /* 0x00000000000079af */ /* 0x000e220000000000 */
[----:B------:R-:W-:Y:S01]  /*2900*/  LOP3.LUT R210, R210, 0x38, RZ, 0xc0, !PT ;  /* 0x00000038d2d27812 */ /* 0x000fe200078ec0ff */
[----:B------:R-:W-:Y:S01]  /*2910*/  UISETP.GE.AND UP1, UPT, UR8, 0x42, UPT ;  /* 0x000000420800788c */ /* 0x000fe2000bf26270 */
[----:B-1----:R-:W-:Y:S02]  /*2920*/  SHF.R.S32.HI R5, RZ, 0x1f, R2 ;  /* 0x0000001fff057819 */ /* 0x002fe40000011402 */
[----:B------:R-:W-:Y:S02]  /*2930*/  IADD3 R4, R220, 0x21480, RZ ;  /* 0x00021480dc047810 */ /* 0x000fe40007ffe0ff */
[----:B------:R-:W-:Y:S02]  /*2940*/  LEA.HI R209, R5, R2, RZ, 0x3 ;  /* 0x0000000205d17211 */ /* 0x000fe400078f18ff */
[----:B------:R-:W-:Y:S02]  /*2950*/  SHF.R.S32.HI R5, RZ, 0x1f, R3 ;  /* 0x0000001fff057819 */ /* 0x000fe40000011403 */
[----:B------:R-:W-:-:S02]  /*2960*/  @P0 IADD3 R221, R4, 0xe0, RZ ;  /* 0x000000e004dd0810 */ /* 0x000fc40007ffe0ff */
[C---:B------:R-:W-:Y:S01]  /*2970*/  LOP3.LUT R4, R209.reuse, 0xfffffff8, RZ, 0xc0, !PT ;  /* 0xfffffff8d1047812 */ /* 0x040fe200078ec0ff */
[----:B------:R-:W-:Y:S01]  /*2980*/  IMAD.SHL.U32 R209, R209, 0x40, RZ ;  /* 0x00000040d1d17824 */ /* 0x000fe200078e00ff */
[----:B------:R-:W-:Y:S02]  /*2990*/  LEA.HI R5, R5, R3, RZ, 0x2 ;  /* 0x0000000305057211 */ /* 0x000fe400078f10ff */
[----:B------:R-:W-:Y:S01]  /*29a0*/  LOP3.LUT R8, R6, R13, RZ, 0xfc, !PT ;  /* 0x0000000d06087212 */ /* 0x000fe200078efcff */
[C---:B------:R-:W-:Y:S01]  /*29b0*/  IMAD.IADD R7, R2.reuse, 0x1, -R4 ;  /* 0x0000000102077824 */ /* 0x040fe200078e0a04 */
[----:B------:R-:W-:Y:S01]  /*29c0*/  SEL R13, RZ, 0xffffffff, P6 ;  /* 0xffffffffff0d7807 */ /* 0x000fe20003000000 */
[----:B------:R-:W-:Y:S01]  /*29d0*/  IMAD.SHL.U32 R4, R21, 0x40, RZ ;  /* 0x0000004015047824 */ /* 0x000fe200078e00ff */
[----:B------:R-:W-:Y:S01]  /*29e0*/  LOP3.LUT P6, RZ, R2, 0x2, RZ, 0xc0, !PT ;  /* 0x0000000202ff7812 */ /* 0x000fe200078cc0ff */
[----:B------:R-:W-:Y:S01]  /*29f0*/  IMAD.SHL.U32 R6, R24, 0x8, RZ ;  /* 0x0000000818067824 */ /* 0x000fe200078e00ff */
[----:B------:R-:W-:Y:S01]  /*2a00*/  LOP3.LUT R2, R5, 0x7ffffffc, RZ, 0xc0, !PT ;  /* 0x7ffffffc05027812 */ /* 0x000fe200078ec0ff */
[----:B------:R-:W-:Y:S01]  /*2a10*/  CS2R R24, SRZ ;  /* 0x0000000000187805 */ /* 0x000fe2000001ff00 */
[----:B------:R-:W-:-:S02]  /*2a20*/  LOP3.LUT R207, R8, 0x18, R207, 0x78, !PT ;  /* 0x0000001808cf7812 */ /* 0x000fc400078e78cf */
[----:B------:R-:W-:Y:S01]  /*2a30*/  LOP3.LUT P0, RZ, R21, 0x2, RZ, 0xc0, !PT ;  /* 0x0000000215ff7812 */ /* 0x000fe2000780c0ff */
[----:B------:R-:W-:Y:S01]  /*2a40*/  IMAD.IADD R10, R3, 0x1, -R2 ;  /* 0x00000001030a7824 */ /* 0x000fe200078e0a02 */
[----:B------:R-:W-:Y:S01]  /*2a50*/  LOP3.LUT R2, R4, 0x1c0, RZ, 0xc0, !PT ;  /* 0x000001c004027812 */ /* 0x000fe200078ec0ff */
[----:B------:R-:W-:Y:S01]  /*2a60*/  IMAD.SHL.U32 R4, R0, 0x20, RZ ;  /* 0x0000002000047824 */ /* 0x000fe200078e00ff */
[----:B------:R-:W-:Y:S01]  /*2a70*/  LOP3.LUT R209, R209, 0xfffffe00, RZ, 0xc0, !PT ;  /* 0xfffffe00d1d17812 */ /* 0x000fe200078ec0ff */
[----:B------:R-:W-:Y:S01]  /*2a80*/  IMAD.SHL.U32 R3, R16, 0x10, RZ ;  /* 0x0000001010037824 */ /* 0x000fe200078e00ff */
[----:B------:R-:W-:Y:S01]  /*2a90*/  LOP3.LUT R8, R2, 0x8, R26, 0xf8, !PT ;  /* 0x0000000802087812 */ /* 0x000fe200078ef81a */
[----:B------:R-:W-:Y:S01]  /*2aa0*/  IMAD.SHL.U32 R207, R207, 0x2, RZ ;  /* 0x00000002cfcf7824 */ /* 0x000fe200078e00ff */
[----:B------:R-:W-:Y:S02]  /*2ab0*/  LOP3.LUT R4, R4, 0x20, RZ, 0xc0, !PT ;  /* 0x0000002004047812 */ /* 0x000fe400078ec0ff */
[----:B------:R-:W-:-:S02]  /*2ac0*/  LEA.HI.SX32 R223, R5, R3, 0x1e ;  /* 0x0000000305df7211 */ /* 0x000fc400078ff2ff */
[----:B------:R-:W-:Y:S01]  /*2ad0*/  LOP3.LUT R11, R4, 0x18, R6, 0xf8, !PT ;  /* 0x00000018040b7812 */ /* 0x000fe200078ef806 */
[----:B------:R-:W-:Y:S01]  /*2ae0*/  IMAD.SHL.U32 R4, R0, 0x8, RZ ;  /* 0x0000000800047824 */ /* 0x000fe200078e00ff */
[----:B------:R-:W-:Y:S02]  /*2af0*/  LOP3.LUT R3, R2, 0x30, R3, 0xf8, !PT ;  /* 0x0000003002037812 */ /* 0x000fe400078ef803 */
[----:B------:R-:W-:Y:S02]  /*2b00*/  SHF.R.U32.HI R5, RZ, 0x3, R2 ;  /* 0x00000003ff057819 */ /* 0x000fe40000011602 */
[----:B------:R-:W-:Y:S01]  /*2b10*/  LOP3.LUT R6, R4, 0x8, RZ, 0xc0, !PT ;  /* 0x0000000804067812 */ /* 0x000fe200078ec0ff */
[----:B------:R-:W-:Y:S01]  /*2b20*/  IMAD.SHL.U32 R4, R13, 0x2, RZ ;  /* 0x000000020d047824 */ /* 0x000fe200078e00ff */
[----:B------:R-:W-:Y:S02]  /*2b30*/  LOP3.LUT R2, R9, 0x1ffffffe, RZ, 0xc0, !PT ;  /* 0x1ffffffe09027812 */ /* 0x000fe400078ec0ff */
[----:B------:R-:W-:-:S02]  /*2b40*/  LOP3.LUT R9, R3, 0x8, R26, 0xf8, !PT ;  /* 0x0000000803097812 */ /* 0x000fc400078ef81a */
        /* <DEDUP_REMOVED lines=17> */
[C---:B------:R-:W-:Y:S02]  /*2c60*/  LOP3.LUT P0, RZ, R7.reuse, 0x2, RZ, 0xc0, !PT ;  /* 0x0000000207ff7812 */ /* 0x040fe4000780c0ff */
[----:B------:R-:W-:Y:S01]  /*2c70*/  SEL R10, RZ, 0x4, P5 ;  /* 0x00000004ff0a7807 */ /* 0x000fe20002800000 */
        /* <DEDUP_REMOVED lines=10> */
[----:B------:R-:W-:Y:S01]  /*2d20*/  IMAD.SHL.U32 R218, R217, 0x2, RZ ;  /* 0x00000002d9da7824 */ /* 0x000fe200078e00ff */
[----:B------:R-:W-:Y:S01]  /*2d30*/  SEL R2, R14, 0xffffffe0, !P5 ;  /* 0xffffffe00e027807 */ /* 0x000fe20006800000 */
[C---:B------:R-:W-:Y:S01]  /*2d40*/  IMAD R206, R205.reuse, 0x2, R0 ;  /* 0x00000002cdce7824 */ /* 0x040fe200078e0200 */
[----:B------:R-:W-:Y:S01]  /*2d50*/  IADD3 R211, R212, 0x1b080, RZ ;  /* 0x0001b080d4d37810 */ /* 0x000fe20007ffe0ff */
[----:B------:R-:W-:Y:S01]  /*2d60*/  IMAD R208, R208, 0x2, R207 ;  /* 0x00000002d0d07824 */ /* 0x000fe200078e02cf */
[----:B------:R-:W-:Y:S01]  /*2d70*/  LOP3.LUT R210, R210, R12, R6, 0x1e, !PT ;  /* 0x0000000cd2d27212 */ /* 0x000fe200078e1e06 */
[----:B------:R-:W-:Y:S01]  /*2d80*/  IMAD R205, R205, 0x2, R204 ;  /* 0x00000002cdcd7824 */ /* 0x000fe200078e02cc */
[C---:B------:R-:W-:Y:S01]  /*2d90*/  IADD3 R4, -R3.reuse, UR20, RZ ;  /* 0x0000001403047c10 */ /* 0x040fe2000fffe1ff */
[----:B------:R-:W-:Y:S01]  /*2da0*/  IMAD R211, R2, 0x2, R211 ;  /* 0x0000000202d37824 */ /* 0x000fe200078e02d3 */
[----:B------:R-:W-:Y:S01]  /*2db0*/  LOP3.LUT R224, R8, R10, RZ, 0xfc, !PT ;  /* 0x0000000a08e07212 */ /* 0x000fe200078efcff */
[----:B------:R-:W-:Y:S01]  /*2dc0*/  IMAD.IADD R215, R214, 0x1, R2 ;  /* 0x00000001d6d77824 */ /* 0x000fe200078e0202 */
[----:B------:R-:W-:Y:S01]  /*2dd0*/  LEA R210, R210, 0x23c80, 0x1 ;  /* 0x00023c80d2d27811 */ /* 0x000fe200078e08ff */
[----:B------:R-:W-:Y:S01]  /*2de0*/  IMAD.IADD R213, R212, 0x1, R218 ;  /* 0x00000001d4d57824 */ /* 0x000fe200078e02da */
[C---:B------:R-:W-:Y:S01]  /*2df0*/  IADD3 R234, -R3.reuse, UR21, RZ ;  /* 0x0000001503ea7c10 */ /* 0x040fe2000fffe1ff */
[----:B------:R-:W-:Y:S01]  /*2e00*/  IMAD.IADD R219, R214, 0x1, R217 ;  /* 0x00000001d6db7824 */ /* 0x000fe200078e02d9 */
[----:B------:R-:W-:-:S02]  /*2e10*/  IADD3 R233, -R3, UR8, RZ ;  /* 0x0000000803e97c10 */ /* 0x000fc4000fffe1ff */
[C---:B------:R-:W-:Y:S02]  /*2e20*/  IADD3 R225, R4.reuse, c[0x0][0x2a4], RZ ;  /* 0x0000a90004e17a10 */ /* 0x040fe40007ffe0ff */
[----:B------:R-:W-:Y:S02]  /*2e30*/  IADD3 R232, R4, UR7, RZ ;  /* 0x0000000704e87c10 */ /* 0x000fe4000fffe0ff */
[----:B------:R-:W-:Y:S02]  /*2e40*/  LEA R209, R209, 0x80, 0x1 ;  /* 0x00000080d1d17811 */ /* 0x000fe400078e08ff */
[----:B------:R-:W-:Y:S02]  /*2e50*/  ISETP.LE.AND P0, PT, R249, c[0x0][0x2a8], PT ;  /* 0x0000aa00f9007a0c */ /* 0x000fe40003f03270 */
.L_x_1059:
        /* <DEDUP_REMOVED lines=171> */
[-C--:B------:R-:W-:Y:S03]  /*3910*/  IADD3 R108, R225, R3.reuse, RZ ;  /* 0x00000003e16c7210 */ /* 0x080fe60007ffe0ff */
        /* <DEDUP_REMOVED lines=10> */
[----:B------:R3:W1:Y:S03]  /*39c0*/  MUFU.TANH R196, R12 ;  /* 0x0000000c00c47308 */ /* 0x0006660000002400 */
[----:B------:R-:W-:Y:S07]  /*39d0*/  IADD3 R107, R232, R3, RZ ;  /* 0x00000003e86b7210 */ /* 0x000fee0007ffe0ff */
        /* <DEDUP_REMOVED lines=27> */
.L_x_1051:
[----:B------:R-:W-:Y:S11]  /*3b90*/  ISETP.NE.AND P0, PT, R249, c[0x0][0x2a8], PT ;  /* 0x0000aa00f9007a0c */ /* 0x000ff60003f05270 */
[----:B------:R-:W-:Y:S02]  /*3ba0*/  @!UPT UIADD3 URZ, URZ, URZ, URZ ;  /* 0x0000003f3f3ff290 */ /* 0x000fe4000fffe03f */
[----:B------:R-:W-:Y:S05]  /*3bb0*/  @P0 IMAD.HI.U32 R4, R2, c[0x0][0x2ac], RZ ;  /* 0x0000ab0002040a27 */ /* 0x000fea00078e00ff */
[----:B------:R-:W-:Y:S02]  /*3bc0*/  @P0 SHF.R.U32.HI R2, RZ, c[0x0][0x2b0], R4 ;  /* 0x0000ac00ff020a19 */ /* 0x000fe40000011604 */
.L_x_1052:
[----:B------:R-:W-:Y:S05]  /*3bd0*/  BSYNC B0 ;  /* 0x0000000000007941 */ /* 0x000fea0003800000 */
.L_x_1050:
[----:B------:R-:W-:Y:S05]  /*3be0*/  IMAD R2, R2, c[0x0][0x2a8], R233 ;  /* 0x0000aa0002027a24 */ /* 0x000fea00078e02e9 */
[----:B------:R-:W-:Y:S02]  /*3bf0*/  IADD3 R4, R2, c[0x0][0x2a8], RZ ;  /* 0x0000aa0002047a10 */ /* 0x000fe40007ffe0ff */
[----:B------:R-:W-:Y:S02]  /*3c00*/  IMNMX R107, R107, R2, !PT ;  /* 0x000000026b6b7217 */ /* 0x000fe40007800200 */
[----:B------:R-:W-:Y:S02]  /*3c10*/  IMNMX R108, R108, R4, PT ;  /* 0x000000046c6c7217 */ /* 0x000fe40003800200 */
.L_x_1049:
        /* <DEDUP_REMOVED lines=16> */
.L_x_1055:
[----:B------:R-:W-:Y:S11]  /*3d20*/  ISETP.NE.AND P0, PT, R249, c[0x0][0x2a8], PT ;  /* 0x0000aa00f9007a0c */ /* 0x000ff60003f05270 */
[----:B------:R-:W-:Y:S02]  /*3d30*/  @!UPT UIADD3 URZ, URZ, URZ, URZ ;  /* 0x0000003f3f3ff290 */ /* 0x000fe4000fffe03f */
[----:B------:R-:W-:Y:S05]  /*3d40*/  @P0 IMAD.HI.U32 R3, R2, c[0x0][0x2ac], RZ ;  /* 0x0000ab0002030a27 */ /* 0x000fea00078e00ff */
[----:B------:R-:W-:Y:S02]  /*3d50*/  @P0 SHF.R.U32.HI R2, RZ, c[0x0][0x2b0], R3 ;  /* 0x0000ac00ff020a19 */ /* 0x000fe40000011603 */
.L_x_1056:
[----:B------:R-:W-:Y:S05]  /*3d60*/  BSYNC B0 ;  /* 0x0000000000007941 */ /* 0x000fea0003800000 */
.L_x_1054:
[----:B------:R-:W-:Y:S05]  /*3d70*/  IMAD R2, R2, c[0x0][0x2a8], R233 ;  /* 0x0000aa0002027a24 */ /* 0x000fea00078e02e9 */
[----:B------:R-:W-:Y:S02]  /*3d80*/  IADD3 R3, R2, c[0x0][0x2a8], RZ ;  /* 0x0000aa0002037a10 */ /* 0x000fe40007ffe0ff */
[----:B------:R-:W-:Y:S02]  /*3d90*/  IMNMX R105, R105, R2, !PT ;  /* 0x0000000269697217 */ /* 0x000fe40007800200 */
[----:B------:R-:W-:Y:S02]  /*3da0*/  IMNMX R106, R106, R3, PT ;  /* 0x000000036a6a7217 */ /* 0x000fe40003800200 */
.L_x_1053:
[----:B------:R-:W-:Y:S04]  /*3db0*/  DEPBAR.LE SB0, 0x0 ;  /* 0x000080000000791a */ /* 0x000fe80000000000 */
[----:B------:R-:W-:Y:S01]  /*3dc0*/  BAR.SYNC.DEFER_BLOCKING 0x0 ;  /* 0x0000000000007b1d */ /* 0x000fe20000010000 */
[----:B------:R-:W-:Y:S04]  /*3dd0*/  UIADD3 UR8, UR15, 0x1, URZ ;  /* 0x000000010f087890 */ /* 0x000fe8000fffe03f */
        /* <DEDUP_REMOVED lines=19> */
[----:B------:R-:W-:Y:S01]  /*3f10*/  UIMAD UR20, UR20, UR6, URZ ;  /* 0x00000006141472a4 */ /* 0x000fe2000f8e023f */
[----:B------:R-:W-:Y:S01]  /*3f20*/  IMAD.SHL.U32 R100, R248, 0x4, RZ ;  /* 0x00000004f8647824 */ /* 0x000fe200078e00ff */
        /* <DEDUP_REMOVED lines=17> */
[----:B------:R-:W-:Y:S02]  /*4040*/  IADD3 R5, -R235, UR7, RZ ;  /* 0x00000007eb057c10 */ /* 0x000fe4000fffe1ff */
[C---:B------:R-:W-:Y:S02]  /*4050*/  LEA R6, P5, R18.reuse, c[0x0][0x160], 0x1 ;  /* 0x0000580012067a11 */ /* 0x040fe400078a08ff */
[----:B------:R-:W-:Y:S01]  /*4060*/  LEA.HI.X R11, R7, c[0x0][0x164], R4, 0x1, P0 ;  /* 0x00005900070b7a11 */ /* 0x000fe200000f0c04 */
[----:B------:R-:W-:Y:S01]  /*4070*/  IMAD.U32 R4, RZ, RZ, UR13 ;  /* 0x0000000dff047e24 */ /* 0x000fe2000f8e00ff */
[C---:B------:R-:W-:Y:S02]  /*4080*/  ISETP.LT.OR P0, PT, R5.reuse, 0x1, !P4 ;  /* 0x000000010500780c */ /* 0x040fe40006701670 */
[----:B------:R-:W-:Y:S01]  /*4090*/  LEA.HI.X R7, R18, c[0x0][0x164], R19, 0x1, P5 ;  /* 0x0000590012077a11 */ /* 0x000fe200028f0c13 */
[----:B------:R-:W-:Y:S01]  /*40a0*/  IMAD R4, R4, 0x6000, R245 ;  /* 0x0000600004047824 */ /* 0x000fe200078e02f5 */
[C---:B------:R-:W-:Y:S09]  /*40b0*/  ISETP.LT.OR P5, PT, R5.reuse, 0x1, !P3 ;  /* 0x000000010500780c */ /* 0x040ff20005fa1670 */
        /* <DEDUP_REMOVED lines=11> */
[----:B------:R-:W-:Y:S04]  /*4170*/  IMAD.U32 R5, RZ, RZ, UR13 ;  /* 0x0000000dff057e24 */ /* 0x000fe8000f8e00ff */
[----:B------:R-:W-:Y:S04]  /*4180*/  @!P1 IMAD R5, R5, 0x40, R100 ;  /* 0x0000004005059824 */ /* 0x000fe800078e0264 */
[----:B------:R2:W-:Y:S01]  /*4190*/  LDGSTS.E.BYPASS.LTC128B.128 [R4+0x3000], [R6.64+0x80], !P0 ;  /* 0x0300008006047fae */ /* 0x0005e2000c101d50 */
[----:B------:R-:W-:Y:S03]  /*41a0*/  @!P1 IMAD.SHL.U32 R5, R5, 0x4, RZ ;  /* 0x0000000405059824 */ /* 0x000fe600078e00ff */
[----:B------:R2:W-:Y:S04]  /*41b0*/  LDGSTS.E.BYPASS.LTC128B.128 [R4+0x5000], [R6.64+0x100], !P5 ;  /* 0x0500010006047fae */ /* 0x0005e8000e901d50 */
[----:B------:R2:W-:Y:S02]  /*41c0*/  @!P1 LDGSTS.E.BYPASS.LTC128B.128 [R5+0x21080], [R14.64] ;  /* 0x210800000e059fae */ /* 0x0005e4000b901d50 */
.L_x_1057:
        /* <DEDUP_REMOVED lines=120> */
[C---:B----4-:R-:W-:Y:S03]  /*4950*/  HMMA.16816.F32 R4, R92.reuse, R88, R4 ;  /* 0x000000585c04723c */ /* 0x050fe60000001804 */
[----:B------:R-:W4:Y:S02]  /*4960*/  LDSM.16.M88.2 R88, [R0+0xc880] ;  /* 0x00c880000058783b */ /* 0x000f240000000100 */
[----:B------:R-:W-:Y:S02]  /*4970*/  FSEL R103, R188, -INF , !P5 ;  /* 0xff800000bc677808 */ /* 0x000fe40006800000 */
[----:B------:R-:W-:Y:S01]  /*4980*/  PLOP3.LUT P5, PT, PT, PT, UP4, 0x40, 0x0 ;  /* 0x000000000000781c */ /* 0x000fe20003fae848 */
[C---:B-1----:R-:W-:Y:S01]  /*4990*/  HMMA.16816.F32 R8, R92.reuse, R2, R8 ;  /* 0x000000025c08723c */ /* 0x042fe20000001808 */
[----:B------:R-:W1:Y:S02]  /*49a0*/  LDSM.16.M88.2 R2, [R0+0xd080] ;  /* 0x00d080000002783b */ /* 0x000e640000000100 */
[----:B------:R-:W-:Y:S04]  /*49b0*/  ISETP.GT.AND P5, PT, R105, 0x30, P5 ;  /* 0x000000306900780c */ /* 0x000fe80002fa4270 */
[----:B------:R-:W-:Y:S01]  /*49c0*/  ISETP.LT.OR P5, PT, R106, 0x31, P5 ;  /* 0x000000316a00780c */ /* 0x000fe20002fa1670 */
[C---:B--2---:R-:W-:Y:S01]  /*49d0*/  HMMA.16816.F32 R12, R92.reuse, R84, R12 ;  /* 0x000000545c0c723c */ /* 0x044fe2000000180c */
[----:B------:R-:W2:Y:S03]  /*49e0*/  LDSM.16.M88.2 R84, [R0+0xd880] ;  /* 0x00d880000054783b */ /* 0x000ea60000000100 */
[----:B------:R-:W-:Y:S01]  /*49f0*/  FSEL R174, R185, -INF , !P5 ;  /* 0xff800000b9ae7808 */ /* 0x000fe20006800000 */
[--C-:B------:R-:W-:Y:S01]  /*4a00*/  FFMA.FTZ R100, R176, c[0x0][0x29c], -R109.reuse ;  /* 0x0000a700b0647a23 */ /* 0x100fe2000001086d */
[----:B------:R-:W-:Y:S02]  /*4a10*/  PLOP3.LUT P5, PT, PT, PT, UP3, 0x40, 0x0 ;  /* 0x000000000000781c */ /* 0x000fe40003fae838 */
[C---:B---3--:R-:W-:Y:S01]  /*4a20*/  HMMA.16816.F32 R16, R92.reuse, R86, R16 ;  /* 0x000000565c10723c */ /* 0x048fe20000001810 */
[----:B------:R-:W3:Y:S01]  /*4a30*/  LDSM.16.M88.2 R86, [R0+0xe080] ;  /* 0x00e080000056783b */ /* 0x000ee20000000100 */
        /* <DEDUP_REMOVED lines=13> */
[C---:B------:R-:W-:Y:S01]  /*4b10*/  ISETP.LT.OR P5, PT, R106.reuse, 0x41, P5 ;  /* 0x000000416a00780c */ /* 0x040fe20002fa1670 */
[--C-:B------:R-:W-:Y:S03]  /*4b20*/  FFMA.FTZ R100, R103, c[0x0][0x29c], -R109.reuse ;  /* 0x0000a70067647a23 */ /* 0x100fe6000001086d */
[----:B------:R-:W-:Y:S01]  /*4b30*/  FSEL R173, R183, -INF , !P5 ;  /* 0xff800000b7ad7808 */ /* 0x000fe20006800000 */
[C---:B--2---:R-:W-:Y:S01]  /*4b40*/  HMMA.16816.F32 R12, R96.reuse, R84, R12 ;  /* 0x00000054600c723c */ /* 0x044fe2000000180c */
[----:B------:R-:W2:Y:S01]  /*4b50*/  LDSM.16.M88.2 R84, [R204+0xd880] ;  /* 0x00d88000cc54783b */ /* 0x000ea20000000100 */
[----:B------:R4:W-:Y:S01]  /*4b60*/  MUFU.EX2 R175, R100 ;  /* 0x0000006400af7308 */ /* 0x0009e20000000800 */
[----:B------:R-:W-:Y:S04]  /*4b70*/  PLOP3.LUT P5, PT, PT, PT, UP1, 0x40, 0x0 ;  /* 0x000000000000781c */ /* 0x000fe80003fae818 */
[----:B------:R-:W-:Y:S01]  /*4b80*/  ISETP.GT.AND P5, PT, R105, 0x41, P5 ;  /* 0x000000416900780c */ /* 0x000fe20002fa4270 */
[C---:B---3--:R-:W-:Y:S01]  /*4b90*/  HMMA.16816.F32 R16, R96.reuse, R86, R16 ;  /* 0x000000566010723c */ /* 0x048fe20000001810 */
[----:B------:R-:W3:Y:S02]  /*4ba0*/  LDSM.16.M88.2 R86, [R204+0xe080] ;  /* 0x00e08000cc56783b */ /* 0x000ee40000000100 */
        /* <DEDUP_REMOVED lines=8> */
[C---:B----4-:R-:W-:Y:S03]  /*4c30*/  HMMA.16816.F32 R4, R92.reuse, R88, R4 ;  /* 0x000000585c04723c */ /* 0x050fe60000001804 */
[----:B------:R4:W4:Y:S01]  /*4c40*/  MUFU.EX2 R180, R96 ;  /* 0x0000006000b47308 */ /* 0x0009220000000800 */
        /* <DEDUP_REMOVED lines=8> */
[C---:B--2---:R-:W-:Y:S01]  /*4cd0*/  HMMA.16816.F32 R12, R92.reuse, R84, R12 ;  /* 0x000000545c0c723c */ /* 0x044fe2000000180c */
[----:B------:R-:W-:Y:S02]  /*4ce0*/  LDSM.16.M88.2 R84, [R206+0xd880] ;  /* 0x00d88000ce54783b */ /* 0x000fe40000000100 */
[----:B------:R-:W-:Y:S04]  /*4cf0*/  ISETP.GT.AND P5, PT, R107, RZ, P5 ;  /* 0x000000ff6b00720c */ /* 0x000fe80002fa4270 */
        /* <DEDUP_REMOVED lines=334> */
[----:B------:R-:W-:Y:S02]  /*61e0*/  LEA R4, P0, R3, c[0x0][0x1f0], 0x1 ;  /* 0x00007c0003047a11 */ /* 0x000fe400078008ff */
[----:B------:R-:W-:Y:S02]  /*61f0*/  IADD3 R2, -R235, UR11, -R2 ;  /* 0x0000000beb027c10 */ /* 0x000fe4000fffe902 */
        /* <DEDUP_REMOVED lines=21> */
.L_x_1058:
[-C--:B-1234-:R-:W-:Y:S01]  /*6350*/  HMMA.16816.F32 R4, R108, R16.reuse, RZ ;  /* 0x000000106c04723c */ /* 0x09efe200000018ff */
[----:B------:R-:W-:Y:S01]  /*6360*/  LDSM.16.M88.4 R196, [R210+0x1400] ;  /* 0x00140000d2c4783b */ /* 0x000fe20000000200 */
[----:B------:R-:W-:Y:S02]  /*6370*/  UIMAD UR15, UR15, 0x3000, URZ ;  /* 0x000030000f0f78a4 */ /* 0x000fe4000f8e023f */
[----:B------:R-:W-:Y:S01]  /*6380*/  IMAD.U32 R2, RZ, RZ, UR4 ;  /* 0x00000004ff027e24 */ /* 0x000fe2000f8e00ff */
[----:B------:R-:W-:Y:S01]  /*6390*/  LDSM.16.MT88.4 R200, [R209+0x3800] ;  /* 0x00380000d1c8783b */ /* 0x000fe20000004200 */
[----:B------:R-:W-:Y:S02]  /*63a0*/  UIADD3 UR6, UR4, 0x1, URZ ;  /* 0x0000000104067890 */ /* 0x000fe4000fffe03f */
[C---:B------:R-:W-:Y:S01]  /*63b0*/  HMMA.16816.F32 R8, R104.reuse, R16, RZ ;  /* 0x000000106808723c */ /* 0x040fe200000018ff */
[----:B------:R-:W0:Y:S01]  /*63c0*/  LDGDEPBAR ;  /* 0x00000000000079af */ /* 0x000e220000000000 */
[----:B------:R-:W-:Y:S02]  /*63d0*/  UISETP.GE.AND UP0, UPT, UR4, 0x1, UPT ;  /* 0x000000010400788c */ /* 0x000fe4000bf06270 */
[----:B------:R-:W-:Y:S01]  /*63e0*/  IADD3 R3, P5, R242, UR15, RZ ;  /* 0x0000000ff2037c10 */ /* 0x000fe2000ffbe0ff */
[----:B------:R-:W-:Y:S01]  /*63f0*/  IMAD R2, R2, 0x3000, R216 ;  /* 0x0000300002027824 */ /* 0x000fe200078e02d8 */
[----:B------:R-:W-:Y:S02]  /*6400*/  USEL UR4, UR6, URZ, !UP0 ;  /* 0x0000003f06047287 */ /* 0x000fe4000c000000 */
        /* <DEDUP_REMOVED lines=29> */
[----:B------:R-:W-:Y:S07]  /*65e0*/  LDSM.16.M88.4 R184, [R210+0x1c00] ;  /* 0x001c0000d2b8783b */ /* 0x000fee0000000200 */
[----:B------:R-:W-:Y:S01]  /*65f0*/  HMMA.16816.F32 R108, R176, R194, R108 ;  /* 0x000000c2b06c723c */ /* 0x000fe2000000186c */
[----:B------:R-:W-:Y:S04]  /*6600*/  LDSM.16.M88.4 R176, [R210+0x1800] ;  /* 0x00180000d2b0783b */ /* 0x000fe80000000200 */
[----:B------:R-:W-:Y:S03]  /*6610*/  LDSM.16.MT88.4 R192, [R209+0x4000] ;  /* 0x00400000d1c0783b */ /* 0x000fe60000004200 */
[-C--:B-1----:R-:W-:Y:S08]  /*6620*/  HMMA.16816.F32 R4, R172, R180.reuse, R4 ;  /* 0x000000b4ac04723c */ /* 0x082ff00000001804 */
        /* <DEDUP_REMOVED lines=8> */
[----:B------:R-:W3:Y:S07]  /*66b0*/  LDSM.16.MT88.4 R200, [R209+0x6800] ;  /* 0x00680000d1c8783b */ /* 0x000eee0000004200 */
[-C--:B--2---:R-:W-:Y:S08]  /*66c0*/  HMMA.16816.F32 R96, R172, R188.reuse, R96 ;  /* 0x000000bcac60723c */ /* 0x084ff00000001860 */
[C---:B------:R-:W-:Y:S08]  /*66d0*/  HMMA.16816.F32 R100, R196.reuse, R188, R100 ;  /* 0x000000bcc464723c */ /* 0x040ff00000001864 */
[-C--:B------:R-:W-:Y:S01]  /*66e0*/  HMMA.16816.F32 R104, R196, R190.reuse, R104 ;  /* 0x000000bec468723c */ /* 0x080fe20000001868 */
[----:B------:R-:W-:Y:S07]  /*66f0*/  LDSM.16.MT88.4 R196, [R209+0x4800] ;  /* 0x00480000d1c4783b */ /* 0x000fee0000004200 */
[----:B------:R-:W-:Y:S01]  /*6700*/  HMMA.16816.F32 R108, R172, R190, R108 ;  /* 0x000000beac6c723c */ /* 0x000fe2000000186c */
[----:B------:R-:W-:Y:S04]  /*6710*/  LDSM.16.M88.4 R172, [R210+0x2000] ;  /* 0x00200000d2ac783b */ /* 0x000fe80000000200 */
[----:B------:R-:W-:Y:S03]  /*6720*/  LDSM.16.M88.4 R188, [R210+0x2400] ;  /* 0x00240000d2bc783b */ /* 0x000fe60000000200 */
        /* <DEDUP_REMOVED lines=12> */
[-C--:B------:R-:W-:Y:S08]  /*67f0*/  HMMA.16816.F32 R104, R184, R202.reuse, R104 ;  /* 0x000000cab868723c */ /* 0x080ff00000001868 */
[----:B------:R-:W-:Y:S07]  /*6800*/  HMMA.16816.F32 R108, R176, R202, R108 ;  /* 0x000000cab06c723c */ /* 0x000fee000000186c */
[----:B------:R-:W-:Y:S01]  /*6810*/  IMAD.U32 R177, RZ, RZ, UR15 ;  /* 0x0000000fffb17e24 */ /* 0x000fe2000f8e00ff */
[-C--:B-1----:R-:W-:Y:S01]  /*6820*/  HMMA.16816.F32 R4, R172, R180.reuse, R4 ;  /* 0x000000b4ac04723c */ /* 0x082fe20000001804 */
[----:B------:R-:W-:Y:S04]  /*6830*/  UMOV UR15, UR8 ;  /* 0x00000008000f7c82 */ /* 0x000fe80008000000 */
[----:B------:R-:W-:Y:S02]  /*6840*/  LEA.HI.X.SX32 R177, R177, R246, 0x1, P5 ;  /* 0x000000f6b1b17211 */ /* 0x000fe400028f0eff */
[C---:B------:R-:W-:Y:S01]  /*6850*/  LEA R176, P5, R3.reuse, c[0x0][0x220], 0x2 ;  /* 0x0000880003b07a11 */ /* 0x040fe200078a10ff */
[C---:B------:R-:W-:Y:S04]  /*6860*/  HMMA.16816.F32 R8, R188.reuse, R180, R8 ;  /* 0x000000b4bc08723c */ /* 0x040fe80000001808 */
[----:B------:R-:W-:Y:S04]  /*6870*/  LEA.HI.X R177, R3, c[0x0][0x224], R177, 0x2, P5 ;  /* 0x0000890003b17a11 */ /* 0x000fe800028f14b1 */
        /* <DEDUP_REMOVED lines=213> */
.L_x_1048:
[----:B------:R-:W-:Y:S05]  /*75d0*/  @P1 EXIT ;  /* 0x000000000000194d */ /* 0x000fea0003800000 */
[----:B------:R-:W-:Y:S02]  /*75e0*/  ULDC.64 UR4, c[0x0][0x360] ;  /* 0x0000d80000047ab9 */ /* 0x000fe40000000a00 */
[----:B------:R-:W-:Y:S02]  /*75f0*/  UISETP.NE.U32.AND UP0, UPT, URZ, UR4, UPT ;  /* 0x000000043f00728c */ /* 0x000fe4000bf05070 */
[----:B------:R-:W-:-:S02]  /*7600*/  ULDC.64 UR6, c[0x0][0x360] ;  /* 0x0000d80000067ab9 */ /* 0x000fc40000000a00 */
[----:B------:R-:W-:-:S06]  /*7610*/  UISETP.NE.AND.EX UP0, UPT, URZ, UR5, UPT, UP0 ;  /* 0x000000053f00728c */ /* 0x000fcc000bf05300 */
[----:B------:R-:W-:-:S05]  /*7620*/  PLOP3.LUT P0, PT, PT, PT, UP0, 0x80, 0x0 ;  /* 0x000000000000781c */ /* 0x000fca0003f0f008 */
[----:B------:R-:W-:Y:S02]  /*7630*/  @UP0 UMOV UR4, 0x4 ;  /* 0x0000000400040882 */ /* 0x000fe40000000000 */
[----:B------:R-:W-:-:S06]  /*7640*/  @UP0 UIMAD.WIDE UR4, UR12, UR4, UR6 ;  /* 0x000000040c0402a5 */ /* 0x000fcc000f8e0206 */
[----:B------:R-:W-:Y:S02]  /*7650*/  IMAD.U32 R2, RZ, RZ, UR4 ;  /* 0x00000004ff027e24 */ /* 0x000fe4000f8e00ff */
[----:B------:R-:W-:-:S05]  /*7660*/  IMAD.U32 R3, RZ, RZ, UR5 ;  /* 0x00000005ff037e24 */ /* 0x000fca000f8e00ff */
[----:B------:R2:W3:Y:S01]  /*7670*/  @P0 LDG.E R0, [R2.64] ;  /* 0x0000001002000981 */ /* 0x0004e2000c1e1900 */
[----:B------:R-:W4:Y:S01]  /*7680*/  S2UR UR6, SR_CTAID.X ;  /* 0x00000000000679c3 */ /* 0x000f220000002500 */
[----:B--2---:R-:W-:Y:S01]  /*7690*/  MOV R2, 0x1 ;  /* 0x0000000100027802 */ /* 0x004fe20000000f00 */
[----:B----4-:R-:W-:Y:S01]  /*76a0*/  UIMAD UR6, UR6, 0x3c00, URZ ;  /* 0x00003c00060678a4 */ /* 0x010fe2000f8e023f */
[----:B------:R-:W-:Y:S06]  /*76b0*/  BAR.SYNC.DEFER_BLOCKING 0x1, 0x100 ;  /* 0x0044000000007b1d */ /* 0x000fec0000010000 */
[----:B---3--:R2:W3:Y:S01]  /*76c0*/  @P0 R2UR UR4, R0 ;  /* 0x00000000000403c2 */ /* 0x0084e200000e0000 */
[----:B------:R-:W-:Y:S01]  /*76d0*/  ISETP.NE.AND P0, PT, R2, c[0x0][0x338], PT ;  /* 0x0000ce0002007a0c */ /* 0x000fe20003f05270 */
[----:B--2---:R-:W2:Y:S01]  /*76e0*/  S2R R0, SR_CTAID.Y ;  /* 0x0000000000007919 */ /* 0x004ea20000002600 */
[----:B---3--:R-:W-:-:S04]  /*76f0*/  @UP0 UIMAD UR4, UR12, 0x50, UR4 ;  /* 0x000000500c0408a4 */ /* 0x008fc8000f8e0204 */
[----:B------:R-:W-:-:S04]  /*7700*/  UIMAD.WIDE UR4, UR4, 0x66666667, URZ ;  /* 0x66666667040478a5 */ /* 0x000fc8000f8e023f */
[----:B------:R-:W-:-:S04]  /*7710*/  @UP0 USHF.R.U32.HI UR4, URZ, 0x1f, UR5 ;  /* 0x0000001f3f040899 */ /* 0x000fc80008011605 */
[----:B------:R-:W-:-:S04]  /*7720*/  @UP0 ULEA.HI.SX32 UR4, UR5, UR4, 0x1b ;  /* 0x0000000405040291 */ /* 0x000fc8000f8fda3f */
[----:B------:R-:W-:Y:S02]  /*7730*/  @UP0 UIMAD UR8, UR4, 0x3c00, URZ ;  /* 0x00003c00040808a4 */ /* 0x000fe4000f8e023f */
[----:B------:R-:W-:Y:S02]  /*7740*/  USHF.R.S32.HI UR4, URZ, 0x1f, UR6 ;  /* 0x0000001f3f047899 */ /* 0x000fe40008011406 */
[----:B------:R-:W-:Y:S01]  /*7750*/  @UP0 USHF.R.S32.HI UR5, URZ, 0x1f, UR8 ;  /* 0x0000001f3f050899 */ /* 0x000fe20008011408 */
[----:B--2---:R-:W-:Y:S02]  /*7760*/  @P0 IMAD.HI.U32 R2, R0, c[0x0][0x33c], RZ ;  /* 0x0000cf0000020a27 */ /* 0x004fe400078e00ff */
[----:B------:R-:W-:Y:S01]  /*7770*/  @!UP0 UMOV UR8, URZ ;  /* 0x0000003f00088c82 */ /* 0x000fe20008000000 */
[----:B------:R-:W-:-:S03]  /*7780*/  MOV R3, UR4 ;  /* 0x0000000400037c02 */ /* 0x000fc60008000f00 */
[----:B------:R-:W-:Y:S01]  /*7790*/  @UP0 UMOV UR9, UR5 ;  /* 0x0000000500090c82 */ /* 0x000fe20008000000 */
[----:B------:R-:W-:Y:S01]  /*77a0*/  @P0 SHF.R.U32.HI R0, RZ, c[0x0][0x340], R2 ;  /* 0x0000d000ff000a19 */ /* 0x000fe20000011602 */
[----:B------:R-:W-:Y:S01]  /*77b0*/  IMAD.U32 R2, RZ, RZ, UR6 ;  /* 0x00000006ff027e24 */ /* 0x000fe2000f8e00ff */
[----:B------:R-:W-:Y:S02]  /*77c0*/  @!UP0 UMOV UR9, URZ ;  /* 0x0000003f00098c82 */ /* 0x000fe40008000000 */
[----:B-1----:R-:W-:Y:S01]  /*77d0*/  SHF.R.S32.HI R6, RZ, 0x1f, R0 ;  /* 0x0000001fff067819 */ /* 0x002fe20000011400 */
[----:B------:R-:W-:Y:S01]  /*77e0*/  ULDC.64 UR6, c[0x0][0x330] ;  /* 0x0000cc0000067ab9 */ /* 0x000fe20000000a00 */
[--C-:B------:R-:W-:Y:S01]  /*77f0*/  IADD3 R2, P1, P0, R2, UR8, R248.reuse ;  /* 0x0000000802027c10 */ /* 0x100fe2000f83e0f8 */
[----:B------:R-:W-:Y:S01]  /*7800*/  USHF.R.S32.HI UR8, URZ, 0x1f, UR12 ;  /* 0x0000001f3f087899 */ /* 0x000fe2000801140c */
[----:B------:R-:W-:Y:S01]  /*7810*/  SHF.R.S32.HI R248, RZ, 0x1f, R248 ;  /* 0x0000001ffff87819 */ /* 0x000fe200000114f8 */
[C---:B------:R-:W-:Y:S01]  /*7820*/  IMAD R4, R6.reuse, c[0x0][0x328], RZ ;  /* 0x0000ca0006047a24 */ /* 0x040fe200078e02ff */
[----:B------:R-:W-:Y:S01]  /*7830*/  ULDC.64 UR4, c[0x0][0x308] ;  /* 0x0000c20000047ab9 */ /* 0x000fe20000000a00 */
[----:B------:R-:W-:Y:S01]  /*7840*/  IMAD R6, R6, c[0x0][0x300], RZ ;  /* 0x0000c00006067a24 */ /* 0x000fe200078e02ff */
[----:B------:R-:W-:Y:S01]  /*7850*/  IADD3.X R3, R3, UR9, R248, P1, P0 ;  /* 0x0000000903037c10 */ /* 0x000fe20008fe04f8 */
[----:B------:R-:W-:Y:S01]  /*7860*/  USEL UR9, UR12, URZ, !UP0 ;  /* 0x0000003f0c097287 */ /* 0x000fe2000c000000 */
[C---:B------:R-:W-:Y:S01]  /*7870*/  IMAD R7, R0.reuse, c[0x0][0x32c], R4 ;  /* 0x0000cb0000077a24 */ /* 0x040fe200078e0204 */
[----:B------:R-:W-:Y:S01]  /*7880*/  USEL UR8, UR8, URZ, !UP0 ;  /* 0x0000003f08087287 */ /* 0x000fe2000c000000 */
[----:B------:R-:W-:-:S02]  /*7890*/  IMAD R6, R0, c[0x0][0x304], R6 ;  /* 0x0000c10000067a24 */ /* 0x000fc400078e0206 */
[C---:B------:R-:W-:Y:S01]  /*78a0*/  IMAD.WIDE.U32 R4, R0.reuse, c[0x0][0x328], R2 ;  /* 0x0000ca0000047a25 */ /* 0x040fe200078e0002 */
[----:B------:R-:W-:Y:S02]  /*78b0*/  UIMAD UR6, UR8, UR6, URZ ;  /* 0x00000006080672a4 */ /* 0x000fe4000f8e023f */
[----:B------:R-:W-:Y:S01]  /*78c0*/  UIMAD UR4, UR8, UR4, URZ ;  /* 0x00000004080472a4 */ /* 0x000fe2000f8e023f */
[----:B------:R-:W-:Y:S01]  /*78d0*/  IMAD.IADD R5, R5, 0x1, R7 ;  /* 0x0000000105057824 */ /* 0x000fe200078e0207 */
[----:B------:R-:W-:Y:S01]  /*78e0*/  UIMAD UR6, UR9, UR7, UR6 ;  /* 0x00000007090672a4 */ /* 0x000fe2000f8e0206 */
[----:B------:R-:W-:Y:S01]  /*78f0*/  IMAD.U32 R8, RZ, RZ, UR9 ;  /* 0x00000009ff087e24 */ /* 0x000fe2000f8e00ff */
[----:B------:R-:W-:Y:S01]  /*7900*/  UIMAD UR4, UR9, UR5, UR4 ;  /* 0x00000005090472a4 */ /* 0x000fe2000f8e0204 */
[----:B------:R-:W-:-:S04]  /*7910*/  IMAD.WIDE.U32 R2, R0, c[0x0][0x300], R2 ;  /* 0x0000c00000027a25 */ /* 0x000fc800078e0002 */
[----:B------:R-:W-:Y:S01]  /*7920*/  IMAD.WIDE.U32 R8, R8, c[0x0][0x330], R4 ;  /* 0x0000cc0008087a25 */ /* 0x000fe200078e0004 */
[----:B------:R-:W-:Y:S02]  /*7930*/  IADD3 R3, R3, R6, RZ ;  /* 0x0000000603037210 */ /* 0x000fe40007ffe0ff */
[----:B------:R-:W-:Y:S02]  /*7940*/  MOV R6, UR9 ;  /* 0x0000000900067c02 */ /* 0x000fe40008000f00 */
[----:B------:R-:W-:Y:S02]  /*7950*/  IADD3 R0, R9, UR6, RZ ;  /* 0x0000000609007c10 */ /* 0x000fe4000fffe0ff */
[----:B------:R-:W-:Y:S01]  /*7960*/  LEA R4, P1, R8, c[0x0][0x310], 0x2 ;  /* 0x0000c40008047a11 */ /* 0x000fe200078210ff */
[----:B------:R-:W-:-:S03]  /*7970*/  IMAD.WIDE.U32 R6, R6, c[0x0][0x308], R2 ;  /* 0x0000c20006067a25 */ /* 0x000fc600078e0002 */
[----:B------:R-:W-:Y:S02]  /*7980*/  LEA.HI.X R5, R8, c[0x0][0x314], R0, 0x2, P1 ;  /* 0x0000c50008057a11 */ /* 0x000fe400008f1400 */
[C---:B------:R-:W-:Y:S02]  /*7990*/  LEA R2, P0, R6.reuse, c[0x0][0x2e8], 0x2 ;  /* 0x0000ba0006027a11 */ /* 0x040fe400078010ff */
[----:B------:R-:W-:Y:S01]  /*79a0*/  IADD3 R3, R7, UR4, RZ ;  /* 0x0000000407037c10 */ /* 0x000fe2000fffe0ff */
        /* <DEDUP_REMOVED lines=122> */
.L_x_1060:
        /* <DEDUP_REMOVED lines=11> */
.L_x_1418:


//--------------------- .text._ZN7cutlass13device_kernelIN5flash19enable_sm80_to_sm89INS1_16FlashAttnBwdSm80INS1_25CollectiveMainloopBwdSm80ILi2ELi1EN4cute5tupleIJNS5_1CILi64EEENS7_ILi80EEENS7_ILi192EEEEEENS_6half_tEfNS_4arch4Sm80ELb0ELb1ELb1ELb1ELb1ELb0ELb1ELb0ELi2ELi4ELi2ELi2ELb0EEENS1_24CollectiveEpilogueBwdGQAISB_fSE_Li256ELb1ELb1EEENS1_19SingleTileSchedulerILb1ELb0ELb0ELi80EEEEEEEEEvNT_6ParamsE --------------------------
	.section	.text._ZN7cutlass13device_kernelIN5flash19enable_sm80_to_sm89INS1_16FlashAttnBwdSm80INS1_25CollectiveMainloopBwdSm80ILi2ELi1EN4cute5tupleIJNS5_1CILi64EEENS7_ILi80EEENS7_ILi192EEEEEENS_6half_tEfNS_4arch4Sm80ELb0ELb1ELb1ELb1ELb1ELb0ELb1ELb0ELi2ELi4ELi2ELi2ELb0EEENS1_24CollectiveEpilogueBwdGQAISB_fSE_Li256ELb1ELb1EEENS1_19SingleTileSchedulerILb1ELb0ELb0ELi80EEEEEEEEEvNT_6ParamsE,"ax",@progbits
	.sectioninfo	@"SHI_REGISTERS=255"
	.align	128
.text._ZN7cutlass13device_kernelIN5flash19enable_sm80_to_sm89INS1_16FlashAttnBwdSm80INS1_25CollectiveMainloopBwdSm80ILi2ELi1EN4cute5tupleIJNS5_1CILi64EEENS7_ILi80EEENS7_ILi192EEEEEENS_6half_tEfNS_4arch4Sm80ELb0ELb1ELb1ELb1ELb1ELb0ELb1ELb0ELi2ELi4ELi2ELi2ELb0EEENS1_24CollectiveEpilogueBwdGQAISB_fSE_Li256ELb1ELb1EEENS1_19SingleTileSchedulerILb1ELb0ELb0ELi80EEEEEEEEEvNT_6ParamsE:
        .type           _ZN7cutlass13device_kernelIN5flash19enable_sm80_to_sm89INS1_16FlashAttnBwdSm80INS1_25CollectiveMainloopBwdSm80ILi2ELi1EN4cute5tupleIJNS5_1CILi64EEENS7_ILi80EEENS7_ILi192EEEEEENS_6half_tEfNS_4arch4Sm80ELb0ELb1ELb1ELb1ELb1ELb0ELb1ELb0ELi2ELi4ELi2ELi2ELb0EEENS1_24CollectiveEpilogueBwdGQAISB_fSE_Li256ELb1ELb1EEENS1_19SingleTileSchedulerILb1ELb0ELb0ELi80EEEEEEEEEvNT_6ParamsE,@function
        .size           _ZN7cutlass13device_kernelIN5flash19enable_sm80_to_sm89INS1_16FlashAttnBwdSm80INS1_25CollectiveMainloopBwdSm80ILi2ELi1EN4cute5tupleIJNS5_1CILi64EEENS7_ILi80EEENS7_ILi192EEEEEENS_6half_tEfNS_4arch4Sm80ELb0ELb1ELb1ELb1ELb1ELb0ELb1ELb0ELi2ELi4ELi2ELi2ELb0EEENS1_24CollectiveEpilogueBwdGQAISB_fSE_Li256ELb1ELb1EEENS1_19SingleTileSchedulerILb1ELb0ELb0ELi80EEEEEEEEEvNT_6ParamsE,(.L_x_1419 - _ZN7cutlass13device_kernelIN5flash19enable_sm80_to_sm89INS1_16FlashAttnBwdSm80INS1_25CollectiveMainloopBwdSm80ILi2ELi1EN4cute5tupleIJNS5_1CILi64EEENS7_ILi80EEENS7_ILi192EEEEEENS_6half_tEfNS_4arch4Sm80ELb0ELb1ELb1ELb1ELb1ELb0ELb1ELb0ELi2ELi4ELi2ELi2ELb0EEENS1_24CollectiveEpilogueBwdGQAISB_fSE_Li256ELb1ELb1EEENS1_19SingleTileSchedulerILb1ELb0ELb0ELi80EEEEEEEEEvNT_6ParamsE)
        .other          _ZN7cutlass13device_kernelIN5flash19enable_sm80_to_sm89INS1_16FlashAttnBwdSm80INS1_25CollectiveMainloopBwdSm80ILi2ELi1EN4cute5tupleIJNS5_1CILi64EEENS7_ILi80EEENS7_ILi192EEEEEENS_6half_tEfNS_4arch4Sm80ELb0ELb1ELb1ELb1ELb1ELb0ELb1ELb0ELi2ELi4ELi2ELi2ELb0EEENS1_24CollectiveEpilogueBwdGQAISB_fSE_Li256ELb1ELb1EEENS1_19SingleTileSchedulerILb1ELb0ELb0ELi80EEEEEEEEEvNT_6ParamsE,@"STO_CUDA_ENTRY STV_DEFAULT"
_ZN7cutlass13device_kernelIN5flash19enable_sm80_to_sm89INS1_16FlashAttnBwdSm80INS1_25CollectiveMainloopBwdSm80ILi2ELi1EN4cute5tupleIJNS5_1CILi64EEENS7_ILi80EEENS7_ILi192EEEEEENS_6half_tEfNS_4arch4Sm80ELb0ELb1ELb1ELb1ELb1ELb0ELb1ELb0ELi2ELi4ELi2ELi2ELb0EEENS1_24CollectiveEpilogueBwdGQAISB_fSE_Li256ELb1ELb1EEENS1_19SingleTileSchedulerILb1ELb0ELb0ELi80EEEEEEEEEvNT_6ParamsE:
        /* <DEDUP_REMOVED lines=21> */
.L_x_1062:
        /* <DEDUP_REMOVED lines=13> */
.L_x_1064:
[----:B------:R-:W-:Y:S02]  /*0220*/  ULDC UR6, c[0x0][0x3ac] ;  /* 0x0000eb0000067ab9 */ /* 0x000fe40000000800 */
.L_x_1063:
[----:B------:R-:W-:-:S04]  /*0230*/  UIMAD UR5, UR17, 0x50, URZ ;  /* 0x00000050110578a4 */ /* 0x000fc8000f8e023f */
[----:B------:R-:W-:-:S04]  /*0240*/  UISETP.GE.AND UP0, UPT, UR5, UR6, UPT ;  /* 0x000000060500728c */ /* 0x000fc8000bf06270 */
[----:B------:R-:W-:Y:S01]  /*0250*/  USEL UR10, UR10, 0xffffffff, !UP0 ;  /* 0xffffffff0a0a7887 */ /* 0x000fe2000c000000 */
[----:B------:R-:W-:Y:S05]  /*0260*/  BRA `(.L_x_1065) ;  /* 0x0000019000007947 */ /* 0x000fea0003800000 */
.L_x_1061:
        /* <DEDUP_REMOVED lines=8> */
.L_x_1066:
        /* <DEDUP_REMOVED lines=13> */
.L_x_1068:
[----:B------:R-:W-:Y:S02]  /*03c0*/  ULDC UR6, c[0x0][0x3ac] ;  /* 0x0000eb0000067ab9 */ /* 0x000fe40000000800 */
.L_x_1067:
[----:B------:R-:W-:-:S04]  /*03d0*/  UIMAD UR5, UR17, 0x50, URZ ;  /* 0x00000050110578a4 */ /* 0x000fc8000f8e023f */
[----:B------:R-:W-:-:S04]  /*03e0*/  UISETP.GE.AND UP0, UPT, UR5, UR6, UPT ;  /* 0x000000060500728c */ /* 0x000fc8000bf06270 */
[----:B------:R-:W-:-:S06]  /*03f0*/  USEL UR10, UR10, 0xffffffff, !UP0 ;  /* 0xffffffff0a0a7887 */ /* 0x000fcc000c000000 */
.L_x_1065:
        /* <DEDUP_REMOVED lines=58> */
.L_x_1069:
        /* <DEDUP_REMOVED lines=10> */
.L_x_1070:
[----:B------:R-:W-:Y:S05]  /*0840*/  @!P1 BRA `(.L_x_1071) ;  /* 0x0000005000009947 */ /* 0x000fea0003800000 */
[----:B------:R3:W4:Y:S04]  /*0850*/  LDG.E R0, [R2.64] ;  /* 0x0000000e02007981 */ /* 0x000728000c1e1900 */
[----:B---3--:R-:W3:Y:S01]  /*0860*/  LDG.E R2, [R2.64+0x4] ;  /* 0x0000040e02027981 */ /* 0x008ee2000c1e1900 */
[----:B----4-:R-:W4:Y:S08]  /*0870*/  R2UR UR8, R0 ;  /* 0x00000000000873c2 */ /* 0x010f3000000e0000 */
[----:B---3--:R-:W4:Y:S02]  /*0880*/  R2UR UR4, R2 ;  /* 0x00000000020473c2 */ /* 0x008f2400000e0000 */
[----:B----4-:R-:W-:-:S06]  /*0890*/  UIADD3 UR8, -UR8, UR4, URZ ;  /* 0x0000000408087290 */ /* 0x010fcc000fffe13f */
.L_x_1071:
        /* <DEDUP_REMOVED lines=15> */
.L_x_1072:
        /* <DEDUP_REMOVED lines=75> */
[----:B------:R-:W2:Y:S01]  /*0e40*/  S2R R8, SR_CTAID.X ;  /* 0x0000000000087919 */ /* 0x000ea20000002500 */
[----:B------:R-:W-:Y:S01]  /*0e50*/  IMAD.MOV.U32 R4, RZ, RZ, R84 ;  /* 0x000000ffff047224 */ /* 0x000fe200078e0054 */
        /* <DEDUP_REMOVED lines=15> */
[----:B------:R-:W-:Y:S01]  /*0f50*/  UIMAD UR4, UR12, UR5, UR4 ;  /* 0x000000050c0472a4 */ /* 0x000fe2000f8e0204 */
[----:B------:R-:W-:Y:S01]  /*0f60*/  CS2R R170, SRZ ;  /* 0x0000000000aa7805 */ /* 0x000fe2000001ff00 */
[----:B------:R-:W-:Y:S01]  /*0f70*/  USEL UR11, UR11, URZ, !UP2 ;  /* 0x0000003f0b0b7287 */ /* 0x000fe2000d000000 */
[----:B------:R-:W-:Y:S01]  /*0f80*/  IMAD.SHL.U32 R12, R21, 0x8, RZ ;  /* 0x00000008150c7824 */ /* 0x000fe200078e00ff */
[----:B------:R-:W-:Y:S01]  /*0f90*/  @P0 SHF.R.U32.HI R4, RZ, c[0x0][0x250], R2 ;  /* 0x00009400ff040a19 */ /* 0x000fe20000011602 */
[----:B------:R-:W-:Y:S01]  /*0fa0*/  IMAD.MOV.U32 R18, RZ, RZ, c[0x0][0x178] ;  /* 0x00005e00ff127624 */ /* 0x000fe200078e00ff */
[----:B-1----:R-:W-:Y:S01]  /*0fb0*/  IADD3 R6, P0, R238, UR20, RZ ;  /* 0x00000014ee067c10 */ /* 0x002fe2000ff1e0ff */
[----:B------:R-:W-:Y:S01]  /*0fc0*/  IMAD.MOV.U32 R28, RZ, RZ, 0x6 ;  /* 0x00000006ff1c7424 */ /* 0x000fe200078e00ff */
[----:B------:R-:W-:Y:S01]  /*0fd0*/  SHF.R.S32.HI R5, RZ, 0x1f, R4 ;  /* 0x0000001fff057819 */ /* 0x000fe20000011404 */
[----:B------:R-:W-:Y:S01]  /*0fe0*/  IMAD.SHL.U32 R30, R18, 0x20, RZ ;  /* 0x00000020121e7824 */ /* 0x000fe200078e00ff */
[--C-:B------:R-:W-:Y:S01]  /*0ff0*/  SHF.R.S32.HI R13, RZ, 0x1f, R12.reuse ;  /* 0x0000001fff0d7819 */ /* 0x100fe2000001140c */
[----:B------:R-:W-:Y:S01]  /*1000*/  IMAD R29, R19, c[0x0][0x210], RZ ;  /* 0x00008400131d7a24 */ /* 0x000fe200078e02ff */
[----:B------:R-:W-:Y:S01]  /*1010*/  IADD3.X R7, R16, UR21, RZ, P0, !PT ;  /* 0x0000001510077c10 */ /* 0x000fe200087fe4ff */
[----:B------:R-:W-:Y:S01]  /*1020*/  IMAD R0, R5, c[0x0][0x1e0], RZ ;  /* 0x0000780005007a24 */ /* 0x000fe200078e02ff */
[----:B------:R-:W-:Y:S01]  /*1030*/  ISETP.GE.AND P2, PT, R12, c[0x0][0x1cc], PT ;  /* 0x000073000c007a0c */ /* 0x000fe20003f46270 */
[----:B------:R-:W-:Y:S01]  /*1040*/  IMAD.WIDE.U32 R2, R4, c[0x0][0x1e0], R12 ;  /* 0x0000780004027a25 */ /* 0x000fe200078e000c */
[C---:B------:R-:W-:Y:S01]  /*1050*/  IADD3 R23, R12.reuse, 0x40, RZ ;  /* 0x000000400c177810 */ /* 0x040fe20007ffe0ff */
[----:B------:R-:W-:Y:S01]  /*1060*/  CS2R R168, SRZ ;  /* 0x0000000000a87805 */ /* 0x000fe2000001ff00 */
[----:B------:R-:W-:Y:S01]  /*1070*/  IADD3 R25, R12, 0x80, RZ ;  /* 0x000000800c197810 */ /* 0x000fe20007ffe0ff */
[----:B------:R-:W-:Y:S01]  /*1080*/  IMAD R0, R4, c[0x0][0x1e4], R0 ;  /* 0x0000790004007a24 */ /* 0x000fe200078e0200 */
[----:B------:R-:W-:Y:S01]  /*1090*/  ISETP.GE.AND P3, PT, R23, c[0x0][0x1cc], PT ;  /* 0x0000730017007a0c */ /* 0x000fe20003f66270 */
[----:B--2---:R-:W-:Y:S01]  /*10a0*/  IMAD.WIDE R6, R8, 0x50, R6 ;  /* 0x0000005008067825 */ /* 0x004fe200078e0206 */
[----:B------:R-:W-:Y:S01]  /*10b0*/  ISETP.GE.AND P5, PT, R25, c[0x0][0x1cc], PT ;  /* 0x0000730019007a0c */ /* 0x000fe20003fa6270 */
[----:B------:R-:W-:Y:S01]  /*10c0*/  CS2R R166, SRZ ;  /* 0x0000000000a67805 */ /* 0x000fe2000001ff00 */
[----:B------:R-:W-:Y:S01]  /*10d0*/  SHF.L.U64.HI R251, R18, R27, c[0x0][0x17c] ;  /* 0x00005f0012fb7619 */ /* 0x000fe2000001021b */
[----:B------:R-:W-:Y:S01]  /*10e0*/  IMAD.IADD R3, R3, 0x1, R0 ;  /* 0x0000000103037824 */ /* 0x000fe200078e0200 */
[----:B------:R-:W-:Y:S01]  /*10f0*/  CS2R R164, SRZ ;  /* 0x0000000000a47805 */ /* 0x000fe2000001ff00 */
[----:B------:R-:W-:Y:S01]  /*1100*/  IMAD.SHL.U32 R0, R238, 0x40, RZ ;  /* 0x00000040ee007824 */ /* 0x000fe200078e00ff */
[----:B------:R-:W-:Y:S01]  /*1110*/  CS2R R162, SRZ ;  /* 0x0000000000a27805 */ /* 0x000fe2000001ff00 */
[----:B------:R-:W-:Y:S01]  /*1120*/  IMAD.WIDE.U32 R2, R15, c[0x0][0x1e8], R2 ;  /* 0x00007a000f027a25 */ /* 0x000fe200078e0002 */
[----:B------:R-:W-:Y:S01]  /*1130*/  CS2R R160, SRZ ;  /* 0x0000000000a07805 */ /* 0x000fe2000001ff00 */
[----:B------:R-:W-:Y:S01]  /*1140*/  CS2R R158, SRZ ;  /* 0x00000000009e7805 */ /* 0x000fe2000001ff00 */
[----:B------:R-:W-:Y:S01]  /*1150*/  LOP3.LUT R0, R0, 0x1c0, RZ, 0xc0, !PT ;  /* 0x000001c000007812 */ /* 0x000fe200078ec0ff */
[----:B------:R-:W-:Y:S01]  /*1160*/  IMAD R5, R5, c[0x0][0x1b0], RZ ;  /* 0x00006c0005057a24 */ /* 0x000fe200078e02ff */
[----:B------:R-:W-:Y:S01]  /*1170*/  IADD3 R3, R3, UR4, RZ ;  /* 0x0000000403037c10 */ /* 0x000fe2000fffe0ff */
[----:B------:R-:W-:Y:S01]  /*1180*/  IMAD R10, R7, c[0x0][0x1d8], RZ ;  /* 0x00007600070a7a24 */ /* 0x000fe200078e02ff */
[----:B------:R-:W-:Y:S01]  /*1190*/  LOP3.LUT R14, R0, 0x38, R12, 0xf8, !PT ;  /* 0x00000038000e7812 */ /* 0x000fe200078ef80c */
[C---:B------:R-:W-:Y:S01]  /*11a0*/  IMAD R5, R4.reuse, c[0x0][0x1b4], R5 ;  /* 0x00006d0004057a24 */ /* 0x040fe200078e0205 */
[----:B------:R-:W-:Y:S01]  /*11b0*/  SHF.R.U32.HI R0, RZ, 0x3, R0 ;  /* 0x00000003ff007819 */ /* 0x000fe20000011600 */
[----:B------:R-:W-:Y:S01]  /*11c0*/  IMAD.WIDE.U32 R8, R4, c[0x0][0x1b0], R12 ;  /* 0x00006c0004087a25 */ /* 0x000fe200078e000c */
[----:B------:R-:W-:Y:S01]  /*11d0*/  ULDC.64 UR4, c[0x0][0x1b8] ;  /* 0x00006e0000047ab9 */ /* 0x000fe20000000a00 */
[----:B------:R-:W-:Y:S01]  /*11e0*/  CS2R R156, SRZ ;  /* 0x00000000009c7805 */ /* 0x000fe2000001ff00 */
[----:B------:R-:W-:Y:S01]  /*11f0*/  UIMAD UR4, UR6, UR4, URZ ;  /* 0x00000004060472a4 */ /* 0x000fe2000f8e023f */
[C---:B------:R-:W-:Y:S01]  /*1200*/  IMAD R4, R6.reuse, c[0x0][0x1dc], R10 ;  /* 0x0000770006047a24 */ /* 0x040fe200078e020a */
[----:B------:R-:W-:Y:S01]  /*1210*/  UIMAD UR6, UR17, -0x50, URZ ;  /* 0xffffffb0110678a4 */ /* 0x000fe2000f8e023f */
[----:B------:R-:W-:Y:S01]  /*1220*/  IMAD.WIDE.U32 R10, R6, c[0x0][0x1d8], R2 ;  /* 0x00007600060a7a25 */ /* 0x000fe200078e0002 */
[----:B------:R-:W-:Y:S01]  /*1230*/  UIMAD UR4, UR12, UR5, UR4 ;  /* 0x000000050c0472a4 */ /* 0x000fe2000f8e0204 */
[----:B------:R-:W-:Y:S01]  /*1240*/  CS2R R154, SRZ ;  /* 0x00000000009a7805 */ /* 0x000fe2000001ff00 */
[----:B------:R-:W-:Y:S01]  /*1250*/  USEL UR12, UR10, URZ, !UP2 ;  /* 0x0000003f0a0c7287 */ /* 0x000fe2000d000000 */
[----:B------:R-:W-:Y:S01]  /*1260*/  IMAD.IADD R3, R9, 0x1, R5 ;  /* 0x0000000109037824 */ /* 0x000fe200078e0205 */
[----:B------:R-:W-:Y:S01]  /*1270*/  LOP3.LUT R9, R14, R0, RZ, 0x3c, !PT ;  /* 0x000000000e097212 */ /* 0x000fe200078e3cff */
[----:B------:R-:W-:Y:S01]  /*1280*/  IMAD.IADD R0, R11, 0x1, R4 ;  /* 0x000000010b007824 */ /* 0x000fe200078e0204 */
[C---:B------:R-:W-:Y:S01]  /*1290*/  LEA R4, P0, R10.reuse, c[0x0][0x1c0], 0x1 ;  /* 0x000070000a047a11 */ /* 0x040fe200078008ff */
[----:B------:R-:W-:Y:S01]  /*12a0*/  IMAD.MOV.U32 R2, RZ, RZ, R8 ;  /* 0x000000ffff027224 */ /* 0x000fe200078e0008 */
[----:B------:R-:W-:Y:S01]  /*12b0*/  USHF.R.S32.HI UR17, URZ, 0x1f, UR13 ;  /* 0x0000001f3f117899 */ /* 0x000fe2000801140d */
[----:B------:R-:W-:Y:S01]  /*12c0*/  IMAD R7, R7, c[0x0][0x1a8], RZ ;  /* 0x00006a0007077a24 */ /* 0x000fe200078e02ff */
        /* <DEDUP_REMOVED lines=11> */
[C---:B------:R-:W-:Y:S01]  /*1380*/  IMAD.SHL.U32 R17, R10.reuse, 0x20, RZ ;  /* 0x000000200a117824 */ /* 0x040fe200078e00ff */
[----:B------:R-:W-:Y:S01]  /*1390*/  LEA R2, P4, R10, R4, 0x6 ;  /* 0x000000040a027211 */ /* 0x000fe200078830ff */
[----:B------:R-:W-:Y:S01]  /*13a0*/  IMAD R8, R24, 0x200, R9 ;  /* 0x0000020018087824 */ /* 0x000fe200078e0209 */
[----:B------:R-:W-:Y:S01]  /*13b0*/  ISETP.LT.OR P6, PT, R0, 0x1, P3 ;  /* 0x000000010000780c */ /* 0x000fe20001fc1670 */
[----:B------:R-:W-:Y:S01]  /*13c0*/  IMAD.U32 R20, RZ, RZ, UR12 ;  /* 0x0000000cff147e24 */ /* 0x000fe2000f8e00ff */
[----:B------:R-:W-:Y:S01]  /*13d0*/  LEA.HI.X R3, R10, R5, R3, 0x6, P4 ;  /* 0x000000050a037211 */ /* 0x000fe200020f3403 */
[----:B------:R-:W-:Y:S01]  /*13e0*/  IMAD.SHL.U32 R223, R8, 0x2, RZ ;  /* 0x0000000208df7824 */ /* 0x000fe200078e00ff */
[----:B------:R-:W-:Y:S01]  /*13f0*/  ISETP.LT.OR P4, PT, R0, 0x1, P5 ;  /* 0x000000010000780c */ /* 0x000fe20002f81670 */
[----:B------:R-:W-:Y:S01]  /*1400*/  IMAD.MOV.U32 R217, RZ, RZ, 0x10 ;  /* 0x00000010ffd97424 */ /* 0x000fe200078e00ff */
[----:B------:R-:W-:Y:S01]  /*1410*/  SHF.L.U64.HI R9, R10, R27, c[0x0][0x1dc] ;  /* 0x000077000a097619 */ /* 0x000fe2000001021b */
[----:B------:R-:W-:Y:S01]  /*1420*/  IMAD.MOV.U32 R10, RZ, RZ, R14 ;  /* 0x000000ffff0a7224 */ /* 0x000fe200078e000e */
[----:B------:R-:W-:Y:S01]  /*1430*/  ISETP.LT.OR P2, PT, R0, 0x21, P2 ;  /* 0x000000210000780c */ /* 0x000fe20001741670 */
[----:B------:R-:W-:Y:S01]  /*1440*/  @!PT LDS RZ, [RZ] ;  /* 0x00000000fffff984 */ /* 0x000fe20000000800 */
[----:B------:R-:W-:Y:S01]  /*1450*/  @!PT LDS RZ, [RZ] ;  /* 0x00000000fffff984 */ /* 0x000fe20000000800 */
[----:B------:R-:W-:Y:S01]  /*1460*/  @!PT LDS RZ, [RZ] ;  /* 0x00000000fffff984 */ /* 0x000fe20000000800 */
[----:B------:R1:W-:Y:S01]  /*1470*/  LDGSTS.E.BYPASS.LTC128B.128 [R223+0x7880], [R4.64], !P1 ;  /* 0x0788000004df7fae */ /* 0x0003e2000c901d4e */
[C---:B------:R-:W-:Y:S01]  /*1480*/  @!P0 LEA R8, P1, R17.reuse, R2, 0x1 ;  /* 0x0000000211088211 */ /* 0x040fe200078208ff */
[----:B------:R-:W-:Y:S01]  /*1490*/  IMAD R14, R6, c[0x0][0x1ac], R7 ;  /* 0x00006b00060e7a24 */ /* 0x000fe200078e0207 */
[C---:B------:R-:W-:Y:S01]  /*14a0*/  ISETP.LT.OR P5, PT, R0.reuse, 0x21, P5 ;  /* 0x000000210000780c */ /* 0x040fe20002fa1670 */
[----:B------:R1:W-:Y:S01]  /*14b0*/  LDGSTS.E.BYPASS.LTC128B.128 [R223+0xa080], [R4.64+0x80], !P6 ;  /* 0x0a08008004df7fae */ /* 0x0003e2000f101d4e */
[----:B------:R-:W-:Y:S01]  /*14c0*/  @!P0 LEA.HI.X R9, R17, R3, R9, 0x1, P1 ;  /* 0x0000000311098211 */ /* 0x000fe200008f0c09 */
[----:B------:R-:W-:Y:S01]  /*14d0*/  IMAD.MOV.U32 R212, RZ, RZ, 0x120 ;  /* 0x00000120ffd47424 */ /* 0x000fe200078e00ff */
[C---:B------:R-:W-:Y:S01]  /*14e0*/  @!P0 ISETP.GE.AND P1, PT, R0.reuse, 0x41, PT ;  /* 0x000000410000880c */ /* 0x040fe20003f26270 */
[----:B------:R1:W-:Y:S01]  /*14f0*/  LDGSTS.E.BYPASS.LTC128B.128 [R223+0xc880], [R4.64+0x100], !P4 ;  /* 0x0c88010004df7fae */ /* 0x0003e2000e101d4e */
[----:B------:R-:W-:Y:S01]  /*1500*/  ISETP.LT.OR P6, PT, R0, 0x21, P3 ;  /* 0x000000210000780c */ /* 0x000fe20001fc1670 */
[----:B------:R-:W-:Y:S01]  /*1510*/  UIADD3 UR20, -UR9, 0x1, UR21 ;  /* 0x0000000109147890 */ /* 0x000fe2000fffe115 */
[----:B------:R-:W-:Y:S01]  /*1520*/  IADD3 R11, R15, UR4, RZ ;  /* 0x000000040f0b7c10 */ /* 0x000fe2000fffe0ff */
[----:B------:R2:W-:Y:S01]  /*1530*/  LDGSTS.E.BYPASS.LTC128B.128 [R223+0x8880], [R2.64], !P2 ;  /* 0x0888000002df7fae */ /* 0x0005e2000d101d4e */
[----:B------:R-:W-:Y:S01]  /*1540*/  @!P0 ISETP.GE.OR P4, PT, R12, c[0x0][0x1cc], !P1 ;  /* 0x000073000c008a0c */ /* 0x000fe20004f86670 */
[----:B------:R-:W-:Y:S01]  /*1550*/  UIMAD UR4, UR16, 0xc0, URZ ;  /* 0x000000c0100478a4 */ /* 0x000fe2000f8e023f */
[----:B------:R-:W-:Y:S01]  /*1560*/  @!P0 ISETP.LT.OR P3, PT, R0, 0x41, P3 ;  /* 0x000000410000880c */ /* 0x000fe20001f61670 */
[----:B------:R-:W-:Y:S01]  /*1570*/  IMAD.WIDE.U32 R6, R6, c[0x0][0x1a8], R10 ;  /* 0x00006a0006067a25 */ /* 0x000fe200078e000a */
[C---:B------:R-:W-:Y:S01]  /*1580*/  @!P0 ISETP.GE.OR P1, PT, R25.reuse, c[0x0][0x1cc], !P1 ;  /* 0x0000730019008a0c */ /* 0x040fe20004f26670 */
[----:B------:R-:W-:Y:S01]  /*1590*/  UISETP.GE.AND UP1, UPT, UR6, 0x1, UPT ;  /* 0x000000010600788c */ /* 0x000fe2000bf26270 */
[----:B------:R-:W-:Y:S01]  /*15a0*/  CS2R R152, SRZ ;  /* 0x0000000000987805 */ /* 0x000fe2000001ff00 */
[----:B------:R-:W-:Y:S01]  /*15b0*/  UISETP.GE.AND UP0, UPT, UR6, 0x2, UPT ;  /* 0x000000020600788c */ /* 0x000fe2000bf06270 */
[----:B------:R-:W-:Y:S01]  /*15c0*/  IMAD.MOV.U32 R249, RZ, RZ, 0x1 ;  /* 0x00000001fff97424 */ /* 0x000fe200078e00ff */
        /* <DEDUP_REMOVED lines=13> */
[----:B-1----:R-:W-:Y:S01]  /*16a0*/  IMAD.IADD R5, R7, 0x1, R14 ;  /* 0x0000000107057824 */ /* 0x002fe200078e020e */
[C---:B------:R-:W-:Y:S01]  /*16b0*/  LEA R4, P2, R6.reuse, c[0x0][0x190], 0x1 ;  /* 0x0000640006047a11 */ /* 0x040fe200078408ff */
[----:B------:R-:W-:Y:S01]  /*16c0*/  IMAD.MOV.U32 R7, RZ, RZ, c[0x0][0x1a8] ;  /* 0x00006a00ff077624 */ /* 0x000fe200078e00ff */
[----:B------:R3:W-:Y:S01]  /*16d0*/  @!P0 LDGSTS.E.BYPASS.LTC128B.128 [R223+0xe880], [R8.64+0x100], !P1 ;  /* 0x0e88010008df8fae */ /* 0x0007e2000c901d4e */
[----:B------:R-:W-:Y:S01]  /*16e0*/  CS2R R136, SRZ ;  /* 0x0000000000887805 */ /* 0x000fe2000001ff00 */
[----:B------:R-:W-:Y:S01]  /*16f0*/  LEA.HI.X R5, R6, c[0x0][0x194], R5, 0x1, P2 ;  /* 0x0000650006057a11 */ /* 0x000fe200010f0c05 */
[----:B------:R-:W-:Y:S01]  /*1700*/  CS2R R134, SRZ ;  /* 0x0000000000867805 */ /* 0x000fe2000001ff00 */
[----:B------:R-:W-:Y:S01]  /*1710*/  ISETP.GE.AND P2, PT, R12, c[0x0][0x19c], PT ;  /* 0x000067000c007a0c */ /* 0x000fe20003f46270 */
[----:B------:R-:W-:Y:S01]  /*1720*/  CS2R R132, SRZ ;  /* 0x0000000000847805 */ /* 0x000fe2000001ff00 */
[----:B------:R-:W-:Y:S01]  /*1730*/  IADD3 R6, P4, R238, UR18, RZ ;  /* 0x00000012ee067c10 */ /* 0x000fe2000ff9e0ff */
[----:B------:R-:W-:Y:S01]  /*1740*/  CS2R R130, SRZ ;  /* 0x0000000000827805 */ /* 0x000fe2000001ff00 */
[C---:B------:R-:W-:Y:S01]  /*1750*/  ISETP.LT.OR P1, PT, R0.reuse, 0x1, P2 ;  /* 0x000000010000780c */ /* 0x040fe20001721670 */
[----:B------:R-:W-:Y:S01]  /*1760*/  CS2R R128, SRZ ;  /* 0x0000000000807805 */ /* 0x000fe2000001ff00 */
[----:B------:R-:W-:Y:S01]  /*1770*/  CS2R R126, SRZ ;  /* 0x00000000007e7805 */ /* 0x000fe2000001ff00 */
[----:B------:R-:W-:Y:S01]  /*1780*/  CS2R R124, SRZ ;  /* 0x00000000007c7805 */ /* 0x000fe2000001ff00 */
[----:B------:R-:W-:Y:S01]  /*1790*/  CS2R R122, SRZ ;  /* 0x00000000007a7805 */ /* 0x000fe2000001ff00 */
[----:B------:R-:W-:Y:S01]  /*17a0*/  CS2R R120, SRZ ;  /* 0x0000000000787805 */ /* 0x000fe2000001ff00 */
[----:B------:R-:W-:Y:S01]  /*17b0*/  CS2R R118, SRZ ;  /* 0x0000000000767805 */ /* 0x000fe2000001ff00 */
[----:B--2---:R-:W-:Y:S01]  /*17c0*/  IMAD.MOV.U32 R3, RZ, RZ, c[0x0][0x1ac] ;  /* 0x00006b00ff037624 */ /* 0x004fe200078e00ff */
[C---:B------:R-:W-:Y:S01]  /*17d0*/  LEA R2, P3, R7.reuse, R4, 0x6 ;  /* 0x0000000407027211 */ /* 0x040fe200078630ff */
[----:B------:R-:W-:Y:S01]  /*17e0*/  CS2R R116, SRZ ;  /* 0x0000000000747805 */ /* 0x000fe2000001ff00 */
[----:B------:R-:W-:Y:S01]  /*17f0*/  CS2R R114, SRZ ;  /* 0x0000000000727805 */ /* 0x000fe2000001ff00 */
[----:B------:R-:W-:Y:S01]  /*1800*/  CS2R R112, SRZ ;  /* 0x0000000000707805 */ /* 0x000fe2000001ff00 */
[C---:B------:R-:W-:Y:S01]  /*1810*/  LEA.HI.X R3, R7.reuse, R5, R3, 0x6, P3 ;  /* 0x0000000507037211 */ /* 0x040fe200018f3403 */
[----:B------:R1:W-:Y:S01]  /*1820*/  LDGSTS.E.BYPASS.LTC128B.128 [R223+0x80], [R4.64], !P1 ;  /* 0x0008000004df7fae */ /* 0x0003e2000c901d4e */
[----:B------:R-:W-:Y:S01]  /*1830*/  ISETP.LT.OR P3, PT, R0, 0x1, P6 ;  /* 0x000000010000780c */ /* 0x000fe20003761670 */
[----:B------:R-:W-:Y:S01]  /*1840*/  CS2R R82, SRZ ;  /* 0x0000000000527805 */ /* 0x000fe2000001ff00 */
[----:B------:R-:W-:Y:S01]  /*1850*/  CS2R R80, SRZ ;  /* 0x0000000000507805 */ /* 0x000fe2000001ff00 */
[----:B------:R-:W-:Y:S01]  /*1860*/  CS2R R78, SRZ ;  /* 0x00000000004e7805 */ /* 0x000fe2000001ff00 */
[----:B------:R-:W-:Y:S01]  /*1870*/  CS2R R76, SRZ ;  /* 0x00000000004c7805 */ /* 0x000fe2000001ff00 */
[C---:B---3--:R-:W-:Y:S01]  /*1880*/  SHF.L.U64.HI R8, R7.reuse, R27, c[0x0][0x1ac] ;  /* 0x00006b0007087619 */ /* 0x048fe2000001021b */
[----:B------:R-:W-:Y:S01]  /*1890*/  IMAD.SHL.U32 R9, R7, 0x20, RZ ;  /* 0x0000002007097824 */ /* 0x000fe200078e00ff */
[----:B------:R-:W-:Y:S01]  /*18a0*/  IADD3.X R7, R16, UR19, RZ, P4, !PT ;  /* 0x0000001310077c10 */ /* 0x000fe2000a7fe4ff */
[----:B------:R-:W-:Y:S01]  /*18b0*/  CS2R R74, SRZ ;  /* 0x00000000004a7805 */ /* 0x000fe2000001ff00 */
[----:B------:R-:W-:Y:S01]  /*18c0*/  ISETP.LT.OR P4, PT, R0, 0x1, P5 ;  /* 0x000000010000780c */ /* 0x000fe20002f81670 */
        /* <DEDUP_REMOVED lines=8> */
[----:B------:R-:W-:Y:S01]  /*1950*/  CS2R R64, SRZ ;  /* 0x0000000000407805 */ /* 0x000fe2000001ff00 */
[----:B------:R-:W-:Y:S01]  /*1960*/  IADD3 R16, P1, R248, UR4, RZ ;  /* 0x00000004f8107c10 */ /* 0x000fe2000ff3e0ff */
[----:B------:R-:W-:Y:S01]  /*1970*/  ULDC.64 UR4, c[0x0][0x188] ;  /* 0x0000620000047ab9 */ /* 0x000fe20000000a00 */
[----:B------:R-:W-:Y:S01]  /*1980*/  CS2R R62, SRZ ;  /* 0x00000000003e7805 */ /* 0x000fe2000001ff00 */
[----:B------:R1:W-:Y:S01]  /*1990*/  LDGSTS.E.BYPASS.LTC128B.128 [R223+0x2880], [R4.64+0x80], !P4 ;  /* 0x0288008004df7fae */ /* 0x0003e2000e101d4e */
[----:B------:R-:W-:Y:S01]  /*19a0*/  ISETP.LT.OR P4, PT, R0, 0x21, P2 ;  /* 0x000000210000780c */ /* 0x000fe20001781670 */
[----:B------:R-:W-:Y:S01]  /*19b0*/  UIMAD UR4, UR11, UR4, URZ ;  /* 0x000000040b0472a4 */ /* 0x000fe2000f8e023f */
[----:B------:R-:W-:Y:S01]  /*19c0*/  LEA.HI.X.SX32 R17, R8, R9, 0x1, P1 ;  /* 0x0000000908117211 */ /* 0x000fe200008f0eff */
[----:B------:R1:W-:Y:S01]  /*19d0*/  LDGSTS.E.BYPASS.LTC128B.128 [R223+0x5080], [R4.64+0x100], !P3 ;  /* 0x0508010004df7fae */ /* 0x0003e2000d901d4e */
[----:B------:R-:W-:Y:S01]  /*19e0*/  ISETP.GE.AND P3, PT, R12, c[0x0][0x16c], PT ;  /* 0x00005b000c007a0c */ /* 0x000fe20003f66270 */
[----:B------:R-:W-:Y:S01]  /*19f0*/  UIMAD UR5, UR12, UR5, UR4 ;  /* 0x000000050c0572a4 */ /* 0x000fe2000f8e0204 */
[----:B------:R-:W-:Y:S01]  /*1a00*/  ISETP.GE.AND P1, PT, R23, c[0x0][0x16c], PT ;  /* 0x00005b0017007a0c */ /* 0x000fe20003f26270 */
[----:B------:R-:W-:Y:S01]  /*1a10*/  USHF.R.S32.HI UR4, URZ, 0x1f, UR16 ;  /* 0x0000001f3f047899 */ /* 0x000fe20008011410 */
[C---:B------:R-:W-:Y:S01]  /*1a20*/  @!P0 ISETP.LT.OR P2, PT, R0.reuse, 0x41, P2 ;  /* 0x000000410000880c */ /* 0x040fe20001741670 */
[----:B------:R-:W-:Y:S01]  /*1a30*/  CS2R R60, SRZ ;  /* 0x00000000003c7805 */ /* 0x000fe2000001ff00 */
[----:B------:R-:W-:Y:S01]  /*1a40*/  SEL R14, RZ, 0xffffffff, P1 ;  /* 0xffffffffff0e7807 */ /* 0x000fe20000800000 */
[----:B------:R-:W-:Y:S01]  /*1a50*/  CS2R R58, SRZ ;  /* 0x00000000003a7805 */ /* 0x000fe2000001ff00 */
[C---:B------:R-:W-:Y:S01]  /*1a60*/  @!P0 ISETP.LT.OR P1, PT, R0.reuse, 0x41, P6 ;  /* 0x000000410000880c */ /* 0x040fe20003721670 */
[----:B------:R2:W-:Y:S01]  /*1a70*/  LDGSTS.E.BYPASS.LTC128B.128 [R223+0x1080], [R2.64], !P4 ;  /* 0x0108000002df7fae */ /* 0x0005e2000e101d4e */
[----:B------:R-:W-:Y:S01]  /*1a80*/  ISETP.LT.OR P4, PT, R0, 0x21, P6 ;  /* 0x000000210000780c */ /* 0x000fe20003781670 */
[----:B------:R-:W-:Y:S01]  /*1a90*/  CS2R R56, SRZ ;  /* 0x0000000000387805 */ /* 0x000fe2000001ff00 */
        /* <DEDUP_REMOVED lines=13> */
[----:B------:R-:W-:Y:S01]  /*1b70*/  UISETP.GE.AND UP6, UPT, UR6, 0x21, UPT ;  /* 0x000000210600788c */ /* 0x000fe2000bfc6270 */
[C---:B-1----:R-:W-:Y:S01]  /*1b80*/  IMAD R4, R7.reuse, c[0x0][0x178], RZ ;  /* 0x00005e0007047a24 */ /* 0x042fe200078e02ff */
[----:B------:R-:W-:Y:S01]  /*1b90*/  UISETP.GE.AND UP5, UPT, UR6, 0x22, UPT ;  /* 0x000000220600788c */ /* 0x000fe2000bfa6270 */
[----:B------:R-:W-:Y:S01]  /*1ba0*/  IMAD R7, R7, c[0x0][0x208], RZ ;  /* 0x0000820007077a24 */ /* 0x000fe200078e02ff */
[----:B------:R-:W-:Y:S01]  /*1bb0*/  UISETP.GE.AND UP4, UPT, UR6, 0x31, UPT ;  /* 0x000000310600788c */ /* 0x000fe2000bf86270 */
[C---:B------:R-:W-:Y:S01]  /*1bc0*/  IMAD R8, R6.reuse, c[0x0][0x17c], R4 ;  /* 0x00005f0006087a24 */ /* 0x040fe200078e0204 */
[----:B------:R-:W-:Y:S01]  /*1bd0*/  UISETP.GE.AND UP3, UPT, UR6, 0x32, UPT ;  /* 0x000000320600788c */ /* 0x000fe2000bf66270 */
[C---:B------:R-:W-:Y:S01]  /*1be0*/  IMAD R9, R6.reuse, c[0x0][0x20c], R7 ;  /* 0x0000830006097a24 */ /* 0x040fe200078e0207 */
[----:B------:R-:W-:Y:S01]  /*1bf0*/  UISETP.GE.AND UP2, UPT, UR6, 0x41, UPT ;  /* 0x000000410600788c */ /* 0x000fe2000bf46270 */
[----:B------:R-:W-:-:S04]  /*1c00*/  IMAD.WIDE.U32 R4, R6, c[0x0][0x178], R12 ;  /* 0x00005e0006047a25 */ /* 0x000fc800078e000c */
[----:B------:R-:W-:Y:S01]  /*1c10*/  IMAD.WIDE.U32 R6, R6, c[0x0][0x208], R12 ;  /* 0x0000820006067a25 */ /* 0x000fe200078e000c */
[----:B------:R-:W-:Y:S02]  /*1c20*/  SEL R13, RZ, 0x1, P3 ;  /* 0x00000001ff0d7807 */ /* 0x000fe40001800000 */
[C---:B------:R-:W-:Y:S01]  /*1c30*/  ISETP.LT.OR P3, PT, R0.reuse, 0x21, P5 ;  /* 0x000000210000780c */ /* 0x040fe20002f61670 */
[----:B------:R-:W-:Y:S01]  /*1c40*/  IMAD.IADD R5, R5, 0x1, R8 ;  /* 0x0000000105057824 */ /* 0x000fe200078e0208 */
[----:B------:R-:W-:Y:S01]  /*1c50*/  @!P0 ISETP.LT.OR P5, PT, R0, 0x41, P5 ;  /* 0x000000410000880c */ /* 0x000fe20002fa1670 */
[----:B------:R-:W-:Y:S02]  /*1c60*/  IMAD.SHL.U32 R0, R14, 0x2, RZ ;  /* 0x000000020e007824 */ /* 0x000fe400078e00ff */
[----:B------:R-:W-:Y:S01]  /*1c70*/  IMAD.IADD R9, R7, 0x1, R9 ;  /* 0x0000000107097824 */ /* 0x000fe200078e0209 */
[----:B------:R-:W-:Y:S01]  /*1c80*/  SEL R7, RZ, 0x4, P6 ;  /* 0x00000004ff077807 */ /* 0x000fe20003000000 */
[----:B------:R-:W-:Y:S01]  /*1c90*/  IMAD.MOV.U32 R8, RZ, RZ, R6 ;  /* 0x000000ffff087224 */ /* 0x000fe200078e0006 */
[----:B------:R-:W-:Y:S01]  /*1ca0*/  LOP3.LUT R0, R0, 0x2, R13, 0xe2, !PT ;  /* 0x0000000200007812 */ /* 0x000fe200078ee20d */
[----:B------:R-:W-:-:S02]  /*1cb0*/  IMAD R6, R19, c[0x0][0x180], RZ ;  /* 0x0000600013067a24 */ /* 0x000fc400078e02ff */
[----:B------:R-:W-:Y:S01]  /*1cc0*/  IMAD.WIDE.U32 R8, R84, c[0x0][0x210], R8 ;  /* 0x0000840054087a25 */ /* 0x000fe200078e0008 */
[----:B------:R-:W-:Y:S01]  /*1cd0*/  LOP3.LUT R0, R0, R7, RZ, 0xfc, !PT ;  /* 0x0000000700007212 */ /* 0x000fe200078efcff */
[----:B------:R2:W-:Y:S02]  /*1ce0*/  LDGSTS.E.BYPASS.LTC128B.128 [R223+0x3880], [R2.64+0x80], !P3 ;  /* 0x0388008002df7fae */ /* 0x0005e4000d901d4e */
[----:B------:R-:W-:Y:S01]  /*1cf0*/  IMAD R6, R84, c[0x0][0x184], R6 ;  /* 0x0000610054067a24 */ /* 0x000fe200078e0206 */
[C---:B------:R-:W-:Y:S01]  /*1d00*/  LOP3.LUT P3, RZ, R0.reuse, 0x2, RZ, 0xc0, !PT ;  /* 0x0000000200ff7812 */ /* 0x040fe2000786c0ff */
[----:B------:R2:W-:Y:S01]  /*1d10*/  LDGSTS.E.BYPASS.LTC128B.128 [R223+0x6080], [R2.64+0x100], !P4 ;  /* 0x0608010002df7fae */ /* 0x0005e2000e101d4e */
[----:B------:R-:W-:-:S03]  /*1d20*/  LOP3.LUT P4, RZ, R0, 0x1, RZ, 0xc0, !PT ;  /* 0x0000000100ff7812 */ /* 0x000fc6000788c0ff */
[----:B------:R1:W-:Y:S01]  /*1d30*/  @!P0 LDGSTS.E.BYPASS.LTC128B.128 [R223+0x2080], [R10.64], !P2 ;  /* 0x020800000adf8fae */ /* 0x0003e2000d101d4e */
[----:B------:R-:W-:Y:S02]  /*1d40*/  LOP3.LUT P2, RZ, R0, 0x4, RZ, 0xc0, !PT ;  /* 0x0000000400ff7812 */ /* 0x000fe4000784c0ff */
[----:B------:R-:W-:Y:S01]  /*1d50*/  SHF.L.U64.HI R0, R18, R28, c[0x0][0x17c] ;  /* 0x00005f0012007619 */ /* 0x000fe2000001021c */
[----:B------:R1:W-:Y:S04]  /*1d60*/  @!P0 LDGSTS.E.BYPASS.LTC128B.128 [R223+0x4880], [R10.64+0x80], !P5 ;  /* 0x048800800adf8fae */ /* 0x0003e8000e901d4e */
[----:B------:R-:W-:Y:S01]  /*1d70*/  IMAD R0, R0, UR13, RZ ;  /* 0x0000000d00007c24 */ /* 0x000fe2000f8e02ff */
[----:B------:R1:W-:Y:S04]  /*1d80*/  @!P0 LDGSTS.E.BYPASS.LTC128B.128 [R223+0x7080], [R10.64+0x100], !P1 ;  /* 0x070801000adf8fae */ /* 0x0003e8000c901d4e */
[----:B------:R-:W0:Y:S01]  /*1d90*/  LDGDEPBAR ;  /* 0x00000000000079af */ /* 0x000e220000000000 */
[----:B--2---:R-:W-:-:S04]  /*1da0*/  IMAD.WIDE.U32 R2, R84, c[0x0][0x180], R4 ;  /* 0x0000600054027a25 */ /* 0x004fc800078e0004 */
[----:B------:R-:W-:Y:S02]  /*1db0*/  IMAD.SHL.U32 R5, R248, 0x4, RZ ;  /* 0x00000004f8057824 */ /* 0x000fe400078e00ff */
[----:B------:R-:W-:Y:S02]  /*1dc0*/  IMAD.IADD R3, R3, 0x1, R6 ;  /* 0x0000000103037824 */ /* 0x000fe400078e0206 */
[----:B------:R-:W-:Y:S01]  /*1dd0*/  IMAD.SHL.U32 R4, R18, 0x40, RZ ;  /* 0x0000004012047824 */ /* 0x000fe200078e00ff */
[C---:B------:R-:W-:Y:S01]  /*1de0*/  IADD3 R14, P6, R5.reuse, UR16, RZ ;  /* 0x00000010050e7c10 */ /* 0x040fe2000ffde0ff */
        /* <DEDUP_REMOVED lines=25> */
[----:B-1----:R-:W-:Y:S01]  /*1f80*/  IMAD R10, R84, c[0x0][0x214], R29 ;  /* 0x00008500540a7a24 */ /* 0x002fe200078e021d */
[----:B------:R-:W-:Y:S01]  /*1f90*/  USHF.R.S32.HI UR18, URZ, 0x1f, UR16 ;  /* 0x0000001f3f127899 */ /* 0x000fe20008011410 */
[----:B------:R-:W-:Y:S01]  /*1fa0*/  IMAD.MOV.U32 R11, RZ, RZ, c[0x0][0x208] ;  /* 0x00008200ff0b7624 */ /* 0x000fe200078e00ff */
[----:B------:R-:W-:Y:S01]  /*1fb0*/  LEA.HI.X R3, R4, c[0x0][0x164], R3, 0x1, P0 ;  /* 0x0000590004037a11 */ /* 0x000fe200000f0c03 */
[----:B------:R-:W-:Y:S01]  /*1fc0*/  IMAD.IADD R5, R9, 0x1, R10 ;  /* 0x0000000109057824 */ /* 0x000fe200078e020a */
[----:B------:R-:W-:Y:S01]  /*1fd0*/  ISETP.LT.OR P0, PT, R0, 0x21, !P4 ;  /* 0x000000210000780c */ /* 0x000fe20006701670 */
[----:B------:R-:W-:Y:S01]  /*1fe0*/  IMAD.MOV.U32 R4, RZ, RZ, R8 ;  /* 0x000000ffff047224 */ /* 0x000fe200078e0008 */
[----:B------:R-:W-:Y:S01]  /*1ff0*/  P2R R10, PR, RZ, 0x10 ;  /* 0x00000010ff0a7803 */ /* 0x000fe20000000000 */
[----:B------:R1:W-:Y:S01]  /*2000*/  LDGSTS.E.BYPASS.LTC128B.128 [R223+0xf080], [R2.64], !P6 ;  /* 0x0f08000002df7fae */ /* 0x0003e2000f101d4e */
[----:B------:R-:W-:Y:S01]  /*2010*/  IMAD.WIDE.U32 R242, R20, c[0x0][0x278], R6 ;  /* 0x00009e0014f27a25 */ /* 0x000fe200078e0006 */
[----:B------:R-:W-:-:S02]  /*2020*/  ISETP.LT.OR P6, PT, R0, 0x21, !P3 ;  /* 0x000000210000780c */ /* 0x000fc40005fc1670 */
[----:B------:R1:W-:Y:S01]  /*2030*/  LDGSTS.E.BYPASS.LTC128B.128 [R223+0x11080], [R2.64+0x80], !P5 ;  /* 0x1108008002df7fae */ /* 0x0003e2000e901d4e */
[----:B------:R-:W-:Y:S01]  /*2040*/  IMAD.WIDE.U32 R232, R20, c[0x0][0x218], R4 ;  /* 0x0000860014e87a25 */ /* 0x000fe200078e0004 */
[----:B------:R-:W-:Y:S01]  /*2050*/  IADD3 R247, R243, UR19, RZ ;  /* 0x00000013f3f77c10 */ /* 0x000fe2000fffe0ff */
[----:B------:R-:W-:Y:S01]  /*2060*/  UP2UR UR19, UPR, URZ, 0x2 ;  /* 0x000000023f137883 */ /* 0x000fe20008000000 */
[----:B------:R1:W-:Y:S01]  /*2070*/  LDGSTS.E.BYPASS.LTC128B.128 [R223+0x13080], [R2.64+0x100], !P1 ;  /* 0x1308010002df7fae */ /* 0x0003e2000c901d4e */
[----:B------:R-:W-:Y:S01]  /*2080*/  ISETP.GT.AND P1, PT, R248, 0xf, PT ;  /* 0x0000000ff800780c */ /* 0x000fe20003f24270 */
[----:B------:R-:W-:Y:S01]  /*2090*/  IMAD.SHL.U32 R4, R11, 0x40, RZ ;  /* 0x000000400b047824 */ /* 0x000fe200078e00ff */
[----:B------:R-:W-:Y:S01]  /*20a0*/  IADD3 R229, R233, UR5, RZ ;  /* 0x00000005e9e57c10 */ /* 0x000fe2000fffe0ff */
[----:B------:R-:W-:Y:S01]  /*20b0*/  IMAD.MOV.U32 R228, RZ, RZ, R232 ;  /* 0x000000ffffe47224 */ /* 0x000fe200078e00e8 */
[----:B------:R-:W-:Y:S01]  /*20c0*/  IADD3 R8, -R13, UR9, -R238 ;  /* 0x000000090d087c10 */ /* 0x000fe2000fffe9ee */
[----:B------:R-:W-:Y:S01]  /*20d0*/  IMAD.SHL.U32 R252, R11, 0x20, RZ ;  /* 0x000000200bfc7824 */ /* 0x000fe200078e00ff */
[----:B------:R-:W-:Y:S01]  /*20e0*/  ISETP.GE.AND P4, PT, R12, c[0x0][0x1fc], PT ;  /* 0x00007f000c007a0c */ /* 0x000fe20003f86270 */
[----:B------:R-:W-:Y:S01]  /*20f0*/  IMAD R13, R19, c[0x0][0x238], RZ ;  /* 0x00008e00130d7a24 */ /* 0x000fe200078e02ff */
[----:B------:R-:W-:Y:S01]  /*2100*/  SHF.L.U64.HI R250, R11, R27, c[0x0][0x20c] ;  /* 0x000083000bfa7619 */ /* 0x000fe2000001021b */
[----:B------:R-:W-:-:S02]  /*2110*/  ULDC.64 UR4, c[0x0][0x290] ;  /* 0x0000a40000047ab9 */ /* 0x000fc40000000a00 */
[----:B------:R-:W-:Y:S01]  /*2120*/  IMAD R13, R84, c[0x0][0x23c], R13 ;  /* 0x00008f00540d7a24 */ /* 0x000fe200078e020d */
[----:B------:R-:W-:Y:S02]  /*2130*/  UIMAD UR4, UR11, UR4, URZ ;  /* 0x000000040b0472a4 */ /* 0x000fe4000f8e023f */
[----:B------:R-:W-:Y:S02]  /*2140*/  UISETP.GE.AND UP1, UPT, UR6, 0x11, UPT ;  /* 0x000000110600788c */ /* 0x000fe4000bf26270 */
[----:B------:R-:W-:Y:S01]  /*2150*/  UIMAD UR4, UR12, UR5, UR4 ;  /* 0x000000050c0472a4 */ /* 0x000fe2000f8e0204 */
        /* <DEDUP_REMOVED lines=31> */
[-C--:B------:R-:W-:Y:S01]  /*2350*/  LEA.HI R19, R22, R248.reuse, RZ, 0x2 ;  /* 0x000000f816137211 */ /* 0x080fe200078f10ff */
[----:B------:R1:W-:Y:S01]  /*2360*/  LDGSTS.E.BYPASS.LTC128B.128 [R223+0x1b080], [R2.64], !P0 ;  /* 0x1b08000002df7fae */ /* 0x0003e2000c101d4e */
[----:B------:R-:W-:Y:S01]  /*2370*/  ISETP.LT.OR P0, PT, R8, 0x1, P6 ;  /* 0x000000010800780c */ /* 0x000fe20003701670 */
[----:B--2---:R-:W-:Y:S01]  /*2380*/  IMAD.WIDE.U32 R6, R84, c[0x0][0x238], R16 ;  /* 0x00008e0054067a25 */ /* 0x004fe200078e0010 */
[----:B------:R-:W-:Y:S02]  /*2390*/  LEA.HI R17, R22, R248, RZ, 0x5 ;  /* 0x000000f816117211 */ /* 0x000fe400078f28ff */
[----:B------:R-:W-:-:S09]  /*23a0*/  ISETP.LT.OR P6, PT, R8, 0x21, P6 ;  /* 0x000000210800780c */ /* 0x000fd200037c1670 */
        /* <DEDUP_REMOVED lines=26> */
[----:B------:R-:W-:Y:S02]  /*2550*/  SHF.R.S32.HI R14, RZ, 0x7, R14 ;  /* 0x00000007ff0e7819 */ /* 0x000fe4000001140e */
[----:B------:R-:W-:Y:S01]  /*2560*/  LOP3.LUT R3, R19, 0x3ffffffc, RZ, 0xc0, !PT ;  /* 0x3ffffffc13037812 */ /* 0x000fe200078ec0ff */
[----:B------:R-:W-:Y:S01]  /*2570*/  IMAD.IADD R15, R15, 0x1, -R0 ;  /* 0x000000010f0f7824 */ /* 0x000fe200078e0a00 */
[----:B------:R-:W-:Y:S01]  /*2580*/  IADD3 R239, R241, UR4, RZ ;  /* 0x00000004f1ef7c10 */ /* 0x000fe2000fffe0ff */
[----:B------:R-:W-:Y:S01]  /*2590*/  IMAD.IADD R0, R11, 0x1, -R9 ;  /* 0x000000010b007824 */ /* 0x000fe200078e0a09 */
[----:B------:R-:W-:Y:S01]  /*25a0*/  LEA.HI R9, R12, R22, RZ, 0x2 ;  /* 0x000000160c097211 */ /* 0x000fe200078f10ff */
[----:B------:R-:W-:Y:S01]  /*25b0*/  IMAD.SHL.U32 R10, R14, 0x8, RZ ;  /* 0x000000080e0a7824 */ /* 0x000fe200078e00ff */
[----:B------:R-:W-:Y:S01]  /*25c0*/  LOP3.LUT R12, R18, 0xfffffff0, RZ, 0xc0, !PT ;  /* 0xfffffff0120c7812 */ /* 0x000fe200078ec0ff */
[----:B------:R-:W-:Y:S01]  /*25d0*/  IMAD.IADD R11, R7, 0x1, R13 ;  /* 0x00000001070b7824 */ /* 0x000fe200078e020d */
[----:B------:R-:W-:Y:S01]  /*25e0*/  LOP3.LUT R8, R9, 0xfffffffc, RZ, 0xc0, !PT ;  /* 0xfffffffc09087812 */ /* 0x000fe200078ec0ff */
[----:B------:R-:W-:Y:S01]  /*25f0*/  ULDC.64 UR4, c[0x0][0x240] ;  /* 0x0000900000047ab9 */ /* 0x000fe20000000a00 */
[----:B------:R-:W-:Y:S01]  /*2600*/  LOP3.LUT R13, R10, 0x8, RZ, 0xc0, !PT ;  /* 0x000000080a0d7812 */ /* 0x000fe200078ec0ff */
[----:B------:R-:W-:Y:S01]  /*2610*/  IMAD.MOV.U32 R10, RZ, RZ, R6 ;  /* 0x000000ffff0a7224 */ /* 0x000fe200078e0006 */
[----:B--2---:R-:W-:Y:S01]  /*2620*/  IADD3 R5, P0, R240, UR16, RZ ;  /* 0x00000010f0057c10 */ /* 0x004fe2000ff1e0ff */
[----:B------:R-:W-:Y:S01]  /*2630*/  IMAD.IADD R16, R22, 0x1, -R8 ;  /* 0x0000000116107824 */ /* 0x000fe200078e0a08 */
[----:B------:R-:W-:Y:S01]  /*2640*/  UIMAD UR4, UR11, UR4, URZ ;  /* 0x000000040b0472a4 */ /* 0x000fe2000f8e023f */
[----:B------:R-:W-:-:S02]  /*2650*/  IMAD.SHL.U32 R8, R15, 0x10, RZ ;  /* 0x000000100f087824 */ /* 0x000fc400078e00ff */
[C---:B------:R-:W-:Y:S01]  /*2660*/  IMAD.SHL.U32 R7, R16.reuse, 0x100, RZ ;  /* 0x0000010010077824 */ /* 0x040fe200078e00ff */
[----:B------:R-:W-:Y:S01]  /*2670*/  LEA.HI R4, R16, R16, RZ, 0x1 ;  /* 0x0000001010047211 */ /* 0x000fe200078f08ff */
[----:B------:R-:W-:Y:S01]  /*2680*/  IMAD.WIDE.U32 R244, R20, c[0x0][0x240], R10 ;  /* 0x0000900014f47a25 */ /* 0x000fe200078e000a */
[----:B------:R-:W-:Y:S01]  /*2690*/  LOP3.LUT R6, R13, 0x70, R8, 0xf8, !PT ;  /* 0x000000700d067812 */ /* 0x000fe200078ef808 */
[----:B------:R-:W-:Y:S02]  /*26a0*/  UIMAD UR16, UR12, UR5, UR4 ;  /* 0x000000050c1072a4 */ /* 0x000fe4000f8e0204 */
[----:B------:R-:W-:Y:S01]  /*26b0*/  IMAD.SHL.U32 R2, R4, 0x100, RZ ;  /* 0x0000010004027824 */ /* 0x000fe200078e00ff */
[----:B------:R-:W-:Y:S01]  /*26c0*/  LOP3.LUT R9, R6, 0x100, R7, 0xf8, !PT ;  /* 0x0000010006097812 */ /* 0x000fe200078ef807 */
[----:B------:R-:W-:Y:S01]  /*26d0*/  IMAD.IADD R8, R248, 0x1, -R3 ;  /* 0x00000001f8087824 */ /* 0x000fe200078e0a03 */
[----:B------:R-:W-:Y:S01]  /*26e0*/  IADD3.X R3, R239, UR18, RZ, P0, !PT ;  /* 0x00000012ef037c10 */ /* 0x000fe200087fe4ff */
[----:B------:R-:W-:Y:S01]  /*26f0*/  UP2UR UR18, UPR, URZ, 0x1 ;  /* 0x000000013f127883 */ /* 0x000fe20008000000 */
[C---:B------:R-:W-:Y:S01]  /*2700*/  LEA R4, P0, R5.reuse, c[0x0][0x280], 0x2 ;  /* 0x0000a00005047a11 */ /* 0x040fe200078010ff */
[----:B------:R-:W-:Y:S01]  /*2710*/  UISETP.GE.AND UP0, UPT, UR6, 0x12, UPT ;  /* 0x000000120600788c */ /* 0x000fe2000bf06270 */
[----:B------:R-:W-:Y:S01]  /*2720*/  LOP3.LUT R7, R2, 0x7ffffe00, RZ, 0xc0, !PT ;  /* 0x7ffffe0002077812 */ /* 0x000fe200078ec0ff */
[----:B------:R-:W-:Y:S01]  /*2730*/  IMAD.IADD R2, R248, 0x1, -R12 ;  /* 0x00000001f8027824 */ /* 0x000fe200078e0a0c */
[----:B------:R-:W-:Y:S01]  /*2740*/  SHF.R.U32.HI R6, RZ, 0x3, R9 ;  /* 0x00000003ff067819 */ /* 0x000fe20000011609 */
[----:B------:R-:W-:Y:S01]  /*2750*/  UIADD3 UR5, UR8, -UR9, URZ ;  /* 0x8000000908057290 */ /* 0x000fe2000fffe03f */
        /* <DEDUP_REMOVED lines=23> */
[----:B------:R-:W-:Y:S01]  /*28d0*/  UMOV UR4, URZ ;  /* 0x0000003f00047c82 */ /* 0x000fe20008000000 */
[----:B------:R-:W-:Y:S01]  /*28e0*/  LOP3.LUT R214, R214, 0x38, RZ, 0xc0, !PT ;  /* 0x00000038d6d67812 */ /* 0x000fe200078ec0ff */
[----:B------:R-:W-:-:S02]  /*28f0*/  UMOV UR11, 0x1 ;  /* 0x00000001000b7882 */ /* 0x000fc40000000000 */
[----:B------:R-:W-:Y:S02]  /*2900*/  UP2UR UR8, UPR, URZ, 0x1 ;  /* 0x000000013f087883 */ /* 0x000fe40008000000 */
        /* <DEDUP_REMOVED lines=83> */
.L_x_1084:
        /* <DEDUP_REMOVED lines=211> */
.L_x_1076:
[----:B------:R-:W-:Y:S11]  /*3b70*/  ISETP.NE.AND P0, PT, R249, c[0x0][0x2a8], PT ;  /* 0x0000aa00f9007a0c */ /* 0x000ff60003f05270 */
[----:B------:R-:W-:Y:S02]  /*3b80*/  @!UPT UIADD3 URZ, URZ, URZ, URZ ;  /* 0x0000003f3f3ff290 */ /* 0x000fe4000fffe03f */
[----:B------:R-:W-:Y:S05]  /*3b90*/  @P0 IMAD.HI.U32 R4, R2, c[0x0][0x2ac], RZ ;  /* 0x0000ab0002040a27 */ /* 0x000fea00078e00ff */
[----:B------:R-:W-:Y:S02]  /*3ba0*/  @P0 SHF.R.U32.HI R2, RZ, c[0x0][0x2b0], R4 ;  /* 0x0000ac00ff020a19 */ /* 0x000fe40000011604 */
.L_x_1077:
[----:B------:R-:W-:Y:S05]  /*3bb0*/  BSYNC B0 ;  /* 0x0000000000007941 */ /* 0x000fea0003800000 */
.L_x_1075:
[----:B------:R-:W-:Y:S05]  /*3bc0*/  IMAD R2, R2, c[0x0][0x2a8], R236 ;  /* 0x0000aa0002027a24 */ /* 0x000fea00078e02ec */
[----:B------:R-:W-:Y:S02]  /*3bd0*/  IADD3 R4, R2, c[0x0][0x2a8], RZ ;  /* 0x0000aa0002047a10 */ /* 0x000fe40007ffe0ff */
[----:B------:R-:W-:Y:S02]  /*3be0*/  IMNMX R109, R109, R2, !PT ;  /* 0x000000026d6d7217 */ /* 0x000fe40007800200 */
[----:B------:R-:W-:Y:S02]  /*3bf0*/  IMNMX R110, R110, R4, PT ;  /* 0x000000046e6e7217 */ /* 0x000fe40003800200 */
.L_x_1074:
        /* <DEDUP_REMOVED lines=16> */
.L_x_1080:
[----:B------:R-:W-:Y:S11]  /*3d00*/  ISETP.NE.AND P0, PT, R249, c[0x0][0x2a8], PT ;  /* 0x0000aa00f9007a0c */ /* 0x000ff60003f05270 */
[----:B------:R-:W-:Y:S02]  /*3d10*/  @!UPT UIADD3 URZ, URZ, URZ, URZ ;  /* 0x0000003f3f3ff290 */ /* 0x000fe4000fffe03f */
[----:B------:R-:W-:Y:S05]  /*3d20*/  @P0 IMAD.HI.U32 R3, R2, c[0x0][0x2ac], RZ ;  /* 0x0000ab0002030a27 */ /* 0x000fea00078e00ff */
[----:B------:R-:W-:Y:S02]  /*3d30*/  @P0 SHF.R.U32.HI R2, RZ, c[0x0][0x2b0], R3 ;  /* 0x0000ac00ff020a19 */ /* 0x000fe40000011603 */
.L_x_1081:
[----:B------:R-:W-:Y:S05]  /*3d40*/  BSYNC B0 ;  /* 0x0000000000007941 */ /* 0x000fea0003800000 */
.L_x_1079:
[----:B------:R-:W-:Y:S05]  /*3d50*/  IMAD R2, R2, c[0x0][0x2a8], R236 ;  /* 0x0000aa0002027a24 */ /* 0x000fea00078e02ec */
[----:B------:R-:W-:Y:S02]  /*3d60*/  IADD3 R3, R2, c[0x0][0x2a8], RZ ;  /* 0x0000aa0002037a10 */ /* 0x000fe40007ffe0ff */
[----:B------:R-:W-:Y:S02]  /*3d70*/  IMNMX R107, R107, R2, !PT ;  /* 0x000000026b6b7217 */ /* 0x000fe40007800200 */
[----:B------:R-:W-:Y:S02]  /*3d80*/  IMNMX R108, R108, R3, PT ;  /* 0x000000036c6c7217 */ /* 0x000fe40003800200 */
.L_x_1078:
        /* <DEDUP_REMOVED lines=33> */
[----:B------:R-:W-:Y:S03]  /*3fa0*/  @!P1 LEA.HI.X.SX32 R5, R5, R247, 0x1, P0 ;  /* 0x000000f705059211 */ /* 0x000fe600000f0eff */
[C---:B------:R-:W-:Y:S01]  /*3fb0*/  IADD3 R18, P5, P0, R234.reuse, UR16, R6 ;  /* 0x00000010ea127c10 */ /* 0x040fe2000f8be006 */
[----:B------:R-:W-:Y:S06]  /*3fc0*/  USHF.L.U64.HI UR20, UR22, 0x6, UR20 ;  /* 0x0000000616147899 */ /* 0x000fec0008010214 */
[----:B------:R-:W-:Y:S02]  /*3fd0*/  IADD3.X R19, R231, UR20, R251, P5, P0 ;  /* 0x00000014e7137c10 */ /* 0x000fe4000afe04fb */
[----:B------:R-:W-:Y:S01]  /*3fe0*/  IADD3 R7, P5, R234, UR16, RZ ;  /* 0x00000010ea077c10 */ /* 0x000fe2000ffbe0ff */
[----:B------:R-:W-:Y:S01]  /*3ff0*/  UIMAD UR16, UR6, -0x40, UR9 ;  /* 0xffffffc0061078a4 */ /* 0x000fe2000f8e0209 */
[C---:B------:R-:W-:Y:S04]  /*4000*/  @!P1 LEA R14, P0, R4.reuse, c[0x0][0x258], 0x2 ;  /* 0x00009600040e9a11 */ /* 0x040fe800078010ff */
        /* <DEDUP_REMOVED lines=30> */
.L_x_1082:
        /* <DEDUP_REMOVED lines=536> */
.L_x_1083:
        /* <DEDUP_REMOVED lines=296> */
.L_x_1073:
        /* <DEDUP_REMOVED lines=12> */
[----:B------:R-:W3:Y:S01]  /*76b0*/  S2UR UR6, SR_CTAID.X ;  /* 0x00000000000679c3 */ /* 0x000ee20000002500 */
[----:B------:R-:W-:Y:S02]  /*76c0*/  UMOV UR5, 0x1 ;  /* 0x0000000100057882 */ /* 0x000fe40000000000 */
[----:B------:R-:W-:Y:S01]  /*76d0*/  BAR.SYNC.DEFER_BLOCKING 0x1, 0x100 ;  /* 0x0044000000007b1d */ /* 0x000fe20000010000 */
[----:B------:R-:W-:Y:S01]  /*76e0*/  UISETP.NE.AND UP0, UPT, UR5, UR12, UPT ;  /* 0x0000000c0500728c */ /* 0x000fe2000bf05270 */
[----:B------:R-:W-:-:S04]  /*76f0*/  ISETP.NE.AND P2, PT, R248, RZ, PT ;  /* 0x000000fff800720c */ /* 0x000fc80003f45270 */
[----:B------:R-:W4:Y:S01]  /*7700*/  S2UR UR4, SR_CTAID.Y ;  /* 0x00000000000479c3 */ /* 0x000f220000002600 */
[----:B------:R-:W-:Y:S01]  /*7710*/  ULDC UR7, c[0x0][0x358] ;  /* 0x0000d60000077ab9 */ /* 0x000fe20000000800 */
[----:B------:R-:W-:Y:S01]  /*7720*/  BSSY B0, `(.L_x_1085) ;  /* 0x0000029000007945 */ /* 0x000fe20003800000 */
[----:B------:R-:W-:Y:S02]  /*7730*/  ULDC UR8, c[0x0][0x2f4] ;  /* 0x0000bd0000087ab9 */ /* 0x000fe40000000800 */
[----:B------:R-:W-:Y:S02]  /*7740*/  ULDC UR5, c[0x0][0x340] ;  /* 0x0000d00000057ab9 */ /* 0x000fe40000000800 */
[----:B------:R-:W-:Y:S02]  /*7750*/  UIMAD UR17, UR10, UR8, URZ ;  /* 0x000000080a1172a4 */ /* 0x000fe4000f8e023f */
[----:B---3--:R-:W-:-:S04]  /*7760*/  UIMAD UR7, UR6, UR7, URZ ;  /* 0x00000007060772a4 */ /* 0x008fc8000f8e023f */
[----:B------:R-:W-:-:S04]  /*7770*/  UIMAD UR8, UR7, UR8, URZ ;  /* 0x00000008070872a4 */ /* 0x000fc8000f8e023f */
[----:B------:R-:W-:Y:S02]  /*7780*/  USHF.R.S32.HI UR9, URZ, 0x1f, UR8 ;  /* 0x0000001f3f097899 */ /* 0x000fe40008011408 */
[----:B----4-:R-:W-:-:S03]  /*7790*/  UIMAD.WIDE.U32 UR18, UR4, UR13, URZ ;  /* 0x0000000d041272a5 */ /* 0x010fc6000f8e003f */
[----:B------:R-:W-:Y:S02]  /*77a0*/  UMOV UR13, UR4 ;  /* 0x00000004000d7c82 */ /* 0x000fe40008000000 */
[----:B------:R-:W-:Y:S02]  /*77b0*/  @UP0 USHF.R.U32.HI UR13, URZ, UR5, UR19 ;  /* 0x000000053f0d0299 */ /* 0x000fe40008011613 */
[----:B------:R-:W-:Y:S02]  /*77c0*/  USHF.R.S32.HI UR5, URZ, 0x1f, UR17 ;  /* 0x0000001f3f057899 */ /* 0x000fe40008011411 */
[----:B------:R-:W-:Y:S02]  /*77d0*/  UIADD3 UR8, UP1, UP0, UR8, UR17, UR13 ;  /* 0x0000001108087290 */ /* 0x000fe4000f83e00d */
[----:B------:R-:W-:Y:S02]  /*77e0*/  UIADD3 UR7, -UR13, URZ, URZ ;  /* 0x0000003f0d077290 */ /* 0x000fe4000fffe13f */
[----:B------:R-:W-:-:S02]  /*77f0*/  USHF.R.S32.HI UR11, URZ, 0x1f, UR13 ;  /* 0x0000001f3f0b7899 */ /* 0x000fc4000801140d */
[----:B------:R-:W-:Y:S02]  /*7800*/  UIMAD UR12, UR7, UR12, UR4 ;  /* 0x0000000c070c72a4 */ /* 0x000fe4000f8e0204 */
[----:B------:R-:W-:Y:S02]  /*7810*/  UIADD3.X UR9, UR9, UR5, UR11, UP1, UP0 ;  /* 0x0000000509097290 */ /* 0x000fe40008fe040b */
[----:B------:R-:W-:Y:S02]  /*7820*/  USHF.L.U32 UR7, UR8, 0x2, URZ ;  /* 0x0000000208077899 */ /* 0x000fe4000800063f */
[----:B------:R-:W-:Y:S02]  /*7830*/  ULDC.64 UR4, c[0x0][0x350] ;  /* 0x0000d40000047ab9 */ /* 0x000fe40000000a00 */
[----:B------:R-:W-:Y:S02]  /*7840*/  USHF.L.U64.HI UR8, UR8, 0x2, UR9 ;  /* 0x0000000208087899 */ /* 0x000fe40008010209 */
[----:B------:R-:W-:-:S02]  /*7850*/  UIADD3 UR4, UP0, UR7, UR4, URZ ;  /* 0x0000000407047290 */ /* 0x000fc4000ff1e03f */
[----:B------:R-:W-:Y:S02]  /*7860*/  USHF.R.S32.HI UR9, URZ, 0x1f, UR10 ;  /* 0x0000001f3f097899 */ /* 0x000fe4000801140a */
[----:B------:R-:W-:Y:S02]  /*7870*/  UIADD3.X UR5, UR8, UR5, URZ, UP0, !UPT ;  /* 0x0000000508057290 */ /* 0x000fe400087fe43f */
[----:B------:R-:W-:Y:S01]  /*7880*/  USEL UR9, UR9, URZ, !UP2 ;  /* 0x0000003f09097287 */ /* 0x000fe2000d000000 */
[----:B------:R-:W-:-:S03]  /*7890*/  MOV R4, UR4 ;  /* 0x0000000400047c02 */ /* 0x000fc60008000f00 */
[----:B------:R-:W-:Y:S01]  /*78a0*/  IMAD.U32 R5, RZ, RZ, UR5 ;  /* 0x00000005ff057e24 */ /* 0x000fe2000f8e00ff */
[----:B--2---:R-:W2:Y:S02]  /*78b0*/  @P0 R2UR UR16, R0 ;  /* 0x00000000001003c2 */ /* 0x004ea400000e0000 */
[----:B--2---:R-:W-:Y:S02]  /*78c0*/  @UP2 UIMAD UR16, UR10, 0x50, UR16 ;  /* 0x000000500a1028a4 */ /* 0x004fe4000f8e0210 */
[----:B------:R-:W-:Y:S02]  /*78d0*/  USEL UR10, UR10, URZ, !UP2 ;  /* 0x0000003f0a0a7287 */ /* 0x000fe4000d000000 */
[----:B------:R-:W-:-:S04]  /*78e0*/  UIMAD.WIDE UR16, UR16, 0x66666667, URZ ;  /* 0x66666667101078a5 */ /* 0x000fc8000f8e023f */
[----:B------:R-:W-:-:S04]  /*78f0*/  @UP2 USHF.R.U32.HI UR16, URZ, 0x1f, UR17 ;  /* 0x0000001f3f102899 */ /* 0x000fc80008011611 */
[----:B------:R-:W-:-:S04]  /*7900*/  @UP2 ULEA.HI.SX32 UR16, UR17, UR16, 0x1b ;  /* 0x0000001011102291 */ /* 0x000fc8000f8fda3f */
[----:B------:R-:W-:-:S04]  /*7910*/  @UP2 UIMAD UR16, UR16, 0x3c00, URZ ;  /* 0x00003c00101028a4 */ /* 0x000fc8000f8e023f */
[----:B------:R-:W-:-:S03]  /*7920*/  @UP2 USHF.R.S32.HI UR17, URZ, 0x1f, UR16 ;  /* 0x0000001f3f112899 */ /* 0x000fc60008011410 */
[----:B------:R-:W-:-:S04]  /*7930*/  @!UP2 UMOV UR16, URZ ;  /* 0x0000003f0010ac82 */ /* 0x000fc80008000000 */
[----:B------:R-:W-:Y:S01]  /*7940*/  @!UP2 UMOV UR17, URZ ;  /* 0x0000003f0011ac82 */ /* 0x000fe20008000000 */
[----:B------:R-:W-:Y:S05]  /*7950*/  @P2 BRA `(.L_x_1086) ;  /* 0x0000005000002947 */ /* 0x000fea0003800000 */
.L_x_1087:
[----:B------:R-:W2:Y:S01]  /*7960*/  LDG.E.STRONG.GPU R0, [R4.64] ;  /* 0x0000000e04007981 */ /* 0x000ea2000c1ef900 */
[----:B------:R-:W-:Y:S01]  /*7970*/  YIELD ;  /* 0x0000000000007946 */ /* 0x000fe20003800000 */
[----:B--2---:R-:W-:Y:S01]  /*7980*/  ISETP.NE.AND P0, PT, R0, UR12, PT ;  /* 0x0000000c00007c0c */ /* 0x004fe2000bf05270 */
[----:B------:R-:W-:-:S12]  /*7990*/  CCTL.IVALL ;  /* 0x00000000ff00798f */ /* 0x000fd80002000000 */
[----:B------:R-:W-:Y:S05]  /*79a0*/  @P0 BRA `(.L_x_1087) ;  /* 0xffffffb000000947 */ /* 0x000fea000383ffff */
.L_x_1086:
[----:B------:R-:W-:Y:S05]  /*79b0*/  BSYNC B0 ;  /* 0x0000000000007941 */ /* 0x000fea0003800000 */
.L_x_1085:
[----:B------:R-:W-:Y:S01]  /*79c0*/  MOV R11, 0xffffffff ;  /* 0xffffffff000b7802 */ /* 0x000fe20000000f00 */
[----:B------:R-:W-:Y:S05]  /*79d0*/  BRA.CONV ~URZ, `(.L_x_1088) ;  /* 0x000000237f007947 */ /* 0x000fea000b800000 */
[----:B------:R-:W-:Y:S02]  /*79e0*/  MOV R2, 0x7a00 ;  /* 0x00007a0000027802 */ /* 0x000fe40000000f00 */
[----:B-1----:R-:W-:Y:S05]  /*79f0*/  CALL.REL.NOINC `($__internal_9_$__cuda_sm70_warpsync) ;  /* 0x00000cd000007944 */ /* 0x002fea0003c00000 */
.L_x_1088:
[----:B------:R-:W-:Y:S01]  /*7a00*/  UIMAD UR5, UR6, 0x3c00, URZ ;  /* 0x00003c00060578a4 */ /* 0x000fe2000f8e023f */
[----:B------:R-:W-:Y:S01]  /*7a10*/  SHF.R.S32.HI R2, RZ, 0x1f, R248 ;  /* 0x0000001fff027819 */ /* 0x000fe200000114f8 */
[----:B------:R-:W-:Y:S01]  /*7a20*/  IMAD.U32 R10, RZ, RZ, UR10 ;  /* 0x0000000aff0a7e24 */ /* 0x000fe2000f8e00ff */
[----:B------:R-:W-:-:S06]  /*7a30*/  NOP ;  /* 0x0000000000007918 */ /* 0x000fcc0000000000 */
[----:B------:R-:W-:Y:S01]  /*7a40*/  USHF.R.S32.HI UR4, URZ, 0x1f, UR5 ;  /* 0x0000001f3f047899 */ /* 0x000fe20008011405 */
[----:B------:R-:W-:-:S05]  /*7a50*/  IMAD.U32 R8, RZ, RZ, UR5 ;  /* 0x00000005ff087e24 */ /* 0x000fca000f8e00ff */
[----:B------:R-:W-:Y:S01]  /*7a60*/  IMAD.U32 R0, RZ, RZ, UR4 ;  /* 0x00000004ff007e24 */ /* 0x000fe2000f8e00ff */
[----:B------:R-:W-:Y:S01]  /*7a70*/  IADD3 R8, P1, P0, R8, UR16, R248 ;  /* 0x0000001008087c10 */ /* 0x000fe2000f83e0f8 */
[----:B------:R-:W-:Y:S02]  /*7a80*/  ULDC.64 UR4, c[0x0][0x328] ;  /* 0x0000ca0000047ab9 */ /* 0x000fe40000000a00 */
[----:B------:R-:W-:Y:S01]  /*7a90*/  UIMAD UR4, UR11, UR4, URZ ;  /* 0x000000040b0472a4 */ /* 0x000fe2000f8e023f */
[----:B------:R-:W-:Y:S01]  /*7aa0*/  IADD3.X R9, R0, UR17, R2, P1, P0 ;  /* 0x0000001100097c10 */ /* 0x000fe20008fe0402 */
[----:B------:R-:W-:Y:S02]  /*7ab0*/  IMAD.U32 R2, RZ, RZ, UR13 ;  /* 0x0000000dff027e24 */ /* 0x000fe4000f8e00ff */
[----:B------:R-:W-:Y:S02]  /*7ac0*/  UIMAD UR18, UR13, UR5, UR4 ;  /* 0x000000050d1272a4 */ /* 0x000fe4000f8e0204 */
[----:B------:R-:W-:Y:S01]  /*7ad0*/  IMAD.WIDE.U32 R2, R2, c[0x0][0x328], R8 ;  /* 0x0000ca0002027a25 */ /* 0x000fe200078e0008 */
[----:B------:R-:W-:-:S02]  /*7ae0*/  ULDC.64 UR4, c[0x0][0x330] ;  /* 0x0000cc0000047ab9 */ /* 0x000fc40000000a00 */
        /* <DEDUP_REMOVED lines=69> */
[----:B------:R-:W-:Y:S05]  /*7f40*/  CALL.REL.NOINC `($__internal_9_$__cuda_sm70_warpsync) ;  /* 0x0000078000007944 */ /* 0x000fea0003c00000 */
.L_x_1089:
        /* <DEDUP_REMOVED lines=12> */
.L_x_1091:
[----:B------:R-:W-:Y:S05]  /*8010*/  BSYNC B0 ;  /* 0x0000000000007941 */ /* 0x000fea0003800000 */
.L_x_1090:
[----:B------:R-:W-:Y:S01]  /*8020*/  ULDC.64 UR4, c[0x0][0x348] ;  /* 0x0000d20000047ab9 */ /* 0x000fe20000000a00 */
[----:B------:R-:W-:Y:S01]  /*8030*/  BSSY B0, `(.L_x_1092) ;  /* 0x000000b000007945 */ /* 0x000fe20003800000 */
[----:B------:R-:W-:-:S04]  /*8040*/  UIADD3 UR4, UP0, UR7, UR4, URZ ;  /* 0x0000000407047290 */ /* 0x000fc8000ff1e03f */
[----:B------:R-:W-:Y:S02]  /*8050*/  UIADD3.X UR5, UR8, UR5, URZ, UP0, !UPT ;  /* 0x0000000508057290 */ /* 0x000fe400087fe43f */
[----:B--2---:R-:W-:-:S04]  /*8060*/  MOV R4, UR4 ;  /* 0x0000000400047c02 */ /* 0x004fc80008000f00 */
[----:B------:R-:W-:Y:S01]  /*8070*/  MOV R5, UR5 ;  /* 0x0000000500057c02 */ /* 0x000fe20008000f00 */
[----:B------:R-:W-:Y:S05]  /*8080*/  @P2 BRA `(.L_x_1093) ;  /* 0x0000005000002947 */ /* 0x000fea0003800000 */
.L_x_1094:
[----:B------:R-:W2:Y:S01]  /*8090*/  LDG.E.STRONG.GPU R0, [R4.64] ;  /* 0x0000000e04007981 */ /* 0x000ea2000c1ef900 */
[----:B------:R-:W-:Y:S01]  /*80a0*/  YIELD ;  /* 0x0000000000007946 */ /* 0x000fe20003800000 */
[----:B--2---:R-:W-:Y:S01]  /*80b0*/  ISETP.NE.AND P0, PT, R0, UR12, PT ;  /* 0x0000000c00007c0c */ /* 0x004fe2000bf05270 */
[----:B------:R-:W-:-:S12]  /*80c0*/  CCTL.IVALL ;  /* 0x00000000ff00798f */ /* 0x000fd80002000000 */
[----:B------:R-:W-:Y:S05]  /*80d0*/  @P0 BRA `(.L_x_1094) ;  /* 0xffffffb000000947 */ /* 0x000fea000383ffff */
.L_x_1093:
[----:B------:R-:W-:Y:S05]  /*80e0*/  BSYNC B0 ;  /* 0x0000000000007941 */ /* 0x000fea0003800000 */
.L_x_1092:
[----:B------:R-:W-:Y:S05]  /*80f0*/  BRA.CONV ~URZ, `(.L_x_1095) ;  /* 0x000000237f007947 */ /* 0x000fea000b800000 */
[----:B-1----:R-:W-:Y:S02]  /*8100*/  MOV R2, 0x8120 ;  /* 0x0000812000027802 */ /* 0x002fe40000000f00 */
[----:B------:R-:W-:Y:S05]  /*8110*/  CALL.REL.NOINC `($__internal_9_$__cuda_sm70_warpsync) ;  /* 0x000005b000007944 */ /* 0x000fea0003c00000 */
.L_x_1095:
        /* <DEDUP_REMOVED lines=79> */
.L_x_1096:
        /* <DEDUP_REMOVED lines=12> */
        .weak           $__internal_9_$__cuda_sm70_warpsync
        .type           $__internal_9_$__cuda_sm70_warpsync,@function
        .size           $__internal_9_$__cuda_sm70_warpsync,(.L_x_1419 - $__internal_9_$__cuda_sm70_warpsync)
$__internal_9_$__cuda_sm70_warpsync:
[----:B------:R-:W-:Y:S01]  /*86d0*/  MOV R3, 0x0 ;  /* 0x0000000000037802 */ /* 0x000fe20000000f00 */
[----:B------:R-:W-:Y:S04]  /*86e0*/  WARPSYNC R11 ;  /* 0x0000000b00007348 */ /* 0x000fe80003800000 */
[----:B------:R-:W-:Y:S05]  /*86f0*/  RET.REL.NODEC R2 `(_ZN7cutlass13device_kernelIN5flash19enable_sm80_to_sm89INS1_16FlashAttnBwdSm80INS1_25CollectiveMainloopBwdSm80ILi2ELi1EN4cute5tupleIJNS5_1CILi64EEENS7_ILi80EEENS7_ILi192EEEEEENS_6half_tEfNS_4arch4Sm80ELb0ELb1ELb1ELb1ELb1ELb0ELb1ELb0ELi2ELi4ELi2ELi2ELb0EEENS1_24CollectiveEpilogueBwdGQAISB_fSE_Li256ELb1ELb1EEENS1_19SingleTileSchedulerILb1ELb0ELb0ELi80EEEEEEEEEvNT_6ParamsE) ;  /* 0xffff790002007950 */ /* 0x000fea0003c3ffff */
.L_x_1097:
        /* <DEDUP_REMOVED lines=16> */
.L_x_1419:


//--------------------- .text._ZN7cutlass13device_kernelIN5flash19enable_sm80_to_sm89INS1_16FlashAttnBwdSm80INS1_25CollectiveMainloopBwdSm80ILi2ELi1EN4cute5tupleIJNS5_1CILi64EEENS7_ILi80EEENS7_ILi192EEEEEENS_6half_tEfNS_4arch4Sm80ELb1ELb0ELb1ELb0ELb0ELb0ELb1ELb0ELi2ELi4ELi2ELi2ELb0EEENS1_21CollectiveEpilogueBwdISB_SC_SE_Li256ELb0ELb1ELi4EEENS1_25SingleTileBwdLPTSchedulerILb0ELi80ELb0EEEEEEEEEvNT_6ParamsE --------------------------
	.section	.text._ZN7cutlass13device_kernelIN5flash19enable_sm80_to_sm89INS1_16FlashAttnBwdSm80INS1_25CollectiveMainloopBwdSm80ILi2ELi1EN4cute5tupleIJNS5_1CILi64EEENS7_ILi80EEENS7_ILi192EEEEEENS_6half_tEfNS_4arch4Sm80ELb1ELb0ELb1ELb0ELb0ELb0ELb1ELb0ELi2ELi4ELi2ELi2ELb0EEENS1_21CollectiveEpilogueBwdISB_SC_SE_Li256ELb0ELb1ELi4EEENS1_25SingleTileBwdLPTSchedulerILb0ELi80ELb0EEEEEEEEEvNT_6ParamsE,"ax",@progbits
	.sectioninfo	@"SHI_REGISTERS=255"
	.align	128
.text._ZN7cutlass13device_kernelIN5flash19enable_sm80_to_sm89INS1_16FlashAttnBwdSm80INS1_25CollectiveMainloopBwdSm80ILi2ELi1EN4cute5tupleIJNS5_1CILi64EEENS7_ILi80EEENS7_ILi192EEEEEENS_6half_tEfNS_4arch4Sm80ELb1ELb0ELb1ELb0ELb0ELb0ELb1ELb0ELi2ELi4ELi2ELi2ELb0EEENS1_21CollectiveEpilogueBwdISB_SC_SE_Li256ELb0ELb1ELi4EEENS1_25SingleTileBwdLPTSchedulerILb0ELi80ELb0EEEEEEEEEvNT_6ParamsE:
        .type           _ZN7cutlass13device_kernelIN5flash19enable_sm80_to_sm89INS1_16FlashAttnBwdSm80INS1_25CollectiveMainloopBwdSm80ILi2ELi1EN4cute5tupleIJNS5_1CILi64EEENS7_ILi80EEENS7_ILi192EEEEEENS_6half_tEfNS_4arch4Sm80ELb1ELb0ELb1ELb0ELb0ELb0ELb1ELb0ELi2ELi4ELi2ELi2ELb0EEENS1_21CollectiveEpilogueBwdISB_SC_SE_Li256ELb0ELb1ELi4EEENS1_25SingleTileBwdLPTSchedulerILb0ELi80ELb0EEEEEEEEEvNT_6ParamsE,@function
        .size           _ZN7cutlass13device_kernelIN5flash19enable_sm80_to_sm89INS1_16FlashAttnBwdSm80INS1_25CollectiveMainloopBwdSm80ILi2ELi1EN4cute5tupleIJNS5_1CILi64EEENS7_ILi80EEENS7_ILi192EEEEEENS_6half_tEfNS_4arch4Sm80ELb1ELb0ELb1ELb0ELb0ELb0ELb1ELb0ELi2ELi4ELi2ELi2ELb0EEENS1_21CollectiveEpilogueBwdISB_SC_SE_Li256ELb0ELb1ELi4EEENS1_25SingleTileBwdLPTSchedulerILb0ELi80ELb0EEEEEEEEEvNT_6ParamsE,(.L_x_1421 - _ZN7cutlass13device_kernelIN5flash19enable_sm80_to_sm89INS1_16FlashAttnBwdSm80INS1_25CollectiveMainloopBwdSm80ILi2ELi1EN4cute5tupleIJNS5_1CILi64EEENS7_ILi80EEENS7_ILi192EEEEEENS_6half_tEfNS_4arch4Sm80ELb1ELb0ELb1ELb0ELb0ELb0ELb1ELb0ELi2ELi4ELi2ELi2ELb0EEENS1_21CollectiveEpilogueBwdISB_SC_SE_Li256ELb0ELb1ELi4EEENS1_25SingleTileBwdLPTSchedulerILb0ELi80ELb0EEEEEEEEEvNT_6ParamsE)
        .other          _ZN7cutlass13device_kernelIN5flash19enable_sm80_to_sm89INS1_16FlashAttnBwdSm80INS1_25CollectiveMainloopBwdSm80ILi2ELi1EN4cute5tupleIJNS5_1CILi64EEENS7_ILi80EEENS7_ILi192EEEEEENS_6half_tEfNS_4arch4Sm80ELb1ELb0ELb1ELb0ELb0ELb0ELb1ELb0ELi2ELi4ELi2ELi2ELb0EEENS1_21CollectiveEpilogueBwdISB_SC_SE_Li256ELb0ELb1ELi4EEENS1_25SingleTileBwdLPTSchedulerILb0ELi80ELb0EEEEEEEEEvNT_6ParamsE,@"STO_CUDA_ENTRY STV_DEFAULT"
_ZN7cutlass13device_kernelIN5flash19enable_sm80_to_sm89INS1_16FlashAttnBwdSm80INS1_25CollectiveMainloopBwdSm80ILi2ELi1EN4cute5tupleIJNS5_1CILi64EEENS7_ILi80EEENS7_ILi192EEEEEENS_6half_tEfNS_4arch4Sm80ELb1ELb0ELb1ELb0ELb0ELb0ELb1ELb0ELi2ELi4ELi2ELi2ELb0EEENS1_21CollectiveEpilogueBwdISB_SC_SE_Li256ELb0ELb1ELi4EEENS1_25SingleTileBwdLPTSchedulerILb0ELi80ELb0EEEEEEEEEvNT_6ParamsE:
[----:B------:R-:W-:Y:S02]  /*0000*/  MOV R1, c[0x0][0x28] ;  /* 0x00000a0000017a02 */ /* 0x000fe40000000f00 */
[----:B------:R-:W1:Y:S04]  /*0010*/  S2R R226, SR_TID.X ;  /* 0x0000000000e27919 */ /* 0x000e680000002100 */
[----:B------:R-:W2:Y:S01]  /*0020*/  S2R R3, SR_CTAID.X ;  /* 0x0000000000037919 */ /* 0x000ea20000002500 */
[----:B-1----:R-:W-:-:S06]  /*0030*/  SHF.R.U32.HI R0, RZ, 0x5, R226 ;  /* 0x00000005ff007819 */ /* 0x002fcc00000116e2 */
[----:B------:R-:W1:Y:S02]  /*0040*/  SHFL.IDX PT, R0, R0, RZ, 0x1f ;  /* 0x00001fff00007589 */ /* 0x000e6400000e0000 */
[----:B-1----:R-:W-:-:S13]  /*0050*/  ISETP.NE.AND P0, PT, R0, RZ, PT ;  /* 0x000000ff0000720c */ /* 0x002fda0003f05270 */
[----:B------:R-:W-:Y:S05]  /*0060*/  @!P0 BRA `(.L_x_1098) ;  /* 0x0000020000008947 */ /* 0x000fea0003800000 */
[----:B--2---:R-:W-:Y:S01]  /*0070*/  IMAD.MOV.U32 R0, RZ, RZ, c[0x0][0x3b8] ;  /* 0x0000ee00ff007624 */ /* 0x004fe200078e00ff */
[----:B------:R-:W-:-:S04]  /*0080*/  MOV R2, R3 ;  /* 0x0000000300027202 */ /* 0x000fc80000000f00 */
[----:B------:R-:W-:-:S13]  /*0090*/  ISETP.NE.AND P0, PT, R0, 0x1, PT ;  /* 0x000000010000780c */ /* 0x000fda0003f05270 */
[----:B------:R-:W-:-:S05]  /*00a0*/  @P0 IMAD.HI.U32 R0, R3, c[0x0][0x3bc], RZ ;  /* 0x0000ef0003000a27 */ /* 0x000fca00078e00ff */
[----:B------:R-:W-:-:S04]  /*00b0*/  @P0 SHF.R.U32.HI R2, RZ, c[0x0][0x3c0], R0 ;  /* 0x0000f000ff020a19 */ /* 0x000fc80000011600 */
[----:B------:R-:W-:Y:S01]  /*00c0*/  ISETP.GE.AND P0, PT, R2, c[0x0][0x3d0], PT ;  /* 0x0000f40002007a0c */ /* 0x000fe20003f06270 */
[----:B------:R-:W-:-:S04]  /*00d0*/  IMAD.MOV R0, RZ, RZ, -R2 ;  /* 0x000000ffff007224 */ /* 0x000fc800078e0a02 */
[----:B------:R-:W-:-:S08]  /*00e0*/  IMAD R0, R0, c[0x0][0x3b8], R3 ;  /* 0x0000ee0000007a24 */ /* 0x000fd000078e0203 */
[----:B------:R-:W-:Y:S05]  /*00f0*/  @!P0 BRA `(.L_x_1099) ;  /* 0x0000007000008947 */ /* 0x000fea0003800000 */
[----:B------:R-:W-:Y:S02]  /*0100*/  MOV R3, c[0x0][0x3c4] ;  /* 0x0000f10000037a02 */ /* 0x000fe40000000f00 */
[----:B------:R-:W-:Y:S02]  /*0110*/  MOV R245, R0 ;  /* 0x0000000000f57202 */ /* 0x000fe40000000f00 */
[----:B------:R-:W-:-:S13]  /*0120*/  ISETP.NE.AND P0, PT, R3, 0x1, PT ;  /* 0x000000010300780c */ /* 0x000fda0003f05270 */
[----:B------:R-:W-:-:S05]  /*0130*/  @P0 IMAD.HI.U32 R3, R0, c[0x0][0x3c8], RZ ;  /* 0x0000f20000030a27 */ /* 0x000fca00078e00ff */
[----:B------:R-:W-:-:S05]  /*0140*/  @P0 SHF.R.U32.HI R245, RZ, c[0x0][0x3cc], R3 ;  /* 0x0000f300fff50a19 */ /* 0x000fca0000011603 */
[----:B------:R-:W-:Y:S01]  /*0150*/  IMAD R3, R245, c[0x0][0x3c4], RZ ;  /* 0x0000f100f5037a24 */ /* 0x000fe200078e02ff */
[----:B------:R-:W-:Y:S05]  /*0160*/  BRA `(.L_x_1100) ;  /* 0x0000006000007947 */ /* 0x000fea0003800000 */
.L_x_1099:
[----:B------:R-:W-:Y:S02]  /*0170*/  MOV R3, c[0x0][0x3ac] ;  /* 0x0000eb0000037a02 */ /* 0x000fe40000000f00 */
[----:B------:R-:W-:Y:S02]  /*0180*/  MOV R245, R0 ;  /* 0x0000000000f57202 */ /* 0x000fe40000000f00 */
[----:B------:R-:W-:-:S13]  /*0190*/  ISETP.NE.AND P0, PT, R3, 0x1, PT ;  /* 0x000000010300780c */ /* 0x000fda0003f05270 */
[----:B------:R-:W-:-:S05]  /*01a0*/  @P0 IMAD.HI.U32 R3, R0, c[0x0][0x3b0], RZ ;  /* 0x0000ec0000030a27 */ /* 0x000fca00078e00ff */
[----:B------:R-:W-:-:S05]  /*01b0*/  @P0 SHF.R.U32.HI R245, RZ, c[0x0][0x3b4], R3 ;  /* 0x0000ed00fff50a19 */ /* 0x000fca0000011603 */
[----:B------:R-:W-:-:S03]  /*01c0*/  IMAD R3, R245, c[0x0][0x3ac], RZ ;  /* 0x0000eb00f5037a24 */ /* 0x000fc600078e02ff */
.L_x_1100:
[----:B------:R-:W-:Y:S02]  /*01d0*/  MOV R4, c[0x0][0x3a0] ;  /* 0x0000e80000047a02 */ /* 0x000fe40000000f00 */
[----:B------:R-:W-:Y:S02]  /*01e0*/  IADD3 R0, R0, -R3, RZ ;  /* 0x8000000300007210 */ /* 0x000fe40007ffe0ff */
[----:B------:R-:W-:-:S03]  /*01f0*/  ISETP.NE.AND P0, PT, R4, 0x1, PT ;  /* 0x000000010400780c */ /* 0x000fc60003f05270 */
[----:B------:R-:W-:-:S05]  /*0200*/  IMAD R0, R2, c[0x0][0x3ac], R0 ;  /* 0x0000eb0002007a24 */ /* 0x000fca00078e0200 */
[----:B------:R-:W-:-:S05]  /*0210*/  MOV R229, R0 ;  /* 0x0000000000e57202 */ /* 0x000fca0000000f00 */
[----:B------:R-:W-:-:S05]  /*0220*/  @P0 IMAD.HI.U32 R2, R0, c[0x0][0x3a4], RZ ;  /* 0x0000e90000020a27 */ /* 0x000fca00078e00ff */
[----:B------:R-:W-:-:S04]  /*0230*/  @P0 SHF.R.U32.HI R229, RZ, c[0x0][0x3a8], R2 ;  /* 0x0000ea00ffe50a19 */ /* 0x000fc80000011602 */
[----:B------:R-:W-:-:S05]  /*0240*/  IADD3 R2, -R229, RZ, RZ ;  /* 0x000000ffe5027210 */ /* 0x000fca0007ffe1ff */
[----:B------:R-:W-:Y:S01]  /*0250*/  IMAD R230, R2, c[0x0][0x3a0], R0 ;  /* 0x0000e80002e67a24 */ /* 0x000fe200078e0200 */
[----:B------:R-:W-:Y:S05]  /*0260*/  BRA `(.L_x_1101) ;  /* 0x000001f000007947 */ /* 0x000fea0003800000 */
.L_x_1098:
        /* <DEDUP_REMOVED lines=16> */
.L_x_1102:
[----:B------:R-:W-:Y:S02]  /*0370*/  MOV R3, c[0x0][0x3ac] ;  /* 0x0000eb0000037a02 */ /* 0x000fe40000000f00 */
[----:B------:R-:W-:Y:S02]  /*0380*/  MOV R245, R0 ;  /* 0x0000000000f57202 */ /* 0x000fe40000000f00 */
[----:B------:R-:W-:-:S13]  /*0390*/  ISETP.NE.AND P0, PT, R3, 0x1, PT ;  /* 0x000000010300780c */ /* 0x000fda0003f05270 */
[----:B------:R-:W-:-:S05]  /*03a0*/  @P0 IMAD.HI.U32 R3, R0, c[0x0][0x3b0], RZ ;  /* 0x0000ec0000030a27 */ /* 0x000fca00078e00ff */
[----:B------:R-:W-:-:S05]  /*03b0*/  @P0 SHF.R.U32.HI R245, RZ, c[0x0][0x3b4], R3 ;  /* 0x0000ed00fff50a19 */ /* 0x000fca0000011603 */
[----:B------:R-:W-:-:S03]  /*03c0*/  IMAD R3, R245, c[0x0][0x3ac], RZ ;  /* 0x0000eb00f5037a24 */ /* 0x000fc600078e02ff */
.L_x_1103:
        /* <DEDUP_REMOVED lines=8> */
[----:B------:R-:W-:Y:S02]  /*0450*/  IMAD R230, R2, c[0x0][0x3a0], R0 ;  /* 0x0000e80002e67a24 */ /* 0x000fe400078e0200 */
.L_x_1101:
[----:B------:R-:W-:-:S13]  /*0460*/  ISETP.GE.AND P0, PT, R229, RZ, PT ;  /* 0x000000ffe500720c */ /* 0x000fda0003f06270 */
[----:B------:R-:W-:Y:S05]  /*0470*/  @!P0 EXIT ;  /* 0x000000000000894d */ /* 0x000fea0003800000 */
[----:B------:R-:W-:Y:S01]  /*0480*/  IMAD.MOV.U32 R3, RZ, RZ, c[0x0][0x168] ;  /* 0x00005a00ff037624 */ /* 0x000fe200078e00ff */
[----:B------:R-:W-:Y:S01]  /*0490*/  ULDC.64 UR4, c[0x0][0x118] ;  /* 0x0000460000047ab9 */ /* 0x000fe20000000a00 */
[----:B------:R-:W-:Y:S01]  /*04a0*/  PLOP3.LUT P1, PT, PT, PT, PT, 0x80, 0x0 ;  /* 0x000000000000781c */ /* 0x000fe20003f2f070 */
[----:B------:R-:W-:Y:S01]  /*04b0*/  CS2R R170, SRZ ;  /* 0x0000000000aa7805 */ /* 0x000fe2000001ff00 */
[----:B------:R-:W-:Y:S01]  /*04c0*/  IMAD R0, R245, 0x50, R3 ;  /* 0x00000050f5007824 */ /* 0x000fe200078e0203 */
[----:B------:R-:W-:Y:S01]  /*04d0*/  IADD3 R3, R3, 0x3f, RZ ;  /* 0x0000003f03037810 */ /* 0x000fe20007ffe0ff */
[----:B------:R-:W-:Y:S01]  /*04e0*/  CS2R R168, SRZ ;  /* 0x0000000000a87805 */ /* 0x000fe2000001ff00 */
[----:B------:R-:W-:Y:S01]  /*04f0*/  CS2R R166, SRZ ;  /* 0x0000000000a67805 */ /* 0x000fe2000001ff00 */
[----:B------:R-:W-:Y:S01]  /*0500*/  CS2R R164, SRZ ;  /* 0x0000000000a47805 */ /* 0x000fe2000001ff00 */
[----:B------:R-:W-:Y:S01]  /*0510*/  IADD3 R0, R0, -c[0x0][0x198], RZ ;  /* 0x8000660000007a10 */ /* 0x000fe20007ffe0ff */
[----:B------:R-:W-:Y:S01]  /*0520*/  CS2R R162, SRZ ;  /* 0x0000000000a27805 */ /* 0x000fe2000001ff00 */
[----:B------:R-:W-:Y:S01]  /*0530*/  SHF.R.S32.HI R4, RZ, 0x1f, R3 ;  /* 0x0000001fff047819 */ /* 0x000fe20000011403 */
[----:B------:R-:W-:Y:S01]  /*0540*/  CS2R R160, SRZ ;  /* 0x0000000000a07805 */ /* 0x000fe2000001ff00 */
[----:B------:R-:W-:Y:S01]  /*0550*/  IADD3 R0, R0, -c[0x0][0x2a4], RZ ;  /* 0x8000a90000007a10 */ /* 0x000fe20007ffe0ff */
[----:B------:R-:W-:Y:S01]  /*0560*/  CS2R R150, SRZ ;  /* 0x0000000000967805 */ /* 0x000fe2000001ff00 */
[----:B------:R-:W-:Y:S01]  /*0570*/  LEA.HI R3, R4, R3, RZ, 0x6 ;  /* 0x0000000304037211 */ /* 0x000fe200078f30ff */
[----:B------:R-:W-:Y:S01]  /*0580*/  CS2R R148, SRZ ;  /* 0x0000000000947805 */ /* 0x000fe2000001ff00 */
[----:B------:R-:W-:Y:S01]  /*0590*/  SHF.R.S32.HI R2, RZ, 0x1f, R0 ;  /* 0x0000001fff027819 */ /* 0x000fe20000011400 */
[----:B------:R-:W-:Y:S01]  /*05a0*/  CS2R R154, SRZ ;  /* 0x00000000009a7805 */ /* 0x000fe2000001ff00 */
[----:B------:R-:W-:Y:S01]  /*05b0*/  SHF.R.S32.HI R244, RZ, 0x6, R3 ;  /* 0x00000006fff47819 */ /* 0x000fe20000011403 */
[----:B------:R-:W-:Y:S01]  /*05c0*/  CS2R R152, SRZ ;  /* 0x0000000000987805 */ /* 0x000fe2000001ff00 */
[----:B------:R-:W-:Y:S01]  /*05d0*/  LEA.HI R2, R2, R0, RZ, 0x6 ;  /* 0x0000000002027211 */ /* 0x000fe200078f30ff */
[----:B------:R-:W-:Y:S01]  /*05e0*/  CS2R R158, SRZ ;  /* 0x00000000009e7805 */ /* 0x000fe2000001ff00 */
[----:B------:R-:W-:Y:S01]  /*05f0*/  CS2R R156, SRZ ;  /* 0x00000000009c7805 */ /* 0x000fe2000001ff00 */
[----:B------:R-:W-:Y:S01]  /*0600*/  CS2R R146, SRZ ;  /* 0x0000000000927805 */ /* 0x000fe2000001ff00 */
[----:B------:R-:W-:Y:S01]  /*0610*/  SHF.R.S32.HI R2, RZ, 0x6, R2 ;  /* 0x00000006ff027819 */ /* 0x000fe20000011402 */
[----:B------:R-:W-:Y:S01]  /*0620*/  CS2R R144, SRZ ;  /* 0x0000000000907805 */ /* 0x000fe2000001ff00 */
[----:B------:R-:W-:Y:S01]  /*0630*/  CS2R R142, SRZ ;  /* 0x00000000008e7805 */ /* 0x000fe2000001ff00 */
[----:B------:R-:W-:Y:S01]  /*0640*/  CS2R R140, SRZ ;  /* 0x00000000008c7805 */ /* 0x000fe2000001ff00 */
[----:B------:R-:W-:Y:S01]  /*0650*/  IMNMX R177, RZ, R2, !PT ;  /* 0x00000002ffb17217 */ /* 0x000fe20007800200 */
[----:B------:R-:W-:Y:S01]  /*0660*/  CS2R R138, SRZ ;  /* 0x00000000008a7805 */ /* 0x000fe2000001ff00 */
[----:B------:R-:W-:Y:S01]  /*0670*/  CS2R R136, SRZ ;  /* 0x0000000000887805 */ /* 0x000fe2000001ff00 */
[----:B------:R-:W-:Y:S01]  /*0680*/  CS2R R126, SRZ ;  /* 0x00000000007e7805 */ /* 0x000fe2000001ff00 */
[----:B------:R-:W-:Y:S01]  /*0690*/  ISETP.GT.AND P0, PT, R244, R177, PT ;  /* 0x000000b1f400720c */ /* 0x000fe20003f04270 */
        /* <DEDUP_REMOVED lines=44> */
[----:B------:R-:W-:Y:S01]  /*0960*/  IMAD.MOV.U32 R27, RZ, RZ, 0x5 ;  /* 0x00000005ff1b7424 */ /* 0x000fe200078e00ff */
[----:B------:R-:W-:Y:S01]  /*0970*/  SHF.R.S32.HI R25, RZ, 0x1f, R229 ;  /* 0x0000001fff197819 */ /* 0x000fe200000114e5 */
[----:B------:R-:W-:Y:S01]  /*0980*/  IMAD.MOV.U32 R18, RZ, RZ, c[0x0][0x178] ;  /* 0x00005e00ff127624 */ /* 0x000fe200078e00ff */
[----:B------:R-:W-:Y:S01]  /*0990*/  ISETP.NE.AND P0, PT, R0, 0x1, PT ;  /* 0x000000010000780c */ /* 0x000fe20003f05270 */
[--C-:B------:R-:W-:Y:S01]  /*09a0*/  IMAD.MOV.U32 R0, RZ, RZ, R230.reuse ;  /* 0x000000ffff007224 */ /* 0x100fe200078e00e6 */
[-C--:B------:R-:W-:Y:S01]  /*09b0*/  LEA.HI R23, R26, R226.reuse, RZ, 0x3 ;  /* 0x000000e21a177211 */ /* 0x080fe200078f18ff */
[C---:B------:R-:W-:Y:S01]  /*09c0*/  IMAD R7, R25.reuse, c[0x0][0x1e8], RZ ;  /* 0x00007a0019077a24 */ /* 0x040fe200078e02ff */
[----:B------:R-:W-:Y:S01]  /*09d0*/  SHF.R.S32.HI R17, RZ, 0x1f, R230 ;  /* 0x0000001fff117819 */ /* 0x000fe200000114e6 */
[----:B------:R-:W-:Y:S01]  /*09e0*/  IMAD R8, R25, c[0x0][0x1b8], RZ ;  /* 0x00006e0019087a24 */ /* 0x000fe200078e02ff */
[----:B------:R-:W-:Y:S01]  /*09f0*/  LOP3.LUT R3, R23, 0xfffffff8, RZ, 0xc0, !PT ;  /* 0xfffffff817037812 */ /* 0x000fe200078ec0ff */
[----:B------:R-:W-:Y:S01]  /*0a00*/  IMAD.MOV.U32 R28, RZ, RZ, 0x6 ;  /* 0x00000006ff1c7424 */ /* 0x000fe200078e00ff */
[----:B------:R-:W-:Y:S01]  /*0a10*/  SHF.R.S32.HI R234, RZ, 0x3, R23 ;  /* 0x00000003ffea7819 */ /* 0x000fe20000011417 */
[----:B------:R-:W-:Y:S01]  /*0a20*/  IMAD R8, R229, c[0x0][0x1bc], R8 ;  /* 0x00006f00e5087a24 */ /* 0x000fe200078e0208 */
[----:B------:R-:W-:Y:S01]  /*0a30*/  SHF.L.U64.HI R30, R18, R27, c[0x0][0x17c] ;  /* 0x00005f00121e7619 */ /* 0x000fe2000001021b */
[----:B------:R-:W-:Y:S01]  /*0a40*/  IMAD.IADD R20, R226, 0x1, -R3 ;  /* 0x00000001e2147824 */ /* 0x000fe200078e0a03 */
[----:B------:R-:W-:Y:S01]  /*0a50*/  SHF.R.S32.HI R235, RZ, 0x1f, R234 ;  /* 0x0000001fffeb7819 */ /* 0x000fe200000114ea */
[----:B------:R-:W-:Y:S01]  /*0a60*/  @P0 IMAD.HI.U32 R2, R230, c[0x0][0x24c], RZ ;  /* 0x00009300e6020a27 */ /* 0x000fe200078e00ff */
[----:B------:R-:W-:Y:S01]  /*0a70*/  CS2R R170, SRZ ;  /* 0x0000000000aa7805 */ /* 0x000fe2000001ff00 */
[----:B------:R-:W-:Y:S01]  /*0a80*/  CS2R R168, SRZ ;  /* 0x0000000000a87805 */ /* 0x000fe2000001ff00 */
[----:B------:R-:W-:Y:S01]  /*0a90*/  CS2R R166, SRZ ;  /* 0x0000000000a67805 */ /* 0x000fe2000001ff00 */
[----:B------:R-:W-:Y:S01]  /*0aa0*/  IMAD.SHL.U32 R12, R20, 0x8, RZ ;  /* 0x00000008140c7824 */ /* 0x000fe200078e00ff */
[----:B------:R-:W-:Y:S01]  /*0ab0*/  @P0 SHF.R.U32.HI R0, RZ, c[0x0][0x250], R2 ;  /* 0x00009400ff000a19 */ /* 0x000fe20000011602 */
[----:B------:R-:W-:Y:S01]  /*0ac0*/  IMAD.WIDE R10, R245, 0x50, R234 ;  /* 0x00000050f50a7825 */ /* 0x000fe200078e02ea */
[----:B------:R-:W-:Y:S01]  /*0ad0*/  CS2R R164, SRZ ;  /* 0x0000000000a47805 */ /* 0x000fe2000001ff00 */
[----:B------:R-:W-:Y:S01]  /*0ae0*/  CS2R R162, SRZ ;  /* 0x0000000000a27805 */ /* 0x000fe2000001ff00 */
[----:B------:R-:W-:Y:S01]  /*0af0*/  SHF.R.S32.HI R2, RZ, 0x1f, R0 ;  /* 0x0000001fff027819 */ /* 0x000fe20000011400 */
[----:B------:R-:W-:Y:S01]  /*0b00*/  IMAD R15, R11, c[0x0][0x1d8], RZ ;  /* 0x000076000b0f7a24 */ /* 0x000fe200078e02ff */
[--C-:B------:R-:W-:Y:S01]  /*0b10*/  SHF.R.S32.HI R13, RZ, 0x1f, R12.reuse ;  /* 0x0000001fff0d7819 */ /* 0x100fe2000001140c */
[----:B------:R-:W-:Y:S01]  /*0b20*/  IMAD.SHL.U32 R19, R18, 0x40, RZ ;  /* 0x0000004012137824 */ /* 0x000fe200078e00ff */
[----:B------:R-:W-:Y:S01]  /*0b30*/  ISETP.GE.AND P2, PT, R12, c[0x0][0x1cc], PT ;  /* 0x000073000c007a0c */ /* 0x000fe20003f46270 */
[----:B------:R-:W-:Y:S01]  /*0b40*/  IMAD R3, R2, c[0x0][0x1e0], RZ ;  /* 0x0000780002037a24 */ /* 0x000fe200078e02ff */
[----:B------:R-:W-:Y:S01]  /*0b50*/  IADD3 R21, R12, 0x40, RZ ;  /* 0x000000400c157810 */ /* 0x000fe20007ffe0ff */
[----:B------:R-:W-:Y:S01]  /*0b60*/  IMAD.WIDE.U32 R4, R0, c[0x0][0x1e0], R12 ;  /* 0x0000780000047a25 */ /* 0x000fe200078e000c */
[----:B------:R-:W-:Y:S01]  /*0b70*/  IADD3 R24, R12, 0x80, RZ ;  /* 0x000000800c187810 */ /* 0x000fe20007ffe0ff */
[----:B------:R-:W-:Y:S01]  /*0b80*/  CS2R R160, SRZ ;  /* 0x0000000000a07805 */ /* 0x000fe2000001ff00 */
[----:B------:R-:W-:Y:S01]  /*0b90*/  ISETP.GE.AND P6, PT, R21, c[0x0][0x1cc], PT ;  /* 0x0000730015007a0c */ /* 0x000fe20003fc6270 */
[----:B------:R-:W-:Y:S01]  /*0ba0*/  IMAD R3, R0, c[0x0][0x1e4], R3 ;  /* 0x0000790000037a24 */ /* 0x000fe200078e0203 */
[----:B------:R-:W-:Y:S01]  /*0bb0*/  ISETP.GE.AND P5, PT, R24, c[0x0][0x1cc], PT ;  /* 0x0000730018007a0c */ /* 0x000fe20003fa6270 */
[----:B------:R-:W-:Y:S01]  /*0bc0*/  IMAD R2, R2, c[0x0][0x1b0], RZ ;  /* 0x00006c0002027a24 */ /* 0x000fe200078e02ff */
[----:B------:R-:W-:Y:S01]  /*0bd0*/  CS2R R158, SRZ ;  /* 0x00000000009e7805 */ /* 0x000fe2000001ff00 */
[----:B------:R-:W-:Y:S01]  /*0be0*/  IMAD.IADD R5, R5, 0x1, R3 ;  /* 0x0000000105057824 */ /* 0x000fe200078e0203 */
[----:B------:R-:W-:Y:S01]  /*0bf0*/  CS2R R156, SRZ ;  /* 0x00000000009c7805 */ /* 0x000fe2000001ff00 */
[C---:B------:R-:W-:Y:S01]  /*0c00*/  IMAD R6, R0.reuse, c[0x0][0x1b4], R2 ;  /* 0x00006d0000067a24 */ /* 0x040fe200078e0202 */
[----:B------:R-:W-:Y:S01]  /*0c10*/  CS2R R154, SRZ ;  /* 0x00000000009a7805 */ /* 0x000fe2000001ff00 */
[----:B------:R-:W-:Y:S01]  /*0c20*/  IMAD.WIDE.U32 R2, R0, c[0x0][0x1b0], R12 ;  /* 0x00006c0000027a25 */ /* 0x000fe200078e000c */
        /* <DEDUP_REMOVED lines=11> */
[----:B------:R-:W-:Y:S01]  /*0ce0*/  IMAD.SHL.U32 R0, R234, 0x40, RZ ;  /* 0x00000040ea007824 */ /* 0x000fe200078e00ff */
[----:B------:R-:W-:Y:S01]  /*0cf0*/  CS2R R136, SRZ ;  /* 0x0000000000887805 */ /* 0x000fe2000001ff00 */
[----:B------:R-:W-:Y:S01]  /*0d00*/  IMAD.IADD R3, R3, 0x1, R6 ;  /* 0x0000000103037824 */ /* 0x000fe200078e0206 */
[----:B------:R-:W-:Y:S01]  /*0d10*/  CS2R R134, SRZ ;  /* 0x0000000000867805 */ /* 0x000fe2000001ff00 */
[----:B------:R-:W-:Y:S01]  /*0d20*/  IMAD R15, R10, c[0x0][0x1dc], R15 ;  /* 0x000077000a0f7a24 */ /* 0x000fe200078e020f */
[----:B------:R-:W-:Y:S01]  /*0d30*/  LOP3.LUT R0, R0, 0x1c0, RZ, 0xc0, !PT ;  /* 0x000001c000007812 */ /* 0x000fe200078ec0ff */
[----:B------:R-:W-:Y:S01]  /*0d40*/  IMAD.WIDE.U32 R6, R229, c[0x0][0x1b8], R2 ;  /* 0x00006e00e5067a25 */ /* 0x000fe200078e0002 */
[----:B------:R-:W-:Y:S01]  /*0d50*/  CS2R R132, SRZ ;  /* 0x0000000000847805 */ /* 0x000fe2000001ff00 */
[----:B------:R-:W-:Y:S01]  /*0d60*/  CS2R R130, SRZ ;  /* 0x0000000000827805 */ /* 0x000fe2000001ff00 */
[----:B------:R-:W-:Y:S01]  /*0d70*/  LOP3.LUT R14, R0, 0x38, R12, 0xf8, !PT ;  /* 0x00000038000e7812 */ /* 0x000fe200078ef80c */
[----:B------:R-:W-:Y:S01]  /*0d80*/  IMAD.WIDE.U32 R2, R10, c[0x0][0x1d8], R4 ;  /* 0x000076000a027a25 */ /* 0x000fe200078e0004 */
[----:B------:R-:W-:Y:S01]  /*0d90*/  SHF.R.U32.HI R5, RZ, 0x3, R0 ;  /* 0x00000003ff057819 */ /* 0x000fe20000011600 */
[----:B------:R-:W-:Y:S01]  /*0da0*/  CS2R R128, SRZ ;  /* 0x0000000000807805 */ /* 0x000fe2000001ff00 */
[----:B------:R-:W-:Y:S01]  /*0db0*/  CS2R R126, SRZ ;  /* 0x00000000007e7805 */ /* 0x000fe2000001ff00 */
[----:B------:R-:W-:Y:S01]  /*0dc0*/  IMAD.IADD R0, R3, 0x1, R15 ;  /* 0x0000000103007824 */ /* 0x000fe200078e020f */
[----:B------:R-:W-:Y:S01]  /*0dd0*/  LEA R4, P0, R2, c[0x0][0x1c0], 0x1 ;  /* 0x0000700002047a11 */ /* 0x000fe200078008ff */
[----:B------:R-:W-:Y:S01]  /*0de0*/  IMAD.MOV.U32 R15, RZ, RZ, c[0x0][0x1d8] ;  /* 0x00007600ff0f7624 */ /* 0x000fe200078e00ff */
[----:B------:R-:W-:Y:S01]  /*0df0*/  LOP3.LUT R14, R14, R5, RZ, 0x3c, !PT ;  /* 0x000000050e0e7212 */ /* 0x000fe200078e3cff */
[----:B------:R-:W-:Y:S01]  /*0e00*/  IMAD.MOV.U32 R3, RZ, RZ, c[0x0][0x1dc] ;  /* 0x00007700ff037624 */ /* 0x000fe200078e00ff */
[----:B------:R-:W-:Y:S01]  /*0e10*/  LEA.HI.X R5, R2, c[0x0][0x1c4], R0, 0x1, P0 ;  /* 0x0000710002057a11 */ /* 0x000fe200000f0c00 */
[----:B------:R-:W-:Y:S01]  /*0e20*/  IMAD.IADD R9, R7, 0x1, R8 ;  /* 0x0000000107097824 */ /* 0x000fe200078e0208 */
[----:B------:R-:W-:Y:S01]  /*0e30*/  IADD3 R0, -R234, c[0x0][0x198], RZ ;  /* 0x00006600ea007a10 */ /* 0x000fe20007ffe1ff */
[----:B------:R-:W-:Y:S01]  /*0e40*/  IMAD.MOV.U32 R8, RZ, RZ, R6 ;  /* 0x000000ffff087224 */ /* 0x000fe200078e0006 */
[----:B------:R-:W-:Y:S01]  /*0e50*/  LEA.HI R2, R26, R226, RZ, 0x6 ;  /* 0x000000e21a027211 */ /* 0x000fe200078f30ff */
[----:B------:R-:W-:Y:S01]  /*0e60*/  IMAD.SHL.U32 R16, R15, 0x20, RZ ;  /* 0x000000200f107824 */ /* 0x000fe200078e00ff */
[----:B------:R-:W-:Y:S01]  /*0e70*/  ISETP.GT.AND P0, PT, R226, 0x7f, PT ;  /* 0x0000007fe200780c */ /* 0x000fe20003f04270 */
[----:B------:R-:W-:Y:S01]  /*0e80*/  IMAD R0, R245, -0x50, R0 ;  /* 0xffffffb0f5007824 */ /* 0x000fe200078e0200 */
[----:B------:R-:W-:Y:S01]  /*0e90*/  SHF.R.S32.HI R22, RZ, 0x6, R2 ;  /* 0x00000006ff167819 */ /* 0x000fe20000011402 */
[----:B------:R-:W-:Y:S01]  /*0ea0*/  IMAD R7, R11, c[0x0][0x1a8], RZ ;  /* 0x00006a000b077a24 */ /* 0x000fe200078e02ff */
[C---:B------:R-:W-:Y:S01]  /*0eb0*/  LEA R2, P3, R15.reuse, R4, 0x6 ;  /* 0x000000040f027211 */ /* 0x040fe200078630ff */
[----:B------:R-:W-:Y:S01]  /*0ec0*/  IMAD.WIDE.U32 R8, R10, c[0x0][0x1a8], R8 ;  /* 0x00006a000a087a25 */ /* 0x000fe200078e0008 */
[C---:B------:R-:W-:Y:S01]  /*0ed0*/  ISETP.LT.OR P1, PT, R0.reuse, 0x1, P2 ;  /* 0x000000010000780c */ /* 0x040fe20001721670 */
[----:B------:R-:W-:Y:S01]  /*0ee0*/  CS2R R124, SRZ ;  /* 0x00000000007c7805 */ /* 0x000fe2000001ff00 */
[----:B------:R-:W-:Y:S01]  /*0ef0*/  ISETP.LT.OR P4, PT, R0, 0x1, P6 ;  /* 0x000000010000780c */ /* 0x000fe20003781670 */
[----:B------:R-:W-:Y:S01]  /*0f00*/  IMAD R6, R22, 0x200, R14 ;  /* 0x0000020016067824 */ /* 0x000fe200078e020e */
[----:B------:R-:W-:Y:S01]  /*0f10*/  LEA.HI.X R3, R15, R5, R3, 0x6, P3 ;  /* 0x000000050f037211 */ /* 0x000fe200018f3403 */
[----:B------:R-:W-:Y:S01]  /*0f20*/  IMAD R14, R10, c[0x0][0x1ac], R7 ;  /* 0x00006b000a0e7a24 */ /* 0x000fe200078e0207 */
[----:B------:R-:W-:Y:S01]  /*0f30*/  ISETP.LT.OR P3, PT, R0, 0x1, P5 ;  /* 0x000000010000780c */ /* 0x000fe20002f61670 */
[----:B------:R-:W-:Y:S01]  /*0f40*/  IMAD.SHL.U32 R224, R6, 0x2, RZ ;  /* 0x0000000206e07824 */ /* 0x000fe200078e00ff */
[----:B------:R-:W-:Y:S01]  /*0f50*/  ISETP.LT.OR P2, PT, R0, 0x21, P2 ;  /* 0x000000210000780c */ /* 0x000fe20001741670 */
[----:B------:R-:W-:Y:S01]  /*0f60*/  IMAD R10, R235, c[0x0][0x178], RZ ;  /* 0x00005e00eb0a7a24 */ /* 0x000fe200078e02ff */
[----:B------:R-:W-:Y:S01]  /*0f70*/  SHF.L.U64.HI R15, R15, R27, c[0x0][0x1dc] ;  /* 0x000077000f0f7619 */ /* 0x000fe2000001021b */
[----:B------:R-:W-:Y:S01]  /*0f80*/  IMAD.SHL.U32 R29, R18, 0x20, RZ ;  /* 0x00000020121d7824 */ /* 0x000fe200078e00ff */
[----:B------:R-:W-:Y:S01]  /*0f90*/  ISETP.LT.OR P5, PT, R0, 0x21, P5 ;  /* 0x000000210000780c */ /* 0x000fe20002fa1670 */
[----:B------:R-:W-:Y:S01]  /*0fa0*/  @!PT LDS RZ, [RZ] ;  /* 0x00000000fffff984 */ /* 0x000fe20000000800 */
[----:B------:R-:W-:Y:S01]  /*0fb0*/  @!PT LDS RZ, [RZ] ;  /* 0x00000000fffff984 */ /* 0x000fe20000000800 */
[----:B------:R-:W-:Y:S01]  /*0fc0*/  @!PT LDS RZ, [RZ] ;  /* 0x00000000fffff984 */ /* 0x000fe20000000800 */
[----:B------:R1:W-:Y:S01]  /*0fd0*/  LDGSTS.E.BYPASS.LTC128B.128 [R224+0x7880], [R4.64], !P1 ;  /* 0x0788000004e07fae */ /* 0x0003e2000c901d44 */
[C---:B------:R-:W-:Y:S01]  /*0fe0*/  @!P0 LEA R6, P1, R16.reuse, R2, 0x1 ;  /* 0x0000000210068211 */ /* 0x040fe200078208ff */
[----:B------:R-:W-:Y:S01]  /*0ff0*/  IMAD.MOV.U32 R218, RZ, RZ, 0x10 ;  /* 0x00000010ffda7424 */ /* 0x000fe200078e00ff */
[----:B------:R-:W-:Y:S01]  /*1000*/  CS2R R122, SRZ ;  /* 0x00000000007a7805 */ /* 0x000fe2000001ff00 */
[----:B------:R1:W-:Y:S01]  /*1010*/  LDGSTS.E.BYPASS.LTC128B.128 [R224+0xa080], [R4.64+0x80], !P4 ;  /* 0x0a08008004e07fae */ /* 0x0003e2000e101d44 */
[----:B------:R-:W-:Y:S01]  /*1020*/  @!P0 LEA.HI.X R7, R16, R3, R15, 0x1, P1 ;  /* 0x0000000310078211 */ /* 0x000fe200008f0c0f */
[----:B------:R-:W-:Y:S01]  /*1030*/  IMAD.MOV.U32 R15, RZ, RZ, c[0x0][0x1a8] ;  /* 0x00006a00ff0f7624 */ /* 0x000fe200078e00ff */
[C---:B------:R-:W-:Y:S01]  /*1040*/  @!P0 ISETP.GE.AND P1, PT, R0.reuse, 0x41, PT ;  /* 0x000000410000880c */ /* 0x040fe20003f26270 */
[----:B------:R1:W-:Y:S01]  /*1050*/  LDGSTS.E.BYPASS.LTC128B.128 [R224+0xc880], [R4.64+0x100], !P3 ;  /* 0x0c88010004e07fae */ /* 0x0003e2000d901d44 */
[C---:B------:R-:W-:Y:S01]  /*1060*/  ISETP.LT.OR P3, PT, R0.reuse, 0x21, P6 ;  /* 0x000000210000780c */ /* 0x040fe20003761670 */
[----:B------:R-:W-:Y:S01]  /*1070*/  IMAD.MOV.U32 R209, RZ, RZ, 0x120 ;  /* 0x00000120ffd17424 */ /* 0x000fe200078e00ff */
[----:B------:R-:W-:Y:S01]  /*1080*/  @!P0 ISETP.LT.OR P6, PT, R0, 0x41, P6 ;  /* 0x000000410000880c */ /* 0x000fe200037c1670 */
[----:B------:R2:W-:Y:S01]  /*1090*/  LDGSTS.E.BYPASS.LTC128B.128 [R224+0x8880], [R2.64], !P2 ;  /* 0x0888000002e07fae */ /* 0x0005e2000d101d44 */
[----:B------:R-:W-:Y:S01]  /*10a0*/  @!P0 ISETP.GE.OR P2, PT, R12, c[0x0][0x1cc], !P1 ;  /* 0x000073000c008a0c */ /* 0x000fe20004f46670 */
[----:B------:R-:W-:Y:S01]  /*10b0*/  IMAD.MOV.U32 R233, RZ, RZ, -0x50 ;  /* 0xffffffb0ffe97424 */ /* 0x000fe200078e00ff */
[----:B------:R-:W-:Y:S01]  /*10c0*/  @!P0 ISETP.GE.OR P1, PT, R24, c[0x0][0x1cc], !P1 ;  /* 0x0000730018008a0c */ /* 0x000fe20004f26670 */
[----:B------:R-:W-:Y:S01]  /*10d0*/  IMAD.MOV.U32 R212, RZ, RZ, RZ ;  /* 0x000000ffffd47224 */ /* 0x000fe200078e00ff */
[----:B------:R-:W-:Y:S01]  /*10e0*/  SHF.R.S32.HI R16, RZ, 0x1f, R177 ;  /* 0x0000001fff107819 */ /* 0x000fe200000114b1 */
[----:B------:R-:W-:Y:S01]  /*10f0*/  IMAD R233, R245, R233, c[0x0][0x198] ;  /* 0x00006600f5e97624 */ /* 0x000fe200078e02e9 */
[----:B------:R-:W-:Y:S01]  /*1100*/  CS2R R120, SRZ ;  /* 0x0000000000787805 */ /* 0x000fe2000001ff00 */
[----:B------:R-:W-:Y:S01]  /*1110*/  IMAD.MOV.U32 R225, RZ, RZ, 0x1 ;  /* 0x00000001ffe17424 */ /* 0x000fe200078e00ff */
[----:B------:R-:W-:Y:S01]  /*1120*/  CS2R R118, SRZ ;  /* 0x0000000000767805 */ /* 0x000fe2000001ff00 */
[----:B------:R2:W-:Y:S01]  /*1130*/  LDGSTS.E.BYPASS.LTC128B.128 [R224+0xb080], [R2.64+0x80], !P3 ;  /* 0x0b08008002e07fae */ /* 0x0005e2000d901d44 */
[----:B------:R-:W-:Y:S01]  /*1140*/  ISETP.GE.AND P3, PT, R12, c[0x0][0x16c], PT ;  /* 0x00005b000c007a0c */ /* 0x000fe20003f66270 */
[----:B------:R-:W-:Y:S01]  /*1150*/  CS2R R116, SRZ ;  /* 0x0000000000747805 */ /* 0x000fe2000001ff00 */
[----:B------:R-:W-:Y:S01]  /*1160*/  CS2R R114, SRZ ;  /* 0x0000000000727805 */ /* 0x000fe2000001ff00 */
[----:B------:R2:W-:Y:S01]  /*1170*/  LDGSTS.E.BYPASS.LTC128B.128 [R224+0xd880], [R2.64+0x100], !P5 ;  /* 0x0d88010002e07fae */ /* 0x0005e2000e901d44 */
[C---:B------:R-:W-:Y:S01]  /*1180*/  ISETP.GE.AND P5, PT, R21.reuse, c[0x0][0x19c], PT ;  /* 0x0000670015007a0c */ /* 0x040fe20003fa6270 */
[----:B------:R-:W-:Y:S01]  /*1190*/  CS2R R112, SRZ ;  /* 0x0000000000707805 */ /* 0x000fe2000001ff00 */
[----:B------:R-:W-:Y:S01]  /*11a0*/  CS2R R82, SRZ ;  /* 0x0000000000527805 */ /* 0x000fe2000001ff00 */
[----:B------:R3:W-:Y:S01]  /*11b0*/  @!P0 LDGSTS.E.BYPASS.LTC128B.128 [R224+0x9880], [R6.64], !P2 ;  /* 0x0988000006e08fae */ /* 0x0007e2000d101d44 */
[----:B------:R-:W-:Y:S01]  /*11c0*/  ISETP.GE.AND P2, PT, R21, c[0x0][0x16c], PT ;  /* 0x00005b0015007a0c */ /* 0x000fe20003f46270 */
[----:B------:R-:W-:Y:S01]  /*11d0*/  CS2R R80, SRZ ;  /* 0x0000000000507805 */ /* 0x000fe2000001ff00 */
[----:B------:R-:W-:Y:S01]  /*11e0*/  CS2R R78, SRZ ;  /* 0x00000000004e7805 */ /* 0x000fe2000001ff00 */
[----:B------:R3:W-:Y:S01]  /*11f0*/  @!P0 LDGSTS.E.BYPASS.LTC128B.128 [R224+0xc080], [R6.64+0x80], !P6 ;  /* 0x0c08008006e08fae */ /* 0x0007e2000f101d44 */
[C---:B-1----:R-:W-:Y:S01]  /*1200*/  IMAD R4, R234.reuse, c[0x0][0x17c], R10 ;  /* 0x00005f00ea047a24 */ /* 0x042fe200078e020a */
[----:B------:R-:W-:Y:S01]  /*1210*/  CS2R R76, SRZ ;  /* 0x00000000004c7805 */ /* 0x000fe2000001ff00 */
[----:B------:R-:W-:Y:S01]  /*1220*/  IMAD.WIDE.U32 R10, R234, c[0x0][0x178], R12 ;  /* 0x00005e00ea0a7a25 */ /* 0x000fe200078e000c */
[----:B------:R3:W-:Y:S01]  /*1230*/  @!P0 LDGSTS.E.BYPASS.LTC128B.128 [R224+0xe880], [R6.64+0x100], !P1 ;  /* 0x0e88010006e08fae */ /* 0x0007e2000c901d44 */
[----:B------:R-:W-:Y:S01]  /*1240*/  ISETP.GE.AND P1, PT, R12, c[0x0][0x19c], PT ;  /* 0x000067000c007a0c */ /* 0x000fe20003f26270 */
[----:B------:R-:W-:Y:S01]  /*1250*/  CS2R R74, SRZ ;  /* 0x00000000004a7805 */ /* 0x000fe2000001ff00 */
[----:B------:R-:W-:Y:S01]  /*1260*/  IMAD.IADD R11, R11, 0x1, R4 ;  /* 0x000000010b0b7824 */ /* 0x000fe200078e0204 */
[----:B------:R-:W-:Y:S01]  /*1270*/  LEA R4, P4, R8, c[0x0][0x190], 0x1 ;  /* 0x0000640008047a11 */ /* 0x000fe200078808ff */
[----:B------:R-:W-:Y:S01]  /*1280*/  IMAD.IADD R5, R9, 0x1, R14 ;  /* 0x0000000109057824 */ /* 0x000fe200078e020e */
[----:B------:R-:W-:Y:S01]  /*1290*/  SEL R9, RZ, 0x1, P3 ;  /* 0x00000001ff097807 */ /* 0x000fe20001800000 */
[----:B------:R-:W-:Y:S01]  /*12a0*/  CS2R R72, SRZ ;  /* 0x0000000000487805 */ /* 0x000fe2000001ff00 */
[----:B------:R-:W-:Y:S01]  /*12b0*/  ISETP.LT.OR P3, PT, R0, 0x1, P5 ;  /* 0x000000010000780c */ /* 0x000fe20002f61670 */
[----:B------:R-:W-:Y:S01]  /*12c0*/  CS2R R70, SRZ ;  /* 0x0000000000467805 */ /* 0x000fe2000001ff00 */
[----:B------:R-:W-:Y:S01]  /*12d0*/  LEA.HI.X R5, R8, c[0x0][0x194], R5, 0x1, P4 ;  /* 0x0000650008057a11 */ /* 0x000fe200020f0c05 */
[----:B------:R-:W-:Y:S01]  /*12e0*/  CS2R R68, SRZ ;  /* 0x0000000000447805 */ /* 0x000fe2000001ff00 */
[----:B------:R-:W-:Y:S01]  /*12f0*/  ISETP.LT.OR P4, PT, R0, 0x1, P1 ;  /* 0x000000010000780c */ /* 0x000fe20000f81670 */
[----:B------:R-:W-:Y:S01]  /*1300*/  CS2R R66, SRZ ;  /* 0x0000000000427805 */ /* 0x000fe2000001ff00 */
[----:B------:R-:W-:Y:S01]  /*1310*/  SEL R14, RZ, 0xffffffff, P2 ;  /* 0xffffffffff0e7807 */ /* 0x000fe20001000000 */
[----:B--2---:R-:W-:Y:S01]  /*1320*/  IMAD R2, R17, c[0x0][0x180], RZ ;  /* 0x0000600011027a24 */ /* 0x004fe200078e02ff */
[----:B------:R-:W-:Y:S01]  /*1330*/  CS2R R64, SRZ ;  /* 0x0000000000407805 */ /* 0x000fe2000001ff00 */
[----:B------:R-:W-:Y:S01]  /*1340*/  IMAD.MOV.U32 R3, RZ, RZ, c[0x0][0x1ac] ;  /* 0x00006b00ff037624 */ /* 0x000fe200078e00ff */
[----:B------:R-:W-:Y:S01]  /*1350*/  CS2R R62, SRZ ;  /* 0x00000000003e7805 */ /* 0x000fe2000001ff00 */
[----:B------:R-:W-:Y:S01]  /*1360*/  IMAD R8, R230, c[0x0][0x184], R2 ;  /* 0x00006100e6087a24 */ /* 0x000fe200078e0202 */
[C---:B------:R-:W-:Y:S01]  /*1370*/  LEA R2, P6, R15.reuse, R4, 0x6 ;  /* 0x000000040f027211 */ /* 0x040fe200078c30ff */
[----:B------:R-:W-:Y:S01]  /*1380*/  IMAD.SHL.U32 R14, R14, 0x2, RZ ;  /* 0x000000020e0e7824 */ /* 0x000fe200078e00ff */
[----:B------:R-:W-:Y:S01]  /*1390*/  CS2R R60, SRZ ;  /* 0x00000000003c7805 */ /* 0x000fe2000001ff00 */
[----:B------:R-:W-:Y:S01]  /*13a0*/  CS2R R58, SRZ ;  /* 0x00000000003a7805 */ /* 0x000fe2000001ff00 */
[C---:B------:R-:W-:Y:S01]  /*13b0*/  LEA.HI.X R3, R15.reuse, R5, R3, 0x6, P6 ;  /* 0x000000050f037211 */ /* 0x040fe200030f3403 */
[----:B------:R1:W-:Y:S01]  /*13c0*/  LDGSTS.E.BYPASS.LTC128B.128 [R224+0x80], [R4.64], !P4 ;  /* 0x0008000004e07fae */ /* 0x0003e2000e101d44 */
[----:B------:R-:W-:Y:S01]  /*13d0*/  ISETP.GE.AND P6, PT, R24, c[0x0][0x19c], PT ;  /* 0x0000670018007a0c */ /* 0x000fe20003fc6270 */
[----:B---3--:R-:W-:Y:S01]  /*13e0*/  IMAD.WIDE.U32 R6, R230, c[0x0][0x180], R10 ;  /* 0x00006000e6067a25 */ /* 0x008fe200078e000a */
[C---:B------:R-:W-:Y:S01]  /*13f0*/  SHF.L.U64.HI R10, R15.reuse, R27, c[0x0][0x1ac] ;  /* 0x00006b000f0a7619 */ /* 0x040fe2000001021b */
[----:B------:R1:W-:Y:S01]  /*1400*/  LDGSTS.E.BYPASS.LTC128B.128 [R224+0x2880], [R4.64+0x80], !P3 ;  /* 0x0288008004e07fae */ /* 0x0003e2000d901d44 */
[----:B------:R-:W-:Y:S01]  /*1410*/  ISETP.LT.OR P4, PT, R0, 0x1, P6 ;  /* 0x000000010000780c */ /* 0x000fe20003781670 */
[----:B------:R-:W-:Y:S01]  /*1420*/  IMAD.SHL.U32 R11, R15, 0x20, RZ ;  /* 0x000000200f0b7824 */ /* 0x000fe200078e00ff */
[----:B------:R-:W-:Y:S01]  /*1430*/  LOP3.LUT R15, R14, 0x2, R9, 0xe2, !PT ;  /* 0x000000020e0f7812 */ /* 0x000fe200078ee209 */
[----:B------:R-:W-:Y:S01]  /*1440*/  IMAD.IADD R7, R7, 0x1, R8 ;  /* 0x0000000107077824 */ /* 0x000fe200078e0208 */
[----:B------:R-:W-:Y:S01]  /*1450*/  ISETP.LT.OR P3, PT, R0, 0x21, P5 ;  /* 0x000000210000780c */ /* 0x000fe20002f61670 */
[----:B------:R-:W-:Y:S01]  /*1460*/  CS2R R56, SRZ ;  /* 0x0000000000387805 */ /* 0x000fe2000001ff00 */
[----:B------:R-:W-:Y:S01]  /*1470*/  @!P0 LEA R8, P2, R11, R2, 0x1 ;  /* 0x000000020b088211 */ /* 0x000fe200078408ff */
[----:B------:R-:W-:Y:S01]  /*1480*/  IMAD.WIDE.U32 R242, R229, c[0x0][0x188], R6 ;  /* 0x00006200e5f27a25 */ /* 0x000fe200078e0006 */
[----:B------:R-:W-:Y:S01]  /*1490*/  SHF.L.U64.HI R14, R18, R28, c[0x0][0x17c] ;  /* 0x00005f00120e7619 */ /* 0x000fe2000001021c */
[----:B------:R-:W-:Y:S01]  /*14a0*/  CS2R R54, SRZ ;  /* 0x0000000000367805 */ /* 0x000fe2000001ff00 */
[----:B------:R-:W-:Y:S01]  /*14b0*/  @!P0 LEA.HI.X R9, R11, R3, R10, 0x1, P2 ;  /* 0x000000030b098211 */ /* 0x000fe200010f0c0a */
[----:B------:R-:W-:Y:S01]  /*14c0*/  IMAD R11, R25, c[0x0][0x188], RZ ;  /* 0x00006200190b7a24 */ /* 0x000fe200078e02ff */
[----:B------:R-:W-:Y:S01]  /*14d0*/  ISETP.GE.AND P2, PT, R24, c[0x0][0x16c], PT ;  /* 0x00005b0018007a0c */ /* 0x000fe20003f46270 */
[----:B------:R1:W-:Y:S01]  /*14e0*/  LDGSTS.E.BYPASS.LTC128B.128 [R224+0x5080], [R4.64+0x100], !P4 ;  /* 0x0508010004e07fae */ /* 0x0003e2000e101d44 */
[C---:B------:R-:W-:Y:S01]  /*14f0*/  ISETP.LT.OR P4, PT, R0.reuse, 0x21, P1 ;  /* 0x000000210000780c */ /* 0x040fe20000f81670 */
[----:B------:R-:W-:Y:S01]  /*1500*/  IMAD R11, R229, c[0x0][0x18c], R11 ;  /* 0x00006300e50b7a24 */ /* 0x000fe200078e020b */
[----:B------:R-:W-:Y:S01]  /*1510*/  @!P0 ISETP.LT.OR P1, PT, R0, 0x41, P1 ;  /* 0x000000410000880c */ /* 0x000fe20000f21670 */
[----:B------:R-:W-:Y:S01]  /*1520*/  IMAD R14, R14, R177, RZ ;  /* 0x000000b10e0e7224 */ /* 0x000fe200078e02ff */
[----:B------:R-:W-:Y:S01]  /*1530*/  @!P0 ISETP.LT.OR P5, PT, R0, 0x41, P5 ;  /* 0x000000410000880c */ /* 0x000fe20002fa1670 */
[----:B------:R-:W-:Y:S01]  /*1540*/  IMAD.IADD R239, R243, 0x1, R11 ;  /* 0x00000001f3ef7824 */ /* 0x000fe200078e020b */
[----:B------:R-:W-:Y:S01]  /*1550*/  CS2R R52, SRZ ;  /* 0x0000000000347805 */ /* 0x000fe2000001ff00 */
[----:B------:R-:W-:Y:S01]  /*1560*/  IMAD.MOV.U32 R238, RZ, RZ, R242 ;  /* 0x000000ffffee7224 */ /* 0x000fe200078e00f2 */
        /* <DEDUP_REMOVED lines=9> */
[----:B------:R2:W-:Y:S01]  /*1600*/  LDGSTS.E.BYPASS.LTC128B.128 [R224+0x3880], [R2.64+0x80], !P3 ;  /* 0x0388008002e07fae */ /* 0x0005e2000d901d44 */
[----:B------:R-:W-:Y:S01]  /*1610*/  CS2R R34, SRZ ;  /* 0x0000000000227805 */ /* 0x000fe2000001ff00 */
[----:B------:R-:W-:Y:S01]  /*1620*/  CS2R R32, SRZ ;  /* 0x0000000000207805 */ /* 0x000fe2000001ff00 */
[----:B------:R-:W-:Y:S01]  /*1630*/  SHF.R.S32.HI R227, RZ, 0x1f, R226 ;  /* 0x0000001fffe37819 */ /* 0x000fe200000114e2 */
[----:B-1----:R-:W-:-:S04]  /*1640*/  IMAD R4, R235, c[0x0][0x208], RZ ;  /* 0x00008200eb047a24 */ /* 0x002fc800078e02ff */
[C---:B------:R-:W-:Y:S02]  /*1650*/  IMAD R10, R234.reuse, c[0x0][0x20c], R4 ;  /* 0x00008300ea0a7a24 */ /* 0x040fe400078e0204 */
[----:B------:R-:W-:Y:S01]  /*1660*/  IMAD.WIDE.U32 R4, R234, c[0x0][0x208], R12 ;  /* 0x00008200ea047a25 */ /* 0x000fe200078e000c */
[----:B------:R-:W-:Y:S02]  /*1670*/  SEL R13, RZ, 0x4, P2 ;  /* 0x00000004ff0d7807 */ /* 0x000fe40001000000 */
[C---:B------:R-:W-:Y:S01]  /*1680*/  ISETP.LT.OR P2, PT, R0.reuse, 0x21, P6 ;  /* 0x000000210000780c */ /* 0x040fe20003741670 */
[----:B------:R-:W-:Y:S01]  /*1690*/  IMAD.IADD R7, R5, 0x1, R10 ;  /* 0x0000000105077824 */ /* 0x000fe200078e020a */
[----:B------:R-:W-:Y:S01]  /*16a0*/  @!P0 ISETP.LT.OR P6, PT, R0, 0x41, P6 ;  /* 0x000000410000880c */ /* 0x000fe200037c1670 */
[----:B------:R-:W-:Y:S01]  /*16b0*/  IMAD.MOV.U32 R6, RZ, RZ, R4 ;  /* 0x000000ffff067224 */ /* 0x000fe200078e0004 */
[----:B------:R-:W-:Y:S01]  /*16c0*/  LOP3.LUT R0, R15, R13, RZ, 0xfc, !PT ;  /* 0x0000000d0f007212 */ /* 0x000fe200078efcff */
[----:B------:R-:W-:-:S02]  /*16d0*/  IMAD R10, R16, R19, R14 ;  /* 0x00000013100a7224 */ /* 0x000fc400078e020e */
[C---:B------:R-:W-:Y:S01]  /*16e0*/  IMAD.WIDE.U32 R4, R177.reuse, R19, R238 ;  /* 0x00000013b1047225 */ /* 0x040fe200078e00ee */
[C---:B------:R-:W-:Y:S02]  /*16f0*/  LOP3.LUT P4, RZ, R0.reuse, 0x1, RZ, 0xc0, !PT ;  /* 0x0000000100ff7812 */ /* 0x040fe4000788c0ff */
[C---:B------:R-:W-:Y:S01]  /*1700*/  LOP3.LUT P3, RZ, R0.reuse, 0x2, RZ, 0xc0, !PT ;  /* 0x0000000200ff7812 */ /* 0x040fe2000786c0ff */
[----:B------:R-:W-:Y:S01]  /*1710*/  IMAD.SHL.U32 R19, R177, 0x40, RZ ;  /* 0x00000040b1137824 */ /* 0x000fe200078e00ff */
[----:B------:R-:W-:Y:S01]  /*1720*/  P2R R13, PR, RZ, 0x10 ;  /* 0x00000010ff0d7803 */ /* 0x000fe20000000000 */
[----:B------:R2:W-:Y:S01]  /*1730*/  LDGSTS.E.BYPASS.LTC128B.128 [R224+0x6080], [R2.64+0x100], !P2 ;  /* 0x0608010002e07fae */ /* 0x0005e2000d101d44 */
[----:B------:R-:W-:Y:S01]  /*1740*/  LOP3.LUT P2, RZ, R0, 0x4, RZ, 0xc0, !PT ;  /* 0x0000000400ff7812 */ /* 0x000fe2000784c0ff */
[----:B------:R-:W-:Y:S01]  /*1750*/  IMAD.MOV.U32 R14, RZ, RZ, c[0x0][0x208] ;  /* 0x00008200ff0e7624 */ /* 0x000fe200078e00ff */
[--C-:B------:R-:W-:Y:S01]  /*1760*/  IADD3 R0, -R234, c[0x0][0x168], -R19.reuse ;  /* 0x00005a00ea007a10 */ /* 0x100fe20007ffe913 */
[----:B------:R1:W-:Y:S01]  /*1770*/  @!P0 LDGSTS.E.BYPASS.LTC128B.128 [R224+0x2080], [R8.64], !P1 ;  /* 0x0208000008e08fae */ /* 0x0003e2000c901d44 */
[----:B------:R-:W-:-:S02]  /*1780*/  SHF.R.S32.HI R18, RZ, 0x1f, R19 ;  /* 0x0000001fff127819 */ /* 0x000fc40000011413 */
[----:B------:R-:W-:Y:S01]  /*1790*/  SHF.L.U64.HI R11, R14, R28, c[0x0][0x20c] ;  /* 0x000083000e0b7619 */ /* 0x000fe2000001021c */
[----:B------:R1:W-:Y:S01]  /*17a0*/  @!P0 LDGSTS.E.BYPASS.LTC128B.128 [R224+0x4880], [R8.64+0x80], !P5 ;  /* 0x0488008008e08fae */ /* 0x0003e2000e901d44 */
[----:B------:R-:W-:Y:S02]  /*17b0*/  ISETP.LT.OR P5, PT, R0, 0x1, !P4 ;  /* 0x000000010000780c */ /* 0x000fe400067a1670 */
[----:B------:R-:W-:Y:S01]  /*17c0*/  SHF.L.U64.HI R15, R14, R27, c[0x0][0x20c] ;  /* 0x000083000e0f7619 */ /* 0x000fe2000001021b */
[----:B------:R1:W-:Y:S01]  /*17d0*/  @!P0 LDGSTS.E.BYPASS.LTC128B.128 [R224+0x7080], [R8.64+0x100], !P6 ;  /* 0x0708010008e08fae */ /* 0x0003e2000f101d44 */
[C---:B------:R-:W-:Y:S02]  /*17e0*/  ISETP.LT.OR P0, PT, R0.reuse, 0x1, !P2 ;  /* 0x000000010000780c */ /* 0x040fe40005701670 */
[----:B------:R-:W-:Y:S01]  /*17f0*/  ISETP.LT.OR P6, PT, R0, 0x21, !P4 ;  /* 0x000000210000780c */ /* 0x000fe200067c1670 */
[----:B------:R-:W0:Y:S01]  /*1800*/  LDGDEPBAR ;  /* 0x00000000000079af */ /* 0x000e220000000000 */
[----:B------:R-:W-:Y:S01]  /*1810*/  ISETP.GE.AND P4, PT, R12, c[0x0][0x1fc], PT ;  /* 0x00007f000c007a0c */ /* 0x000fe20003f86270 */
[----:B--2---:R-:W-:Y:S01]  /*1820*/  IMAD.IADD R3, R5, 0x1, R10 ;  /* 0x0000000105037824 */ /* 0x004fe200078e020a */
[----:B------:R-:W-:Y:S01]  /*1830*/  LEA R2, P1, R4, c[0x0][0x160], 0x1 ;  /* 0x0000580004027a11 */ /* 0x000fe200078208ff */
[----:B------:R-:W-:-:S03]  /*1840*/  IMAD R10, R17, c[0x0][0x210], RZ ;  /* 0x00008400110a7a24 */ /* 0x000fc600078e02ff */
[----:B------:R-:W-:Y:S01]  /*1850*/  LEA.HI.X R3, R4, c[0x0][0x164], R3, 0x1, P1 ;  /* 0x0000590004037a11 */ /* 0x000fe200008f0c03 */
[----:B------:R-:W-:Y:S01]  /*1860*/  IMAD R10, R230, c[0x0][0x214], R10 ;  /* 0x00008500e60a7a24 */ /* 0x000fe200078e020a */
[----:B------:R-:W-:Y:S01]  /*1870*/  ISETP.LT.OR P1, PT, R0, 0x1, !P3 ;  /* 0x000000010000780c */ /* 0x000fe20005f21670 */
[----:B------:R-:W-:Y:S02]  /*1880*/  IMAD.WIDE.U32 R4, R230, c[0x0][0x210], R6 ;  /* 0x00008400e6047a25 */ /* 0x000fe400078e0006 */
[----:B------:R2:W-:Y:S01]  /*1890*/  LDGSTS.E.BYPASS.LTC128B.128 [R224+0xf080], [R2.64], !P5 ;  /* 0x0f08000002e07fae */ /* 0x0005e2000e901d44 */
[----:B------:R-:W-:Y:S01]  /*18a0*/  ISETP.LT.OR P5, PT, R0, 0x21, !P3 ;  /* 0x000000210000780c */ /* 0x000fe20005fa1670 */
[----:B-1----:R-:W-:Y:S02]  /*18b0*/  IMAD.SHL.U32 R8, R226, 0x4, RZ ;  /* 0x00000004e2087824 */ /* 0x002fe400078e00ff */
[----:B------:R-:W-:Y:S02]  /*18c0*/  IMAD.IADD R5, R5, 0x1, R10 ;  /* 0x0000000105057824 */ /* 0x000fe400078e020a */
[----:B------:R-:W-:Y:S01]  /*18d0*/  IMAD R10, R25, c[0x0][0x218], RZ ;  /* 0x00008600190a7a24 */ /* 0x000fe200078e02ff */
[----:B------:R-:W-:Y:S01]  /*18e0*/  SHF.R.S32.HI R9, RZ, 0x1f, R8 ;  /* 0x0000001fff097819 */ /* 0x000fe20000011408 */
[----:B------:R-:W-:-:S02]  /*18f0*/  IMAD.WIDE.U32 R240, R229, c[0x0][0x218], R4 ;  /* 0x00008600e5f07a25 */ /* 0x000fc400078e0004 */
[----:B------:R2:W-:Y:S01]  /*1900*/  LDGSTS.E.BYPASS.LTC128B.128 [R224+0x11080], [R2.64+0x80], !P1 ;  /* 0x1108008002e07fae */ /* 0x0005e2000c901d44 */
[----:B------:R-:W-:Y:S01]  /*1910*/  ISETP.LT.OR P1, PT, R0, 0x21, !P2 ;  /* 0x000000210000780c */ /* 0x000fe20005721670 */
[----:B------:R-:W-:Y:S02]  /*1920*/  IMAD R0, R17, c[0x0][0x270], RZ ;  /* 0x00009c0011007a24 */ /* 0x000fe400078e02ff */
[----:B------:R2:W-:Y:S01]  /*1930*/  LDGSTS.E.BYPASS.LTC128B.128 [R224+0x13080], [R2.64+0x100], !P0 ;  /* 0x1308010002e07fae */ /* 0x0005e2000c101d44 */
[----:B------:R-:W-:-:S04]  /*1940*/  IMAD.WIDE.U32 R6, R230, c[0x0][0x270], R8 ;  /* 0x00009c00e6067a25 */ /* 0x000fc800078e0008 */
[----:B------:R-:W-:Y:S02]  /*1950*/  IMAD R0, R230, c[0x0][0x274], R0 ;  /* 0x00009d00e6007a24 */ /* 0x000fe400078e0200 */
[----:B------:R-:W-:Y:S02]  /*1960*/  IMAD R10, R229, c[0x0][0x21c], R10 ;  /* 0x00008700e50a7a24 */ /* 0x000fe400078e020a */
[----:B------:R-:W-:Y:S02]  /*1970*/  IMAD.SHL.U32 R5, R14, 0x40, RZ ;  /* 0x000000400e057824 */ /* 0x000fe400078e00ff */
[----:B------:R-:W-:Y:S02]  /*1980*/  IMAD R4, R11, R177, RZ ;  /* 0x000000b10b047224 */ /* 0x000fe400078e02ff */
[----:B------:R-:W-:Y:S02]  /*1990*/  IMAD.IADD R7, R7, 0x1, R0 ;  /* 0x0000000107077824 */ /* 0x000fe400078e0200 */
[----:B------:R-:W-:-:S02]  /*19a0*/  IMAD.IADD R237, R241, 0x1, R10 ;  /* 0x00000001f1ed7824 */ /* 0x000fc400078e020a */
[----:B------:R-:W-:Y:S02]  /*19b0*/  IMAD R0, R25, c[0x0][0x278], RZ ;  /* 0x00009e0019007a24 */ /* 0x000fe400078e02ff */
[----:B------:R-:W-:Y:S02]  /*19c0*/  IMAD.MOV.U32 R236, RZ, RZ, R240 ;  /* 0x000000ffffec7224 */ /* 0x000fe400078e00f0 */
[----:B------:R-:W-:Y:S02]  /*19d0*/  IMAD R10, R16, R5, R4 ;  /* 0x00000005100a7224 */ /* 0x000fe400078e0204 */
[----:B------:R-:W-:Y:S01]  /*19e0*/  IMAD.WIDE.U32 R4, R5, R177, R236 ;  /* 0x000000b105047225 */ /* 0x000fe200078e00ec */
[----:B--2---:R-:W-:-:S03]  /*19f0*/  LEA R2, P0, R29, R2, 0x1 ;  /* 0x000000021d027211 */ /* 0x004fc600078008ff */
[C---:B------:R-:W-:Y:S02]  /*1a00*/  IMAD R0, R229.reuse, c[0x0][0x27c], R0 ;  /* 0x00009f00e5007a24 */ /* 0x040fe400078e0200 */
[----:B------:R-:W-:Y:S01]  /*1a10*/  IMAD.WIDE.U32 R248, R229, c[0x0][0x278], R6 ;  /* 0x00009e00e5f87a25 */ /* 0x000fe200078e0006 */
[----:B------:R-:W-:Y:S02]  /*1a20*/  LEA.HI.X R3, R29, R3, R30, 0x1, P0 ;  /* 0x000000031d037211 */ /* 0x000fe400000f0c1e */
[----:B------:R-:W-:Y:S01]  /*1a30*/  CS2R R30, SRZ ;  /* 0x00000000001e7805 */ /* 0x000fe2000001ff00 */
[----:B------:R-:W-:Y:S01]  /*1a40*/  IMAD.IADD R252, R249, 0x1, R0 ;  /* 0x00000001f9fc7824 */ /* 0x000fe200078e0200 */
[----:B------:R-:W-:Y:S01]  /*1a50*/  CS2R R28, SRZ ;  /* 0x00000000001c7805 */ /* 0x000fe2000001ff00 */
[----:B------:R1:W-:Y:S01]  /*1a60*/  LDGSTS.E.BYPASS.LTC128B.128 [R224+0x10080], [R2.64], !P6 ;  /* 0x1008000002e07fae */ /* 0x0003e2000f101d44 */
[----:B------:R-:W-:Y:S01]  /*1a70*/  ISETP.GE.AND P6, PT, R21, c[0x0][0x1fc], PT ;  /* 0x00007f0015007a0c */ /* 0x000fe20003fc6270 */
[----:B------:R-:W-:Y:S01]  /*1a80*/  IMAD.SHL.U32 R11, R14, 0x20, RZ ;  /* 0x000000200e0b7824 */ /* 0x000fe200078e00ff */
[----:B------:R-:W-:Y:S01]  /*1a90*/  LEA.HI R14, R26, R226, RZ, 0x4 ;  /* 0x000000e21a0e7211 */ /* 0x000fe200078f20ff */
[----:B------:R1:W-:Y:S01]  /*1aa0*/  LDGSTS.E.BYPASS.LTC128B.128 [R224+0x12080], [R2.64+0x80], !P5 ;  /* 0x1208008002e07fae */ /* 0x0003e2000e901d44 */
[----:B------:R-:W-:-:S02]  /*1ab0*/  IADD3 R0, P5, R19, R248, RZ ;  /* 0x000000f813007210 */ /* 0x000fc40007fbe0ff */
[----:B------:R-:W-:Y:S01]  /*1ac0*/  SHF.R.S32.HI R6, RZ, 0x4, R14 ;  /* 0x00000004ff067819 */ /* 0x000fe2000001140e */
[----:B------:R1:W-:Y:S01]  /*1ad0*/  LDGSTS.E.BYPASS.LTC128B.128 [R224+0x14080], [R2.64+0x100], !P1 ;  /* 0x1408010002e07fae */ /* 0x0003e2000c901d44 */
[----:B------:R-:W-:Y:S01]  /*1ae0*/  ISETP.GT.AND P1, PT, R226, 0xf, PT ;  /* 0x0000000fe200780c */ /* 0x000fe20003f24270 */
[----:B-1----:R-:W-:Y:S01]  /*1af0*/  IMAD.IADD R3, R5, 0x1, R10 ;  /* 0x0000000105037824 */ /* 0x002fe200078e020a */
[----:B------:R-:W-:Y:S01]  /*1b00*/  LEA R2, P0, R4, c[0x0][0x1f0], 0x1 ;  /* 0x00007c0004027a11 */ /* 0x000fe200078008ff */
[----:B------:R-:W-:Y:S01]  /*1b10*/  IMAD.X R5, R18, 0x1, R252, P5 ;  /* 0x0000000112057824 */ /* 0x000fe200028e06fc */
[----:B------:R-:W-:Y:S02]  /*1b20*/  IADD3 R10, -R19, c[0x0][0x168], -R234 ;  /* 0x00005a00130a7a10 */ /* 0x000fe40007ffe9ea */
[----:B------:R-:W-:Y:S02]  /*1b30*/  LEA.HI.X R3, R4, c[0x0][0x1f4], R3, 0x1, P0 ;  /* 0x00007d0004037a11 */ /* 0x000fe400000f0c03 */
[----:B------:R-:W-:-:S02]  /*1b40*/  ISETP.LT.OR P0, PT, R10, 0x1, P4 ;  /* 0x000000010a00780c */ /* 0x000fc40002701670 */
[----:B------:R-:W-:-:S04]  /*1b50*/  LEA R4, P5, R0, c[0x0][0x258], 0x2 ;  /* 0x0000960000047a11 */ /* 0x000fc800078a10ff */
[----:B------:R-:W-:Y:S01]  /*1b60*/  LEA.HI.X R5, R0, c[0x0][0x25c], R5, 0x2, P5 ;  /* 0x0000970000057a11 */ /* 0x000fe200028f1405 */
[----:B------:R-:W-:Y:S01]  /*1b70*/  @!P1 IMAD.SHL.U32 R0, R226, 0x10, RZ ;  /* 0x00000010e2009824 */ /* 0x000fe200078e00ff */
[----:B------:R-:W-:-:S04]  /*1b80*/  ISETP.GE.AND P5, PT, R24, c[0x0][0x1fc], PT ;  /* 0x00007f0018007a0c */ /* 0x000fc80003fa6270 */
[----:B------:R1:W-:Y:S04]  /*1b90*/  @!P1 LDGSTS.E.BYPASS.LTC128B.128 [R0+0x21080], [R4.64] ;  /* 0x2108000004009fae */ /* 0x0003e8000b901d44 */
[----:B------:R-:W0:Y:S04]  /*1ba0*/  LDGDEPBAR ;  /* 0x00000000000079af */ /* 0x000e280000000000 */
[----:B------:R2:W-:Y:S01]  /*1bb0*/  LDGSTS.E.BYPASS.LTC128B.128 [R224+0x1b080], [R2.64], !P0 ;  /* 0x1b08000002e07fae */ /* 0x0005e2000c101d44 */
[C---:B------:R-:W-:Y:S02]  /*1bc0*/  ISETP.LT.OR P0, PT, R10.reuse, 0x1, P6 ;  /* 0x000000010a00780c */ /* 0x040fe40003701670 */
[----:B------:R-:W-:-:S11]  /*1bd0*/  ISETP.LT.OR P6, PT, R10, 0x21, P6 ;  /* 0x000000210a00780c */ /* 0x000fd600037c1670 */
[----:B------:R2:W-:Y:S01]  /*1be0*/  LDGSTS.E.BYPASS.LTC128B.128 [R224+0x1d080], [R2.64+0x80], !P0 ;  /* 0x1d08008002e07fae */ /* 0x0005e2000c101d44 */
[----:B-1----:R-:W-:Y:S01]  /*1bf0*/  LEA R4, P0, R11, R2, 0x1 ;  /* 0x000000020b047211 */ /* 0x002fe200078008ff */
[----:B------:R-:W-:-:S03]  /*1c00*/  IMAD R0, R17, c[0x0][0x288], RZ ;  /* 0x0000a20011007a24 */ /* 0x000fc600078e02ff */
[----:B------:R-:W-:Y:S01]  /*1c10*/  LEA.HI.X R5, R11, R3, R15, 0x1, P0 ;  /* 0x000000030b057211 */ /* 0x000fe200000f0c0f */
[----:B------:R-:W-:Y:S01]  /*1c20*/  IMAD R0, R230, c[0x0][0x28c], R0 ;  /* 0x0000a300e6007a24 */ /* 0x000fe200078e0200 */
[----:B------:R-:W-:Y:S02]  /*1c30*/  ISETP.LT.OR P0, PT, R10, 0x1, P5 ;  /* 0x000000010a00780c */ /* 0x000fe40002f01670 */
[----:B------:R-:W-:Y:S02]  /*1c40*/  LEA.HI R11, R26, R226, RZ, 0x2 ;  /* 0x000000e21a0b7211 */ /* 0x000fe400078f10ff */
[----:B------:R-:W-:Y:S02]  /*1c50*/  ISETP.LT.OR P5, PT, R10, 0x21, P5 ;  /* 0x000000210a00780c */ /* 0x000fe40002fa1670 */
[----:B------:R-:W-:-:S07]  /*1c60*/  SHF.R.S32.HI R7, RZ, 0x1f, R11 ;  /* 0x0000001fff077819 */ /* 0x000fce000001140b */
[----:B------:R2:W-:Y:S01]  /*1c70*/  LDGSTS.E.BYPASS.LTC128B.128 [R224+0x1f080], [R2.64+0x100], !P0 ;  /* 0x1f08010002e07fae */ /* 0x0005e2000c101d44 */
[----:B------:R-:W-:Y:S02]  /*1c80*/  ISETP.LT.OR P0, PT, R10, 0x21, P4 ;  /* 0x000000210a00780c */ /* 0x000fe40002701670 */
[----:B------:R-:W-:-:S11]  /*1c90*/  ISETP.NE.AND P4, PT, R13, RZ, PT ;  /* 0x000000ff0d00720c */ /* 0x000fd60003f85270 */
[----:B------:R1:W-:Y:S01]  /*1ca0*/  LDGSTS.E.BYPASS.LTC128B.128 [R224+0x1c080], [R4.64], !P0 ;  /* 0x1c08000004e07fae */ /* 0x0003e2000c101d44 */
[----:B------:R-:W-:-:S03]  /*1cb0*/  ISETP.GE.AND P0, PT, R12, c[0x0][0x1fc], PT ;  /* 0x00007f000c007a0c */ /* 0x000fc60003f06270 */
[----:B------:R1:W-:Y:S01]  /*1cc0*/  LDGSTS.E.BYPASS.LTC128B.128 [R224+0x1e080], [R4.64+0x80], !P6 ;  /* 0x1e08008004e07fae */ /* 0x0003e2000f101d44 */
[----:B------:R-:W-:Y:S02]  /*1cd0*/  ISETP.GE.AND P6, PT, R21, c[0x0][0x1fc], PT ;  /* 0x00007f0015007a0c */ /* 0x000fe40003fc6270 */
[----:B------:R-:W-:Y:S01]  /*1ce0*/  SEL R21, RZ, 0x1, P0 ;  /* 0x00000001ff157807 */ /* 0x000fe20000000000 */
[----:B------:R1:W-:Y:S01]  /*1cf0*/  LDGSTS.E.BYPASS.LTC128B.128 [R224+0x20080], [R4.64+0x100], !P5 ;  /* 0x2008010004e07fae */ /* 0x0003e2000e901d44 */
[----:B------:R-:W-:Y:S01]  /*1d00*/  ISETP.GE.AND P5, PT, R226, 0x10, PT ;  /* 0x00000010e200780c */ /* 0x000fe20003fa6270 */
[----:B--2---:R-:W-:Y:S01]  /*1d10*/  IMAD.WIDE.U32 R2, R230, c[0x0][0x288], R8 ;  /* 0x0000a200e6027a25 */ /* 0x004fe200078e0008 */
[----:B------:R-:W-:Y:S02]  /*1d20*/  LEA.HI R8, R14, R6, RZ, 0x1 ;  /* 0x000000060e087211 */ /* 0x000fe400078f08ff */
[----:B------:R-:W-:Y:S01]  /*1d30*/  LEA.HI R9, R26, R226, RZ, 0x5 ;  /* 0x000000e21a097211 */ /* 0x000fe200078f28ff */
[----:B------:R-:W-:Y:S01]  /*1d40*/  IMAD.IADD R3, R3, 0x1, R0 ;  /* 0x0000000103037824 */ /* 0x000fe200078e0200 */
[----:B------:R-:W-:-:S02]  /*1d50*/  SHF.R.S32.HI R0, RZ, 0x2, R11 ;  /* 0x00000002ff007819 */ /* 0x000fc4000001140b */
[----:B------:R-:W-:Y:S01]  /*1d60*/  LOP3.LUT R8, R8, 0xfffffffe, RZ, 0xc0, !PT ;  /* 0xfffffffe08087812 */ /* 0x000fe200078ec0ff */
[----:B------:R-:W-:Y:S01]  /*1d70*/  IMAD.WIDE.U32 R246, R229, c[0x0][0x290], R2 ;  /* 0x0000a400e5f67a25 */ /* 0x000fe200078e0002 */
[----:B------:R-:W-:Y:S02]  /*1d80*/  LEA.HI R7, R7, R0, RZ, 0x3 ;  /* 0x0000000007077211 */ /* 0x000fe400078f18ff */
[----:B------:R-:W-:Y:S02]  /*1d90*/  SHF.R.S32.HI R13, RZ, 0x5, R9 ;  /* 0x00000005ff0d7819 */ /* 0x000fe40000011409 */
[----:B------:R-:W-:Y:S02]  /*1da0*/  LOP3.LUT R7, R7, 0xfffffff8, RZ, 0xc0, !PT ;  /* 0xfffffff807077812 */ /* 0x000fe400078ec0ff */
[----:B------:R-:W-:-:S03]  /*1db0*/  IADD3 R3, P0, R19, R246, RZ ;  /* 0x000000f613037210 */ /* 0x000fc60007f1e0ff */
[----:B------:R-:W-:Y:S01]  /*1dc0*/  IMAD.IADD R12, R0, 0x1, -R7 ;  /* 0x00000001000c7824 */ /* 0x000fe200078e0a07 */
[----:B------:R-:W-:Y:S01]  /*1dd0*/  SHF.R.S32.HI R7, RZ, 0x1f, R9 ;  /* 0x0000001fff077819 */ /* 0x000fe20000011409 */
[----:B------:R-:W-:Y:S01]  /*1de0*/  IMAD.IADD R0, R6, 0x1, -R8 ;  /* 0x0000000106007824 */ /* 0x000fe200078e0a08 */
[----:B------:R-:W-:Y:S01]  /*1df0*/  LEA.HI R6, R26, R226, RZ, 0x7 ;  /* 0x000000e21a067211 */ /* 0x000fe200078f38ff */
[----:B------:R-:W-:Y:S01]  /*1e00*/  IMAD R8, R25, c[0x0][0x290], RZ ;  /* 0x0000a40019087a24 */ /* 0x000fe200078e02ff */
[----:B------:R-:W-:Y:S01]  /*1e10*/  CS2R R26, SRZ ;  /* 0x00000000001a7805 */ /* 0x000fe2000001ff00 */
[----:B------:R-:W-:Y:S01]  /*1e20*/  IMAD.SHL.U32 R2, R12, 0x10, RZ ;  /* 0x000000100c027824 */ /* 0x000fe200078e00ff */
[----:B------:R-:W-:Y:S01]  /*1e30*/  SHF.R.S32.HI R17, RZ, 0x7, R6 ;  /* 0x00000007ff117819 */ /* 0x000fe20000011406 */
[----:B-1----:R-:W-:Y:S01]  /*1e40*/  IMAD R5, R229, c[0x0][0x294], R8 ;  /* 0x0000a500e5057a24 */ /* 0x002fe200078e0208 */
[----:B------:R-:W-:Y:S02]  /*1e50*/  LEA.HI R6, R7, R13, RZ, 0x2 ;  /* 0x0000000d07067211 */ /* 0x000fe400078f10ff */
[----:B------:R-:W-:Y:S01]  /*1e60*/  LOP3.LUT R8, R11, 0x3ffffffc, RZ, 0xc0, !PT ;  /* 0x3ffffffc0b087812 */ /* 0x000fe200078ec0ff */
[----:B------:R-:W-:Y:S01]  /*1e70*/  IMAD.SHL.U32 R7, R17, 0x8, RZ ;  /* 0x0000000811077824 */ /* 0x000fe200078e00ff */
[----:B------:R-:W-:Y:S01]  /*1e80*/  LOP3.LUT R4, R6, 0xfffffffc, RZ, 0xc0, !PT ;  /* 0xfffffffc06047812 */ /* 0x000fe200078ec0ff */
[----:B------:R-:W-:-:S03]  /*1e90*/  IMAD.IADD R251, R247, 0x1, R5 ;  /* 0x00000001f7fb7824 */ /* 0x000fc600078e0205 */
[----:B------:R-:W-:Y:S01]  /*1ea0*/  LOP3.LUT R16, R7, 0x8, RZ, 0xc0, !PT ;  /* 0x0000000807107812 */ /* 0x000fe200078ec0ff */
[----:B------:R-:W-:Y:S02]  /*1eb0*/  IMAD.IADD R15, R13, 0x1, -R4 ;  /* 0x000000010d0f7824 */ /* 0x000fe400078e0a04 */
[----:B------:R-:W-:Y:S01]  /*1ec0*/  IMAD.X R4, R18, 0x1, R251, P0 ;  /* 0x0000000112047824 */ /* 0x000fe200000e06fb */
[----:B------:R-:W-:Y:S01]  /*1ed0*/  LOP3.LUT R2, R16, 0x70, R2, 0xf8, !PT ;  /* 0x0000007010027812 */ /* 0x000fe200078ef802 */
[C---:B------:R-:W-:Y:S01]  /*1ee0*/  IMAD.SHL.U32 R7, R15.reuse, 0x100, RZ ;  /* 0x000001000f077824 */ /* 0x040fe200078e00ff */
[----:B------:R-:W-:Y:S02]  /*1ef0*/  LEA.HI R5, R15, R15, RZ, 0x1 ;  /* 0x0000000f0f057211 */ /* 0x000fe400078f08ff */
[----:B------:R-:W-:Y:S02]  /*1f00*/  LEA R10, P0, R3, c[0x0][0x280], 0x2 ;  /* 0x0000a000030a7a11 */ /* 0x000fe400078010ff */
[----:B------:R-:W-:Y:S01]  /*1f10*/  LOP3.LUT R2, R2, 0x100, R7, 0xf8, !PT ;  /* 0x0000010002027812 */ /* 0x000fe200078ef807 */
[----:B------:R-:W-:Y:S01]  /*1f20*/  IMAD.SHL.U32 R6, R5, 0x100, RZ ;  /* 0x0000010005067824 */ /* 0x000fe200078e00ff */
[----:B------:R-:W-:Y:S01]  /*1f30*/  LEA.HI.X R11, R3, c[0x0][0x284], R4, 0x2, P0 ;  /* 0x0000a100030b7a11 */ /* 0x000fe200000f1404 */
[C---:B------:R-:W-:Y:S01]  /*1f40*/  IMAD.IADD R5, R226.reuse, 0x1, -R8 ;  /* 0x00000001e2057824 */ /* 0x040fe200078e0a08 */
[----:B------:R-:W-:Y:S01]  /*1f50*/  SHF.R.U32.HI R3, RZ, 0x3, R2 ;  /* 0x00000003ff037819 */ /* 0x000fe20000011602 */
[----:B------:R-:W-:Y:S01]  /*1f60*/  @!P5 IMAD.SHL.U32 R7, R226, 0x10, RZ ;  /* 0x00000010e207d824 */ /* 0x000fe200078e00ff */
[----:B------:R-:W-:-:S02]  /*1f70*/  LOP3.LUT R4, R6, 0x7ffffe00, RZ, 0xc0, !PT ;  /* 0x7ffffe0006047812 */ /* 0x000fc400078ec0ff */
[----:B------:R-:W-:Y:S02]  /*1f80*/  LOP3.LUT R6, R9, 0xffffffe0, RZ, 0xc0, !PT ;  /* 0xffffffe009067812 */ /* 0x000fe400078ec0ff */
[----:B------:R-:W-:Y:S01]  /*1f90*/  LOP3.LUT R2, R2, 0x28, R3, 0x78, !PT ;  /* 0x0000002802027812 */ /* 0x000fe200078e7803 */
[----:B------:R-:W-:Y:S01]  /*1fa0*/  IMAD R5, R5, 0x2, R4 ;  /* 0x0000000205057824 */ /* 0x000fe200078e0204 */
[----:B------:R-:W-:Y:S01]  /*1fb0*/  LOP3.LUT R4, R14, 0xfffffff0, RZ, 0xc0, !PT ;  /* 0xfffffff00e047812 */ /* 0x000fe200078ec0ff */
[----:B------:R-:W-:Y:S01]  /*1fc0*/  IMAD.IADD R3, R226, 0x1, -R6 ;  /* 0x00000001e2037824 */ /* 0x000fe200078e0a06 */
[----:B------:R1:W-:Y:S01]  /*1fd0*/  @!P5 LDGSTS.E.BYPASS.LTC128B.128 [R7+0x21280], [R10.64] ;  /* 0x212800000a07dfae */ /* 0x0003e2000b901d44 */
[----:B------:R-:W-:Y:S01]  /*1fe0*/  IMAD.IADD R6, R5, 0x1, R2 ;  /* 0x0000000105067824 */ /* 0x000fe200078e0202 */
[----:B------:R-:W-:Y:S01]  /*1ff0*/  LOP3.LUT P0, RZ, R12, 0x1, RZ, 0xc0, !PT ;  /* 0x000000010cff7812 */ /* 0x000fe2000780c0ff */
[----:B------:R-:W-:Y:S01]  /*2000*/  IMAD.IADD R2, R226, 0x1, -R4 ;  /* 0x00000001e2027824 */ /* 0x000fe200078e0a04 */
[----:B------:R-:W-:Y:S01]  /*2010*/  SHF.R.S32.HI R4, RZ, 0x1f, R3 ;  /* 0x0000001fff047819 */ /* 0x000fe20000011403 */
[----:B------:R-:W-:Y:S01]  /*2020*/  IMAD.SHL.U32 R222, R6, 0x2, RZ ;  /* 0x0000000206de7824 */ /* 0x000fe200078e00ff */
[----:B------:R-:W-:Y:S01]  /*2030*/  SEL R14, RZ, 0xffffffff, P6 ;  /* 0xffffffffff0e7807 */ /* 0x000fe20003000000 */
[----:B------:R-:W-:Y:S01]  /*2040*/  IMAD.SHL.U32 R5, R2, 0x10, RZ ;  /* 0x0000001002057824 */ /* 0x000fe200078e00ff */
[----:B------:R-:W-:Y:S01]  /*2050*/  LEA.HI R8, R4, R3, RZ, 0x2 ;  /* 0x0000000304087211 */ /* 0x000fe200078f10ff */
[----:B------:R-:W-:Y:S01]  /*2060*/  IMAD.SHL.U32 R208, R2, 0x2, RZ ;  /* 0x0000000202d07824 */ /* 0x000fe200078e00ff */
[----:B------:R-:W-:Y:S01]  /*2070*/  IADD3 R6, R222, 0x21480, RZ ;  /* 0x00021480de067810 */ /* 0x000fe20007ffe0ff */
[----:B------:R-:W0:Y:S01]  /*2080*/  LDGDEPBAR ;  /* 0x00000000000079af */ /* 0x000e220000000000 */
[----:B------:R-:W-:-:S02]  /*2090*/  LOP3.LUT R4, R5, 0xf0, RZ, 0xc0, !PT ;  /* 0x000000f005047812 */ /* 0x000fc400078ec0ff */
[----:B------:R-:W-:Y:S01]  /*20a0*/  LOP3.LUT R5, R8, 0x7ffffffc, RZ, 0xc0, !PT ;  /* 0x7ffffffc08057812 */ /* 0x000fe200078ec0ff */
[----:B------:R-:W0:Y:S01]  /*20b0*/  LDGDEPBAR ;  /* 0x00000000000079af */ /* 0x000e220000000000 */
[----:B------:R-:W-:Y:S02]  /*20c0*/  LOP3.LUT R12, R4, R16, RZ, 0xfc, !PT ;  /* 0x00000010040c7212 */ /* 0x000fe400078efcff */
[----:B------:R-:W-:Y:S02]  /*20d0*/  LOP3.LUT P6, RZ, R20, 0x2, RZ, 0xc0, !PT ;  /* 0x0000000214ff7812 */ /* 0x000fe400078cc0ff */
[----:B------:R-:W-:Y:S02]  /*20e0*/  IADD3 R223, R222, 0x215a0, RZ ;  /* 0x000215a0dedf7810 */ /* 0x000fe40007ffe0ff */
[----:B------:R-:W-:Y:S01]  /*20f0*/  LOP3.LUT R208, R12, 0x18, R208, 0x78, !PT ;  /* 0x000000180cd07812 */ /* 0x000fe200078e78d0 */
[----:B------:R-:W-:Y:S01]  /*2100*/  IMAD.MOV.U32 R12, RZ, RZ, 0x20 ;  /* 0x00000020ff0c7424 */ /* 0x000fe200078e00ff */
[----:B------:R-:W-:Y:S01]  /*2110*/  @P0 IADD3 R223, R6, 0xe0, RZ ;  /* 0x000000e006df0810 */ /* 0x000fe20007ffe0ff */
[----:B------:R-:W-:Y:S01]  /*2120*/  IMAD.SHL.U32 R6, R0, 0x20, RZ ;  /* 0x0000002000067824 */ /* 0x000fe200078e00ff */
[----:B------:R-:W-:Y:S01]  /*2130*/  LEA.HI R9, R17, R17, RZ, 0x1 ;  /* 0x0000001111097211 */ /* 0x000fe200078f08ff */
[----:B-1----:R-:W-:Y:S01]  /*2140*/  IMAD.SHL.U32 R7, R13, 0x100, RZ ;  /* 0x000001000d077824 */ /* 0x002fe200078e00ff */
[----:B------:R-:W-:Y:S01]  /*2150*/  ISETP.GE.AND P5, PT, R24, c[0x0][0x1fc], PT ;  /* 0x00007f0018007a0c */ /* 0x000fe20003fa6270 */
[----:B------:R-:W-:Y:S01]  /*2160*/  IMAD.IADD R13, R3, 0x1, -R5 ;  /* 0x00000001030d7824 */ /* 0x000fe200078e0a05 */
[----:B------:R-:W-:Y:S01]  /*2170*/  SHF.R.S32.HI R3, RZ, 0x1f, R2 ;  /* 0x0000001fff037819 */ /* 0x000fe20000011402 */
[----:B------:R-:W-:Y:S01]  /*2180*/  IMAD.SHL.U32 R10, R22, 0x8, RZ ;  /* 0x00000008160a7824 */ /* 0x000fe200078e00ff */
[----:B------:R-:W-:Y:S01]  /*2190*/  LOP3.LUT P0, RZ, R20, 0x4, RZ, 0xc0, !PT ;  /* 0x0000000414ff7812 */ /* 0x000fe2000780c0ff */
[----:B------:R-:W-:Y:S01]  /*21a0*/  IMAD.SHL.U32 R208, R208, 0x2, RZ ;  /* 0x00000002d0d07824 */ /* 0x000fe200078e00ff */
[----:B------:R-:W-:Y:S01]  /*21b0*/  LEA.HI R210, R3, R2, RZ, 0x3 ;  /* 0x0000000203d27211 */ /* 0x000fe200078f18ff */
[----:B------:R-:W-:Y:S01]  /*21c0*/  IMAD.SHL.U32 R3, R20, 0x40, RZ ;  /* 0x0000004014037824 */ /* 0x000fe200078e00ff */
[----:B------:R-:W-:Y:S01]  /*21d0*/  LOP3.LUT R11, R4, 0x100, R7, 0xf8, !PT ;  /* 0x00000100040b7812 */ /* 0x000fe200078ef807 */
[----:B------:R-:W-:Y:S01]  /*21e0*/  IMAD.SHL.U32 R4, R15, 0x10, RZ ;  /* 0x000000100f047824 */ /* 0x000fe200078e00ff */
[C---:B------:R-:W-:Y:S01]  /*21f0*/  LOP3.LUT R5, R210.reuse, 0xfffffff8, RZ, 0xc0, !PT ;  /* 0xfffffff8d2057812 */ /* 0x040fe200078ec0ff */
[----:B------:R-:W-:Y:S01]  /*2200*/  IMAD.SHL.U32 R210, R210, 0x40, RZ ;  /* 0x00000040d2d27824 */ /* 0x000fe200078e00ff */
[----:B------:R-:W-:Y:S01]  /*2210*/  SEL R205, R218, 0xfffffff0, !P6 ;  /* 0xfffffff0dacd7807 */ /* 0x000fe20007000000 */
[----:B------:R-:W-:Y:S01]  /*2220*/  CS2R R24, SRZ ;  /* 0x0000000000187805 */ /* 0x000fe2000001ff00 */
[C---:B------:R-:W-:Y:S01]  /*2230*/  LOP3.LUT P6, RZ, R2.reuse, 0x2, RZ, 0xc0, !PT ;  /* 0x0000000202ff7812 */ /* 0x040fe200078cc0ff */
[----:B------:R-:W-:Y:S01]  /*2240*/  IMAD.IADD R5, R2, 0x1, -R5 ;  /* 0x0000000102057824 */ /* 0x000fe200078e0a05 */
[----:B------:R-:W-:-:S02]  /*2250*/  LOP3.LUT R2, R9, 0x1ffffffe, RZ, 0xc0, !PT ;  /* 0x1ffffffe09027812 */ /* 0x000fc400078ec0ff */
[----:B------:R-:W-:Y:S02]  /*2260*/  LOP3.LUT R3, R3, 0x1c0, RZ, 0xc0, !PT ;  /* 0x000001c003037812 */ /* 0x000fe400078ec0ff */
[----:B------:R-:W-:Y:S01]  /*2270*/  SEL R206, R12, 0xffffffe0, !P0 ;  /* 0xffffffe00cce7807 */ /* 0x000fe20004000000 */
[----:B------:R-:W-:Y:S01]  /*2280*/  IMAD.IADD R2, R17, 0x1, -R2 ;  /* 0x0000000111027824 */ /* 0x000fe200078e0a02 */
[----:B------:R-:W-:Y:S02]  /*2290*/  SEL R9, RZ, 0x4, P5 ;  /* 0x00000004ff097807 */ /* 0x000fe40002800000 */
[C---:B------:R-:W-:Y:S01]  /*22a0*/  LOP3.LUT P5, RZ, R5.reuse, 0x4, RZ, 0xc0, !PT ;  /* 0x0000000405ff7812 */ /* 0x040fe200078ac0ff */
[----:B------:R-:W-:Y:S01]  /*22b0*/  IMAD R13, R2, 0x4, R13 ;  /* 0x00000004020d7824 */ /* 0x000fe200078e020d */
[C---:B------:R-:W-:Y:S01]  /*22c0*/  LOP3.LUT P0, RZ, R5.reuse, 0x2, RZ, 0xc0, !PT ;  /* 0x0000000205ff7812 */ /* 0x040fe2000780c0ff */
[----:B------:R-:W-:Y:S01]  /*22d0*/  IMAD.SHL.U32 R5, R5, 0x40, RZ ;  /* 0x0000004005057824 */ /* 0x000fe200078e00ff */
[----:B------:R-:W-:Y:S01]  /*22e0*/  LEA.HI.SX32 R228, R8, R4, 0x1e ;  /* 0x0000000408e47211 */ /* 0x000fe200078ff2ff */
[----:B------:R-:W-:Y:S01]  /*22f0*/  IMAD.SHL.U32 R2, R14, 0x2, RZ ;  /* 0x000000020e027824 */ /* 0x000fe200078e00ff */
[----:B------:R-:W-:Y:S01]  /*2300*/  LOP3.LUT R204, R3, 0x8, R23, 0xf8, !PT ;  /* 0x0000000803cc7812 */ /* 0x000fe200078ef817 */
[----:B------:R-:W-:Y:S01]  /*2310*/  IMAD.SHL.U32 R250, R13, 0x2, RZ ;  /* 0x000000020dfa7824 */ /* 0x000fe200078e00ff */
[----:B------:R-:W-:-:S02]  /*2320*/  LOP3.LUT R4, R3, 0x30, R4, 0xf8, !PT ;  /* 0x0000003003047812 */ /* 0x000fc400078ef804 */
[----:B------:R-:W-:Y:S01]  /*2330*/  SHF.R.U32.HI R7, RZ, 0x3, R3 ;  /* 0x00000003ff077819 */ /* 0x000fe20000011603 */
[----:B------:R-:W-:Y:S01]  /*2340*/  IMAD.SHL.U32 R3, R0, 0x8, RZ ;  /* 0x0000000800037824 */ /* 0x000fe200078e00ff */
[----:B------:R-:W-:Y:S01]  /*2350*/  LOP3.LUT R6, R6, 0x20, RZ, 0xc0, !PT ;  /* 0x0000002006067812 */ /* 0x000fe200078ec0ff */
[----:B------:R-:W-:Y:S01]  /*2360*/  IMAD.IADD R233, R233, 0x1, -R250 ;  /* 0x00000001e9e97824 */ /* 0x000fe200078e0afa */
[----:B------:R-:W-:Y:S02]  /*2370*/  SHF.R.U32.HI R211, RZ, 0x3, R11 ;  /* 0x00000003ffd37819 */ /* 0x000fe4000001160b */
[----:B------:R-:W-:Y:S02]  /*2380*/  LOP3.LUT R5, R5, 0x1c0, RZ, 0xc0, !PT ;  /* 0x000001c005057812 */ /* 0x000fe400078ec0ff */
[----:B------:R-:W-:Y:S02]  /*2390*/  LOP3.LUT R10, R6, 0x18, R10, 0xf8, !PT ;  /* 0x00000018060a7812 */ /* 0x000fe400078ef80a */
[----:B------:R-:W-:-:S02]  /*23a0*/  LOP3.LUT R3, R3, 0x8, RZ, 0xc0, !PT ;  /* 0x0000000803037812 */ /* 0x000fc400078ec0ff */
[----:B------:R-:W-:Y:S02]  /*23b0*/  LOP3.LUT R211, R211, 0x38, RZ, 0xc0, !PT ;  /* 0x00000038d3d37812 */ /* 0x000fe400078ec0ff */
[----:B------:R-:W-:Y:S02]  /*23c0*/  LOP3.LUT R4, R4, 0x8, R23, 0xf8, !PT ;  /* 0x0000000804047812 */ /* 0x000fe400078ef817 */
[----:B------:R-:W-:Y:S02]  /*23d0*/  LOP3.LUT R210, R210, 0xfffffe00, RZ, 0xc0, !PT ;  /* 0xfffffe00d2d27812 */ /* 0x000fe400078ec0ff */
[----:B------:R-:W-:Y:S02]  /*23e0*/  SHF.R.U32.HI R6, RZ, 0x3, R5 ;  /* 0x00000003ff067819 */ /* 0x000fe40000011605 */
[----:B------:R-:W-:Y:S02]  /*23f0*/  LOP3.LUT R8, R2, 0x2, R21, 0xe2, !PT ;  /* 0x0000000202087812 */ /* 0x000fe400078ee215 */
[----:B------:R-:W-:-:S02]  /*2400*/  LOP3.LUT R211, R211, R11, R3, 0x1e, !PT ;  /* 0x0000000bd3d37212 */ /* 0x000fc400078e1e03 */
[----:B------:R-:W-:Y:S01]  /*2410*/  LOP3.LUT R2, R4, R7, RZ, 0x3c, !PT ;  /* 0x0000000704027212 */ /* 0x000fe200078e3cff */
[----:B------:R-:W-:Y:S01]  /*2420*/  IMAD R4, R15, 0x400, R210 ;  /* 0x000004000f047824 */ /* 0x000fe200078e02d2 */
[----:B------:R-:W-:Y:S02]  /*2430*/  LOP3.LUT R3, R6, R5, R3, 0x1e, !PT ;  /* 0x0000000506037212 */ /* 0x000fe400078e1e03 */
[----:B------:R-:W-:Y:S01]  /*2440*/  LOP3.LUT R204, R204, R7, RZ, 0x3c, !PT ;  /* 0x00000007cccc7212 */ /* 0x000fe200078e3cff */
[----:B------:R-:W-:Y:S01]  /*2450*/  IMAD R216, R0, 0x200, R2 ;  /* 0x0000020000d87824 */ /* 0x000fe200078e0202 */
[----:B------:R-:W-:Y:S01]  /*2460*/  SEL R218, R218, 0xfffffff0, !P0 ;  /* 0xfffffff0dada7807 */ /* 0x000fe20004000000 */
[----:B------:R-:W-:Y:S01]  /*2470*/  IMAD.IADD R217, R4, 0x1, R3 ;  /* 0x0000000104d97824 */ /* 0x000fe200078e0203 */
[----:B------:R-:W-:Y:S01]  /*2480*/  LOP3.LUT R5, R6, R10, R5, 0x1e, !PT ;  /* 0x0000000a06057212 */ /* 0x000fe200078e1e05 */
[----:B------:R-:W-:Y:S01]  /*2490*/  IMAD R204, R17, 0x200, R204 ;  /* 0x0000020011cc7824 */ /* 0x000fe200078e02cc */
[----:B------:R-:W-:Y:S01]  /*24a0*/  SEL R209, R209, 0xe0, !P6 ;  /* 0x000000e0d1d17807 */ /* 0x000fe20007000000 */
[----:B------:R-:W-:Y:S01]  /*24b0*/  IMAD.SHL.U32 R214, R217, 0x2, RZ ;  /* 0x00000002d9d67824 */ /* 0x000fe200078e00ff */
[----:B------:R-:W-:Y:S01]  /*24c0*/  SEL R0, R12, 0xffffffe0, !P5 ;  /* 0xffffffe00c007807 */ /* 0x000fe20006800000 */
[----:B------:R-:W-:Y:S01]  /*24d0*/  IMAD.SHL.U32 R204, R204, 0x2, RZ ;  /* 0x00000002cccc7824 */ /* 0x000fe200078e00ff */
[----:B------:R-:W-:Y:S01]  /*24e0*/  LOP3.LUT R210, R5, R210, RZ, 0xfc, !PT ;  /* 0x000000d205d27212 */ /* 0x000fe200078efcff */
[----:B------:R-:W-:Y:S01]  /*24f0*/  IMAD.SHL.U32 R215, R218, 0x2, RZ ;  /* 0x00000002dad77824 */ /* 0x000fe200078e00ff */
[----:B------:R-:W-:Y:S01]  /*2500*/  IADD3 R213, R214, 0x1b080, RZ ;  /* 0x0001b080d6d57810 */ /* 0x000fe20007ffe0ff */
[--C-:B------:R-:W-:Y:S01]  /*2510*/  IMAD R205, R205, 0x2, R204.reuse ;  /* 0x00000002cdcd7824 */ /* 0x100fe200078e02cc */
[----:B------:R-:W-:Y:S01]  /*2520*/  LOP3.LUT R231, R8, R9, RZ, 0xfc, !PT ;  /* 0x0000000908e77212 */ /* 0x000fe200078efcff */
[----:B------:R-:W-:Y:S01]  /*2530*/  IMAD R207, R206, 0x2, R204 ;  /* 0x00000002cecf7824 */ /* 0x000fe200078e02cc */
[----:B------:R-:W-:Y:S01]  /*2540*/  LEA R211, R211, 0x23c80, 0x1 ;  /* 0x00023c80d3d37811 */ /* 0x000fe200078e08ff */
[----:B------:R-:W-:Y:S01]  /*2550*/  IMAD R209, R209, 0x2, R208 ;  /* 0x00000002d1d17824 */ /* 0x000fe200078e02d0 */
[----:B------:R-:W-:Y:S01]  /*2560*/  LEA R210, R210, 0x80, 0x1 ;  /* 0x00000080d2d27811 */ /* 0x000fe200078e08ff */
[----:B------:R-:W-:-:S02]  /*2570*/  IMAD R206, R206, 0x2, R205 ;  /* 0x00000002cece7824 */ /* 0x000fc400078e02cd */
[----:B------:R-:W-:Y:S02]  /*2580*/  IMAD R213, R0, 0x2, R213 ;  /* 0x0000000200d57824 */ /* 0x000fe400078e02d5 */
[C---:B------:R-:W-:Y:S02]  /*2590*/  IMAD.IADD R219, R217.reuse, 0x1, R0 ;  /* 0x00000001d9db7824 */ /* 0x040fe400078e0200 */
[----:B------:R-:W-:Y:S02]  /*25a0*/  IMAD.IADD R215, R214, 0x1, R215 ;  /* 0x00000001d6d77824 */ /* 0x000fe400078e02d7 */
[----:B------:R-:W-:Y:S02]  /*25b0*/  IMAD.IADD R220, R217, 0x1, R218 ;  /* 0x00000001d9dc7824 */ /* 0x000fe400078e02da */
.L_x_1107:
[----:B------:R-:W-:Y:S04]  /*25c0*/  DEPBAR.LE SB0, 0x1 ;  /* 0x000080400000791a */ /* 0x000fe80000000000 */
[----:B------:R-:W-:Y:S01]  /*25d0*/  BAR.SYNC.DEFER_BLOCKING 0x0 ;  /* 0x0000000000007b1d */ /* 0x000fe20000010000 */
[C---:B------:R-:W-:Y:S01]  /*25e0*/  IMAD R0, R212.reuse, 0x3000, R217 ;  /* 0x00003000d4007824 */ /* 0x040fe200078e02d9 */
[----:B------:R-:W-:Y:S01]  /*25f0*/  IADD3 R221, R177, 0x1, RZ ;  /* 0x00000001b1dd7810 */ /* 0x000fe20007ffe0ff */
[----:B------:R-:W-:Y:S01]  /*2600*/  IMAD R18, R212, 0x3000, R219 ;  /* 0x00003000d4127824 */ /* 0x000fe200078e02db */
[----:B------:R-:W-:Y:S02]  /*2610*/  MOV R232, R177 ;  /* 0x000000b100e87202 */ /* 0x000fe40000000f00 */
[----:B------:R-:W-:Y:S01]  /*2620*/  SHF.L.U32 R174, R0, 0x1, RZ ;  /* 0x0000000100ae7819 */ /* 0x000fe200000006ff */
[----:B------:R-:W-:Y:S01]  /*2630*/  IMAD R0, R212, 0x3000, R218 ;  /* 0x00003000d4007824 */ /* 0x000fe200078e02da */
[----:B------:R-:W-:Y:S02]  /*2640*/  SHF.L.U32 R175, R18, 0x1, RZ ;  /* 0x0000000112af7819 */ /* 0x000fe400000006ff */
[----:B------:R-:W-:Y:S02]  /*2650*/  ISETP.GE.AND P0, PT, R221, R244, PT ;  /* 0x000000f4dd00720c */ /* 0x000fe40003f06270 */
[-C--:B------:R-:W-:Y:S02]  /*2660*/  IADD3 R4, R217, R0.reuse, RZ ;  /* 0x00000000d9047210 */ /* 0x080fe40007ffe0ff */
[----:B------:R-:W-:Y:S02]  /*2670*/  IADD3 R0, R219, R0, RZ ;  /* 0x00000000db007210 */ /* 0x000fe40007ffe0ff */
[----:B------:R-:W-:Y:S02]  /*2680*/  SHF.L.U32 R4, R4, 0x1, RZ ;  /* 0x0000000104047819 */ /* 0x000fe400000006ff */
[----:B------:R-:W-:Y:S01]  /*2690*/  SHF.L.U32 R176, R0, 0x1, RZ ;  /* 0x0000000100b07819 */ /* 0x000fe200000006ff */
[----:B------:R-:W-:Y:S01]  /*26a0*/  IMAD R0, R212, 0x3000, R220 ;  /* 0x00003000d4007824 */ /* 0x000fe200078e02dc */
[----:B------:R-:W-:Y:S04]  /*26b0*/  LDSM.16.M88.2 R2, [R204+0x80] ;  /* 0x00008000cc02783b */ /* 0x000fe80000000100 */
[----:B------:R-:W-:Y:S01]  /*26c0*/  SHF.L.U32 R0, R0, 0x1, RZ ;  /* 0x0000000100007819 */ /* 0x000fe200000006ff */
        /* <DEDUP_REMOVED lines=17> */
[----:B------:R-:W-:Y:S04]  /*27e0*/  LDSM.16.M88.2 R106, [R207+0x2080] ;  /* 0x00208000cf6a783b */ /* 0x000fe80000000100 */
[----:B------:R-:W-:Y:S01]  /*27f0*/  LDSM.16.M88.4 R108, [R176+0xf080] ;  /* 0x00f08000b06c783b */ /* 0x000fe20000000200 */
[C---:B----4-:R-:W-:Y:S03]  /*2800*/  HMMA.16816.F32 R16, R20.reuse, R16, RZ ;  /* 0x000000101410723c */ /* 0x050fe600000018ff */
[----:B------:R-:W-:Y:S05]  /*2810*/  LDSM.16.M88.2 R172, [R205+0x2880] ;  /* 0x00288000cdac783b */ /* 0x000fea0000000100 */
[----:B-----5:R-:W-:Y:S01]  /*2820*/  HMMA.16816.F32 R20, R20, R84, RZ ;  /* 0x000000541414723c */ /* 0x020fe200000018ff */
[----:B------:R-:W3:Y:S07]  /*2830*/  LDSM.16.M88.2 R84, [R207+0x880] ;  /* 0x00088000cf54783b */ /* 0x000eee0000000100 */
[C---:B------:R-:W-:Y:S01]  /*2840*/  HMMA.16816.F32 R4, R88.reuse, R86, R4 ;  /* 0x000000565804723c */ /* 0x040fe20000001804 */
[----:B------:R-:W4:Y:S07]  /*2850*/  LDSM.16.M88.2 R86, [R207+0x1080] ;  /* 0x00108000cf56783b */ /* 0x000f2e0000000100 */
[C---:B-1----:R-:W-:Y:S01]  /*2860*/  HMMA.16816.F32 R8, R88.reuse, R2, R8 ;  /* 0x000000025808723c */ /* 0x042fe20000001808 */
[----:B------:R-:W1:Y:S07]  /*2870*/  LDSM.16.M88.2 R2, [R206+0x80] ;  /* 0x00008000ce02783b */ /* 0x000e6e0000000100 */
[C---:B------:R-:W-:Y:S01]  /*2880*/  HMMA.16816.F32 R12, R88.reuse, R92, R12 ;  /* 0x0000005c580c723c */ /* 0x040fe2000000180c */
[----:B------:R-:W-:Y:S07]  /*2890*/  LDSM.16.M88.2 R92, [R206+0x1880] ;  /* 0x00188000ce5c783b */ /* 0x000fee0000000100 */
[C---:B------:R-:W-:Y:S01]  /*28a0*/  HMMA.16816.F32 R16, R88.reuse, R94, R16 ;  /* 0x0000005e5810723c */ /* 0x040fe20000001810 */
[----:B------:R-:W-:Y:S07]  /*28b0*/  LDSM.16.M88.2 R94, [R206+0x2080] ;  /* 0x00208000ce5e783b */ /* 0x000fee0000000100 */
[----:B------:R-:W-:Y:S01]  /*28c0*/  HMMA.16816.F32 R20, R88, R96, R20 ;  /* 0x000000605814723c */ /* 0x000fe20000001814 */
[----:B------:R-:W5:Y:S04]  /*28d0*/  LDSM.16.M88.2 R88, [R206+0x880] ;  /* 0x00088000ce58783b */ /* 0x000f680000000100 */
[----:B------:R-:W1:Y:S03]  /*28e0*/  LDSM.16.M88.2 R90, [R206+0x1080] ;  /* 0x00108000ce5a783b */ /* 0x000e660000000100 */
[C---:B--2---:R-:W-:Y:S01]  /*28f0*/  HMMA.16816.F32 R4, R100.reuse, R98, R4 ;  /* 0x000000626404723c */ /* 0x044fe20000001804 */
[----:B------:R-:W-:Y:S07]  /*2900*/  LDSM.16.M88.4 R96, [R174+0x11080] ;  /* 0x01108000ae60783b */ /* 0x000fee0000000200 */
[C---:B---3--:R-:W-:Y:S01]  /*2910*/  HMMA.16816.F32 R8, R100.reuse, R84, R8 ;  /* 0x000000546408723c */ /* 0x048fe20000001808 */
[----:B------:R-:W2:Y:S07]  /*2920*/  LDSM.16.M88.2 R84, [R204+0x2880] ;  /* 0x00288000cc54783b */ /* 0x000eae0000000100 */
[C---:B----4-:R-:W-:Y:S01]  /*2930*/  HMMA.16816.F32 R12, R100.reuse, R86, R12 ;  /* 0x00000056640c723c */ /* 0x050fe2000000180c */
[----:B------:R-:W3:Y:S07]  /*2940*/  LDSM.16.M88.2 R86, [R204+0x3080] ;  /* 0x00308000cc56783b */ /* 0x000eee0000000100 */
[C---:B------:R-:W-:Y:S08]  /*2950*/  HMMA.16816.F32 R16, R100.reuse, R104, R16 ;  /* 0x000000686410723c */ /* 0x040ff00000001810 */
[----:B------:R-:W-:Y:S01]  /*2960*/  HMMA.16816.F32 R20, R100, R106, R20 ;  /* 0x0000006a6414723c */ /* 0x000fe20000001814 */
[----:B------:R-:W-:Y:S04]  /*2970*/  LDSM.16.M88.2 R100, [R204+0x4080] ;  /* 0x00408000cc64783b */ /* 0x000fe80000000100 */
[----:B------:R-:W-:Y:S03]  /*2980*/  LDSM.16.M88.2 R102, [R204+0x4880] ;  /* 0x00488000cc66783b */ /* 0x000fe60000000100 */
[C---:B-1----:R-:W-:Y:S01]  /*2990*/  HMMA.16816.F32 R4, R108.reuse, R2, R4 ;  /* 0x000000026c04723c */ /* 0x042fe20000001804 */
[----:B------:R-:W1:Y:S04]  /*29a0*/  LDSM.16.M88.2 R2, [R204+0x3880] ;  /* 0x00388000cc02783b */ /* 0x000e680000000100 */
[----:B------:R-:W4:Y:S03]  /*29b0*/  LDSM.16.M88.4 R104, [R0+0x11080] ;  /* 0x011080000068783b */ /* 0x000f260000000200 */
[C---:B-----5:R-:W-:Y:S01]  /*29c0*/  HMMA.16816.F32 R8, R108.reuse, R88, R8 ;  /* 0x000000586c08723c */ /* 0x060fe20000001808 */
[----:B------:R-:W5:Y:S07]  /*29d0*/  LDSM.16.M88.2 R88, [R205+0x3080] ;  /* 0x00308000cd58783b */ /* 0x000f6e0000000100 */
[C---:B------:R-:W-:Y:S01]  /*29e0*/  HMMA.16816.F32 R12, R108.reuse, R90, R12 ;  /* 0x0000005a6c0c723c */ /* 0x040fe2000000180c */
[----:B------:R-:W-:Y:S07]  /*29f0*/  LDSM.16.M88.2 R90, [R205+0x4080] ;  /* 0x00408000cd5a783b */ /* 0x000fee0000000100 */
[C---:B------:R-:W-:Y:S01]  /*2a00*/  HMMA.16816.F32 R16, R108.reuse, R92, R16 ;  /* 0x0000005c6c10723c */ /* 0x040fe20000001810 */
[----:B------:R-:W-:Y:S07]  /*2a10*/  LDSM.16.M88.2 R92, [R205+0x4880] ;  /* 0x00488000cd5c783b */ /* 0x000fee0000000100 */
[----:B------:R-:W-:Y:S01]  /*2a20*/  HMMA.16816.F32 R20, R108, R94, R20 ;  /* 0x0000005e6c14723c */ /* 0x000fe20000001814 */
[----:B------:R-:W-:Y:S04]  /*2a30*/  LDSM.16.M88.2 R94, [R207+0x2880] ;  /* 0x00288000cf5e783b */ /* 0x000fe80000000100 */
[----:B------:R-:W-:Y:S03]  /*2a40*/  LDSM.16.M88.4 R108, [R175+0x11080] ;  /* 0x01108000af6c783b */ /* 0x000fe60000000200 */
[C---:B--2---:R-:W-:Y:S01]  /*2a50*/  HMMA.16816.F32 R4, R96.reuse, R84, R4 ;  /* 0x000000546004723c */ /* 0x044fe20000001804 */
[----:B------:R-:W2:Y:S07]  /*2a60*/  LDSM.16.M88.2 R84, [R205+0x3880] ;  /* 0x00388000cd54783b */ /* 0x000eae0000000100 */
[C---:B---3--:R-:W-:Y:S01]  /*2a70*/  HMMA.16816.F32 R8, R96.reuse, R86, R8 ;  /* 0x000000566008723c */ /* 0x048fe20000001808 */
[----:B------:R-:W-:Y:S07]  /*2a80*/  LDSM.16.M88.2 R86, [R207+0x3880] ;  /* 0x00388000cf56783b */ /* 0x000fee0000000100 */
[C---:B-1----:R-:W-:Y:S01]  /*2a90*/  HMMA.16816.F32 R12, R96.reuse, R2, R12 ;  /* 0x00000002600c723c */ /* 0x042fe2000000180c */
[----:B------:R-:W1:Y:S07]  /*2aa0*/  LDSM.16.M88.2 R2, [R207+0x3080] ;  /* 0x00308000cf02783b */ /* 0x000e6e0000000100 */
[C---:B------:R-:W-:Y:S08]  /*2ab0*/  HMMA.16816.F32 R16, R96.reuse, R100, R16 ;  /* 0x000000646010723c */ /* 0x040ff00000001810 */
[----:B------:R-:W-:Y:S01]  /*2ac0*/  HMMA.16816.F32 R20, R96, R102, R20 ;  /* 0x000000666014723c */ /* 0x000fe20000001814 */
[----:B------:R-:W3:Y:S04]  /*2ad0*/  LDSM.16.M88.2 R96, [R207+0x4080] ;  /* 0x00408000cf60783b */ /* 0x000ee80000000100 */
[----:B------:R-:W1:Y:S03]  /*2ae0*/  LDSM.16.M88.2 R98, [R207+0x4880] ;  /* 0x00488000cf62783b */ /* 0x000e660000000100 */
[C---:B----4-:R-:W-:Y:S01]  /*2af0*/  HMMA.16816.F32 R4, R104.reuse, R172, R4 ;  /* 0x000000ac6804723c */ /* 0x050fe20000001804 */
[----:B------:R-:W-:Y:S04]  /*2b00*/  LDSM.16.M88.2 R172, [R206+0x2880] ;  /* 0x00288000ceac783b */ /* 0x000fe80000000100 */
[----:B------:R-:W4:Y:S03]  /*2b10*/  LDSM.16.M88.4 R100, [R176+0x11080] ;  /* 0x01108000b064783b */ /* 0x000f260000000200 */
[C---:B-----5:R-:W-:Y:S01]  /*2b20*/  HMMA.16816.F32 R8, R104.reuse, R88, R8 ;  /* 0x000000586808723c */ /* 0x060fe20000001808 */
[----:B------:R-:W-:Y:S07]  /*2b30*/  LDSM.16.M88.2 R88, [R206+0x3880] ;  /* 0x00388000ce58783b */ /* 0x000fee0000000100 */
[C---:B--2---:R-:W-:Y:S01]  /*2b40*/  HMMA.16816.F32 R12, R104.reuse, R84, R12 ;  /* 0x00000054680c723c */ /* 0x044fe2000000180c */
[----:B------:R-:W2:Y:S07]  /*2b50*/  LDSM.16.M88.2 R84, [R206+0x3080] ;  /* 0x00308000ce54783b */ /* 0x000eae0000000100 */
[C---:B------:R-:W-:Y:S01]  /*2b60*/  HMMA.16816.F32 R16, R104.reuse, R90, R16 ;  /* 0x0000005a6810723c */ /* 0x040fe20000001810 */
[----:B------:R-:W5:Y:S07]  /*2b70*/  LDSM.16.M88.2 R90, [R206+0x4080] ;  /* 0x00408000ce5a783b */ /* 0x000f6e0000000100 */
        /* <DEDUP_REMOVED lines=9> */
[C---:B---3--:R-:W-:Y:S01]  /*2c10*/  HMMA.16816.F32 R16, R108.reuse, R96, R16 ;  /* 0x000000606c10723c */ /* 0x048fe20000001810 */
[----:B------:R-:W3:Y:S07]  /*2c20*/  LDSM.16.M88.2 R96, [R204+0x6880] ;  /* 0x00688000cc60783b */ /* 0x000eee0000000100 */
[----:B------:R-:W-:Y:S01]  /*2c30*/  HMMA.16816.F32 R20, R108, R98, R20 ;  /* 0x000000626c14723c */ /* 0x000fe20000001814 */
[----:B------:R-:W1:Y:S04]  /*2c40*/  LDSM.16.M88.2 R98, [R204+0x7080] ;  /* 0x00708000cc62783b */ /* 0x000e680000000100 */
[----:B------:R5:W-:Y:S03]  /*2c50*/  LDSM.16.M88.4 R108, [R0+0x13080] ;  /* 0x01308000006c783b */ /* 0x000be60000000200 */
[C---:B----4-:R-:W-:Y:S01]  /*2c60*/  HMMA.16816.F32 R4, R100.reuse, R172, R4 ;  /* 0x000000ac6404723c */ /* 0x050fe20000001804 */
[----:B------:R-:W4:Y:S07]  /*2c70*/  LDSM.16.M88.2 R172, [R205+0x5080] ;  /* 0x00508000cdac783b */ /* 0x000f2e0000000100 */
[C---:B--2---:R-:W-:Y:S01]  /*2c80*/  HMMA.16816.F32 R8, R100.reuse, R84, R8 ;  /* 0x000000546408723c */ /* 0x044fe20000001808 */
[----:B------:R-:W2:Y:S07]  /*2c90*/  LDSM.16.M88.2 R84, [R205+0x5880] ;  /* 0x00588000cd54783b */ /* 0x000eae0000000100 */
[C---:B------:R-:W-:Y:S01]  /*2ca0*/  HMMA.16816.F32 R12, R100.reuse, R88, R12 ;  /* 0x00000058640c723c */ /* 0x040fe2000000180c */
[----:B------:R-:W2:Y:S03]  /*2cb0*/  LDSM.16.M88.2 R88, [R205+0x6080] ;  /* 0x00608000cd58783b */ /* 0x000ea60000000100 */
[----:B-----5:R-:W-:Y:S04]  /*2cc0*/  LEA R0, R212, R228, 0x6 ;  /* 0x000000e4d4007211 */ /* 0x020fe800078e30ff */
        /* <DEDUP_REMOVED lines=15> */
[----:B------:R-:W-:Y:S03]  /*2dc0*/  LDSM.16.M88.4 R104, [R176+0x13080] ;  /* 0x01308000b068783b */ /* 0x000fe60000000200 */
[C---:B----4-:R-:W-:Y:S01]  /*2dd0*/  HMMA.16816.F32 R4, R108.reuse, R172, R4 ;  /* 0x000000ac6c04723c */ /* 0x050fe20000001804 */
[----:B------:R-:W4:Y:S07]  /*2de0*/  LDSM.16.M88.2 R172, [R206+0x5080] ;  /* 0x00508000ceac783b */ /* 0x000f2e0000000100 */
[C---:B--2---:R-:W-:Y:S01]  /*2df0*/  HMMA.16816.F32 R8, R108.reuse, R84, R8 ;  /* 0x000000546c08723c */ /* 0x044fe20000001808 */
[----:B------:R-:W-:Y:S07]  /*2e00*/  LDSM.16.M88.2 R84, [R206+0x6080] ;  /* 0x00608000ce54783b */ /* 0x000fee0000000100 */
[C---:B------:R-:W-:Y:S08]  /*2e10*/  HMMA.16816.F32 R12, R108.reuse, R88, R12 ;  /* 0x000000586c0c723c */ /* 0x040ff0000000180c */
[C---:B-----5:R-:W-:Y:S08]  /*2e20*/  HMMA.16816.F32 R16, R108.reuse, R90, R16 ;  /* 0x0000005a6c10723c */ /* 0x060ff00000001810 */
[----:B------:R-:W-:Y:S01]  /*2e30*/  HMMA.16816.F32 R20, R108, R92, R20 ;  /* 0x0000005c6c14723c */ /* 0x000fe20000001814 */
[----:B------:R-:W-:Y:S04]  /*2e40*/  LDS R108, [R0.X4+0x21080] ;  /* 0x02108000006c7984 */ /* 0x000fe80000004800 */
[----:B------:R-:W-:Y:S03]  /*2e50*/  LDS R109, [R0.X4+0x210a0] ;  /* 0x0210a000006d7984 */ /* 0x000fe60000004800 */
[C---:B------:R-:W-:Y:S08]  /*2e60*/  HMMA.16816.F32 R4, R100.reuse, R94, R4 ;  /* 0x0000005e6404723c */ /* 0x040ff00000001804 */
[C---:B-1----:R-:W-:Y:S01]  /*2e70*/  HMMA.16816.F32 R8, R100.reuse, R2, R8 ;  /* 0x000000026408723c */ /* 0x042fe20000001808 */
[----:B------:R-:W1:Y:S07]  /*2e80*/  LDSM.16.M88.2 R2, [R206+0x5880] ;  /* 0x00588000ce02783b */ /* 0x000e6e0000000100 */
[C---:B------:R-:W-:Y:S08]  /*2e90*/  HMMA.16816.F32 R12, R100.reuse, R86, R12 ;  /* 0x00000056640c723c */ /* 0x040ff0000000180c */
[C---:B---3--:R-:W-:Y:S08]  /*2ea0*/  HMMA.16816.F32 R16, R100.reuse, R96, R16 ;  /* 0x000000606410723c */ /* 0x048ff00000001810 */
[----:B------:R-:W-:Y:S08]  /*2eb0*/  HMMA.16816.F32 R20, R100, R98, R20 ;  /* 0x000000626414723c */ /* 0x000ff00000001814 */
[C---:B----4-:R-:W-:Y:S08]  /*2ec0*/  HMMA.16816.F32 R4, R104.reuse, R172, R4 ;  /* 0x000000ac6804723c */ /* 0x050ff00000001804 */
        /* <DEDUP_REMOVED lines=17> */
[----:B------:R-:W5:Y:S01]  /*2fe0*/  MUFU.TANH R193, R6 ;  /* 0x0000000600c17308 */ /* 0x000f620000002400 */
        /* <DEDUP_REMOVED lines=11> */
[----:B------:R-:W2:Y:S01]  /*30a0*/  MUFU.TANH R191, R10 ;  /* 0x0000000a00bf7308 */ /* 0x000ea20000002400 */
[----:B------:R2:W2:Y:S04]  /*30b0*/  LDSM.16.M88.2 R2, [R204+0x7880] ;  /* 0x00788000cc02783b */ /* 0x0004a80000000100 */
[----:B------:R2:W2:Y:S05]  /*30c0*/  LDSM.16.M88.2 R88, [R204+0x9880] ;  /* 0x00988000cc58783b */ /* 0x0004aa0000000100 */
[----:B------:R-:W2:Y:S01]  /*30d0*/  MUFU.TANH R178, R12 ;  /* 0x0000000c00b27308 */ /* 0x000ea20000002400 */
[----:B------:R2:W2:Y:S01]  /*30e0*/  LDSM.16.M88.2 R90, [R205+0x7880] ;  /* 0x00788000cd5a783b */ /* 0x0004a20000000100 */
[----:B---3--:R-:W-:Y:S03]  /*30f0*/  HMMA.16816.F32 R20, R104, R4, R20 ;  /* 0x000000046814723c */ /* 0x008fe60000001814 */
[----:B-1----:R1:W3:Y:S05]  /*3100*/  LDSM.16.M88.2 R8, [R204+0x8080] ;  /* 0x00808000cc08783b */ /* 0x0022ea0000000100 */
        /* <DEDUP_REMOVED lines=14> */
[----:B--2---:R2:W1:Y:S09]  /*31f0*/  LDSM.16.M88.2 R12, [R204+0x8880] ;  /* 0x00888000cc0c783b */ /* 0x0044720000000100 */
[----:B------:R-:W1:Y:S10]  /*3200*/  MUFU.TANH R188, R15 ;  /* 0x0000000f00bc7308 */ /* 0x000e740000002400 */
[----:B------:R1:W1:Y:S10]  /*3210*/  MUFU.TANH R179, R17 ;  /* 0x0000001100b37308 */ /* 0x0002740000002400 */
[----:B------:R2:W2:Y:S10]  /*3220*/  MUFU.TANH R187, R18 ;  /* 0x0000001200bb7308 */ /* 0x0004b40000002400 */
[----:B------:R2:W2:Y:S01]  /*3230*/  MUFU.TANH R186, R19 ;  /* 0x0000001300ba7308 */ /* 0x0004a20000002400 */
[----:B-1----:R1:W1:Y:S09]  /*3240*/  LDSM.16.M88.2 R16, [R204+0x9080] ;  /* 0x00908000cc10783b */ /* 0x0022720000000100 */
[----:B------:R1:W1:Y:S10]  /*3250*/  MUFU.TANH R174, R20 ;  /* 0x0000001400ae7308 */ /* 0x0002740000002400 */
[----:B------:R1:W1:Y:S10]  /*3260*/  MUFU.TANH R173, R21 ;  /* 0x0000001500ad7308 */ /* 0x0002740000002400 */
[----:B------:R1:W1:Y:S10]  /*3270*/  MUFU.TANH R185, R22 ;  /* 0x0000001600b97308 */ /* 0x0002740000002400 */
[----:B------:R1:W1:Y:S01]  /*3280*/  MUFU.TANH R184, R23 ;  /* 0x0000001700b87308 */ /* 0x0002620000002400 */
[----:B------:R-:W-:-:S05]  /*3290*/  @P0 BRA `(.L_x_1105) ;  /* 0x0000031000000947 */ /* 0x000fca0003800000 */
[----:B--2345:R-:W-:Y:S01]  /*32a0*/  SHF.R.S32.HI R0, RZ, 0x1f, R221 ;  /* 0x0000001fff007819 */ /* 0x03cfe200000114dd */
[----:B------:R-:W-:Y:S01]  /*32b0*/  IMAD.WIDE.U32 R6, R221, c[0x0][0x178], RZ ;  /* 0x00005e00dd067a25 */ /* 0x000fe200078e00ff */
[----:B------:R-:W-:Y:S03]  /*32c0*/  @!P1 LEA R4, R177, 0x40, 0x6 ;  /* 0x00000040b1049811 */ /* 0x000fe600078e30ff */
[----:B------:R-:W-:Y:S02]  /*32d0*/  IMAD R0, R0, c[0x0][0x178], RZ ;  /* 0x00005e0000007a24 */ /* 0x000fe400078e02ff */
[----:B------:R-:W-:Y:S02]  /*32e0*/  IMAD.MOV.U32 R196, RZ, RZ, c[0x0][0x178] ;  /* 0x00005e00ffc47624 */ /* 0x000fe400078e00ff */
[----:B------:R-:W-:Y:S01]  /*32f0*/  IMAD R10, R221, c[0x0][0x17c], R0 ;  /* 0x00005f00dd0a7a24 */ /* 0x000fe200078e0200 */
[----:B------:R-:W-:Y:S01]  /*3300*/  @!P1 IADD3 R0, P5, R4, R248, RZ ;  /* 0x000000f804009210 */ /* 0x000fe20007fbe0ff */
[----:B------:R-:W-:Y:S02]  /*3310*/  IMAD.SHL.U32 R5, R6, 0x40, RZ ;  /* 0x0000004006057824 */ /* 0x000fe400078e00ff */
[----:B------:R-:W-:Y:S01]  /*3320*/  IMAD.IADD R10, R7, 0x1, R10 ;  /* 0x00000001070a7824 */ /* 0x000fe200078e020a */
[----:B------:R-:W-:Y:S01]  /*3330*/  @!P1 LEA.HI.X.SX32 R7, R4, R252, 0x1, P5 ;  /* 0x000000fc04079211 */ /* 0x000fe200028f0eff */
[----:B------:R-:W-:Y:S02]  /*3340*/  IMAD.SHL.U32 R196, R196, 0x20, RZ ;  /* 0x00000020c4c47824 */ /* 0x000fe400078e00ff */
[----:B------:R-:W-:Y:S01]  /*3350*/  IMAD.MOV.U32 R195, RZ, RZ, 0x5 ;  /* 0x00000005ffc37424 */ /* 0x000fe200078e00ff */
[----:B------:R-:W-:Y:S01]  /*3360*/  SHF.L.U64.HI R4, R6, 0x6, R10 ;  /* 0x0000000606047819 */ /* 0x000fe2000001020a */
[----:B------:R-:W-:Y:S01]  /*3370*/  IMAD.MOV.U32 R194, RZ, RZ, c[0x0][0x178] ;  /* 0x00005e00ffc27624 */ /* 0x000fe200078e00ff */
[----:B------:R-:W-:Y:S01]  /*3380*/  IADD3 R15, P6, P5, R242, R5, R196 ;  /* 0x00000005f20f7210 */ /* 0x000fe20007dde0c4 */
[----:B------:R-:W-:Y:S03]  /*3390*/  IMAD.MOV.U32 R14, RZ, RZ, -0x40 ;  /* 0xffffffc0ff0e7424 */ /* 0x000fe600078e00ff */
[----:B------:R-:W-:Y:S01]  /*33a0*/  SHF.L.U64.HI R194, R194, R195, c[0x0][0x17c] ;  /* 0x00005f00c2c27619 */ /* 0x000fe200000102c3 */
[----:B------:R-:W-:Y:S03]  /*33b0*/  IMAD R14, R221, R14, c[0x0][0x168] ;  /* 0x00005a00dd0e7624 */ /* 0x000fe600078e020e */
[----:B------:R-:W-:Y:S01]  /*33c0*/  IADD3.X R18, R239, R4, R194, P6, P5 ;  /* 0x00000004ef127210 */ /* 0x000fe200037ea4c2 */
[----:B------:R-:W-:Y:S01]  /*33d0*/  IMAD.IADD R14, R14, 0x1, -R234 ;  /* 0x000000010e0e7824 */ /* 0x000fe200078e0aea */
[----:B------:R-:W-:Y:S02]  /*33e0*/  IADD3 R5, P6, R5, R242, RZ ;  /* 0x000000f205057210 */ /* 0x000fe40007fde0ff */
[C---:B------:R-:W-:Y:S04]  /*33f0*/  @!P1 LEA R10, P5, R0.reuse, c[0x0][0x258], 0x2 ;  /* 0x00009600000a9a11 */ /* 0x040fe800078a10ff */
[----:B------:R-:W-:Y:S01]  /*3400*/  @!P1 LEA.HI.X R11, R0, c[0x0][0x25c], R7, 0x2, P5 ;  /* 0x00009700000b9a11 */ /* 0x000fe200028f1407 */
[----:B------:R-:W-:Y:S01]  /*3410*/  IMAD.X R0, R4, 0x1, R239, P6 ;  /* 0x0000000104007824 */ /* 0x000fe200030e06ef */
[----:B------:R-:W-:Y:S02]  /*3420*/  LEA R6, P5, R5, c[0x0][0x160], 0x1 ;  /* 0x0000580005067a11 */ /* 0x000fe400078a08ff */
[----:B------:R-:W-:Y:S02]  /*3430*/  LEA R4, P6, R15, c[0x0][0x160], 0x1 ;  /* 0x000058000f047a11 */ /* 0x000fe400078c08ff */
[----:B------:R-:W-:Y:S02]  /*3440*/  LEA.HI.X R7, R5, c[0x0][0x164], R0, 0x1, P5 ;  /* 0x0000590005077a11 */ /* 0x000fe400028f0c00 */
[----:B------:R-:W-:Y:S02]  /*3450*/  ISETP.LT.OR P5, PT, R14, 0x1, !P4 ;  /* 0x000000010e00780c */ /* 0x000fe400067a1670 */
[----:B------:R-:W-:Y:S02]  /*3460*/  IADD3 R0, R224, 0xf080, RZ ;  /* 0x0000f080e0007810 */ /* 0x000fe40007ffe0ff */
[----:B------:R-:W-:Y:S02]  /*3470*/  LEA.HI.X R5, R15, c[0x0][0x164], R18, 0x1, P6 ;  /* 0x000059000f057a11 */ /* 0x000fe400030f0c12 */
[C---:B------:R-:W-:Y:S01]  /*3480*/  ISETP.LT.OR P6, PT, R14.reuse, 0x1, !P3 ;  /* 0x000000010e00780c */ /* 0x040fe20005fc1670 */
[C---:B------:R-:W-:Y:S06]  /*3490*/  IMAD R0, R225.reuse, 0x6000, R0 ;  /* 0x00006000e1007824 */ /* 0x040fec00078e0200 */
[----:B------:R-:W-:Y:S01]  /*34a0*/  @!PT LDS RZ, [RZ] ;  /* 0x00000000fffff984 */ /* 0x000fe20000000800 */
[----:B------:R-:W-:Y:S01]  /*34b0*/  @!PT LDS RZ, [RZ] ;  /* 0x00000000fffff984 */ /* 0x000fe20000000800 */
[----:B------:R-:W-:Y:S01]  /*34c0*/  @!PT LDS RZ, [RZ] ;  /* 0x00000000fffff984 */ /* 0x000fe20000000800 */
[----:B------:R2:W-:Y:S01]  /*34d0*/  LDGSTS.E.BYPASS.LTC128B.128 [R0], [R6.64], !P5 ;  /* 0x0000000006007fae */ /* 0x0005e2000e901d44 */
[C---:B------:R-:W-:Y:S05]  /*34e0*/  ISETP.LT.OR P5, PT, R14.reuse, 0x1, !P2 ;  /* 0x000000010e00780c */ /* 0x040fea00057a1670 */
[----:B------:R2:W-:Y:S01]  /*34f0*/  LDGSTS.E.BYPASS.LTC128B.128 [R0+0x2000], [R6.64+0x80], !P6 ;  /* 0x0200008006007fae */ /* 0x0005e2000f101d44 */
[C---:B------:R-:W-:Y:S07]  /*3500*/  ISETP.LT.OR P6, PT, R14.reuse, 0x21, !P4 ;  /* 0x000000210e00780c */ /* 0x040fee00067c1670 */
[----:B------:R2:W-:Y:S01]  /*3510*/  LDGSTS.E.BYPASS.LTC128B.128 [R0+0x4000], [R6.64+0x100], !P5 ;  /* 0x0400010006007fae */ /* 0x0005e2000e901d44 */
[C---:B------:R-:W-:Y:S05]  /*3520*/  ISETP.LT.OR P5, PT, R14.reuse, 0x21, !P3 ;  /* 0x000000210e00780c */ /* 0x040fea0005fa1670 */
[----:B------:R3:W-:Y:S01]  /*3530*/  LDGSTS.E.BYPASS.LTC128B.128 [R0+0x1000], [R4.64], !P6 ;  /* 0x0100000004007fae */ /* 0x0007e2000f101d44 */
[----:B------:R-:W-:Y:S07]  /*3540*/  ISETP.LT.OR P6, PT, R14, 0x21, !P2 ;  /* 0x000000210e00780c */ /* 0x000fee00057c1670 */
[----:B------:R3:W-:Y:S06]  /*3550*/  LDGSTS.E.BYPASS.LTC128B.128 [R0+0x3000], [R4.64+0x80], !P5 ;  /* 0x0300008004007fae */ /* 0x0007ec000e901d44 */
[----:B------:R3:W-:Y:S01]  /*3560*/  LDGSTS.E.BYPASS.LTC128B.128 [R0+0x5000], [R4.64+0x100], !P6 ;  /* 0x0500010004007fae */ /* 0x0007e2000f101d44 */
[----:B--2---:R-:W-:Y:S04]  /*3570*/  IMAD.SHL.U32 R6, R226, 0x4, RZ ;  /* 0x00000004e2067824 */ /* 0x004fe800078e00ff */
[----:B------:R-:W-:Y:S04]  /*3580*/  @!P1 IMAD R6, R225, 0x40, R6 ;  /* 0x00000040e1069824 */ /* 0x000fe800078e0206 */
[----:B------:R-:W-:Y:S05]  /*3590*/  @!P1 IMAD.SHL.U32 R6, R6, 0x4, RZ ;  /* 0x0000000406069824 */ /* 0x000fea00078e00ff */
[----:B------:R3:W-:Y:S02]  /*35a0*/  @!P1 LDGSTS.E.BYPASS.LTC128B.128 [R6+0x21080], [R10.64] ;  /* 0x210800000a069fae */ /* 0x0007e4000b901d44 */
.L_x_1105:
[C---:B--2345:R-:W-:Y:S01]  /*35b0*/  HMMA.16816.F32 R4, R84.reuse, R2, RZ ;  /* 0x000000025404723c */ /* 0x07cfe200000018ff */
[----:B------:R-:W-:Y:S03]  /*35c0*/  LDSM.16.M88.2 R2, [R207+0x7880] ;  /* 0x00788000cf02783b */ /* 0x000fe60000000100 */
[----:B------:R-:W-:Y:S02]  /*35d0*/  SHF.L.U32 R0, R218, 0x1, RZ ;  /* 0x00000001da007819 */ /* 0x000fe400000006ff */
[----:B------:R-:W2:Y:S02]  /*35e0*/  LDSM.16.M88.4 R104, [R213] ;  /* 0x00000000d568783b */ /* 0x000ea40000000200 */
[C---:B------:R-:W-:Y:S01]  /*35f0*/  HMMA.16816.F32 R8, R84.reuse, R8, RZ ;  /* 0x000000085408723c */ /* 0x040fe200000018ff */
[----:B------:R-:W-:Y:S02]  /*3600*/  IADD3 R0, R0, R213, RZ ;  /* 0x000000d500007210 */ /* 0x000fe40007ffe0ff */
[----:B------:R-:W0:Y:S05]  /*3610*/  LDGDEPBAR ;  /* 0x00000000000079af */ /* 0x000e2a0000000000 */
[C---:B------:R-:W-:Y:S08]  /*3620*/  HMMA.16816.F32 R12, R84.reuse, R12, RZ ;  /* 0x0000000c540c723c */ /* 0x040ff000000018ff */
[C---:B-1----:R-:W-:Y:S08]  /*3630*/  HMMA.16816.F32 R16, R84.reuse, R16, RZ ;  /* 0x000000105410723c */ /* 0x042ff000000018ff */
[----:B------:R-:W-:Y:S01]  /*3640*/  HMMA.16816.F32 R20, R84, R88, RZ ;  /* 0x000000585414723c */ /* 0x000fe200000018ff */
[----:B------:R-:W1:Y:S05]  /*3650*/  LDSM.16.M88.2 R84, [R207+0x8080] ;  /* 0x00808000cf54783b */ /* 0x000e6a0000000100 */
[----:B------:R-:W3:Y:S02]  /*3660*/  LDSM.16.M88.2 R86, [R207+0x8880] ;  /* 0x00888000cf56783b */ /* 0x000ee40000000100 */
[C---:B------:R-:W-:Y:S03]  /*3670*/  HMMA.16816.F32 R4, R92.reuse, R90, R4 ;  /* 0x0000005a5c04723c */ /* 0x040fe60000001804 */
[----:B------:R-:W4:Y:S05]  /*3680*/  LDSM.16.M88.2 R88, [R207+0x9080] ;  /* 0x00908000cf58783b */ /* 0x000f2a0000000100 */
[C---:B------:R-:W-:Y:S01]  /*3690*/  HMMA.16816.F32 R8, R92.reuse, R96, R8 ;  /* 0x000000605c08723c */ /* 0x040fe20000001808 */
[----:B------:R-:W5:Y:S05]  /*36a0*/  LDSM.16.M88.2 R90, [R207+0x9880] ;  /* 0x00988000cf5a783b */ /* 0x000f6a0000000100 */
[----:B------:R-:W-:Y:S02]  /*36b0*/  LDSM.16.M88.2 R96, [R206+0x8080] ;  /* 0x00808000ce60783b */ /* 0x000fe40000000100 */
[C---:B------:R-:W-:Y:S08]  /*36c0*/  HMMA.16816.F32 R12, R92.reuse, R98, R12 ;  /* 0x000000625c0c723c */ /* 0x040ff0000000180c */
[C---:B------:R-:W-:Y:S08]  /*36d0*/  HMMA.16816.F32 R16, R92.reuse, R100, R16 ;  /* 0x000000645c10723c */ /* 0x040ff00000001810 */
[----:B------:R-:W-:Y:S01]  /*36e0*/  HMMA.16816.F32 R20, R92, R102, R20 ;  /* 0x000000665c14723c */ /* 0x000fe20000001814 */
[----:B------:R-:W-:Y:S05]  /*36f0*/  LDSM.16.M88.4 R92, [R0] ;  /* 0x00000000005c783b */ /* 0x000fea0000000200 */
        /* <DEDUP_REMOVED lines=9> */
[----:B-----5:R-:W-:Y:S01]  /*3790*/  HMMA.16816.F32 R20, R104, R90, R20 ;  /* 0x0000005a6814723c */ /* 0x020fe20000001814 */
[----:B------:R-:W5:Y:S07]  /*37a0*/  LDSM.16.M88.2 R90, [R204+0xa080] ;  /* 0x00a08000cc5a783b */ /* 0x000f6e0000000100 */
[C---:B--2---:R-:W-:Y:S01]  /*37b0*/  HMMA.16816.F32 R4, R92.reuse, R2, R4 ;  /* 0x000000025c04723c */ /* 0x044fe20000001804 */
[----:B------:R-:W2:Y:S07]  /*37c0*/  LDSM.16.M88.2 R2, [R204+0xa880] ;  /* 0x00a88000cc02783b */ /* 0x000eae0000000100 */
[C---:B------:R-:W-:Y:S01]  /*37d0*/  HMMA.16816.F32 R8, R92.reuse, R96, R8 ;  /* 0x000000605c08723c */ /* 0x040fe20000001808 */
[----:B------:R-:W-:Y:S07]  /*37e0*/  LDSM.16.M88.2 R96, [R205+0xa880] ;  /* 0x00a88000cd60783b */ /* 0x000fee0000000100 */
[C---:B-1----:R-:W-:Y:S01]  /*37f0*/  HMMA.16816.F32 R12, R92.reuse, R84, R12 ;  /* 0x000000545c0c723c */ /* 0x042fe2000000180c */
[----:B------:R-:W1:Y:S07]  /*3800*/  LDSM.16.M88.2 R84, [R204+0xb080] ;  /* 0x00b08000cc54783b */ /* 0x000e6e0000000100 */
[C---:B---3--:R-:W-:Y:S01]  /*3810*/  HMMA.16816.F32 R16, R92.reuse, R86, R16 ;  /* 0x000000565c10723c */ /* 0x048fe20000001810 */
[----:B------:R-:W3:Y:S07]  /*3820*/  LDSM.16.M88.2 R86, [R204+0xb880] ;  /* 0x00b88000cc56783b */ /* 0x000eee0000000100 */
[----:B----4-:R-:W-:Y:S01]  /*3830*/  HMMA.16816.F32 R20, R92, R88, R20 ;  /* 0x000000585c14723c */ /* 0x010fe20000001814 */
[----:B------:R-:W4:Y:S05]  /*3840*/  LDSM.16.M88.2 R88, [R204+0xc080] ;  /* 0x00c08000cc58783b */ /* 0x000f2a0000000100 */
[----:B------:R-:W-:Y:S02]  /*3850*/  LDSM.16.M88.4 R92, [R215+0x1d080] ;  /* 0x01d08000d75c783b */ /* 0x000fe40000000200 */
[C---:B-----5:R-:W-:Y:S03]  /*3860*/  HMMA.16816.F32 R4, R100.reuse, R90, R4 ;  /* 0x0000005a6404723c */ /* 0x060fe60000001804 */
[----:B------:R-:W5:Y:S05]  /*3870*/  LDSM.16.M88.2 R90, [R205+0xa080] ;  /* 0x00a08000cd5a783b */ /* 0x000f6a0000000100 */
[C---:B--2---:R-:W-:Y:S01]  /*3880*/  HMMA.16816.F32 R8, R100.reuse, R2, R8 ;  /* 0x000000026408723c */ /* 0x044fe20000001808 */
[----:B------:R-:W2:Y:S07]  /*3890*/  LDSM.16.M88.2 R2, [R205+0xb080] ;  /* 0x00b08000cd02783b */ /* 0x000eae0000000100 */
[C---:B-1----:R-:W-:Y:S01]  /*38a0*/  HMMA.16816.F32 R12, R100.reuse, R84, R12 ;  /* 0x00000054640c723c */ /* 0x042fe2000000180c */
[----:B------:R-:W1:Y:S07]  /*38b0*/  LDSM.16.M88.2 R84, [R205+0xb880] ;  /* 0x00b88000cd54783b */ /* 0x000e6e0000000100 */
[C---:B---3--:R-:W-:Y:S01]  /*38c0*/  HMMA.16816.F32 R16, R100.reuse, R86, R16 ;  /* 0x000000566410723c */ /* 0x048fe20000001810 */
[----:B------:R-:W3:Y:S07]  /*38d0*/  LDSM.16.M88.2 R86, [R205+0xc080] ;  /* 0x00c08000cd56783b */ /* 0x000eee0000000100 */
[----:B----4-:R-:W-:Y:S01]  /*38e0*/  HMMA.16816.F32 R20, R100, R88, R20 ;  /* 0x000000586414723c */ /* 0x010fe20000001814 */
[----:B------:R-:W-:Y:S05]  /*38f0*/  LDSM.16.M88.2 R88, [R207+0xa080] ;  /* 0x00a08000cf58783b */ /* 0x000fea0000000100 */
[----:B------:R-:W4:Y:S02]  /*3900*/  LDSM.16.M88.4 R100, [R213+0x2000] ;  /* 0x00200000d564783b */ /* 0x000f240000000200 */
[C---:B-----5:R-:W-:Y:S03]  /*3910*/  HMMA.16816.F32 R4, R92.reuse, R90, R4 ;  /* 0x0000005a5c04723c */ /* 0x060fe60000001804 */
[----:B------:R-:W5:Y:S05]  /*3920*/  LDSM.16.M88.2 R90, [R207+0xa880] ;  /* 0x00a88000cf5a783b */ /* 0x000f6a0000000100 */
[C---:B------:R-:W-:Y:S01]  /*3930*/  HMMA.16816.F32 R8, R92.reuse, R96, R8 ;  /* 0x000000605c08723c */ /* 0x040fe20000001808 */
[----:B------:R-:W-:Y:S07]  /*3940*/  LDSM.16.M88.4 R96, [R214+0x1f080] ;  /* 0x01f08000d660783b */ /* 0x000fee0000000200 */
[C---:B--2---:R-:W-:Y:S01]  /*3950*/  HMMA.16816.F32 R12, R92.reuse, R2, R12 ;  /* 0x000000025c0c723c */ /* 0x044fe2000000180c */
[----:B------:R-:W2:Y:S07]  /*3960*/  LDSM.16.M88.2 R2, [R207+0xb080] ;  /* 0x00b08000cf02783b */ /* 0x000eae0000000100 */
[C---:B-1----:R-:W-:Y:S01]  /*3970*/  HMMA.16816.F32 R16, R92.reuse, R84, R16 ;  /* 0x000000545c10723c */ /* 0x042fe20000001810 */
[----:B------:R-:W1:Y:S07]  /*3980*/  LDSM.16.M88.2 R84, [R207+0xb880] ;  /* 0x00b88000cf54783b */ /* 0x000e6e0000000100 */
[----:B---3--:R-:W-:Y:S01]  /*3990*/  HMMA.16816.F32 R20, R92, R86, R20 ;  /* 0x000000565c14723c */ /* 0x008fe20000001814 */
[----:B------:R-:W3:Y:S05]  /*39a0*/  LDSM.16.M88.2 R86, [R207+0xc080] ;  /* 0x00c08000cf56783b */ /* 0x000eea0000000100 */
[----:B------:R-:W-:Y:S02]  /*39b0*/  LDSM.16.M88.4 R92, [R0+0x2000] ;  /* 0x00200000005c783b */ /* 0x000fe40000000200 */
[C---:B----4-:R-:W-:Y:S03]  /*39c0*/  HMMA.16816.F32 R4, R100.reuse, R88, R4 ;  /* 0x000000586404723c */ /* 0x050fe60000001804 */
[----:B------:R-:W4:Y:S05]  /*39d0*/  LDSM.16.M88.2 R88, [R206+0xa080] ;  /* 0x00a08000ce58783b */ /* 0x000f2a0000000100 */
[C---:B-----5:R-:W-:Y:S01]  /*39e0*/  HMMA.16816.F32 R8, R100.reuse, R90, R8 ;  /* 0x0000005a6408723c */ /* 0x060fe20000001808 */
[----:B------:R-:W5:Y:S07]  /*39f0*/  LDSM.16.M88.2 R90, [R206+0xa880] ;  /* 0x00a88000ce5a783b */ /* 0x000f6e0000000100 */
[C---:B--2---:R-:W-:Y:S01]  /*3a00*/  HMMA.16816.F32 R12, R100.reuse, R2, R12 ;  /* 0x00000002640c723c */ /* 0x044fe2000000180c */
[----:B------:R-:W2:Y:S07]  /*3a10*/  LDSM.16.M88.2 R2, [R206+0xb080] ;  /* 0x00b08000ce02783b */ /* 0x000eae0000000100 */
[C---:B-1----:R-:W-:Y:S01]  /*3a20*/  HMMA.16816.F32 R16, R100.reuse, R84, R16 ;  /* 0x000000546410723c */ /* 0x042fe20000001810 */
[----:B------:R-:W1:Y:S07]  /*3a30*/  LDSM.16.M88.2 R84, [R206+0xb880] ;  /* 0x00b88000ce54783b */ /* 0x000e6e0000000100 */
[----:B---3--:R-:W-:Y:S01]  /*3a40*/  HMMA.16816.F32 R20, R100, R86, R20 ;  /* 0x000000566414723c */ /* 0x008fe20000001814 */
[----:B------:R-:W3:Y:S06]  /*3a50*/  LDSM.16.M88.2 R86, [R206+0xc080] ;  /* 0x00c08000ce56783b */ /* 0x000eec0000000100 */
[----:B------:R-:W-:Y:S02]  /*3a60*/  MOV R100, 0xffffffb0 ;  /* 0xffffffb000647802 */ /* 0x000fe40000000f00 */
[----:B------:R-:W-:Y:S01]  /*3a70*/  MOV R101, 0x1 ;  /* 0x0000000100657802 */ /* 0x000fe20000000f00 */
[C---:B----4-:R-:W-:Y:S01]  /*3a80*/  HMMA.16816.F32 R4, R92.reuse, R88, R4 ;  /* 0x000000585c04723c */ /* 0x050fe20000001804 */
[----:B------:R-:W4:Y:S04]  /*3a90*/  LDSM.16.M88.2 R88, [R204+0xc880] ;  /* 0x00c88000cc58783b */ /* 0x000f280000000100 */
[----:B------:R-:W-:Y:S03]  /*3aa0*/  IMAD R100, R245, R100, c[0x0][0x198] ;  /* 0x00006600f5647624 */ /* 0x000fe600078e0264 */
[C---:B-----5:R-:W-:Y:S01]  /*3ab0*/  HMMA.16816.F32 R8, R92.reuse, R90, R8 ;  /* 0x0000005a5c08723c */ /* 0x060fe20000001808 */
[----:B------:R-:W5:Y:S03]  /*3ac0*/  LDSM.16.M88.2 R90, [R204+0xd080] ;  /* 0x00d08000cc5a783b */ /* 0x000f660000000100 */
[----:B------:R-:W-:Y:S04]  /*3ad0*/  LEA R100, R177, R100, 0x6 ;  /* 0x00000064b1647211 */ /* 0x000fe800078e30ff */
[C---:B--2---:R-:W-:Y:S01]  /*3ae0*/  HMMA.16816.F32 R12, R92.reuse, R2, R12 ;  /* 0x000000025c0c723c */ /* 0x044fe2000000180c */
[----:B------:R-:W2:Y:S03]  /*3af0*/  LDSM.16.M88.2 R2, [R204+0xd880] ;  /* 0x00d88000cc02783b */ /* 0x000ea60000000100 */
[----:B------:R-:W-:Y:S04]  /*3b00*/  IADD3 R100, R100, -c[0x0][0x168], R101 ;  /* 0x80005a0064647a10 */ /* 0x000fe80007ffe065 */
[C---:B-1----:R-:W-:Y:S01]  /*3b10*/  HMMA.16816.F32 R16, R92.reuse, R84, R16 ;  /* 0x000000545c10723c */ /* 0x042fe20000001810 */
[----:B------:R-:W1:Y:S03]  /*3b20*/  LDSM.16.M88.2 R84, [R204+0xe080] ;  /* 0x00e08000cc54783b */ /* 0x000e660000000100 */
[----:B------:R-:W-:Y:S04]  /*3b30*/  IADD3 R101, -R250, R228, R100 ;  /* 0x000000e4fa657210 */ /* 0x000fe80007ffe164 */
[----:B---3--:R-:W-:Y:S01]  /*3b40*/  HMMA.16816.F32 R20, R92, R86, R20 ;  /* 0x000000565c14723c */ /* 0x008fe20000001814 */
[----:B------:R-:W3:Y:S03]  /*3b50*/  LDSM.16.M88.2 R86, [R204+0xe880] ;  /* 0x00e88000cc56783b */ /* 0x000ee60000000100 */
[----:B------:R-:W-:Y:S02]  /*3b60*/  IMNMX R100, R233, R101, PT ;  /* 0x00000065e9647217 */ /* 0x000fe40003800200 */
[----:B------:R-:W-:Y:S02]  /*3b70*/  LDSM.16.M88.4 R92, [R215+0x1f080] ;  /* 0x01f08000d75c783b */ /* 0x000fe40000000200 */
[C---:B------:R-:W-:Y:S01]  /*3b80*/  ISETP.GT.AND P5, PT, R100.reuse, RZ, PT ;  /* 0x000000ff6400720c */ /* 0x040fe20003fa4270 */
[C---:B----4-:R-:W-:Y:S02]  /*3b90*/  HMMA.16816.F32 R4, R96.reuse, R88, R4 ;  /* 0x000000586004723c */ /* 0x050fe40000001804 */
[----:B------:R-:W4:Y:S06]  /*3ba0*/  LDSM.16.M88.2 R88, [R205+0xc880] ;  /* 0x00c88000cd58783b */ /* 0x000f2c0000000100 */
[C---:B-----5:R-:W-:Y:S01]  /*3bb0*/  HMMA.16816.F32 R8, R96.reuse, R90, R8 ;  /* 0x0000005a6008723c */ /* 0x060fe20000001808 */
[----:B------:R-:W5:Y:S07]  /*3bc0*/  LDSM.16.M88.2 R90, [R205+0xd080] ;  /* 0x00d08000cd5a783b */ /* 0x000f6e0000000100 */
[C---:B--2---:R-:W-:Y:S01]  /*3bd0*/  HMMA.16816.F32 R12, R96.reuse, R2, R12 ;  /* 0x00000002600c723c */ /* 0x044fe2000000180c */
[----:B------:R-:W2:Y:S07]  /*3be0*/  LDSM.16.M88.2 R2, [R205+0xd880] ;  /* 0x00d88000cd02783b */ /* 0x000eae0000000100 */
[C---:B-1----:R-:W-:Y:S07]  /*3bf0*/  HMMA.16816.F32 R16, R96.reuse, R84, R16 ;  /* 0x000000546010723c */ /* 0x042fee0000001810 */
[----:B------:R-:W-:Y:S01]  /*3c00*/  FSEL R84, R183, -INF , P5 ;  /* 0xff800000b7547808 */ /* 0x000fe20002800000 */
[----:B---3--:R-:W-:Y:S03]  /*3c10*/  HMMA.16816.F32 R20, R96, R86, R20 ;  /* 0x000000566014723c */ /* 0x008fe60000001814 */
[----:B------:R-:W-:Y:S01]  /*3c20*/  ISETP.GT.AND P5, PT, R100, 0x1, PT ;  /* 0x000000016400780c */ /* 0x000fe20003fa4270 */
[--C-:B------:R-:W-:Y:S02]  /*3c30*/  FFMA.FTZ R102, R84, c[0x0][0x29c], -R108.reuse ;  /* 0x0000a70054667a23 */ /* 0x100fe4000001086c */
[----:B------:R-:W1:Y:S01]  /*3c40*/  LDSM.16.M88.2 R84, [R205+0xe080] ;  /* 0x00e08000cd54783b */ /* 0x000e620000000100 */
[----:B------:R-:W-:Y:S01]  /*3c50*/  FSEL R86, R181, -INF , P5 ;  /* 0xff800000b5567808 */ /* 0x000fe20002800000 */
[----:B------:R-:W-:Y:S01]  /*3c60*/  MUFU.EX2 R111, R102 ;  /* 0x00000066006f7308 */ /* 0x000fe20000000800 */
[----:B------:R-:W-:Y:S01]  /*3c70*/  ISETP.GT.AND P5, PT, R100, 0x10, PT ;  /* 0x000000106400780c */ /* 0x000fe20003fa4270 */
[C---:B----4-:R-:W-:Y:S01]  /*3c80*/  HMMA.16816.F32 R4, R92.reuse, R88, R4 ;  /* 0x000000585c04723c */ /* 0x050fe20000001804 */
[----:B------:R-:W-:Y:S04]  /*3c90*/  LDSM.16.M88.2 R88, [R207+0xc880] ;  /* 0x00c88000cf58783b */ /* 0x000fe80000000100 */
[--C-:B------:R-:W-:Y:S02]  /*3ca0*/  FFMA.FTZ R96, R86, c[0x0][0x29c], -R108.reuse ;  /* 0x0000a70056607a23 */ /* 0x100fe4000001086c */
[----:B------:R-:W3:Y:S01]  /*3cb0*/  LDSM.16.M88.2 R86, [R205+0xe880] ;  /* 0x00e88000cd56783b */ /* 0x000ee20000000100 */
[C---:B-----5:R-:W-:Y:S01]  /*3cc0*/  HMMA.16816.F32 R8, R92.reuse, R90, R8 ;  /* 0x0000005a5c08723c */ /* 0x060fe20000001808 */
[----:B------:R4:W5:Y:S07]  /*3cd0*/  MUFU.EX2 R110, R96 ;  /* 0x00000060006e7308 */ /* 0x00096e0000000800 */
[C---:B--2---:R-:W-:Y:S01]  /*3ce0*/  HMMA.16816.F32 R12, R92.reuse, R2, R12 ;  /* 0x000000025c0c723c */ /* 0x044fe2000000180c */
[----:B------:R-:W-:Y:S03]  /*3cf0*/  LDSM.16.M88.2 R2, [R207+0xd080] ;  /* 0x00d08000cf02783b */ /* 0x000fe60000000100 */
[----:B----4-:R-:W-:Y:S02]  /*3d00*/  FSEL R96, R182, -INF , P5 ;  /* 0xff800000b6607808 */ /* 0x010fe40002800000 */
[----:B------:R-:W-:Y:S02]  /*3d10*/  ISETP.GT.AND P5, PT, R100, 0x11, PT ;  /* 0x000000116400780c */ /* 0x000fe40003fa4270 */
[C---:B-1----:R-:W-:Y:S01]  /*3d20*/  HMMA.16816.F32 R16, R92.reuse, R84, R16 ;  /* 0x000000545c10723c */ /* 0x042fe20000001810 */
[----:B------:R-:W-:Y:S03]  /*3d30*/  LDSM.16.M88.2 R84, [R207+0xe080] ;  /* 0x00e08000cf54783b */ /* 0x000fe60000000100 */
[--C-:B------:R-:W-:Y:S01]  /*3d40*/  FFMA.FTZ R102, R96, c[0x0][0x29c], -R108.reuse ;  /* 0x0000a70060667a23 */ /* 0x100fe2000001086c */
[----:B------:R-:W-:Y:S02]  /*3d50*/  FSEL R90, R176, -INF , P5 ;  /* 0xff800000b05a7808 */ /* 0x000fe40002800000 */
[----:B------:R-:W-:Y:S01]  /*3d60*/  ISETP.GT.AND P5, PT, R100, 0x20, PT ;  /* 0x000000206400780c */ /* 0x000fe20003fa4270 */
[----:B------:R1:W-:Y:S01]  /*3d70*/  MUFU.EX2 R107, R102 ;  /* 0x00000066006b7308 */ /* 0x0003e20000000800 */
[----:B------:R-:W2:Y:S03]  /*3d80*/  LDSM.16.M88.4 R96, [R213+0x4000] ;  /* 0x00400000d560783b */ /* 0x000ea60000000200 */
[--C-:B------:R-:W-:Y:S01]  /*3d90*/  FFMA.FTZ R90, R90, c[0x0][0x29c], -R108.reuse ;  /* 0x0000a7005a5a7a23 */ /* 0x100fe2000001086c */
[----:B---3--:R-:W-:Y:S01]  /*3da0*/  HMMA.16816.F32 R20, R92, R86, R20 ;  /* 0x000000565c14723c */ /* 0x008fe20000001814 */
[----:B------:R-:W-:Y:S04]  /*3db0*/  LDSM.16.M88.2 R86, [R207+0xe880] ;  /* 0x00e88000cf56783b */ /* 0x000fe80000000100 */
[----:B------:R3:W4:Y:S01]  /*3dc0*/  MUFU.EX2 R105, R90 ;  /* 0x0000005a00697308 */ /* 0x0007220000000800 */
[----:B-1----:R-:W-:Y:S02]  /*3dd0*/  FSEL R102, R178, -INF , P5 ;  /* 0xff800000b2667808 */ /* 0x002fe40002800000 */
[----:B------:R-:W-:Y:S04]  /*3de0*/  ISETP.GT.AND P5, PT, R100, 0x21, PT ;  /* 0x000000216400780c */ /* 0x000fe80003fa4270 */
[--C-:B------:R-:W-:Y:S04]  /*3df0*/  FFMA.FTZ R102, R102, c[0x0][0x29c], -R108.reuse ;  /* 0x0000a70066667a23 */ /* 0x100fe8000001086c */
[----:B------:R1:W-:Y:S01]  /*3e00*/  MUFU.EX2 R106, R102 ;  /* 0x00000066006a7308 */ /* 0x0003e20000000800 */
[----:B---3--:R-:W3:Y:S01]  /*3e10*/  LDSM.16.M88.2 R90, [R207+0xd880] ;  /* 0x00d88000cf5a783b */ /* 0x008ee20000000100 */
[C---:B--2---:R-:W-:Y:S04]  /*3e20*/  HMMA.16816.F32 R4, R96.reuse, R88, R4 ;  /* 0x000000586004723c */ /* 0x044fe80000001804 */
[----:B------:R-:W-:Y:S04]  /*3e30*/  LDSM.16.M88.2 R88, [R206+0xc880] ;  /* 0x00c88000ce58783b */ /* 0x000fe80000000100 */
[C---:B------:R-:W-:Y:S01]  /*3e40*/  HMMA.16816.F32 R8, R96.reuse, R2, R8 ;  /* 0x000000026008723c */ /* 0x040fe20000001808 */
[----:B------:R-:W-:Y:S03]  /*3e50*/  LDSM.16.M88.2 R2, [R206+0xd080] ;  /* 0x00d08000ce02783b */ /* 0x000fe60000000100 */
[----:B-1----:R-:W-:Y:S02]  /*3e60*/  FSEL R102, R175, -INF , P5 ;  /* 0xff800000af667808 */ /* 0x002fe40002800000 */
[----:B------:R-:W-:Y:S03]  /*3e70*/  ISETP.GT.AND P5, PT, R100, 0x30, PT ;  /* 0x000000306400780c */ /* 0x000fe60003fa4270 */
[--C-:B------:R-:W-:Y:S03]  /*3e80*/  FFMA.FTZ R102, R102, c[0x0][0x29c], -R108.reuse ;  /* 0x0000a70066667a23 */ /* 0x100fe6000001086c */
[----:B------:R-:W-:Y:S02]  /*3e90*/  FSEL R92, R180, -INF , P5 ;  /* 0xff800000b45c7808 */ /* 0x000fe40002800000 */
[----:B------:R-:W-:Y:S01]  /*3ea0*/  ISETP.GT.AND P5, PT, R100, 0x31, PT ;  /* 0x000000316400780c */ /* 0x000fe20003fa4270 */
[----:B------:R1:W-:Y:S02]  /*3eb0*/  MUFU.EX2 R103, R102 ;  /* 0x0000006600677308 */ /* 0x0003e40000000800 */
[--C-:B------:R-:W-:Y:S01]  /*3ec0*/  FFMA.FTZ R92, R92, c[0x0][0x29c], -R108.reuse ;  /* 0x0000a7005c5c7a23 */ /* 0x100fe2000001086c */
[C---:B---3--:R-:W-:Y:S01]  /*3ed0*/  HMMA.16816.F32 R12, R96.reuse, R90, R12 ;  /* 0x0000005a600c723c */ /* 0x048fe2000000180c */
[----:B------:R-:W-:Y:S06]  /*3ee0*/  LDSM.16.M88.2 R90, [R206+0xd880] ;  /* 0x00d88000ce5a783b */ /* 0x000fec0000000100 */
[----:B------:R2:W-:Y:S01]  /*3ef0*/  MUFU.EX2 R104, R92 ;  /* 0x0000005c00687308 */ /* 0x0005e20000000800 */
[C---:B------:R-:W-:Y:S01]  /*3f00*/  HMMA.16816.F32 R16, R96.reuse, R84, R16 ;  /* 0x000000546010723c */ /* 0x040fe20000001810 */
[----:B------:R-:W-:Y:S07]  /*3f10*/  LDSM.16.M88.2 R84, [R206+0xe080] ;  /* 0x00e08000ce54783b */ /* 0x000fee0000000100 */
[----:B------:R-:W-:Y:S01]  /*3f20*/  HMMA.16816.F32 R20, R96, R86, R20 ;  /* 0x000000566014723c */ /* 0x000fe20000001814 */
[----:B------:R-:W-:Y:S03]  /*3f30*/  LDSM.16.M88.2 R86, [R206+0xe880] ;  /* 0x00e88000ce56783b */ /* 0x000fe60000000100 */
[----:B-1----:R-:W-:Y:S02]  /*3f40*/  FSEL R102, R179, -INF , P5 ;  /* 0xff800000b3667808 */ /* 0x002fe40002800000 */
[----:B------:R-:W-:Y:S03]  /*3f50*/  ISETP.GT.AND P5, PT, R100, 0x40, PT ;  /* 0x000000406400780c */ /* 0x000fe60003fa4270 */
[--C-:B------:R-:W-:Y:S01]  /*3f60*/  FFMA.FTZ R102, R102, c[0x0][0x29c], -R108.reuse ;  /* 0x0000a70066667a23 */ /* 0x100fe2000001086c */
[----:B--2---:R1:W2:Y:S05]  /*3f70*/  LDSM.16.M88.4 R92, [R0+0x4000] ;  /* 0x00400000005c783b */ /* 0x0042aa0000000200 */
[----:B------:R-:W3:Y:S01]  /*3f80*/  MUFU.EX2 R102, R102 ;  /* 0x0000006600667308 */ /* 0x000ee20000000800 */
[----:B-1----:R-:W-:Y:S02]  /*3f90*/  FSEL R0, R174, -INF , P5 ;  /* 0xff800000ae007808 */ /* 0x002fe40002800000 */
[----:B------:R-:W-:Y:S03]  /*3fa0*/  ISETP.GT.AND P5, PT, R100, 0x41, PT ;  /* 0x000000416400780c */ /* 0x000fe60003fa4270 */
[--C-:B------:R-:W-:Y:S01]  /*3fb0*/  FFMA.FTZ R100, R0, c[0x0][0x29c], -R108.reuse ;  /* 0x0000a70000647a23 */ /* 0x100fe2000001086c */
[----:B------:R-:W-:Y:S02]  /*3fc0*/  IADD3 R0, R101, 0x8, RZ ;  /* 0x0000000865007810 */ /* 0x000fe40007ffe0ff */
[----:B------:R-:W-:Y:S02]  /*3fd0*/  FSEL R101, R173, -INF , P5 ;  /* 0xff800000ad657808 */ /* 0x000fe40002800000 */
[----:B------:R-:W-:Y:S01]  /*3fe0*/  IMNMX R0, R233, R0, PT ;  /* 0x00000000e9007217 */ /* 0x000fe20003800200 */
[----:B------:R-:W-:Y:S02]  /*3ff0*/  MUFU.EX2 R100, R100 ;  /* 0x0000006400647308 */ /* 0x000fe40000000800 */
[----:B------:R-:W-:Y:S01]  /*4000*/  FFMA.FTZ R108, R101, c[0x0][0x29c], -R108 ;  /* 0x0000a700656c7a23 */ /* 0x000fe2000001086c */
[C---:B------:R-:W-:Y:S02]  /*4010*/  ISETP.GT.AND P5, PT, R0.reuse, RZ, PT ;  /* 0x000000ff0000720c */ /* 0x040fe40003fa4270 */
[C---:B------:R-:W-:Y:S01]  /*4020*/  ISETP.GT.AND P6, PT, R0.reuse, 0x20, PT ;  /* 0x000000200000780c */ /* 0x040fe20003fc4270 */
[C---:B--2---:R-:W-:Y:S01]  /*4030*/  HMMA.16816.F32 R4, R92.reuse, R88, R4 ;  /* 0x000000585c04723c */ /* 0x044fe20000001804 */
[----:B------:R-:W1:Y:S03]  /*4040*/  LDS R88, [R228.X4+0x21280] ;  /* 0x02128000e4587984 */ /* 0x000e660000004800 */
[----:B------:R-:W2:Y:S01]  /*4050*/  MUFU.EX2 R108, R108 ;  /* 0x0000006c006c7308 */ /* 0x000ea20000000800 */
[----:B------:R-:W-:Y:S02]  /*4060*/  FSEL R101, R193, -INF , P5 ;  /* 0xff800000c1657808 */ /* 0x000fe40002800000 */
[----:B------:R-:W-:Y:S01]  /*4070*/  ISETP.GT.AND P5, PT, R0, 0x1, PT ;  /* 0x000000010000780c */ /* 0x000fe20003fa4270 */
[C---:B------:R-:W-:Y:S04]  /*4080*/  HMMA.16816.F32 R8, R92.reuse, R2, R8 ;  /* 0x000000025c08723c */ /* 0x040fe80000001808 */
[----:B------:R-:W-:Y:S01]  /*4090*/  FSEL R98, R192, -INF , P5 ;  /* 0xff800000c0627808 */ /* 0x000fe20002800000 */
[--C-:B------:R-:W-:Y:S01]  /*40a0*/  FFMA.FTZ R99, R101, c[0x0][0x29c], -R109.reuse ;  /* 0x0000a70065637a23 */ /* 0x100fe2000001086d */
[----:B------:R-:W-:Y:S02]  /*40b0*/  ISETP.GT.AND P5, PT, R0, 0x10, PT ;  /* 0x000000100000780c */ /* 0x000fe40003fa4270 */
[C---:B------:R-:W-:Y:S03]  /*40c0*/  HMMA.16816.F32 R12, R92.reuse, R90, R12 ;  /* 0x0000005a5c0c723c */ /* 0x040fe6000000180c */
[----:B------:R-:W-:Y:S01]  /*40d0*/  MUFU.EX2 R99, R99 ;  /* 0x0000006300637308 */ /* 0x000fe20000000800 */
[----:B------:R-:W-:Y:S01]  /*40e0*/  FSEL R97, R191, -INF , P5 ;  /* 0xff800000bf617808 */ /* 0x000fe20002800000 */
[--C-:B------:R-:W-:Y:S01]  /*40f0*/  FFMA.FTZ R98, R98, c[0x0][0x29c], -R109.reuse ;  /* 0x0000a70062627a23 */ /* 0x100fe2000001086d */
[----:B------:R-:W-:Y:S02]  /*4100*/  ISETP.GT.AND P5, PT, R0, 0x11, PT ;  /* 0x000000110000780c */ /* 0x000fe40003fa4270 */
[C---:B------:R-:W-:Y:S04]  /*4110*/  HMMA.16816.F32 R16, R92.reuse, R84, R16 ;  /* 0x000000545c10723c */ /* 0x040fe80000001810 */
[----:B------:R-:W-:Y:S01]  /*4120*/  FSEL R96, R190, -INF , P5 ;  /* 0xff800000be607808 */ /* 0x000fe20002800000 */
[----:B------:R-:W2:Y:S01]  /*4130*/  MUFU.EX2 R98, R98 ;  /* 0x0000006200627308 */ /* 0x000ea20000000800 */
[----:B------:R-:W-:Y:S01]  /*4140*/  ISETP.GT.AND P5, PT, R0, 0x21, PT ;  /* 0x000000210000780c */ /* 0x000fe20003fa4270 */
[--C-:B------:R-:W-:Y:S01]  /*4150*/  FFMA.FTZ R97, R97, c[0x0][0x29c], -R109.reuse ;  /* 0x0000a70061617a23 */ /* 0x100fe2000001086d */
[----:B------:R-:W-:Y:S04]  /*4160*/  HMMA.16816.F32 R20, R92, R86, R20 ;  /* 0x000000565c14723c */ /* 0x000fe80000001814 */
[----:B------:R-:W-:Y:S01]  /*4170*/  FSEL R91, R189, -INF , P6 ;  /* 0xff800000bd5b7808 */ /* 0x000fe20003000000 */
[--C-:B------:R-:W-:Y:S01]  /*4180*/  FFMA.FTZ R96, R96, c[0x0][0x29c], -R109.reuse ;  /* 0x0000a70060607a23 */ /* 0x100fe2000001086d */
[----:B------:R-:W-:Y:S01]  /*4190*/  FSEL R90, R188, -INF , P5 ;  /* 0xff800000bc5a7808 */ /* 0x000fe20002800000 */
[----:B------:R-:W-:Y:S01]  /*41a0*/  MUFU.EX2 R97, R97 ;  /* 0x0000006100617308 */ /* 0x000fe20000000800 */
[C---:B------:R-:W-:Y:S01]  /*41b0*/  ISETP.GT.AND P6, PT, R0.reuse, 0x30, PT ;  /* 0x000000300000780c */ /* 0x040fe20003fc4270 */
[--C-:B-1----:R-:W-:Y:S01]  /*41c0*/  FADD.FTZ R5, R5, -R88.reuse ;  /* 0x8000005805057221 */ /* 0x102fe20000010000 */
[----:B------:R-:W-:Y:S02]  /*41d0*/  ISETP.GT.AND P5, PT, R0, 0x31, PT ;  /* 0x000000310000780c */ /* 0x000fe40003fa4270 */
[----:B------:R-:W-:Y:S01]  /*41e0*/  FSEL R89, R187, -INF , P6 ;  /* 0xff800000bb597808 */ /* 0x000fe20003000000 */
[--C-:B------:R-:W-:Y:S01]  /*41f0*/  FADD.FTZ R8, R8, -R88.reuse ;  /* 0x8000005808087221 */ /* 0x100fe20000010000 */
[----:B------:R-:W-:Y:S01]  /*4200*/  FSEL R3, R186, -INF , P5 ;  /* 0xff800000ba037808 */ /* 0x000fe20002800000 */
[----:B-----5:R-:W-:Y:S01]  /*4210*/  FMUL.FTZ R5, R110, R5 ;  /* 0x000000056e057220 */ /* 0x020fe20000410000 */
[C---:B------:R-:W-:Y:S01]  /*4220*/  ISETP.GT.AND P6, PT, R0.reuse, 0x40, PT ;  /* 0x000000400000780c */ /* 0x040fe20003fc4270 */
[--C-:B------:R-:W-:Y:S01]  /*4230*/  FFMA.FTZ R91, R91, c[0x0][0x29c], -R109.reuse ;  /* 0x0000a7005b5b7a23 */ /* 0x100fe2000001086d */
[----:B------:R-:W-:Y:S01]  /*4240*/  ISETP.GT.AND P5, PT, R0, 0x41, PT ;  /* 0x000000410000780c */ /* 0x000fe20003fa4270 */
[--C-:B------:R-:W-:Y:S01]  /*4250*/  FFMA.FTZ R101, R3, c[0x0][0x29c], -R109.reuse ;  /* 0x0000a70003657a23 */ /* 0x100fe2000001086d */
[----:B------:R-:W-:Y:S01]  /*4260*/  FSEL R2, R185, -INF , P6 ;  /* 0xff800000b9027808 */ /* 0x000fe20003000000 */
[--C-:B------:R-:W-:Y:S01]  /*4270*/  FADD.FTZ R3, R4, -R88.reuse ;  /* 0x8000005804037221 */ /* 0x100fe20000010000 */
[----:B------:R-:W-:Y:S01]  /*4280*/  FSEL R0, R184, -INF , P5 ;  /* 0xff800000b8007808 */ /* 0x000fe20002800000 */
[--C-:B------:R-:W-:Y:S01]  /*4290*/  FFMA.FTZ R90, R90, c[0x0][0x29c], -R109.reuse ;  /* 0x0000a7005a5a7a23 */ /* 0x100fe2000001086d */
[----:B------:R-:W-:Y:S01]  /*42a0*/  F2FP.PACK_AB R85, R110, R111 ;  /* 0x0000006f6e55723e */ /* 0x000fe200000000ff */
[--C-:B------:R-:W-:Y:S01]  /*42b0*/  FFMA.FTZ R172, R2, c[0x0][0x29c], -R109.reuse ;  /* 0x0000a70002ac7a23 */ /* 0x100fe2000001086d */
[----:B------:R-:W1:Y:S01]  /*42c0*/  MUFU.EX2 R96, R96 ;  /* 0x0000006000607308 */ /* 0x000e620000000800 */
[----:B------:R-:W-:Y:S01]  /*42d0*/  FMUL.FTZ R3, R111, R3 ;  /* 0x000000036f037220 */ /* 0x000fe20000410000 */
[----:B----4-:R-:W-:Y:S01]  /*42e0*/  F2FP.PACK_AB R84, R105, R107 ;  /* 0x0000006b6954723e */ /* 0x010fe200000000ff */
[----:B------:R-:W-:Y:S01]  /*42f0*/  FFMA.FTZ R2, -R183, R183, 1 ;  /* 0x3f800000b7027423 */ /* 0x000fe200000101b7 */
[----:B---3--:R-:W-:Y:S01]  /*4300*/  F2FP.PACK_AB R4, R102, R104 ;  /* 0x000000686604723e */ /* 0x008fe200000000ff */
[--C-:B------:R-:W-:Y:S02]  /*4310*/  FFMA.FTZ R89, R89, c[0x0][0x29c], -R109.reuse ;  /* 0x0000a70059597a23 */ /* 0x100fe4000001086d */
[----:B------:R-:W-:Y:S02]  /*4320*/  FFMA.FTZ R109, R0, c[0x0][0x29c], -R109 ;  /* 0x0000a700006d7a23 */ /* 0x000fe4000001086d */
[----:B------:R-:W-:Y:S01]  /*4330*/  FFMA.FTZ R0, -R181, R181, 1 ;  /* 0x3f800000b5007423 */ /* 0x000fe200000101b5 */
[----:B------:R-:W3:Y:S01]  /*4340*/  MUFU.EX2 R91, R91 ;  /* 0x0000005b005b7308 */ /* 0x000ee20000000800 */
[--C-:B------:R-:W-:Y:S02]  /*4350*/  FADD.FTZ R9, R9, -R88.reuse ;  /* 0x8000005809097221 */ /* 0x100fe40000010000 */
[----:B------:R-:W-:Y:S02]  /*4360*/  FMUL.FTZ R8, R107, R8 ;  /* 0x000000086b087220 */ /* 0x000fe40000410000 */
[----:B------:R-:W-:Y:S02]  /*4370*/  FMUL.FTZ R3, R3, R2 ;  /* 0x0000000203037220 */ /* 0x000fe40000410000 */
[----:B------:R-:W-:Y:S02]  /*4380*/  FFMA.FTZ R2, -R182, R182, 1 ;  /* 0x3f800000b6027423 */ /* 0x000fe400000101b6 */
[--C-:B------:R-:W-:Y:S01]  /*4390*/  FADD.FTZ R13, R13, -R88.reuse ;  /* 0x800000580d0d7221 */ /* 0x100fe20000010000 */
[----:B------:R-:W4:Y:S01]  /*43a0*/  MUFU.EX2 R90, R90 ;  /* 0x0000005a005a7308 */ /* 0x000f220000000800 */
[----:B------:R-:W-:Y:S02]  /*43b0*/  FMUL.FTZ R9, R105, R9 ;  /* 0x0000000969097220 */ /* 0x000fe40000410000 */
[----:B------:R-:W-:Y:S01]  /*43c0*/  FMUL.FTZ R87, R5, R0 ;  /* 0x0000000005577220 */ /* 0x000fe20000410000 */
[----:B--2---:R-:W-:Y:S01]  /*43d0*/  F2FP.PACK_AB R5, R108, R100 ;  /* 0x000000646c05723e */ /* 0x004fe200000000ff */
[----:B------:R-:W-:Y:S02]  /*43e0*/  FFMA.FTZ R0, -R176, R176, 1 ;  /* 0x3f800000b0007423 */ /* 0x000fe400000101b0 */
[----:B------:R-:W-:Y:S01]  /*43f0*/  FMUL.FTZ R13, R103, R13 ;  /* 0x0000000d670d7220 */ /* 0x000fe20000410000 */
[----:B------:R-:W-:Y:S01]  /*4400*/  F2FP.PACK_AB R87, R87, R3 ;  /* 0x000000035757723e */ /* 0x000fe200000000ff */
[----:B------:R-:W-:Y:S01]  /*4410*/  FMUL.FTZ R94, R8, R2 ;  /* 0x00000002085e7220 */ /* 0x000fe20000410000 */
[----:B------:R-:W-:Y:S01]  /*4420*/  MUFU.EX2 R89, R89 ;  /* 0x0000005900597308 */ /* 0x000fe20000000800 */
[----:B------:R-:W-:Y:S02]  /*4430*/  FFMA.FTZ R2, -R175, R175, 1 ;  /* 0x3f800000af027423 */ /* 0x000fe400000101af */
[--C-:B------:R-:W-:Y:S02]  /*4440*/  FADD.FTZ R16, R16, -R88.reuse ;  /* 0x8000005810107221 */ /* 0x100fe40000010000 */
[--C-:B------:R-:W-:Y:S02]  /*4450*/  FADD.FTZ R17, R17, -R88.reuse ;  /* 0x8000005811117221 */ /* 0x100fe40000010000 */
[--C-:B------:R-:W-:Y:S02]  /*4460*/  FADD.FTZ R21, R21, -R88.reuse ;  /* 0x8000005815157221 */ /* 0x100fe40000010000 */
[----:B------:R-:W-:Y:S01]  /*4470*/  FMUL.FTZ R93, R9, R0 ;  /* 0x00000000095d7220 */ /* 0x000fe20000410000 */
[----:B------:R-:W2:Y:S01]  /*4480*/  MUFU.EX2 R86, R101 ;  /* 0x0000006500567308 */ /* 0x000ea20000000800 */
[----:B------:R-:W5:Y:S01]  /*4490*/  LDS R0, [R228.X4+0x212a0] ;  /* 0x0212a000e4007984 */ /* 0x000f620000004800 */
[----:B------:R-:W-:Y:S02]  /*44a0*/  FMUL.FTZ R16, R104, R16 ;  /* 0x0000001068107220 */ /* 0x000fe40000410000 */
[----:B------:R-:W-:Y:S02]  /*44b0*/  FMUL.FTZ R108, R108, R21 ;  /* 0x000000156c6c7220 */ /* 0x000fe40000410000 */
[----:B------:R-:W-:Y:S01]  /*44c0*/  FFMA.FTZ R9, -R179, R179, 1 ;  /* 0x3f800000b3097423 */ /* 0x000fe200000101b3 */
[----:B------:R-:W-:Y:S01]  /*44d0*/  STS [R222+0x21480], R85 ;  /* 0x02148055de007388 */ /* 0x000fe20000000800 */
[--C-:B------:R-:W-:Y:S02]  /*44e0*/  FADD.FTZ R12, R12, -R88.reuse ;  /* 0x800000580c0c7221 */ /* 0x100fe40000010000 */
[----:B------:R-:W-:Y:S01]  /*44f0*/  FADD.FTZ R20, R20, -R88 ;  /* 0x8000005814147221 */ /* 0x000fe20000010000 */
[----:B------:R-:W-:Y:S01]  /*4500*/  MUFU.EX2 R8, R172 ;  /* 0x000000ac00087308 */ /* 0x000fe20000000800 */
[----:B------:R-:W-:Y:S02]  /*4510*/  FMUL.FTZ R88, R13, R2 ;  /* 0x000000020d587220 */ /* 0x000fe40000410000 */
[----:B------:R-:W-:Y:S02]  /*4520*/  FFMA.FTZ R13, -R180, R180, 1 ;  /* 0x3f800000b40d7423 */ /* 0x000fe400000101b4 */
[----:B------:R-:W-:Y:S02]  /*4530*/  FFMA.FTZ R2, -R173, R173, 1 ;  /* 0x3f800000ad027423 */ /* 0x000fe400000101ad */
[----:B------:R-:W-:Y:S01]  /*4540*/  FMUL.FTZ R17, R102, R17 ;  /* 0x0000001166117220 */ /* 0x000fe20000410000 */
[----:B------:R-:W-:Y:S01]  /*4550*/  SHF.L.U32 R102, R216, 0x1, RZ ;  /* 0x00000001d8667819 */ /* 0x000fe200000006ff */
[----:B------:R-:W-:Y:S01]  /*4560*/  FMUL.FTZ R21, R16, R13 ;  /* 0x0000000d10157220 */ /* 0x000fe20000410000 */
[----:B------:R-:W1:Y:S01]  /*4570*/  MUFU.EX2 R109, R109 ;  /* 0x0000006d006d7308 */ /* 0x000e620000000800 */
[----:B------:R-:W-:Y:S01]  /*4580*/  FMUL.FTZ R13, R17, R9 ;  /* 0x00000009110d7220 */ /* 0x000fe20000410000 */
[----:B------:R-:W-:Y:S01]  /*4590*/  F2FP.PACK_AB R9, R93, R94 ;  /* 0x0000005e5d09723e */ /* 0x000fe200000000ff */
[----:B------:R-:W-:Y:S01]  /*45a0*/  FMUL.FTZ R17, R108, R2 ;  /* 0x000000026c117220 */ /* 0x000fe20000410000 */
[----:B------:R-:W-:Y:S01]  /*45b0*/  F2FP.PACK_AB R2, R98, R99 ;  /* 0x000000636202723e */ /* 0x000fe200000000ff */
[----:B------:R-:W-:Y:S01]  /*45c0*/  FFMA.FTZ R3, -R178, R178, 1 ;  /* 0x3f800000b2037423 */ /* 0x000fe200000101b2 */
[----:B------:R-:W-:Y:S01]  /*45d0*/  F2FP.PACK_AB R13, R13, R21 ;  /* 0x000000150d0d723e */ /* 0x000fe200000000ff */
[----:B------:R-:W-:Y:S01]  /*45e0*/  FMUL.FTZ R92, R106, R12 ;  /* 0x0000000c6a5c7220 */ /* 0x000fe20000410000 */
[----:B------:R-:W-:Y:S01]  /*45f0*/  F2FP.PACK_AB R12, R103, R106 ;  /* 0x0000006a670c723e */ /* 0x000fe200000000ff */
[----:B------:R4:W-:Y:S01]  /*4600*/  STS [R223], R2 ;  /* 0x00000002df007388 */ /* 0x0009e20000000800 */
[----:B------:R-:W-:Y:S02]  /*4610*/  FMUL.FTZ R20, R100, R20 ;  /* 0x0000001464147220 */ /* 0x000fe40000410000 */
[----:B------:R-:W-:Y:S02]  /*4620*/  FMUL.FTZ R92, R92, R3 ;  /* 0x000000035c5c7220 */ /* 0x000fe40000410000 */
[----:B------:R-:W-:Y:S01]  /*4630*/  FFMA.FTZ R3, -R174, R174, 1 ;  /* 0x3f800000ae037423 */ /* 0x000fe200000101ae */
[----:B------:R-:W-:Y:S02]  /*4640*/  STS [R222+0x21c80], R84 ;  /* 0x021c8054de007388 */ /* 0x000fe40000000800 */
[----:B------:R-:W-:Y:S01]  /*4650*/  F2FP.PACK_AB R16, R88, R92 ;  /* 0x0000005c5810723e */ /* 0x000fe200000000ff */
[----:B------:R-:W-:Y:S02]  /*4660*/  FMUL.FTZ R3, R20, R3 ;  /* 0x0000000314037220 */ /* 0x000fe40000410000 */
[--C-:B-----5:R-:W-:Y:S02]  /*4670*/  FADD.FTZ R6, R6, -R0.reuse ;  /* 0x8000000006067221 */ /* 0x120fe40000010000 */
[--C-:B------:R-:W-:Y:S01]  /*4680*/  FADD.FTZ R7, R7, -R0.reuse ;  /* 0x8000000007077221 */ /* 0x100fe20000010000 */
[----:B------:R-:W-:Y:S01]  /*4690*/  F2FP.PACK_AB R17, R17, R3 ;  /* 0x000000031111723e */ /* 0x000fe200000000ff */
[--C-:B------:R-:W-:Y:S01]  /*46a0*/  FADD.FTZ R10, R10, -R0.reuse ;  /* 0x800000000a0a7221 */ /* 0x100fe20000010000 */
[----:B-1----:R-:W-:Y:S01]  /*46b0*/  F2FP.PACK_AB R3, R96, R97 ;  /* 0x000000616003723e */ /* 0x002fe200000000ff */
[--C-:B------:R-:W-:Y:S02]  /*46c0*/  FADD.FTZ R11, R11, -R0.reuse ;  /* 0x800000000b0b7221 */ /* 0x100fe40000010000 */
[--C-:B------:R-:W-:Y:S02]  /*46d0*/  FADD.FTZ R14, R14, -R0.reuse ;  /* 0x800000000e0e7221 */ /* 0x100fe40000010000 */
[----:B------:R1:W-:Y:S01]  /*46e0*/  STS [R223+0x800], R3 ;  /* 0x00080003df007388 */ /* 0x0003e20000000800 */
[----:B------:R-:W-:Y:S02]  /*46f0*/  FMUL.FTZ R11, R96, R11 ;  /* 0x0000000b600b7220 */ /* 0x000fe40000410000 */
[----:B---3--:R-:W-:Y:S01]  /*4700*/  FMUL.FTZ R14, R91, R14 ;  /* 0x0000000e5b0e7220 */ /* 0x008fe20000410000 */
[----:B----4-:R-:W-:Y:S01]  /*4710*/  F2FP.PACK_AB R2, R90, R91 ;  /* 0x0000005b5a02723e */ /* 0x010fe200000000ff */
[----:B------:R3:W-:Y:S01]  /*4720*/  STS [R222+0x22480], R12 ;  /* 0x0224800cde007388 */ /* 0x0007e20000000800 */
[--C-:B------:R-:W-:Y:S02]  /*4730*/  FADD.FTZ R15, R15, -R0.reuse ;  /* 0x800000000f0f7221 */ /* 0x100fe40000010000 */
[--C-:B------:R-:W-:Y:S02]  /*4740*/  FADD.FTZ R18, R18, -R0.reuse ;  /* 0x8000000012127221 */ /* 0x100fe40000010000 */
[----:B------:R4:W-:Y:S01]  /*4750*/  STS [R223+0x1000], R2 ;  /* 0x00100002df007388 */ /* 0x0009e20000000800 */
[--C-:B------:R-:W-:Y:S02]  /*4760*/  FADD.FTZ R22, R22, -R0.reuse ;  /* 0x8000000016167221 */ /* 0x100fe40000010000 */
[--C-:B------:R-:W-:Y:S02]  /*4770*/  FADD.FTZ R23, R23, -R0.reuse ;  /* 0x8000000017177221 */ /* 0x100fe40000010000 */
[----:B------:R5:W-:Y:S01]  /*4780*/  STS [R222+0x22c80], R4 ;  /* 0x022c8004de007388 */ /* 0x000be20000000800 */
[----:B------:R-:W-:Y:S02]  /*4790*/  FADD.FTZ R19, R19, -R0 ;  /* 0x8000000013137221 */ /* 0x000fe40000010000 */
[----:B------:R-:W-:Y:S02]  /*47a0*/  FFMA.FTZ R0, -R188, R188, 1 ;  /* 0x3f800000bc007423 */ /* 0x000fe400000101bc */
[C---:B--2---:R-:W-:Y:S01]  /*47b0*/  FMUL.FTZ R19, R86.reuse, R19 ;  /* 0x0000001356137220 */ /* 0x044fe20000410000 */
[----:B-1----:R-:W-:Y:S05]  /*47c0*/  F2FP.PACK_AB R3, R86, R89 ;  /* 0x000000595603723e */ /* 0x002fea00000000ff */
[----:B------:R1:W-:Y:S01]  /*47d0*/  STS [R223+0x1800], R3 ;  /* 0x00180003df007388 */ /* 0x0003e20000000800 */
[----:B---3--:R-:W-:Y:S02]  /*47e0*/  FMUL.FTZ R12, R97, R10 ;  /* 0x0000000a610c7220 */ /* 0x008fe40000410000 */
[----:B------:R-:W-:Y:S02]  /*47f0*/  FMUL.FTZ R10, R90, R15 ;  /* 0x0000000f5a0a7220 */ /* 0x000fe40000410000 */
[----:B------:R2:W-:Y:S01]  /*4800*/  STS [R222+0x23480], R5 ;  /* 0x02348005de007388 */ /* 0x0005e20000000800 */
[C---:B----4-:R-:W-:Y:S01]  /*4810*/  F2FP.PACK_AB R2, R109.reuse, R8 ;  /* 0x000000086d02723e */ /* 0x050fe200000000ff */
[----:B------:R-:W-:Y:S02]  /*4820*/  FMUL.FTZ R10, R10, R0 ;  /* 0x000000000a0a7220 */ /* 0x000fe40000410000 */
[----:B------:R-:W-:Y:S02]  /*4830*/  FMUL.FTZ R109, R109, R23 ;  /* 0x000000176d6d7220 */ /* 0x000fe40000410000 */
[----:B------:R3:W-:Y:S01]  /*4840*/  STS [R223+0x2000], R2 ;  /* 0x00200002df007388 */ /* 0x0007e20000000800 */
[----:B-----5:R-:W-:Y:S02]  /*4850*/  FMUL.FTZ R4, R98, R7 ;  /* 0x0000000762047220 */ /* 0x020fe40000410000 */
[----:B------:R-:W-:Y:S02]  /*4860*/  FFMA.FTZ R0, -R184, R184, 1 ;  /* 0x3f800000b8007423 */ /* 0x000fe400000101b8 */
[----:B------:R-:W-:Y:S01]  /*4870*/  BAR.SYNC.DEFER_BLOCKING 0x0 ;  /* 0x0000000000007b1d */ /* 0x000fe20000010000 */
[----:B------:R-:W-:Y:S02]  /*4880*/  FMUL.FTZ R7, R89, R18 ;  /* 0x0000001259077220 */ /* 0x000fe40000410000 */
[----:B------:R-:W-:Y:S02]  /*4890*/  FMUL.FTZ R109, R109, R0 ;  /* 0x000000006d6d7220 */ /* 0x000fe40000410000 */
[----:B------:R-:W-:Y:S02]  /*48a0*/  FMUL.FTZ R8, R8, R22 ;  /* 0x0000001608087220 */ /* 0x000fe40000410000 */
[----:B-1----:R-:W-:Y:S02]  /*48b0*/  FFMA.FTZ R3, -R193, R193, 1 ;  /* 0x3f800000c1037423 */ /* 0x002fe400000101c1 */
[----:B--2---:R-:W-:Y:S04]  /*48c0*/  FMUL.FTZ R5, R99, R6 ;  /* 0x0000000663057220 */ /* 0x004fe80000410000 */
[----:B------:R-:W-:Y:S02]  /*48d0*/  FMUL.FTZ R5, R5, R3 ;  /* 0x0000000305057220 */ /* 0x000fe40000410000 */
[----:B---3--:R-:W-:Y:S02]  /*48e0*/  FFMA.FTZ R2, -R192, R192, 1 ;  /* 0x3f800000c0027423 */ /* 0x008fe400000101c0 */
[----:B------:R-:W-:Y:S02]  /*48f0*/  FFMA.FTZ R3, -R191, R191, 1 ;  /* 0x3f800000bf037423 */ /* 0x000fe400000101bf */
[----:B------:R-:W-:Y:S01]  /*4900*/  FMUL.FTZ R4, R4, R2 ;  /* 0x0000000204047220 */ /* 0x000fe20000410000 */
[----:B------:R-:W-:Y:S01]  /*4910*/  STS [R222+0x23c80], R87 ;  /* 0x023c8057de007388 */ /* 0x000fe20000000800 */
[----:B------:R-:W-:Y:S02]  /*4920*/  FMUL.FTZ R12, R12, R3 ;  /* 0x000000030c0c7220 */ /* 0x000fe40000410000 */
[----:B------:R-:W-:Y:S01]  /*4930*/  FFMA.FTZ R2, -R190, R190, 1 ;  /* 0x3f800000be027423 */ /* 0x000fe200000101be */
[----:B------:R-:W-:Y:S01]  /*4940*/  F2FP.PACK_AB R3, R4, R5 ;  /* 0x000000050403723e */ /* 0x000fe200000000ff */
[----:B------:R-:W-:Y:S02]  /*4950*/  FFMA.FTZ R5, -R186, R186, 1 ;  /* 0x3f800000ba057423 */ /* 0x000fe400000101ba */
[----:B------:R-:W-:Y:S02]  /*4960*/  FMUL.FTZ R6, R11, R2 ;  /* 0x000000020b067220 */ /* 0x000fe40000410000 */
[----:B------:R1:W-:Y:S01]  /*4970*/  STS [R223+0x2800], R3 ;  /* 0x00280003df007388 */ /* 0x0003e20000000800 */
[----:B------:R-:W-:Y:S02]  /*4980*/  FFMA.FTZ R2, -R189, R189, 1 ;  /* 0x3f800000bd027423 */ /* 0x000fe400000101bd */
[----:B------:R-:W-:Y:S02]  /*4990*/  FFMA.FTZ R4, -R185, R185, 1 ;  /* 0x3f800000b9047423 */ /* 0x000fe400000101b9 */
[----:B------:R-:W-:Y:S01]  /*49a0*/  STS [R222+0x24480], R9 ;  /* 0x02448009de007388 */ /* 0x000fe20000000800 */
[----:B------:R-:W-:Y:S01]  /*49b0*/  FMUL.FTZ R11, R14, R2 ;  /* 0x000000020e0b7220 */ /* 0x000fe20000410000 */
[----:B------:R-:W-:Y:S01]  /*49c0*/  F2FP.PACK_AB R2, R6, R12 ;  /* 0x0000000c0602723e */ /* 0x000fe200000000ff */
[----:B------:R-:W-:Y:S03]  /*49d0*/  FFMA.FTZ R6, -R187, R187, 1 ;  /* 0x3f800000bb067423 */ /* 0x000fe600000101bb */
[----:B------:R-:W-:Y:S01]  /*49e0*/  F2FP.PACK_AB R0, R10, R11 ;  /* 0x0000000b0a00723e */ /* 0x000fe200000000ff */
[----:B------:R-:W-:Y:S01]  /*49f0*/  STS [R223+0x3000], R2 ;  /* 0x00300002df007388 */ /* 0x000fe20000000800 */
[----:B------:R-:W-:Y:S02]  /*4a00*/  FMUL.FTZ R7, R7, R6 ;  /* 0x0000000607077220 */ /* 0x000fe40000410000 */
[----:B------:R-:W-:Y:S02]  /*4a10*/  FMUL.FTZ R6, R19, R5 ;  /* 0x0000000513067220 */ /* 0x000fe40000410000 */
[----:B------:R-:W-:Y:S01]  /*4a20*/  STS [R222+0x24c80], R16 ;  /* 0x024c8010de007388 */ /* 0x000fe20000000800 */
[----:B------:R-:W-:Y:S02]  /*4a30*/  FMUL.FTZ R5, R8, R4 ;  /* 0x0000000408057220 */ /* 0x000fe40000410000 */
[----:B------:R-:W-:Y:S02]  /*4a40*/  F2FP.PACK_AB R4, R6, R7 ;  /* 0x000000070604723e */ /* 0x000fe400000000ff */
[----:B------:R-:W-:Y:S01]  /*4a50*/  STS [R223+0x3800], R0 ;  /* 0x00380000df007388 */ /* 0x000fe20000000800 */
[----:B-1----:R-:W-:Y:S04]  /*4a60*/  F2FP.PACK_AB R3, R109, R5 ;  /* 0x000000056d03723e */ /* 0x002fe800000000ff */
[----:B------:R-:W-:Y:S05]  /*4a70*/  STS [R222+0x25480], R13 ;  /* 0x0254800dde007388 */ /* 0x000fea0000000800 */
        /* <DEDUP_REMOVED lines=84> */
[----:B------:R2:W4:Y:S07]  /*4fc0*/  LDSM.16.M88.4 R172, [R211+0x400] ;  /* 0x00040000d3ac783b */ /* 0x00052e0000000200 */
[C---:B-----5:R-:W-:Y:S01]  /*4fd0*/  HMMA.16816.F32 R32, R100.reuse, R90, R32 ;  /* 0x0000005a6420723c */ /* 0x060fe20000001820 */
[----:B------:R2:W5:Y:S05]  /*4fe0*/  LDSM.16.MT88.4 R16, [R210] ;  /* 0x00000000d210783b */ /* 0x00056a0000004200 */
[----:B------:R2:W1:Y:S02]  /*4ff0*/  LDSM.16.MT88.4 R96, [R210+0x2800] ;  /* 0x00280000d260783b */ /* 0x0004640000004200 */
[-C--:B------:R-:W-:Y:S03]  /*5000*/  HMMA.16816.F32 R36, R100, R104.reuse, R36 ;  /* 0x000000686424723c */ /* 0x080fe60000001824 */
[----:B------:R2:W1:Y:S05]  /*5010*/  LDSM.16.MT88.4 R176, [R210+0x5000] ;  /* 0x00500000d2b0783b */ /* 0x00046a0000004200 */
[-C--:B------:R-:W-:Y:S01]  /*5020*/  HMMA.16816.F32 R40, R92, R104.reuse, R40 ;  /* 0x000000685c28723c */ /* 0x080fe20000001828 */
[----:B------:R2:W1:Y:S05]  /*5030*/  LDSM.16.M88.4 R180, [R211+0x800] ;  /* 0x00080000d3b4783b */ /* 0x00046a0000000200 */
[----:B------:R2:W1:Y:S02]  /*5040*/  LDSM.16.M88.4 R188, [R211+0xc00] ;  /* 0x000c0000d3bc783b */ /* 0x0004640000000200 */
[C---:B------:R-:W-:Y:S03]  /*5050*/  HMMA.16816.F32 R44, R84.reuse, R104, R44 ;  /* 0x00000068542c723c */ /* 0x040fe6000000182c */
[----:B------:R2:W1:Y:S05]  /*5060*/  LDSM.16.MT88.4 R184, [R210+0x800] ;  /* 0x00080000d2b8783b */ /* 0x00046a0000004200 */
        /* <DEDUP_REMOVED lines=12> */
[----:B--2345:R-:W-:Y:S01]  /*5130*/  SHF.R.S32.HI R0, RZ, 0x1f, R221 ;  /* 0x0000001fff007819 */ /* 0x03cfe200000114dd */
[C---:B------:R-:W-:Y:S01]  /*5140*/  IMAD.WIDE.U32 R2, R221.reuse, c[0x0][0x208], RZ ;  /* 0x00008200dd027a25 */ /* 0x040fe200078e00ff */
[----:B------:R-:W-:Y:S03]  /*5150*/  P2R R10, PR, RZ, 0x4 ;  /* 0x00000004ff0a7803 */ /* 0x000fe60000000000 */
[----:B------:R-:W-:Y:S02]  /*5160*/  IMAD.MOV.U32 R200, RZ, RZ, c[0x0][0x208] ;  /* 0x00008200ffc87624 */ /* 0x000fe400078e00ff */
[----:B------:R-:W-:Y:S02]  /*5170*/  IMAD R0, R0, c[0x0][0x208], RZ ;  /* 0x0000820000007a24 */ /* 0x000fe400078e02ff */
[----:B------:R-:W-:Y:S02]  /*5180*/  IMAD.SHL.U32 R200, R200, 0x20, RZ ;  /* 0x00000020c8c87824 */ /* 0x000fe400078e00ff */
[----:B------:R-:W-:Y:S02]  /*5190*/  IMAD.SHL.U32 R5, R2, 0x40, RZ ;  /* 0x0000004002057824 */ /* 0x000fe400078e00ff */
[C---:B------:R-:W-:Y:S02]  /*51a0*/  IMAD R4, R221.reuse, c[0x0][0x20c], R0 ;  /* 0x00008300dd047a24 */ /* 0x040fe400078e0200 */
[----:B------:R-:W-:Y:S01]  /*51b0*/  IMAD.SHL.U32 R0, R221, 0x40, RZ ;  /* 0x00000040dd007824 */ /* 0x000fe200078e00ff */
[----:B------:R-:W-:Y:S01]  /*51c0*/  IADD3 R8, P5, P0, R240, R5, R200 ;  /* 0x00000005f0087210 */ /* 0x000fe200078be0c8 */
[----:B------:R-:W-:Y:S02]  /*51d0*/  IMAD.IADD R4, R3, 0x1, R4 ;  /* 0x0000000103047824 */ /* 0x000fe400078e0204 */
[----:B------:R-:W-:Y:S01]  /*51e0*/  IMAD.MOV.U32 R201, RZ, RZ, 0x5 ;  /* 0x00000005ffc97424 */ /* 0x000fe200078e00ff */
[----:B------:R-:W-:Y:S01]  /*51f0*/  IADD3 R3, P6, R0, R246, RZ ;  /* 0x000000f600037210 */ /* 0x000fe20007fde0ff */
[----:B------:R-:W-:Y:S01]  /*5200*/  IMAD.MOV.U32 R200, RZ, RZ, c[0x0][0x208] ;  /* 0x00008200ffc87624 */ /* 0x000fe200078e00ff */
[----:B------:R-:W-:Y:S02]  /*5210*/  SHF.L.U64.HI R2, R2, 0x6, R4 ;  /* 0x0000000602027819 */ /* 0x000fe40000010204 */
[----:B------:R-:W-:Y:S02]  /*5220*/  LEA.HI.X.SX32 R4, R0, R251, 0x1, P6 ;  /* 0x000000fb00047211 */ /* 0x000fe400030f0eff */
[----:B------:R-:W-:Y:S02]  /*5230*/  SHF.L.U64.HI R200, R200, R201, c[0x0][0x20c] ;  /* 0x00008300c8c87619 */ /* 0x000fe400000102c9 */
[----:B------:R-:W-:Y:S02]  /*5240*/  LOP3.LUT P6, RZ, R231, 0x1, RZ, 0xc0, !PT ;  /* 0x00000001e7ff7812 */ /* 0x000fe400078cc0ff */
[----:B------:R-:W-:Y:S02]  /*5250*/  IADD3.X R9, R237, R2, R200, P5, P0 ;  /* 0x00000002ed097210 */ /* 0x000fe40002fe04c8 */
[----:B------:R-:W-:Y:S02]  /*5260*/  IADD3 R5, P5, R5, R240, RZ ;  /* 0x000000f005057210 */ /* 0x000fe40007fbe0ff */
[C---:B------:R-:W-:Y:S02]  /*5270*/  LEA R6, P0, R3.reuse, c[0x0][0x280], 0x2 ;  /* 0x0000a00003067a11 */ /* 0x040fe400078010ff */
[----:B------:R-:W-:Y:S01]  /*5280*/  IADD3 R0, -R234, c[0x0][0x168], -R0 ;  /* 0x00005a00ea007a10 */ /* 0x000fe20007ffe900 */
[----:B------:R-:W-:Y:S01]  /*5290*/  IMAD.X R2, R2, 0x1, R237, P5 ;  /* 0x0000000102027824 */ /* 0x000fe200028e06ed */
[----:B------:R-:W-:Y:S02]  /*52a0*/  LEA.HI.X R7, R3, c[0x0][0x284], R4, 0x2, P0 ;  /* 0x0000a10003077a11 */ /* 0x000fe400000f1404 */
[C---:B------:R-:W-:Y:S02]  /*52b0*/  ISETP.LT.OR P0, PT, R0.reuse, 0x1, !P6 ;  /* 0x000000010000780c */ /* 0x040fe40007701670 */
[C---:B------:R-:W-:Y:S02]  /*52c0*/  LEA R4, P5, R5.reuse, c[0x0][0x1f0], 0x1 ;  /* 0x00007c0005047a11 */ /* 0x040fe400078a08ff */
[----:B------:R-:W-:Y:S02]  /*52d0*/  ISETP.LT.OR P6, PT, R0, 0x21, !P6 ;  /* 0x000000210000780c */ /* 0x000fe400077c1670 */
[----:B------:R-:W-:Y:S02]  /*52e0*/  LEA.HI.X R5, R5, c[0x0][0x1f4], R2, 0x1, P5 ;  /* 0x00007d0005057a11 */ /* 0x000fe400028f0c02 */
[C---:B------:R-:W-:Y:S04]  /*52f0*/  LEA R2, P5, R8.reuse, c[0x0][0x1f0], 0x1 ;  /* 0x00007c0008027a11 */ /* 0x040fe800078a08ff */
[----:B------:R-:W-:Y:S01]  /*5300*/  LEA.HI.X R3, R8, c[0x0][0x1f4], R9, 0x1, P5 ;  /* 0x00007d0008037a11 */ /* 0x000fe200028f0c09 */
[----:B------:R-:W-:Y:S01]  /*5310*/  @!PT LDS RZ, [RZ] ;  /* 0x00000000fffff984 */ /* 0x000fe20000000800 */
[----:B------:R-:W-:Y:S01]  /*5320*/  @!PT LDS RZ, [RZ] ;  /* 0x00000000fffff984 */ /* 0x000fe20000000800 */
[----:B------:R-:W-:Y:S01]  /*5330*/  @!PT LDS RZ, [RZ] ;  /* 0x00000000fffff984 */ /* 0x000fe20000000800 */
[----:B------:R1:W-:Y:S01]  /*5340*/  LDGSTS.E.BYPASS.LTC128B.128 [R224+0x1b080], [R4.64], !P0 ;  /* 0x1b08000004e07fae */ /* 0x0003e2000c101d44 */
[C---:B------:R-:W-:Y:S04]  /*5350*/  LOP3.LUT P5, RZ, R231.reuse, 0x2, RZ, 0xc0, !PT ;  /* 0x00000002e7ff7812 */ /* 0x040fe800078ac0ff */
        /* <DEDUP_REMOVED lines=13> */
.L_x_1106:
[-C--:B-12345:R-:W-:Y:S01]  /*5430*/  HMMA.16816.F32 R4, R108, R16.reuse, RZ ;  /* 0x000000106c04723c */ /* 0x0befe200000018ff */
[----:B------:R-:W-:Y:S02]  /*5440*/  LDSM.16.M88.4 R200, [R211+0x1400] ;  /* 0x00140000d3c8783b */ /* 0x000fe40000000200 */
[----:B------:R-:W-:Y:S01]  /*5450*/  ISETP.GE.AND P6, PT, R212, 0x1, PT ;  /* 0x00000001d400780c */ /* 0x000fe20003fc6270 */
[----:B------:R-:W-:Y:S01]  /*5460*/  IMAD.WIDE.U32 R2, R230, c[0x0][0x238], R226 ;  /* 0x00008e00e6027a25 */ /* 0x000fe200078e00e2 */
[----:B------:R-:W0:Y:S01]  /*5470*/  LDGDEPBAR ;  /* 0x00000000000079af */ /* 0x000e220000000000 */
[----:B------:R-:W-:Y:S02]  /*5480*/  SHF.R.S32.HI R0, RZ, 0x1f, R230 ;  /* 0x0000001fff007819 */ /* 0x000fe400000114e6 */
[C---:B------:R-:W-:Y:S02]  /*5490*/  HMMA.16816.F32 R8, R172.reuse, R16, RZ ;  /* 0x00000010ac08723c */ /* 0x040fe400000018ff */
[----:B------:R-:W-:Y:S02]  /*54a0*/  ISETP.GE.AND P5, PT, R225, 0x1, PT ;  /* 0x00000001e100780c */ /* 0x000fe40003fa6270 */
[----:B------:R-:W-:Y:S04]  /*54b0*/  IMAD R0, R0, c[0x0][0x238], RZ ;  /* 0x00008e0000007a24 */ /* 0x000fe800078e02ff */
[-C--:B------:R-:W-:Y:S01]  /*54c0*/  HMMA.16816.F32 R12, R172, R18.reuse, RZ ;  /* 0x00000012ac0c723c */ /* 0x080fe200000018ff */
[----:B------:R-:W-:Y:S04]  /*54d0*/  IMAD R0, R230, c[0x0][0x23c], R0 ;  /* 0x00008f00e6007a24 */ /* 0x000fe800078e0200 */
[----:B------:R-:W-:Y:S02]  /*54e0*/  IMAD.IADD R3, R3, 0x1, R0 ;  /* 0x0000000103037824 */ /* 0x000fe400078e0200 */
[----:B------:R-:W-:Y:S01]  /*54f0*/  IMAD R0, R232, 0x3000, RZ ;  /* 0x00003000e8007824 */ /* 0x000fe200078e02ff */
[C---:B------:R-:W-:Y:S04]  /*5500*/  HMMA.16816.F32 R16, R108.reuse, R18, RZ ;  /* 0x000000126c10723c */ /* 0x040fe800000018ff */
[C---:B------:R-:W-:Y:S04]  /*5510*/  IMAD.WIDE.U32 R2, R229.reuse, c[0x0][0x240], R2 ;  /* 0x00009000e5027a25 */ /* 0x040fe800078e0002 */
[-C--:B------:R-:W-:Y:S08]  /*5520*/  HMMA.16816.F32 R20, R108, R96.reuse, RZ ;  /* 0x000000606c14723c */ /* 0x080ff000000018ff */
[C---:B------:R-:W-:Y:S08]  /*5530*/  HMMA.16816.F32 R84, R172.reuse, R96, RZ ;  /* 0x00000060ac54723c */ /* 0x040ff000000018ff */
[-C--:B------:R-:W-:Y:S08]  /*5540*/  HMMA.16816.F32 R88, R172, R98.reuse, RZ ;  /* 0x00000062ac58723c */ /* 0x080ff000000018ff */
[C---:B------:R-:W-:Y:S08]  /*5550*/  HMMA.16816.F32 R92, R108.reuse, R98, RZ ;  /* 0x000000626c5c723c */ /* 0x040ff000000018ff */
[-C--:B------:R-:W-:Y:S08]  /*5560*/  HMMA.16816.F32 R96, R108, R176.reuse, RZ ;  /* 0x000000b06c60723c */ /* 0x080ff000000018ff */
[C---:B------:R-:W-:Y:S08]  /*5570*/  HMMA.16816.F32 R100, R172.reuse, R176, RZ ;  /* 0x000000b0ac64723c */ /* 0x040ff000000018ff */
[-C--:B------:R-:W-:Y:S01]  /*5580*/  HMMA.16816.F32 R104, R172, R178.reuse, RZ ;  /* 0x000000b2ac68723c */ /* 0x080fe200000018ff */
[----:B------:R-:W-:Y:S07]  /*5590*/  LDSM.16.M88.4 R172, [R211+0x1000] ;  /* 0x00100000d3ac783b */ /* 0x000fee0000000200 */
[----:B------:R-:W-:Y:S01]  /*55a0*/  HMMA.16816.F32 R108, R108, R178, RZ ;  /* 0x000000b26c6c723c */ /* 0x000fe200000018ff */
        /* <DEDUP_REMOVED lines=16> */
[----:B------:R-:W3:Y:S04]  /*56b0*/  LDSM.16.MT88.4 R180, [R210+0x6000] ;  /* 0x00600000d2b4783b */ /* 0x000ee80000004200 */
[----:B------:R-:W4:Y:S03]  /*56c0*/  LDSM.16.M88.4 R196, [R211+0x1c00] ;  /* 0x001c0000d3c4783b */ /* 0x000f260000000200 */
        /* <DEDUP_REMOVED lines=9> */
[----:B------:R-:W-:Y:S07]  /*5760*/  LDSM.16.MT88.4 R184, [R210+0x2000] ;  /* 0x00200000d2b8783b */ /* 0x000fee0000004200 */
[-C--:B---3--:R-:W-:Y:S08]  /*5770*/  HMMA.16816.F32 R96, R172, R180.reuse, R96 ;  /* 0x000000b4ac60723c */ /* 0x088ff00000001860 */
[C---:B------:R-:W-:Y:S08]  /*5780*/  HMMA.16816.F32 R100, R200.reuse, R180, R100 ;  /* 0x000000b4c864723c */ /* 0x040ff00000001864 */
[-C--:B------:R-:W-:Y:S01]  /*5790*/  HMMA.16816.F32 R104, R200, R182.reuse, R104 ;  /* 0x000000b6c868723c */ /* 0x080fe20000001868 */
[----:B------:R-:W-:Y:S07]  /*57a0*/  LDSM.16.M88.4 R200, [R211+0x2400] ;  /* 0x00240000d3c8783b */ /* 0x000fee0000000200 */
[----:B------:R-:W-:Y:S01]  /*57b0*/  HMMA.16816.F32 R108, R172, R182, R108 ;  /* 0x000000b6ac6c723c */ /* 0x000fe2000000186c */
[----:B------:R-:W2:Y:S04]  /*57c0*/  LDSM.16.MT88.4 R172, [R210+0x6800] ;  /* 0x00680000d2ac783b */ /* 0x000ea80000004200 */
[----:B------:R-:W3:Y:S03]  /*57d0*/  LDSM.16.M88.4 R180, [R211+0x2000] ;  /* 0x00200000d3b4783b */ /* 0x000ee60000000200 */
[-C--:B------:R-:W-:Y:S08]  /*57e0*/  HMMA.16816.F32 R4, R188, R192.reuse, R4 ;  /* 0x000000c0bc04723c */ /* 0x080ff00000001804 */
[C---:B----4-:R-:W-:Y:S08]  /*57f0*/  HMMA.16816.F32 R8, R196.reuse, R192, R8 ;  /* 0x000000c0c408723c */ /* 0x050ff00000001808 */
[-C--:B------:R-:W-:Y:S08]  /*5800*/  HMMA.16816.F32 R12, R196, R194.reuse, R12 ;  /* 0x000000c2c40c723c */ /* 0x080ff0000000180c */
[C---:B------:R-:W-:Y:S01]  /*5810*/  HMMA.16816.F32 R16, R188.reuse, R194, R16 ;  /* 0x000000c2bc10723c */ /* 0x040fe20000001810 */
[----:B------:R-:W4:Y:S07]  /*5820*/  LDSM.16.MT88.4 R192, [R210+0x4800] ;  /* 0x00480000d2c0783b */ /* 0x000f2e0000004200 */
[-C--:B-1----:R-:W-:Y:S08]  /*5830*/  HMMA.16816.F32 R20, R188, R176.reuse, R20 ;  /* 0x000000b0bc14723c */ /* 0x082ff00000001814 */
[C---:B------:R-:W-:Y:S07]  /*5840*/  HMMA.16816.F32 R84, R196.reuse, R176, R84 ;  /* 0x000000b0c454723c */ /* 0x040fee0000001854 */
[----:B------:R-:W-:Y:S01]  /*5850*/  SHF.R.S32.HI R177, RZ, 0x1f, R0 ;  /* 0x0000001fffb17819 */ /* 0x000fe20000011400 */
[-C--:B------:R-:W-:Y:S04]  /*5860*/  HMMA.16816.F32 R88, R196, R178.reuse, R88 ;  /* 0x000000b2c458723c */ /* 0x080fe80000001858 */
[----:B------:R-:W-:Y:S02]  /*5870*/  IADD3 R0, P0, R0, R2, RZ ;  /* 0x0000000200007210 */ /* 0x000fe40007f1e0ff */
[----:B------:R-:W-:Y:S02]  /*5880*/  SHF.R.S32.HI R176, RZ, 0x1f, R229 ;  /* 0x0000001fffb07819 */ /* 0x000fe400000114e5 */
[C---:B------:R-:W-:Y:S04]  /*5890*/  HMMA.16816.F32 R92, R188.reuse, R178, R92 ;  /* 0x000000b2bc5c723c */ /* 0x040fe8000000185c */
[----:B------:R-:W-:Y:S04]  /*58a0*/  IMAD R176, R176, c[0x0][0x240], RZ ;  /* 0x00009000b0b07a24 */ /* 0x000fe800078e02ff */
[-C--:B--2---:R-:W-:Y:S04]  /*58b0*/  HMMA.16816.F32 R96, R188, R172.reuse, R96 ;  /* 0x000000acbc60723c */ /* 0x084fe80000001860 */
[----:B------:R-:W-:Y:S04]  /*58c0*/  IMAD R176, R229, c[0x0][0x244], R176 ;  /* 0x00009100e5b07a24 */ /* 0x000fe800078e02b0 */
[C---:B------:R-:W-:Y:S04]  /*58d0*/  HMMA.16816.F32 R100, R196.reuse, R172, R100 ;  /* 0x000000acc464723c */ /* 0x040fe80000001864 */
[----:B------:R-:W-:Y:S02]  /*58e0*/  IADD3.X R2, R177, R3, R176, P0, !PT ;  /* 0x00000003b1027210 */ /* 0x000fe400007fe4b0 */
[C---:B------:R-:W-:Y:S02]  /*58f0*/  LEA R176, P0, R0.reuse, c[0x0][0x220], 0x2 ;  /* 0x0000880000b07a11 */ /* 0x040fe400078010ff */
[-C--:B------:R-:W-:Y:S04]  /*5900*/  HMMA.16816.F32 R104, R196, R174.reuse, R104 ;  /* 0x000000aec468723c */ /* 0x080fe80000001868 */
[----:B------:R-:W-:Y:S01]  /*5910*/  LEA.HI.X R177, R0, c[0x0][0x224], R2, 0x2, P0 ;  /* 0x0000890000b17a11 */ /* 0x000fe200000f1402 */
[----:B------:R-:W-:Y:S01]  /*5920*/  IMAD R0, R212, 0x3000, R216 ;  /* 0x00003000d4007824 */ /* 0x000fe200078e02d8 */
[----:B------:R-:W-:Y:S01]  /*5930*/  LDSM.16.MT88.2 R2, [R208+0x23c80] ;  /* 0x023c8000d002783b */ /* 0x000fe20000004100 */
[----:B------:R-:W-:Y:S01]  /*5940*/  ISETP.GE.AND P0, PT, R221, R244, PT ;  /* 0x000000f4dd00720c */ /* 0x000fe20003f06270 */
[----:B------:R-:W-:Y:S02]  /*5950*/  HMMA.16816.F32 R108, R188, R174, R108 ;  /* 0x000000aebc6c723c */ /* 0x000fe4000000186c */
[----:B------:R-:W1:Y:S02]  /*5960*/  LDSM.16.MT88.4 R172, [R210+0x7000] ;  /* 0x00700000d2ac783b */ /* 0x000e640000004200 */
[----:B------:R-:W-:Y:S01]  /*5970*/  IMAD.SHL.U32 R0, R0, 0x2, RZ ;  /* 0x0000000200007824 */ /* 0x000fe200078e00ff */
[----:B------:R-:W-:Y:S03]  /*5980*/  IADD3 R212, R212, 0x1, RZ ;  /* 0x00000001d4d47810 */ /* 0x000fe60007ffe0ff */
[-C--:B---3--:R-:W-:Y:S05]  /*5990*/  HMMA.16816.F32 R4, R180, R184.reuse, R4 ;  /* 0x000000b8b404723c */ /* 0x088fea0000001804 */
[----:B------:R-:W-:Y:S03]  /*59a0*/  SEL R212, R212, RZ, !P6 ;  /* 0x000000ffd4d47207 */ /* 0x000fe60007000000 */
[C---:B------:R-:W-:Y:S08]  /*59b0*/  HMMA.16816.F32 R8, R200.reuse, R184, R8 ;  /* 0x000000b8c808723c */ /* 0x040ff00000001808 */
[-C--:B------:R-:W-:Y:S07]  /*59c0*/  HMMA.16816.F32 R12, R200, R186.reuse, R12 ;  /* 0x000000bac80c723c */ /* 0x080fee000000180c */
[----:B------:R-:W-:Y:S01]  /*59d0*/  RED.E.ADD.F32.FTZ.RN.STRONG.GPU [R176.64], R4 ;  /* 0x00000004b000798e */ /* 0x000fe2000c10e784 */
[C---:B------:R-:W-:Y:S03]  /*59e0*/  HMMA.16816.F32 R16, R180.reuse, R186, R16 ;  /* 0x000000bab410723c */ /* 0x040fe60000001810 */
[----:B------:R-:W-:Y:S04]  /*59f0*/  RED.E.ADD.F32.FTZ.RN.STRONG.GPU [R176.64+0x400], R5 ;  /* 0x00040005b000798e */ /* 0x000fe8000c10e784 */
[----:B------:R-:W-:Y:S01]  /*5a00*/  RED.E.ADD.F32.FTZ.RN.STRONG.GPU [R176.64+0x800], R6 ;  /* 0x00080006b000798e */ /* 0x000fe2000c10e784 */
[-C--:B----4-:R-:W-:Y:S03]  /*5a10*/  HMMA.16816.F32 R20, R180, R192.reuse, R20 ;  /* 0x000000c0b414723c */ /* 0x090fe60000001814 */
        /* <DEDUP_REMOVED lines=11> */
[-C--:B-1----:R-:W-:Y:S03]  /*5ad0*/  HMMA.16816.F32 R96, R180, R172.reuse, R96 ;  /* 0x000000acb460723c */ /* 0x082fe60000001860 */
        /* <DEDUP_REMOVED lines=85> */
[----:B------:R1:W-:Y:S01]  /*6030*/  RED.E.ADD.F32.FTZ.RN.STRONG.GPU [R176.64+0xbc00], R107 ;  /* 0x00bc006bb000798e */ /* 0x0003e2000c10e784 */
[C---:B------:R-:W-:Y:S03]  /*6040*/  HMMA.16816.F32 R144, R96.reuse, R2, R144 ;  /* 0x000000026090723c */ /* 0x040fe60000001890 */
[----:B------:R-:W2:Y:S05]  /*6050*/  LDSM.16.MT88.2 R2, [R208+0x24080] ;  /* 0x02408000d002783b */ /* 0x000eaa0000004100 */
[-C--:B------:R-:W-:Y:S08]  /*6060*/  HMMA.16816.F32 R148, R96, R16.reuse, R148 ;  /* 0x000000106094723c */ /* 0x080ff00000001894 */
[-C--:B------:R-:W-:Y:S08]  /*6070*/  HMMA.16816.F32 R152, R92, R16.reuse, R152 ;  /* 0x000000105c98723c */ /* 0x080ff00000001898 */
[C---:B------:R-:W-:Y:S01]  /*6080*/  HMMA.16816.F32 R156, R84.reuse, R16, R156 ;  /* 0x00000010549c723c */ /* 0x040fe2000000189c */
[----:B------:R-:W3:Y:S03]  /*6090*/  LDSM.16.MT88.2 R16, [R208+0x25080] ;  /* 0x02508000d010783b */ /* 0x000ee60000004100 */
[----:B-1----:R-:W-:Y:S04]  /*60a0*/  IMAD.MOV.U32 R177, RZ, RZ, R221 ;  /* 0x000000ffffb17224 */ /* 0x002fe800078e00dd */
[-C--:B----4-:R-:W-:Y:S01]  /*60b0*/  HMMA.16816.F32 R160, R84, R4.reuse, R160 ;  /* 0x0000000454a0723c */ /* 0x090fe200000018a0 */
[----:B------:R-:W1:Y:S04]  /*60c0*/  LDSM.16.MT88.2 R84, [R208+0x26080] ;  /* 0x02608000d054783b */ /* 0x000e680000004100 */
[----:B------:R-:W-:Y:S03]  /*60d0*/  LDSM.16.MT88.2 R86, [R209+0x24880] ;  /* 0x02488000d156783b */ /* 0x000fe60000004100 */
[-C--:B------:R-:W-:Y:S01]  /*60e0*/  HMMA.16816.F32 R164, R92, R4.reuse, R164 ;  /* 0x000000045ca4723c */ /* 0x080fe200000018a4 */
[----:B------:R-:W-:Y:S07]  /*60f0*/  LDSM.16.MT88.4 R92, [R0+0x12880] ;  /* 0x01288000005c783b */ /* 0x000fee0000004200 */
[----:B------:R-:W-:Y:S01]  /*6100*/  HMMA.16816.F32 R168, R96, R4, R168 ;  /* 0x0000000460a8723c */ /* 0x000fe200000018a8 */
[----:B------:R-:W4:Y:S04]  /*6110*/  LDSM.16.MT88.2 R4, [R209+0x24080] ;  /* 0x02408000d104783b */ /* 0x000f280000004100 */
[----:B------:R5:W1:Y:S03]  /*6120*/  LDSM.16.MT88.4 R96, [R0+0x14880] ;  /* 0x014880000060783b */ /* 0x000a660000004200 */
[-C--:B--2---:R-:W-:Y:S08]  /*6130*/  HMMA.16816.F32 R112, R8, R2.reuse, R112 ;  /* 0x000000020870723c */ /* 0x084ff00000001870 */
[-C--:B------:R-:W-:Y:S08]  /*6140*/  HMMA.16816.F32 R116, R12, R2.reuse, R116 ;  /* 0x000000020c74723c */ /* 0x080ff00000001874 */
[C---:B------:R-:W-:Y:S01]  /*6150*/  HMMA.16816.F32 R120, R20.reuse, R2, R120 ;  /* 0x000000021478723c */ /* 0x040fe20000001878 */
[----:B------:R-:W2:Y:S03]  /*6160*/  LDSM.16.MT88.2 R2, [R209+0x26080] ;  /* 0x02608000d102783b */ /* 0x000ea60000004100 */
[----:B-----5:R-:W-:Y:S04]  /*6170*/  IADD3 R0, R225, 0x1, RZ ;  /* 0x00000001e1007810 */ /* 0x020fe80007ffe0ff */
[-C--:B------:R-:W-:Y:S04]  /*6180*/  HMMA.16816.F32 R124, R20, R6.reuse, R124 ;  /* 0x00000006147c723c */ /* 0x080fe8000000187c */
[----:B------:R-:W-:Y:S04]  /*6190*/  SEL R225, R0, RZ, !P5 ;  /* 0x000000ff00e17207 */ /* 0x000fe80006800000 */
[-C--:B------:R-:W-:Y:S08]  /*61a0*/  HMMA.16816.F32 R128, R12, R6.reuse, R128 ;  /* 0x000000060c80723c */ /* 0x080ff00000001880 */
[C---:B------:R-:W-:Y:S08]  /*61b0*/  HMMA.16816.F32 R132, R8.reuse, R6, R132 ;  /* 0x000000060884723c */ /* 0x040ff00000001884 */
[-C--:B---3--:R-:W-:Y:S08]  /*61c0*/  HMMA.16816.F32 R136, R8, R16.reuse, R136 ;  /* 0x000000100888723c */ /* 0x088ff00000001888 */
[-C--:B------:R-:W-:Y:S08]  /*61d0*/  HMMA.16816.F32 R140, R12, R16.reuse, R140 ;  /* 0x000000100c8c723c */ /* 0x080ff0000000188c */
[C---:B------:R-:W-:Y:S08]  /*61e0*/  HMMA.16816.F32 R144, R20.reuse, R16, R144 ;  /* 0x000000101490723c */ /* 0x040ff00000001890 */
[-C--:B------:R-:W-:Y:S08]  /*61f0*/  HMMA.16816.F32 R148, R20, R18.reuse, R148 ;  /* 0x000000121494723c */ /* 0x080ff00000001894 */
[-C--:B------:R-:W-:Y:S08]  /*6200*/  HMMA.16816.F32 R152, R12, R18.reuse, R152 ;  /* 0x000000120c98723c */ /* 0x080ff00000001898 */
[C---:B------:R-:W-:Y:S08]  /*6210*/  HMMA.16816.F32 R156, R8.reuse, R18, R156 ;  /* 0x00000012089c723c */ /* 0x040ff0000000189c */
[-C--:B-1----:R-:W-:Y:S08]  /*6220*/  HMMA.16816.F32 R160, R8, R84.reuse, R160 ;  /* 0x0000005408a0723c */ /* 0x082ff000000018a0 */
[-C--:B------:R-:W-:Y:S08]  /*6230*/  HMMA.16816.F32 R164, R12, R84.reuse, R164 ;  /* 0x000000540ca4723c */ /* 0x080ff000000018a4 */
[----:B------:R-:W-:Y:S08]  /*6240*/  HMMA.16816.F32 R168, R20, R84, R168 ;  /* 0x0000005414a8723c */ /* 0x000ff000000018a8 */
[-C--:B----4-:R-:W-:Y:S08]  /*6250*/  HMMA.16816.F32 R112, R88, R4.reuse, R112 ;  /* 0x000000045870723c */ /* 0x090ff00000001870 */
        /* <DEDUP_REMOVED lines=11> */
[-C--:B--2---:R-:W-:Y:S08]  /*6310*/  HMMA.16816.F32 R160, R88, R2.reuse, R160 ;  /* 0x0000000258a0723c */ /* 0x084ff000000018a0 */
        /* <DEDUP_REMOVED lines=64> */
.L_x_1104:
        /* <DEDUP_REMOVED lines=46> */
[----:B------:R-:W-:Y:S02]  /*6a00*/  F2FP.PACK_AB R106, R59, R58 ;  /* 0x0000003a3b6a723e */ /* 0x000fe400000000ff */
        /* <DEDUP_REMOVED lines=68> */
[----:B------:R-:W-:-:S02]  /*6e50*/  F2FP.PACK_AB R100, R37, R36 ;  /* 0x000000242564723e */ /* 0x000fc400000000ff */
[----:B------:R-:W-:Y:S01]  /*6e60*/  F2FP.PACK_AB R178, R81, R80 ;  /* 0x0000005051b2723e */ /* 0x000fe200000000ff */
[----:B------:R-:W-:Y:S01]  /*6e70*/  IMAD.IADD R81, R2, 0x1, R43 ;  /* 0x0000000102517824 */ /* 0x000fe200078e022b */
        /* <DEDUP_REMOVED lines=128> */
[--C-:B------:R-:W-:Y:S01]  /*7680*/  LOP3.LUT R65, R51, 0x1400, R0.reuse, 0x1e, !PT ;  /* 0x0000140033417812 */ /* 0x100fe200078e1e00 */
[----:B------:R-:W-:Y:S01]  /*7690*/  IMAD.IADD R87, R2, 0x1, R87 ;  /* 0x0000000102577824 */ /* 0x000fe200078e0257 */
[--C-:B------:R-:W-:Y:S02]  /*76a0*/  LOP3.LUT R31, R48, 0x1448, R0.reuse, 0x1e, !PT ;  /* 0x00001448301f7812 */ /* 0x100fe400078e1e00 */
[--C-:B------:R-:W-:Y:S02]  /*76b0*/  LOP3.LUT R62, R47, 0x2800, R0.reuse, 0x1e, !PT ;  /* 0x000028002f3e7812 */ /* 0x100fe400078e1e00 */
[--C-:B------:R-:W-:Y:S01]  /*76c0*/  LOP3.LUT R61, R46, 0x2840, R0.reuse, 0x1e, !PT ;  /* 0x000028402e3d7812 */ /* 0x100fe200078e1e00 */
[----:B------:R-:W-:Y:S01]  /*76d0*/  IMAD.IADD R31, R2, 0x1, R31 ;  /* 0x00000001021f7824 */ /* 0x000fe200078e021f */
[----:B------:R-:W-:-:S02]  /*76e0*/  LOP3.LUT R25, R5, 0x2000, R0, 0x1e, !PT ;  /* 0x0000200005197812 */ /* 0x000fc400078e1e00 */
[--C-:B------:R-:W-:Y:S01]  /*76f0*/  LOP3.LUT R63, R49, 0x1408, R0.reuse, 0x1e, !PT ;  /* 0x00001408313f7812 */ /* 0x100fe200078e1e00 */
[----:B------:R-:W-:Y:S01]  /*7700*/  IMAD.SHL.U32 R31, R31, 0x2, RZ ;  /* 0x000000021f1f7824 */ /* 0x000fe200078e00ff */
[--C-:B------:R-:W-:Y:S02]  /*7710*/  LOP3.LUT R60, R44, 0x2808, R0.reuse, 0x1e, !PT ;  /* 0x000028082c3c7812 */ /* 0x100fe400078e1e00 */
[--C-:B------:R-:W-:Y:S02]  /*7720*/  LOP3.LUT R51, R42, 0x400, R0.reuse, 0x1e, !PT ;  /* 0x000004002a337812 */ /* 0x100fe400078e1e00 */
        /* <DEDUP_REMOVED lines=21> */
[----:B------:R-:W-:-:S02]  /*7880*/  LOP3.LUT R64, R50, 0x1440, R0, 0x1e, !PT ;  /* 0x0000144032407812 */ /* 0x000fc400078e1e00 */
[--C-:B------:R-:W-:Y:S02]  /*7890*/  LOP3.LUT R49, R43, 0x2848, R0.reuse, 0x1e, !PT ;  /* 0x000028482b317812 */ /* 0x100fe400078e1e00 */
        /* <DEDUP_REMOVED lines=61> */
[C---:B------:R-:W-:Y:S01]  /*7c70*/  IMAD.IADD R60, R2.reuse, 0x1, R36 ;  /* 0x00000001023c7824 */ /* 0x040fe200078e0224 */
[C---:B------:R-:W-:Y:S01]  /*7c80*/  PRMT R4, R91.reuse, 0x7610, R4 ;  /* 0x000076105b047816 */ /* 0x040fe20000000004 */
[C---:B------:R-:W-:Y:S01]  /*7c90*/  IMAD.IADD R37, R2.reuse, 0x1, R35 ;  /* 0x0000000102257824 */ /* 0x040fe200078e0223 */
[----:B------:R-:W-:Y:S01]  /*7ca0*/  PRMT R3, R91, 0x7632, R3 ;  /* 0x000076325b037816 */ /* 0x000fe20000000003 */
[C---:B------:R-:W-:Y:S01]  /*7cb0*/  IMAD.IADD R38, R2.reuse, 0x1, R34 ;  /* 0x0000000102267824 */ /* 0x040fe200078e0222 */
[----:B------:R-:W-:Y:S01]  /*7cc0*/  STS.U16 [R73+0x7880], R89 ;  /* 0x0078805949007388 */ /* 0x000fe20000000400 */
        /* <DEDUP_REMOVED lines=18> */
[C---:B------:R-:W-:Y:S02]  /*7df0*/  IMAD.IADD R75, R2.reuse, 0x1, R11 ;  /* 0x00000001024b7824 */ /* 0x040fe400078e020b */
[----:B------:R-:W-:Y:S01]  /*7e00*/  IMAD.IADD R74, R2, 0x1, R10 ;  /* 0x00000001024a7824 */ /* 0x000fe200078e020a */
[----:B-1----:R-:W-:Y:S01]  /*7e10*/  PRMT R5, R94, 0x7610, R5 ;  /* 0x000076105e057816 */ /* 0x002fe20000000005 */
[C---:B------:R-:W-:Y:S02]  /*7e20*/  IMAD.IADD R83, R2.reuse, 0x1, R9 ;  /* 0x0000000102537824 */ /* 0x040fe400078e0209 */
[----:B------:R-:W-:Y:S01]  /*7e30*/  IMAD.IADD R82, R2, 0x1, R8 ;  /* 0x0000000102527824 */ /* 0x000fe200078e0208 */
[----:B--2---:R-:W-:Y:S01]  /*7e40*/  PRMT R4, R94, 0x7632, R4 ;  /* 0x000076325e047816 */ /* 0x004fe20000000004 */
[----:B------:R-:W-:-:S02]  /*7e50*/  IMAD.IADD R81, R2, 0x1, R7 ;  /* 0x0000000102517824 */ /* 0x000fc400078e0207 */
[C---:B------:R-:W-:Y:S02]  /*7e60*/  IMAD.IADD R80, R2.reuse, 0x1, R6 ;  /* 0x0000000102507824 */ /* 0x040fe400078e0206 */
[----:B------:R-:W-:Y:S01]  /*7e70*/  IMAD.IADD R88, R2, 0x1, R0 ;  /* 0x0000000102587824 */ /* 0x000fe200078e0200 */
[----:B------:R-:W-:Y:S01]  /*7e80*/  PRMT R2, R90, 0x7610, R2 ;  /* 0x000076105a027816 */ /* 0x000fe20000000002 */
[----:B------:R-:W-:Y:S01]  /*7e90*/  IMAD.SHL.U32 R22, R22, 0x2, RZ ;  /* 0x0000000216167824 */ /* 0x000fe200078e00ff */
[----:B------:R-:W-:Y:S01]  /*7ea0*/  PRMT R0, R90, 0x7632, R0 ;  /* 0x000076325a007816 */ /* 0x000fe20000000000 */
[----:B------:R-:W-:Y:S01]  /*7eb0*/  IMAD.SHL.U32 R21, R21, 0x2, RZ ;  /* 0x0000000215157824 */ /* 0x000fe200078e00ff */
[----:B------:R-:W-:Y:S01]  /*7ec0*/  CS2R R90, SRZ ;  /* 0x00000000005a7805 */ /* 0x000fe2000001ff00 */
        /* <DEDUP_REMOVED lines=24> */
[----:B------:R-:W-:Y:S01]  /*8050*/  SHF.R.S32.HI R93, RZ, 0x1f, R92 ;  /* 0x0000001fff5d7819 */ /* 0x000fe2000001145c */
[----:B------:R-:W-:Y:S01]  /*8060*/  IMAD.SHL.U32 R17, R48, 0x2, RZ ;  /* 0x0000000230117824 */ /* 0x000fe200078e00ff */
[----:B---3--:R-:W-:Y:S01]  /*8070*/  PRMT R0, R95, 0x7610, R0 ;  /* 0x000076105f007816 */ /* 0x008fe20000000000 */
[----:B------:R2:W-:Y:S01]  /*8080*/  STS.U16 [R27+0x7880], R2 ;  /* 0x007880021b007388 */ /* 0x0005e20000000400 */
[----:B------:R-:W-:Y:S01]  /*8090*/  IMAD.SHL.U32 R16, R47, 0x2, RZ ;  /* 0x000000022f107824 */ /* 0x000fe200078e00ff */
[----:B----4-:R-:W-:Y:S01]  /*80a0*/  PRMT R5, R95, 0x7632, R5 ;  /* 0x000076325f057816 */ /* 0x010fe20000000005 */
[----:B------:R-:W-:Y:S01]  /*80b0*/  IMAD.SHL.U32 R18, R46, 0x2, RZ ;  /* 0x000000022e127824 */ /* 0x000fe200078e00ff */
[----:B------:R3:W-:Y:S01]  /*80c0*/  STS.U16 [R41+0x7880], R0 ;  /* 0x0078800029007388 */ /* 0x0007e20000000400 */
[----:B------:R-:W-:Y:S01]  /*80d0*/  IMAD.SHL.U32 R33, R45, 0x2, RZ ;  /* 0x000000022d217824 */ /* 0x000fe200078e00ff */
[----:B-----5:R-:W-:Y:S01]  /*80e0*/  PRMT R4, R97, 0x7610, R4 ;  /* 0x0000761061047816 */ /* 0x020fe20000000004 */
        /* <DEDUP_REMOVED lines=15> */
[----:B---3--:R-:W-:Y:S02]  /*81e0*/  PRMT R0, R96, 0x7632, R0 ;  /* 0x0000763260007816 */ /* 0x008fe40000000000 */
[----:B------:R2:W-:Y:S01]  /*81f0*/  STS.U16 [R9+0x7880], R2 ;  /* 0x0078800209007388 */ /* 0x0005e20000000400 */
[----:B------:R-:W-:Y:S01]  /*8200*/  IMAD.SHL.U32 R39, R67, 0x2, RZ ;  /* 0x0000000243277824 */ /* 0x000fe200078e00ff */
[C---:B----4-:R-:W-:Y:S02]  /*8210*/  PRMT R5, R99.reuse, 0x7610, R5 ;  /* 0x0000761063057816 */ /* 0x050fe40000000005 */
        /* <DEDUP_REMOVED lines=9> */
[----:B------:R-:W-:Y:S02]  /*82b0*/  IMAD.SHL.U32 R45, R72, 0x2, RZ ;  /* 0x00000002482d7824 */ /* 0x000fe400078e00ff */
[----:B------:R-:W-:Y:S02]  /*82c0*/  IMAD.SHL.U32 R47, R71, 0x2, RZ ;  /* 0x00000002472f7824 */ /* 0x000fe400078e00ff */
[----:B------:R-:W-:Y:S01]  /*82d0*/  IMAD.SHL.U32 R46, R70, 0x2, RZ ;  /* 0x00000002462e7824 */ /* 0x000fe200078e00ff */
[----:B-1----:R-:W-:Y:S01]  /*82e0*/  PRMT R3, R98, 0x7610, R3 ;  /* 0x0000761062037816 */ /* 0x002fe20000000003 */
[----:B------:R-:W-:Y:S01]  /*82f0*/  IMAD.SHL.U32 R48, R69, 0x2, RZ ;  /* 0x0000000245307824 */ /* 0x000fe200078e00ff */
[----:B------:R-:W-:Y:S01]  /*8300*/  CS2R R70, SRZ ;  /* 0x0000000000467805 */ /* 0x000fe2000001ff00 */
[----:B------:R-:W-:Y:S01]  /*8310*/  IMAD.SHL.U32 R54, R68, 0x2, RZ ;  /* 0x0000000244367824 */ /* 0x000fe200078e00ff */
[----:B--2---:R-:W-:Y:S01]  /*8320*/  PRMT R2, R98, 0x7632, R2 ;  /* 0x0000763262027816 */ /* 0x004fe20000000002 */
[----:B------:R1:W-:Y:S01]  /*8330*/  STS.U16 [R13+0x7880], R3 ;  /* 0x007880030d007388 */ /* 0x0003e20000000400 */
[----:B------:R-:W-:Y:S01]  /*8340*/  IMAD.SHL.U32 R50, R78, 0x2, RZ ;  /* 0x000000024e327824 */ /* 0x000fe200078e00ff */
[----:B------:R-:W-:Y:S01]  /*8350*/  CS2R R68, SRZ ;  /* 0x0000000000447805 */ /* 0x000fe2000001ff00 */
[C---:B---3--:R-:W-:Y:S01]  /*8360*/  PRMT R0, R100.reuse, 0x7610, R0 ;  /* 0x0000761064007816 */ /* 0x048fe20000000000 */
[----:B------:R2:W-:Y:S01]  /*8370*/  STS.U16 [R12+0x7880], R2 ;  /* 0x007880020c007388 */ /* 0x0005e20000000400 */
[----:B------:R-:W-:Y:S01]  /*8380*/  IMAD.SHL.U32 R49, R77, 0x2, RZ ;  /* 0x000000024d317824 */ /* 0x000fe200078e00ff */
[----:B----4-:R-:W-:-:S02]  /*8390*/  PRMT R5, R100, 0x7632, R5 ;  /* 0x0000763264057816 */ /* 0x010fc40000000005 */
[----:B------:R3:W-:Y:S01]  /*83a0*/  STS.U16 [R26+0x7880], R0 ;  /* 0x007880001a007388 */ /* 0x0007e20000000400 */
[----:B------:R-:W-:Y:S01]  /*83b0*/  IMAD.SHL.U32 R53, R76, 0x2, RZ ;  /* 0x000000024c357824 */ /* 0x000fe200078e00ff */
[----:B-----5:R-:W-:Y:S02]  /*83c0*/  PRMT R4, R102, 0x7610, R4 ;  /* 0x0000761066047816 */ /* 0x020fe40000000004 */
[----:B------:R4:W-:Y:S01]  /*83d0*/  STS.U16 [R15+0x7880], R5 ;  /* 0x007880050f007388 */ /* 0x0009e20000000400 */
[----:B------:R-:W-:Y:S01]  /*83e0*/  IMAD.SHL.U32 R52, R75, 0x2, RZ ;  /* 0x000000024b347824 */ /* 0x000fe200078e00ff */
[----:B------:R-:W-:Y:S01]  /*83f0*/  CS2R R76, SRZ ;  /* 0x00000000004c7805 */ /* 0x000fe2000001ff00 */
[----:B------:R-:W-:Y:S01]  /*8400*/  IMAD.SHL.U32 R63, R74, 0x2, RZ ;  /* 0x000000024a3f7824 */ /* 0x000fe200078e00ff */
[----:B------:R5:W-:Y:S01]  /*8410*/  STS.U16 [R17+0x7880], R4 ;  /* 0x0078800411007388 */ /* 0x000be20000000400 */
[----:B------:R-:W-:Y:S01]  /*8420*/  IMAD.SHL.U32 R57, R83, 0x2, RZ ;  /* 0x0000000253397824 */ /* 0x000fe200078e00ff */
[----:B------:R-:W-:Y:S01]  /*8430*/  CS2R R74, SRZ ;  /* 0x00000000004a7805 */ /* 0x000fe2000001ff00 */
[----:B------:R-:W-:-:S02]  /*8440*/  IMAD.SHL.U32 R56, R82, 0x2, RZ ;  /* 0x0000000252387824 */ /* 0x000fc400078e00ff */
[----:B------:R-:W-:Y:S01]  /*8450*/  IMAD.SHL.U32 R55, R81, 0x2, RZ ;  /* 0x0000000251377824 */ /* 0x000fe200078e00ff */
[----:B------:R-:W-:Y:S01]  /*8460*/  CS2R R82, SRZ ;  /* 0x0000000000527805 */ /* 0x000fe2000001ff00 */
        /* <DEDUP_REMOVED lines=9> */
[----:B---3--:R-:W-:Y:S01]  /*8500*/  PRMT R0, R101, 0x7632, R0 ;  /* 0x0000763265007816 */ /* 0x008fe20000000000 */
[----:B------:R2:W-:Y:S01]  /*8510*/  STS.U16 [R18+0x7880], R2 ;  /* 0x0078800212007388 */ /* 0x0005e20000000400 */
[----:B------:R-:W-:Y:S01]  /*8520*/  IMAD.SHL.U32 R60, R88, 0x2, RZ ;  /* 0x00000002583c7824 */ /* 0x000fe200078e00ff */
[----:B------:R-:W-:Y:S01]  /*8530*/  SHF.R.S32.HI R85, RZ, 0x1f, R84 ;  /* 0x0000001fff557819 */ /* 0x000fe20000011454 */
[----:B------:R-:W-:Y:S01]  /*8540*/  IMAD.SHL.U32 R59, R87, 0x2, RZ ;  /* 0x00000002573b7824 */ /* 0x000fe200078e00ff */
[C---:B----4-:R-:W-:Y:S01]  /*8550*/  PRMT R5, R104.reuse, 0x7610, R5 ;  /* 0x0000761068057816 */ /* 0x050fe20000000005 */
[----:B------:R3:W-:Y:S01]  /*8560*/  STS.U16 [R33+0x7880], R0 ;  /* 0x0078800021007388 */ /* 0x0007e20000000400 */
[----:B------:R-:W-:Y:S01]  /*8570*/  CS2R R88, SRZ ;  /* 0x0000000000587805 */ /* 0x000fe2000001ff00 */
[----:B-----5:R-:W-:-:S02]  /*8580*/  PRMT R4, R104, 0x7632, R4 ;  /* 0x0000763268047816 */ /* 0x020fc40000000004 */
[----:B------:R4:W-:Y:S01]  /*8590*/  STS.U16 [R25+0x7880], R5 ;  /* 0x0078800519007388 */ /* 0x0009e20000000400 */
[----:B------:R-:W-:-:S03]  /*85a0*/  SHF.R.S32.HI R86, RZ, 0x1f, R229 ;  /* 0x0000001fff567819 */ /* 0x000fc600000114e5 */
        /* <DEDUP_REMOVED lines=105> */
[----:B-1----:R-:W-:-:S05]  /*8c40*/  PRMT R4, R0, 0x7632, R4 ;  /* 0x0000763200047816 */ /* 0x002fca0000000004 */
[----:B------:R1:W-:Y:S01]  /*8c50*/  STS.U16 [R14+0x80], R4 ;  /* 0x000080040e007388 */ /* 0x0003e20000000400 */
        /* <DEDUP_REMOVED lines=81> */
[----:B------:R4:W-:Y:S01]  /*9170*/  STS.U16 [R46+0x80], R2 ;  /* 0x000080022e007388 */ /* 0x0009e20000000400 */
[----:B--2---:R-:W-:-:S03]  /*9180*/  SHF.R.S32.HI R51, RZ, 0x1f, R230 ;  /* 0x0000001fff337819 */ /* 0x004fc600000114e6 */
[----:B------:R2:W-:Y:S01]  /*9190*/  STS.U16 [R48+0x80], R0 ;  /* 0x0000800030007388 */ /* 0x0005e20000000400 */
[----:B-1----:R-:W-:Y:S01]  /*91a0*/  CS2R R44, SRZ ;  /* 0x00000000002c7805 */ /* 0x002fe2000001ff00 */
[----:B---3--:R-:W-:Y:S02]  /*91b0*/  PRMT R3, R0, 0x7632, R3 ;  /* 0x0000763200037816 */ /* 0x008fe40000000003 */
[----:B----4-:R-:W-:-:S03]  /*91c0*/  F2FP.PACK_AB R2, R151, R150 ;  /* 0x000000969702723e */ /* 0x010fc600000000ff */
[----:B------:R1:W-:Y:S01]  /*91d0*/  STS.U16 [R54+0x80], R3 ;  /* 0x0000800336007388 */ /* 0x0003e20000000400 */
[----:B------:R-:W-:Y:S01]  /*91e0*/  CS2R R46, SRZ ;  /* 0x00000000002e7805 */ /* 0x000fe2000001ff00 */
[----:B--2---:R-:W-:Y:S02]  /*91f0*/  F2FP.PACK_AB R0, R161, R160 ;  /* 0x000000a0a100723e */ /* 0x004fe400000000ff */
[C---:B------:R-:W-:Y:S02]  /*9200*/  PRMT R4, R2.reuse, 0x7610, R4 ;  /* 0x0000761002047816 */ /* 0x040fe40000000004 */
[----:B------:R-:W-:Y:S02]  /*9210*/  PRMT R2, R2, 0x7632, R2 ;  /* 0x0000763202027816 */ /* 0x000fe40000000002 */
[----:B------:R-:W-:Y:S01]  /*9220*/  IADD3 R48, R84, 0x40, RZ ;  /* 0x0000004054307810 */ /* 0x000fe20007ffe0ff */
[----:B------:R2:W-:Y:S04]  /*9230*/  STS.U16 [R50+0x80], R4 ;  /* 0x0000800432007388 */ /* 0x0005e80000000400 */
[----:B------:R3:W-:Y:S01]  /*9240*/  STS.U16 [R49+0x80], R2 ;  /* 0x0000800231007388 */ /* 0x0007e20000000400 */
[----:B-1----:R-:W-:-:S02]  /*9250*/  PRMT R3, R0, 0x7610, R3 ;  /* 0x0000761000037816 */ /* 0x002fc40000000003 */
[----:B------:R-:W-:-:S03]  /*9260*/  PRMT R0, R0, 0x7632, R0 ;  /* 0x0000763200007816 */ /* 0x000fc60000000000 */
[----:B------:R1:W-:Y:S04]  /*9270*/  STS.U16 [R53+0x80], R3 ;  /* 0x0000800335007388 */ /* 0x0003e80000000400 */
[----:B------:R4:W-:Y:S01]  /*9280*/  STS.U16 [R52+0x80], R0 ;  /* 0x0000800034007388 */ /* 0x0009e20000000400 */
[----:B--2---:R-:W-:Y:S01]  /*9290*/  IMAD.MOV.U32 R50, RZ, RZ, -0x50 ;  /* 0xffffffb0ff327424 */ /* 0x004fe200078e00ff */
[----:B---3--:R-:W-:-:S03]  /*92a0*/  F2FP.PACK_AB R2, R163, R162 ;  /* 0x000000a2a302723e */ /* 0x008fc600000000ff */
[----:B------:R-:W-:Y:S01]  /*92b0*/  IMAD R50, R245, R50, c[0x0][0x2f0] ;  /* 0x0000bc00f5327624 */ /* 0x000fe200078e0232 */
[----:B------:R-:W-:Y:S02]  /*92c0*/  IADD3 R49, R84, 0x80, RZ ;  /* 0x0000008054317810 */ /* 0x000fe40007ffe0ff */
[C---:B------:R-:W-:Y:S02]  /*92d0*/  PRMT R5, R2.reuse, 0x7610, R5 ;  /* 0x0000761002057816 */ /* 0x040fe40000000005 */
[----:B------:R-:W-:Y:S02]  /*92e0*/  PRMT R4, R2, 0x7632, R4 ;  /* 0x0000763202047816 */ /* 0x000fe40000000004 */
[----:B------:R-:W-:Y:S01]  /*92f0*/  IMNMX R50, R50, 0x50, PT ;  /* 0x0000005032327817 */ /* 0x000fe20003800200 */
[----:B------:R2:W-:Y:S03]  /*9300*/  STS.U16 [R63+0x80], R5 ;  /* 0x000080053f007388 */ /* 0x0005e60000000400 */
[----:B------:R-:W-:Y:S01]  /*9310*/  ISETP.GE.AND P5, PT, R92, R50, PT ;  /* 0x000000325c00720c */ /* 0x000fe20003fa6270 */
[----:B------:R-:W-:Y:S01]  /*9320*/  STS.U16 [R57+0x80], R4 ;  /* 0x0000800439007388 */ /* 0x000fe20000000400 */
[----:B-1----:R-:W-:-:S02]  /*9330*/  F2FP.PACK_AB R3, R167, R166 ;  /* 0x000000a6a703723e */ /* 0x002fc400000000ff */
        /* <DEDUP_REMOVED lines=10> */
[----:B------:R-:W-:Y:S01]  /*93e0*/  CS2R R56, SRZ ;  /* 0x0000000000387805 */ /* 0x000fe2000001ff00 */
[----:B---3--:R-:W-:Y:S01]  /*93f0*/  F2FP.PACK_AB R0, R171, R170 ;  /* 0x000000aaab00723e */ /* 0x008fe200000000ff */
[----:B------:R-:W-:Y:S01]  /*9400*/  CS2R R54, SRZ ;  /* 0x0000000000367805 */ /* 0x000fe2000001ff00 */
[C---:B------:R-:W-:Y:S02]  /*9410*/  PRMT R4, R2.reuse, 0x7610, R4 ;  /* 0x0000761002047816 */ /* 0x040fe40000000004 */
[----:B--2---:R-:W-:-:S02]  /*9420*/  PRMT R3, R2, 0x7632, R3 ;  /* 0x0000763202037816 */ /* 0x004fc40000000003 */
[C---:B------:R-:W-:Y:S01]  /*9430*/  PRMT R2, R0.reuse, 0x7610, R2 ;  /* 0x0000761000027816 */ /* 0x040fe20000000002 */
[----:B------:R1:W-:Y:S01]  /*9440*/  STS.U16 [R62+0x80], R4 ;  /* 0x000080043e007388 */ /* 0x0003e20000000400 */
[----:B------:R-:W-:Y:S01]  /*9450*/  PRMT R0, R0, 0x7632, R0 ;  /* 0x0000763200007816 */ /* 0x000fe20000000000 */
[----:B----4-:R-:W-:Y:S02]  /*9460*/  CS2R R64, SRZ ;  /* 0x0000000000407805 */ /* 0x010fe4000001ff00 */
[----:B------:R-:W-:Y:S04]  /*9470*/  STS.U16 [R61+0x80], R3 ;  /* 0x000080033d007388 */ /* 0x000fe80000000400 */
[----:B------:R2:W-:Y:S04]  /*9480*/  STS.U16 [R60+0x80], R2 ;  /* 0x000080023c007388 */ /* 0x0005e80000000400 */
[----:B------:R3:W-:Y:S01]  /*9490*/  STS.U16 [R59+0x80], R0 ;  /* 0x000080003b007388 */ /* 0x0007e20000000400 */
[----:B-1----:R-:W-:Y:S01]  /*94a0*/  CS2R R62, SRZ ;  /* 0x00000000003e7805 */ /* 0x002fe2000001ff00 */
[----:B--2---:R-:W-:Y:S01]  /*94b0*/  CS2R R60, SRZ ;  /* 0x00000000003c7805 */ /* 0x004fe2000001ff00 */
[----:B------:R-:W-:Y:S01]  /*94c0*/  IMAD.WIDE.U32 R2, R230, c[0x0][0x338], R84 ;  /* 0x0000ce00e6027a25 */ /* 0x000fe200078e0054 */
[----:B---3--:R-:W-:-:S03]  /*94d0*/  CS2R R58, SRZ ;  /* 0x00000000003a7805 */ /* 0x008fc6000001ff00 */
[----:B------:R-:W-:Y:S01]  /*94e0*/  IMAD.SHL.U32 R0, R180, 0x2, RZ ;  /* 0x00000002b4007824 */ /* 0x000fe200078e00ff */
[----:B------:R-:W-:Y:S06]  /*94f0*/  BAR.SYNC.DEFER_BLOCKING 0x1, 0x100 ;  /* 0x0044000000007b1d */ /* 0x000fec0000010000 */
        /* <DEDUP_REMOVED lines=20> */
[----:B------:R-:W-:Y:S02]  /*9640*/  IMAD.IADD R3, R3, 0x1, R0 ;  /* 0x0000000103037824 */ /* 0x000fe400078e0200 */
[----:B------:R-:W-:Y:S02]  /*9650*/  IMAD R0, R86, c[0x0][0x340], RZ ;  /* 0x0000d00056007a24 */ /* 0x000fe400078e02ff */
[----:B------:R-:W-:-:S04]  /*9660*/  IMAD.WIDE.U32 R10, R229, c[0x0][0x340], R2 ;  /* 0x0000d000e50a7a25 */ /* 0x000fc800078e0002 */
[----:B------:R-:W-:Y:S02]  /*9670*/  IMAD R0, R229, c[0x0][0x344], R0 ;  /* 0x0000d100e5007a24 */ /* 0x000fe400078e0200 */
        /* <DEDUP_REMOVED lines=16> */
.L_x_1110:
[----:B-1-345:R-:W-:Y:S05]  /*9780*/  BSYNC B0 ;  /* 0x0000000000007941 */ /* 0x03afea0003800000 */
.L_x_1109:
        /* <DEDUP_REMOVED lines=20> */
.L_x_1112:
[----:B------:R-:W-:Y:S05]  /*98d0*/  BSYNC B0 ;  /* 0x0000000000007941 */ /* 0x000fea0003800000 */
.L_x_1111:
        /* <DEDUP_REMOVED lines=19> */
.L_x_1114:
[----:B------:R-:W-:Y:S05]  /*9a10*/  BSYNC B0 ;  /* 0x0000000000007941 */ /* 0x000fea0003800000 */
.L_x_1113:
        /* <DEDUP_REMOVED lines=23> */
.L_x_1116:
[----:B------:R-:W-:Y:S05]  /*9b90*/  BSYNC B0 ;  /* 0x0000000000007941 */ /* 0x000fea0003800000 */
.L_x_1115:
        /* <DEDUP_REMOVED lines=18> */
.L_x_1118:
[----:B------:R-:W-:Y:S05]  /*9cc0*/  BSYNC B0 ;  /* 0x0000000000007941 */ /* 0x000fea0003800000 */
.L_x_1117:
        /* <DEDUP_REMOVED lines=19> */
.L_x_1108:
[----:B------:R-:W-:Y:S01]  /*9e00*/  SHF.R.S32.HI R0, RZ, 0x1f, R226 ;  /* 0x0000001fff007819 */ /* 0x000fe200000114e2 */
[----:B------:R-:W-:Y:S01]  /*9e10*/  BSSY B0, `(.L_x_1119) ;  /* 0x0000026000007945 */ /* 0x000fe20003800000 */
[----:B------:R-:W-:-:S02]  /*9e20*/  MOV R16, 0xffffffb0 ;  /* 0xffffffb000107802 */ /* 0x000fc40000000f00 */
[----:B------:R-:W-:Y:S02]  /*9e30*/  LEA.HI R10, R0, R226, RZ, 0x3 ;  /* 0x000000e2000a7211 */ /* 0x000fe400078f18ff */
[----:B------:R-:W-:Y:S01]  /*9e40*/  SHF.R.S32.HI R19, RZ, 0x1f, R230 ;  /* 0x0000001fff137819 */ /* 0x000fe200000114e6 */
[----:B------:R-:W-:Y:S01]  /*9e50*/  IMAD R16, R245, R16, c[0x0][0x2f0] ;  /* 0x0000bc00f5107624 */ /* 0x000fe200078e0210 */
[----:B------:R-:W-:Y:S02]  /*9e60*/  LOP3.LUT R0, R10, 0x1ffffff8, RZ, 0xc0, !PT ;  /* 0x1ffffff80a007812 */ /* 0x000fe400078ec0ff */
[----:B------:R-:W-:Y:S02]  /*9e70*/  SHF.R.S32.HI R10, RZ, 0x3, R10 ;  /* 0x00000003ff0a7819 */ /* 0x000fe4000001140a */
[----:B------:R-:W-:Y:S01]  /*9e80*/  SHF.R.S32.HI R20, RZ, 0x1f, R229 ;  /* 0x0000001fff147819 */ /* 0x000fe200000114e5 */
[----:B------:R-:W-:Y:S01]  /*9e90*/  IMAD.IADD R0, R226, 0x1, -R0 ;  /* 0x00000001e2007824 */ /* 0x000fe200078e0a00 */
[----:B------:R-:W-:-:S02]  /*9ea0*/  ISETP.GE.AND P5, PT, R10, R16, PT ;  /* 0x000000100a00720c */ /* 0x000fc40003fa6270 */
[----:B------:R-:W-:Y:S01]  /*9eb0*/  SHF.R.S32.HI R11, RZ, 0x1f, R10 ;  /* 0x0000001fff0b7819 */ /* 0x000fe2000001140a */
[----:B------:R-:W-:Y:S02]  /*9ec0*/  IMAD.SHL.U32 R12, R0, 0x8, RZ ;  /* 0x00000008000c7824 */ /* 0x000fe400078e00ff */
[----:B------:R-:W-:-:S03]  /*9ed0*/  IMAD R0, R19, c[0x0][0x308], RZ ;  /* 0x0000c20013007a24 */ /* 0x000fc600078e02ff */
[----:B------:R-:W-:Y:S01]  /*9ee0*/  SHF.R.S32.HI R13, RZ, 0x1f, R12 ;  /* 0x0000001fff0d7819 */ /* 0x000fe2000001140c */
[----:B------:R-:W-:Y:S01]  /*9ef0*/  IMAD R0, R230, c[0x0][0x30c], R0 ;  /* 0x0000c300e6007a24 */ /* 0x000fe200078e0200 */
[C---:B------:R-:W-:Y:S02]  /*9f00*/  IADD3 R17, R12.reuse, 0x40, RZ ;  /* 0x000000400c117810 */ /* 0x040fe40007ffe0ff */
[----:B------:R-:W-:Y:S01]  /*9f10*/  IADD3 R18, R12, 0x80, RZ ;  /* 0x000000800c127810 */ /* 0x000fe20007ffe0ff */
[----:B------:R-:W-:-:S04]  /*9f20*/  IMAD.WIDE.U32 R2, R230, c[0x0][0x308], R12 ;  /* 0x0000c200e6027a25 */ /* 0x000fc800078e000c */
[----:B------:R-:W-:Y:S02]  /*9f30*/  IMAD.IADD R3, R3, 0x1, R0 ;  /* 0x0000000103037824 */ /* 0x000fe400078e0200 */
[----:B------:R-:W-:Y:S02]  /*9f40*/  IMAD R0, R20, c[0x0][0x310], RZ ;  /* 0x0000c40014007a24 */ /* 0x000fe400078e02ff */
[----:B------:R-:W-:-:S04]  /*9f50*/  IMAD.WIDE.U32 R14, R229, c[0x0][0x310], R2 ;  /* 0x0000c400e50e7a25 */ /* 0x000fc800078e0002 */
[----:B------:R-:W-:Y:S02]  /*9f60*/  IMAD R0, R229, c[0x0][0x314], R0 ;  /* 0x0000c500e5007a24 */ /* 0x000fe400078e0200 */
[----:B------:R-:W-:-:S03]  /*9f70*/  IMAD.WIDE R2, R245, 0x50, R10 ;  /* 0x00000050f5027825 */ /* 0x000fc600078e020a */
        /* <DEDUP_REMOVED lines=15> */
.L_x_1120:
[----:B------:R-:W-:Y:S05]  /*a070*/  BSYNC B0 ;  /* 0x0000000000007941 */ /* 0x000fea0003800000 */
.L_x_1119:
        /* <DEDUP_REMOVED lines=20> */
.L_x_1122:
[----:B------:R-:W-:Y:S05]  /*a1c0*/  BSYNC B0 ;  /* 0x0000000000007941 */ /* 0x000fea0003800000 */
.L_x_1121:
        /* <DEDUP_REMOVED lines=19> */
.L_x_1124:
[----:B------:R-:W-:Y:S05]  /*a300*/  BSYNC B0 ;  /* 0x0000000000007941 */ /* 0x000fea0003800000 */
.L_x_1123:
        /* <DEDUP_REMOVED lines=23> */
.L_x_1126:
[----:B------:R-:W-:Y:S05]  /*a480*/  BSYNC B0 ;  /* 0x0000000000007941 */ /* 0x000fea0003800000 */
.L_x_1125:
        /* <DEDUP_REMOVED lines=18> */
.L_x_1128:
[----:B------:R-:W-:Y:S05]  /*a5b0*/  BSYNC B0 ;  /* 0x0000000000007941 */ /* 0x000fea0003800000 */
.L_x_1127:
        /* <DEDUP_REMOVED lines=19> */
.L_x_1129:
        /* <DEDUP_REMOVED lines=9> */
.L_x_1421:


//--------------------- .text._ZN7cutlass13device_kernelIN5flash19enable_sm80_to_sm89INS1_16FlashAttnBwdSm80INS1_25CollectiveMainloopBwdSm80ILi2ELi1EN4cute5tupleIJNS5_1CILi64EEENS7_ILi80EEENS7_ILi192EEEEEENS_6half_tEfNS_4arch4Sm80ELb1ELb0ELb1ELb0ELb1ELb0ELb1ELb0ELi2ELi4ELi2ELi2ELb0EEENS1_21CollectiveEpilogueBwdISB_SC_SE_Li256ELb0ELb1ELi4EEENS1_25SingleTileBwdLPTSchedulerILb0ELi80ELb1EEEEEEEEEvNT_6ParamsE --------------------------
	.section	.text._ZN7cutlass13device_kernelIN5flash19enable_sm80_to_sm89INS1_16FlashAttnBwdSm80INS1_25CollectiveMainloopBwdSm80ILi2ELi1EN4cute5tupleIJNS5_1CILi64EEENS7_ILi80EEENS7_ILi192EEEEEENS_6half_tEfNS_4arch4Sm80ELb1ELb0ELb1ELb0ELb1ELb0ELb1ELb0ELi2ELi4ELi2ELi2ELb0EEENS1_21CollectiveEpilogueBwdISB_SC_SE_Li256ELb0ELb1ELi4EEENS1_25SingleTileBwdLPTSchedulerILb0ELi80ELb1EEEEEEEEEvNT_6ParamsE,"ax",@progbits
	.sectioninfo	@"SHI_REGISTERS=255"
	.align	128
.text._ZN7cutlass13device_kernelIN5flash19enable_sm80_to_sm89INS1_16FlashAttnBwdSm80INS1_25CollectiveMainloopBwdSm80ILi2ELi1EN4cute5tupleIJNS5_1CILi64EEENS7_ILi80EEENS7_ILi192EEEEEENS_6half_tEfNS_4arch4Sm80ELb1ELb0ELb1ELb0ELb1ELb0ELb1ELb0ELi2ELi4ELi2ELi2ELb0EEENS1_21CollectiveEpilogueBwdISB_SC_SE_Li256ELb0ELb1ELi4EEENS1_25SingleTileBwdLPTSchedulerILb0ELi80ELb1EEEEEEEEEvNT_6ParamsE:
        .type           _ZN7cutlass13device_kernelIN5flash19enable_sm80_to_sm89INS1_16FlashAttnBwdSm80INS1_25CollectiveMainloopBwdSm80ILi2ELi1EN4cute5tupleIJNS5_1CILi64EEENS7_ILi80EEENS7_ILi192EEEEEENS_6half_tEfNS_4arch4Sm80ELb1ELb0ELb1ELb0ELb1ELb0ELb1ELb0ELi2ELi4ELi2ELi2ELb0EEENS1_21CollectiveEpilogueBwdISB_SC_SE_Li256ELb0ELb1ELi4EEENS1_25SingleTileBwdLPTSchedulerILb0ELi80ELb1EEEEEEEEEvNT_6ParamsE,@function
        .size           _ZN7cutlass13device_kernelIN5flash19enable_sm80_to_sm89INS1_16FlashAttnBwdSm80INS1_25CollectiveMainloopBwdSm80ILi2ELi1EN4cute5tupleIJNS5_1CILi64EEENS7_ILi80EEENS7_ILi192EEEEEENS_6half_tEfNS_4arch4Sm80ELb1ELb0ELb1ELb0ELb1ELb0ELb1ELb0ELi2ELi4ELi2ELi2ELb0EEENS1_21CollectiveEpilogueBwdISB_SC_SE_Li256ELb0ELb1ELi4EEENS1_25SingleTileBwdLPTSchedulerILb0ELi80ELb1EEEEEEEEEvNT_6ParamsE,(.L_x_1422 - _ZN7cutlass13device_kernelIN5flash19enable_sm80_to_sm89INS1_16FlashAttnBwdSm80INS1_25CollectiveMainloopBwdSm80ILi2ELi1EN4cute5tupleIJNS5_1CILi64EEENS7_ILi80EEENS7_ILi192EEEEEENS_6half_tEfNS_4arch4Sm80ELb1ELb0ELb1ELb0ELb1ELb0ELb1ELb0ELi2ELi4ELi2ELi2ELb0EEENS1_21CollectiveEpilogueBwdISB_SC_SE_Li256ELb0ELb1ELi4EEENS1_25SingleTileBwdLPTSchedulerILb0ELi80ELb1EEEEEEEEEvNT_6ParamsE)
        .other          _ZN7cutlass13device_kernelIN5flash19enable_sm80_to_sm89INS1_16FlashAttnBwdSm80INS1_25CollectiveMainloopBwdSm80ILi2ELi1EN4cute5tupleIJNS5_1CILi64EEENS7_ILi80EEENS7_ILi192EEEEEENS_6half_tEfNS_4arch4Sm80ELb1ELb0ELb1ELb0ELb1ELb0ELb1ELb0ELi2ELi4ELi2ELi2ELb0EEENS1_21CollectiveEpilogueBwdISB_SC_SE_Li256ELb0ELb1ELi4EEENS1_25SingleTileBwdLPTSchedulerILb0ELi80ELb1EEEEEEEEEvNT_6ParamsE,@"STO_CUDA_ENTRY STV_DEFAULT"
_ZN7cutlass13device_kernelIN5flash19enable_sm80_to_sm89INS1_16FlashAttnBwdSm80INS1_25CollectiveMainloopBwdSm80ILi2ELi1EN4cute5tupleIJNS5_1CILi64EEENS7_ILi80EEENS7_ILi192EEEEEENS_6half_tEfNS_4arch4Sm80ELb1ELb0ELb1ELb0ELb1ELb0ELb1ELb0ELi2ELi4ELi2ELi2ELb0EEENS1_21CollectiveEpilogueBwdISB_SC_SE_Li256ELb0ELb1ELi4EEENS1_25SingleTileBwdLPTSchedulerILb0ELi80ELb1EEEEEEEEEvNT_6ParamsE:
[----:B------:R-:W-:-:S03]  /*0000*/  MOV R1, c[0x0][0x28] ;  /* 0x00000a0000017a02 */ /* 0x000fc60000000f00 */
[----:B------:R-:W1:Y:S01]  /*0010*/  S2R R232, SR_TID.X ;  /* 0x0000000000e87919 */ /* 0x000e620000002100 */
[----:B------:R-:W-:-:S03]  /*0020*/  IADD3 R1, R1, -0x18, RZ ;  /* 0xffffffe801017810 */ /* 0x000fc60007ffe0ff */
        /* <DEDUP_REMOVED lines=14> */
[----:B------:R-:W-:-:S04]  /*0110*/  MOV R0, c[0x0][0x3c4] ;  /* 0x0000f10000007a02 */ /* 0x000fc80000000f00 */
[----:B------:R-:W-:Y:S02]  /*0120*/  ISETP.NE.AND P0, PT, R0, 0x1, PT ;  /* 0x000000010000780c */ /* 0x000fe40003f05270 */
[----:B------:R-:W-:-:S11]  /*0130*/  MOV R0, R2 ;  /* 0x0000000200007202 */ /* 0x000fd60000000f00 */
[----:B------:R-:W-:-:S05]  /*0140*/  @P0 IMAD.HI.U32 R4, R2, c[0x0][0x3c8], RZ ;  /* 0x0000f20002040a27 */ /* 0x000fca00078e00ff */
[----:B------:R-:W-:-:S05]  /*0150*/  @P0 SHF.R.U32.HI R0, RZ, c[0x0][0x3cc], R4 ;  /* 0x0000f300ff000a19 */ /* 0x000fca0000011604 */
[----:B------:R-:W-:Y:S01]  /*0160*/  IMAD R4, R0, c[0x0][0x3c4], RZ ;  /* 0x0000f10000047a24 */ /* 0x000fe200078e02ff */
[----:B------:R-:W-:Y:S05]  /*0170*/  BRA `(.L_x_1132) ;  /* 0x0000006000007947 */ /* 0x000fea0003800000 */
.L_x_1131:
[----:B------:R-:W-:-:S04]  /*0180*/  MOV R0, c[0x0][0x3ac] ;  /* 0x0000eb0000007a02 */ /* 0x000fc80000000f00 */
[----:B------:R-:W-:Y:S02]  /*0190*/  ISETP.NE.AND P0, PT, R0, 0x1, PT ;  /* 0x000000010000780c */ /* 0x000fe40003f05270 */
[----:B------:R-:W-:-:S11]  /*01a0*/  MOV R0, R2 ;  /* 0x0000000200007202 */ /* 0x000fd60000000f00 */
[----:B------:R-:W-:-:S05]  /*01b0*/  @P0 IMAD.HI.U32 R4, R2, c[0x0][0x3b0], RZ ;  /* 0x0000ec0002040a27 */ /* 0x000fca00078e00ff */
[----:B------:R-:W-:-:S05]  /*01c0*/  @P0 SHF.R.U32.HI R0, RZ, c[0x0][0x3b4], R4 ;  /* 0x0000ed00ff000a19 */ /* 0x000fca0000011604 */
[----:B------:R-:W-:Y:S02]  /*01d0*/  IMAD R4, R0, c[0x0][0x3ac], RZ ;  /* 0x0000eb0000047a24 */ /* 0x000fe400078e02ff */
.L_x_1132:
[----:B------:R-:W-:Y:S02]  /*01e0*/  IMAD.MOV.U32 R5, RZ, RZ, c[0x0][0x3a0] ;  /* 0x0000e800ff057624 */ /* 0x000fe400078e00ff */
[----:B------:R-:W-:-:S03]  /*01f0*/  IMAD.IADD R4, R2, 0x1, -R4 ;  /* 0x0000000102047824 */ /* 0x000fc600078e0a04 */
[----:B------:R-:W-:Y:S01]  /*0200*/  ISETP.NE.AND P0, PT, R5, 0x1, PT ;  /* 0x000000010500780c */ /* 0x000fe20003f05270 */
[----:B------:R-:W-:-:S05]  /*0210*/  IMAD R4, R3, c[0x0][0x3ac], R4 ;  /* 0x0000eb0003047a24 */ /* 0x000fca00078e0204 */
[----:B------:R-:W-:-:S07]  /*0220*/  MOV R235, R4 ;  /* 0x0000000400eb7202 */ /* 0x000fce0000000f00 */
[----:B------:R-:W-:-:S05]  /*0230*/  @P0 IMAD.HI.U32 R2, R4, c[0x0][0x3a4], RZ ;  /* 0x0000e90004020a27 */ /* 0x000fca00078e00ff */
[----:B------:R-:W-:Y:S02]  /*0240*/  @P0 SHF.R.U32.HI R235, RZ, c[0x0][0x3a8], R2 ;  /* 0x0000ea00ffeb0a19 */ /* 0x000fe40000011602 */
[----:B------:R-:W-:Y:S02]  /*0250*/  LOP3.LUT R2, RZ, R0, RZ, 0x33, !PT ;  /* 0x00000000ff027212 */ /* 0x000fe400078e33ff */
[----:B------:R-:W-:Y:S02]  /*0260*/  IADD3 R0, -R235, RZ, RZ ;  /* 0x000000ffeb007210 */ /* 0x000fe40007ffe1ff */
[----:B------:R-:W-:-:S03]  /*0270*/  IADD3 R251, R2, c[0x0][0x394], RZ ;  /* 0x0000e50002fb7a10 */ /* 0x000fc60007ffe0ff */
[----:B------:R-:W-:Y:S01]  /*0280*/  IMAD R236, R0, c[0x0][0x3a0], R4 ;  /* 0x0000e80000ec7a24 */ /* 0x000fe200078e0204 */
[----:B------:R-:W-:Y:S05]  /*0290*/  BRA `(.L_x_1133) ;  /* 0x0000021000007947 */ /* 0x000fea0003800000 */
.L_x_1130:
        /* <DEDUP_REMOVED lines=16> */
.L_x_1134:
[----:B------:R-:W-:-:S04]  /*03a0*/  MOV R0, c[0x0][0x3ac] ;  /* 0x0000eb0000007a02 */ /* 0x000fc80000000f00 */
[----:B------:R-:W-:Y:S02]  /*03b0*/  ISETP.NE.AND P0, PT, R0, 0x1, PT ;  /* 0x000000010000780c */ /* 0x000fe40003f05270 */
[----:B------:R-:W-:-:S11]  /*03c0*/  MOV R0, R2 ;  /* 0x0000000200007202 */ /* 0x000fd60000000f00 */
[----:B------:R-:W-:-:S05]  /*03d0*/  @P0 IMAD.HI.U32 R4, R2, c[0x0][0x3b0], RZ ;  /* 0x0000ec0002040a27 */ /* 0x000fca00078e00ff */
[----:B------:R-:W-:-:S05]  /*03e0*/  @P0 SHF.R.U32.HI R0, RZ, c[0x0][0x3b4], R4 ;  /* 0x0000ed00ff000a19 */ /* 0x000fca0000011604 */
[----:B------:R-:W-:Y:S02]  /*03f0*/  IMAD R4, R0, c[0x0][0x3ac], RZ ;  /* 0x0000eb0000047a24 */ /* 0x000fe400078e02ff */
.L_x_1135:
        /* <DEDUP_REMOVED lines=10> */
[----:B------:R-:W-:Y:S02]  /*04a0*/  IMAD R236, R0, c[0x0][0x3a0], R4 ;  /* 0x0000e80000ec7a24 */ /* 0x000fe400078e0204 */
.L_x_1133:
        /* <DEDUP_REMOVED lines=80> */
[----:B------:R-:W-:Y:S01]  /*09b0*/  UMOV UR6, 0x5 ;  /* 0x0000000500067882 */ /* 0x000fe20000000000 */
[----:B------:R-:W-:Y:S01]  /*09c0*/  SHF.R.S32.HI R28, RZ, 0x1f, R235 ;  /* 0x0000001fff1c7819 */ /* 0x000fe200000114eb */
[----:B------:R-:W-:Y:S01]  /*09d0*/  ULDC.64 UR4, c[0x0][0x1d8] ;  /* 0x0000760000047ab9 */ /* 0x000fe20000000a00 */
[----:B------:R-:W-:Y:S01]  /*09e0*/  ISETP.NE.AND P0, PT, R0, 0x1, PT ;  /* 0x000000010000780c */ /* 0x000fe20003f05270 */
[----:B------:R-:W-:Y:S01]  /*09f0*/  IMAD.MOV.U32 R0, RZ, RZ, R236 ;  /* 0x000000ffff007224 */ /* 0x000fe200078e00ec */
[----:B------:R-:W-:Y:S01]  /*0a00*/  LEA.HI R26, R29, R232, RZ, 0x3 ;  /* 0x000000e81d1a7211 */ /* 0x000fe200078f18ff */
[----:B------:R-:W-:Y:S01]  /*0a10*/  IMAD R7, R28, c[0x0][0x1e8], RZ ;  /* 0x00007a001c077a24 */ /* 0x000fe200078e02ff */
[----:B------:R-:W-:Y:S01]  /*0a20*/  ISETP.GT.AND P1, PT, R232, 0x7f, PT ;  /* 0x0000007fe800780c */ /* 0x000fe20003f24270 */
[----:B------:R-:W-:Y:S01]  /*0a30*/  IMAD R10, R28, c[0x0][0x1b8], RZ ;  /* 0x00006e001c0a7a24 */ /* 0x000fe200078e02ff */
[----:B------:R-:W-:Y:S01]  /*0a40*/  LOP3.LUT R3, R26, 0xfffffff8, RZ, 0xc0, !PT ;  /* 0xfffffff81a037812 */ /* 0x000fe200078ec0ff */
[----:B------:R-:W-:Y:S01]  /*0a50*/  USHF.L.U64.HI UR5, UR4, UR6, UR5 ;  /* 0x0000000604057299 */ /* 0x000fe20008010205 */
[----:B------:R-:W-:Y:S01]  /*0a60*/  SHF.R.S32.HI R240, RZ, 0x3, R26 ;  /* 0x00000003fff07819 */ /* 0x000fe2000001141a */
[----:B------:R-:W-:Y:S01]  /*0a70*/  IMAD R10, R235, c[0x0][0x1bc], R10 ;  /* 0x00006f00eb0a7a24 */ /* 0x000fe200078e020a */
[----:B------:R-:W-:Y:S01]  /*0a80*/  USHF.L.U32 UR4, UR4, 0x5, URZ ;  /* 0x0000000504047899 */ /* 0x000fe2000800063f */
[----:B------:R-:W-:Y:S01]  /*0a90*/  IMAD.IADD R23, R232, 0x1, -R3 ;  /* 0x00000001e8177824 */ /* 0x000fe200078e0a03 */
[----:B------:R-:W-:Y:S01]  /*0aa0*/  SHF.R.S32.HI R241, RZ, 0x1f, R240 ;  /* 0x0000001ffff17819 */ /* 0x000fe200000114f0 */
[----:B------:R-:W-:Y:S01]  /*0ab0*/  @P0 IMAD.HI.U32 R2, R236, c[0x0][0x24c], RZ ;  /* 0x00009300ec020a27 */ /* 0x000fe200078e00ff */
[----:B------:R-:W-:Y:S01]  /*0ac0*/  SHF.R.S32.HI R21, RZ, 0x1f, R236 ;  /* 0x0000001fff157819 */ /* 0x000fe200000114ec */
[----:B------:R-:W-:Y:S01]  /*0ad0*/  UMOV UR7, 0x6 ;  /* 0x0000000600077882 */ /* 0x000fe20000000000 */
[----:B------:R-:W-:Y:S01]  /*0ae0*/  SHF.R.S32.HI R20, RZ, 0x1f, R177 ;  /* 0x0000001fff147819 */ /* 0x000fe200000114b1 */
[----:B------:R-:W-:Y:S01]  /*0af0*/  IMAD.SHL.U32 R12, R23, 0x8, RZ ;  /* 0x00000008170c7824 */ /* 0x000fe200078e00ff */
[----:B------:R-:W-:Y:S01]  /*0b00*/  @P0 SHF.R.U32.HI R0, RZ, c[0x0][0x250], R2 ;  /* 0x00009400ff000a19 */ /* 0x000fe20000011602 */
[----:B------:R-:W-:Y:S01]  /*0b10*/  IMAD.WIDE R14, R251, 0x50, R240 ;  /* 0x00000050fb0e7825 */ /* 0x000fe200078e02f0 */
[----:B------:R-:W-:Y:S01]  /*0b20*/  CS2R R170, SRZ ;  /* 0x0000000000aa7805 */ /* 0x000fe2000001ff00 */
[----:B------:R-:W-:Y:S01]  /*0b30*/  CS2R R168, SRZ ;  /* 0x0000000000a87805 */ /* 0x000fe2000001ff00 */
[----:B------:R-:W-:Y:S01]  /*0b40*/  SHF.R.S32.HI R4, RZ, 0x1f, R0 ;  /* 0x0000001fff047819 */ /* 0x000fe20000011400 */
[----:B------:R-:W-:Y:S01]  /*0b50*/  IMAD.SHL.U32 R22, R177, 0x40, RZ ;  /* 0x00000040b1167824 */ /* 0x000fe200078e00ff */
[----:B------:R-:W-:Y:S01]  /*0b60*/  SHF.R.S32.HI R13, RZ, 0x1f, R12 ;  /* 0x0000001fff0d7819 */ /* 0x000fe2000001140c */
[----:B------:R-:W-:Y:S01]  /*0b70*/  IMAD.MOV.U32 R225, RZ, RZ, 0x10 ;  /* 0x00000010ffe17424 */ /* 0x000fe200078e00ff */
[----:B------:R-:W-:Y:S01]  /*0b80*/  ISETP.GE.AND P2, PT, R12, c[0x0][0x1cc], PT ;  /* 0x000073000c007a0c */ /* 0x000fe20003f46270 */
[----:B------:R-:W-:Y:S01]  /*0b90*/  IMAD R2, R4, c[0x0][0x1e0], RZ ;  /* 0x0000780004027a24 */ /* 0x000fe200078e02ff */
[C---:B------:R-:W-:Y:S01]  /*0ba0*/  IADD3 R24, R12.reuse, 0x40, RZ ;  /* 0x000000400c187810 */ /* 0x040fe20007ffe0ff */
[----:B------:R-:W-:Y:S01]  /*0bb0*/  IMAD.MOV.U32 R217, RZ, RZ, 0x120 ;  /* 0x00000120ffd97424 */ /* 0x000fe200078e00ff */
[----:B------:R-:W-:Y:S01]  /*0bc0*/  IADD3 R27, R12, 0x80, RZ ;  /* 0x000000800c1b7810 */ /* 0x000fe20007ffe0ff */
[----:B------:R-:W-:Y:S01]  /*0bd0*/  IMAD R5, R0, c[0x0][0x1e4], R2 ;  /* 0x0000790000057a24 */ /* 0x000fe200078e0202 */
[----:B------:R-:W-:Y:S01]  /*0be0*/  ISETP.GE.AND P3, PT, R24, c[0x0][0x1cc], PT ;  /* 0x0000730018007a0c */ /* 0x000fe20003f66270 */
[----:B------:R-:W-:Y:S01]  /*0bf0*/  IMAD.WIDE.U32 R2, R0, c[0x0][0x1e0], R12 ;  /* 0x0000780000027a25 */ /* 0x000fe200078e000c */
[----:B------:R-:W-:Y:S01]  /*0c00*/  ISETP.GE.AND P5, PT, R27, c[0x0][0x1cc], PT ;  /* 0x000073001b007a0c */ /* 0x000fe20003fa6270 */
[----:B------:R-:W-:Y:S01]  /*0c10*/  CS2R R166, SRZ ;  /* 0x0000000000a67805 */ /* 0x000fe2000001ff00 */
[----:B------:R-:W-:Y:S01]  /*0c20*/  CS2R R164, SRZ ;  /* 0x0000000000a47805 */ /* 0x000fe2000001ff00 */
[----:B------:R-:W-:Y:S01]  /*0c30*/  IMAD.IADD R5, R3, 0x1, R5 ;  /* 0x0000000103057824 */ /* 0x000fe200078e0205 */
[----:B------:R-:W-:Y:S01]  /*0c40*/  CS2R R162, SRZ ;  /* 0x0000000000a27805 */ /* 0x000fe2000001ff00 */
[----:B------:R-:W-:Y:S01]  /*0c50*/  IMAD R3, R4, c[0x0][0x1b0], RZ ;  /* 0x00006c0004037a24 */ /* 0x000fe200078e02ff */
[----:B------:R-:W-:Y:S01]  /*0c60*/  CS2R R160, SRZ ;  /* 0x0000000000a07805 */ /* 0x000fe2000001ff00 */
[----:B------:R-:W-:Y:S01]  /*0c70*/  IMAD.MOV.U32 R4, RZ, RZ, R2 ;  /* 0x000000ffff047224 */ /* 0x000fe200078e0002 */
        /* <DEDUP_REMOVED lines=19> */
[----:B------:R-:W-:Y:S01]  /*0db0*/  IMAD R6, R15, c[0x0][0x1d8], RZ ;  /* 0x000076000f067a24 */ /* 0x000fe200078e02ff */
[----:B------:R-:W-:Y:S01]  /*0dc0*/  LOP3.LUT R0, R0, 0x1c0, RZ, 0xc0, !PT ;  /* 0x000001c000007812 */ /* 0x000fe200078ec0ff */
[----:B------:R-:W-:Y:S01]  /*0dd0*/  IMAD.WIDE.U32 R8, R235, c[0x0][0x1b8], R2 ;  /* 0x00006e00eb087a25 */ /* 0x000fe200078e0002 */
[----:B------:R-:W-:Y:S01]  /*0de0*/  CS2R R134, SRZ ;  /* 0x0000000000867805 */ /* 0x000fe2000001ff00 */
[----:B------:R-:W-:Y:S01]  /*0df0*/  CS2R R132, SRZ ;  /* 0x0000000000847805 */ /* 0x000fe2000001ff00 */
[----:B------:R-:W-:Y:S01]  /*0e00*/  CS2R R130, SRZ ;  /* 0x0000000000827805 */ /* 0x000fe2000001ff00 */
[C---:B------:R-:W-:Y:S01]  /*0e10*/  IMAD R6, R14.reuse, c[0x0][0x1dc], R6 ;  /* 0x000077000e067a24 */ /* 0x040fe200078e0206 */
[----:B------:R-:W-:Y:S01]  /*0e20*/  CS2R R128, SRZ ;  /* 0x0000000000807805 */ /* 0x000fe2000001ff00 */
[----:B------:R-:W-:Y:S01]  /*0e30*/  IMAD.WIDE.U32 R2, R14, c[0x0][0x1d8], R4 ;  /* 0x000076000e027a25 */ /* 0x000fe200078e0004 */
[----:B------:R-:W-:Y:S01]  /*0e40*/  LOP3.LUT R5, R0, 0x38, R12, 0xf8, !PT ;  /* 0x0000003800057812 */ /* 0x000fe200078ef80c */
[----:B------:R-:W-:Y:S01]  /*0e50*/  CS2R R126, SRZ ;  /* 0x00000000007e7805 */ /* 0x000fe2000001ff00 */
[----:B------:R-:W-:Y:S01]  /*0e60*/  SHF.R.U32.HI R4, RZ, 0x3, R0 ;  /* 0x00000003ff047819 */ /* 0x000fe20000011600 */
[----:B------:R-:W-:Y:S01]  /*0e70*/  IMAD.IADD R0, R3, 0x1, R6 ;  /* 0x0000000103007824 */ /* 0x000fe200078e0206 */
[C---:B------:R-:W-:Y:S01]  /*0e80*/  LEA R6, P0, R2.reuse, c[0x0][0x1c0], 0x1 ;  /* 0x0000700002067a11 */ /* 0x040fe200078008ff */
[----:B------:R-:W-:Y:S01]  /*0e90*/  IMAD.IADD R11, R9, 0x1, R10 ;  /* 0x00000001090b7824 */ /* 0x000fe200078e020a */
[----:B------:R-:W-:Y:S01]  /*0ea0*/  LOP3.LUT R3, R5, R4, RZ, 0x3c, !PT ;  /* 0x0000000405037212 */ /* 0x000fe200078e3cff */
[----:B------:R-:W-:Y:S01]  /*0eb0*/  IMAD.MOV.U32 R5, RZ, RZ, c[0x0][0x1d8] ;  /* 0x00007600ff057624 */ /* 0x000fe200078e00ff */
[----:B------:R-:W-:Y:S01]  /*0ec0*/  LEA.HI.X R7, R2, c[0x0][0x1c4], R0, 0x1, P0 ;  /* 0x0000710002077a11 */ /* 0x000fe200000f0c00 */
[----:B------:R-:W-:Y:S01]  /*0ed0*/  IMAD.MOV.U32 R2, RZ, RZ, c[0x0][0x1dc] ;  /* 0x00007700ff027624 */ /* 0x000fe200078e00ff */
[----:B------:R-:W-:Y:S01]  /*0ee0*/  IADD3 R0, -R240, c[0x0][0x198], RZ ;  /* 0x00006600f0007a10 */ /* 0x000fe20007ffe1ff */
[----:B------:R-:W-:Y:S01]  /*0ef0*/  IMAD.MOV.U32 R10, RZ, RZ, R8 ;  /* 0x000000ffff0a7224 */ /* 0x000fe200078e0008 */
[----:B------:R-:W-:Y:S01]  /*0f00*/  LEA R4, P0, R5, R6, 0x6 ;  /* 0x0000000605047211 */ /* 0x000fe200078030ff */
[----:B------:R-:W-:Y:S01]  /*0f10*/  IMAD R8, R15, c[0x0][0x1a8], RZ ;  /* 0x00006a000f087a24 */ /* 0x000fe200078e02ff */
[----:B------:R-:W-:Y:S01]  /*0f20*/  CS2R R124, SRZ ;  /* 0x00000000007c7805 */ /* 0x000fe2000001ff00 */
[----:B------:R-:W-:Y:S01]  /*0f30*/  IMAD R0, R251, -0x50, R0 ;  /* 0xffffffb0fb007824 */ /* 0x000fe200078e0200 */
[----:B------:R-:W-:Y:S01]  /*0f40*/  LEA.HI.X R5, R5, R7, R2, 0x6, P0 ;  /* 0x0000000705057211 */ /* 0x000fe200000f3402 */
[----:B------:R-:W-:Y:S01]  /*0f50*/  IMAD.U32 R9, RZ, RZ, UR5 ;  /* 0x00000005ff097e24 */ /* 0x000fe2000f8e00ff */
[----:B------:R-:W-:Y:S01]  /*0f60*/  LEA.HI R2, R29, R232, RZ, 0x6 ;  /* 0x000000e81d027211 */ /* 0x000fe200078f30ff */
[----:B------:R-:W-:Y:S01]  /*0f70*/  IMAD.WIDE.U32 R10, R14, c[0x0][0x1a8], R10 ;  /* 0x00006a000e0a7a25 */ /* 0x000fe200078e000a */
[C---:B------:R-:W-:Y:S01]  /*0f80*/  ISETP.LT.OR P0, PT, R0.reuse, 0x1, P2 ;  /* 0x000000010000780c */ /* 0x040fe20001701670 */
[----:B------:R-:W-:Y:S01]  /*0f90*/  CS2R R122, SRZ ;  /* 0x00000000007a7805 */ /* 0x000fe2000001ff00 */
[----:B------:R-:W-:Y:S01]  /*0fa0*/  SHF.R.S32.HI R25, RZ, 0x6, R2 ;  /* 0x00000006ff197819 */ /* 0x000fe20000011402 */
[----:B------:R-:W-:Y:S01]  /*0fb0*/  IMAD.U32 R2, RZ, RZ, UR4 ;  /* 0x00000004ff027e24 */ /* 0x000fe2000f8e00ff */
[C---:B------:R-:W-:Y:S01]  /*0fc0*/  ISETP.LT.OR P6, PT, R0.reuse, 0x1, P3 ;  /* 0x000000010000780c */ /* 0x040fe20001fc1670 */
[----:B------:R-:W-:Y:S01]  /*0fd0*/  ULDC.64 UR4, c[0x0][0x1a8] ;  /* 0x00006a0000047ab9 */ /* 0x000fe20000000a00 */
[C---:B------:R-:W-:Y:S01]  /*0fe0*/  ISETP.LT.OR P4, PT, R0.reuse, 0x1, P5 ;  /* 0x000000010000780c */ /* 0x040fe20002f81670 */
[----:B------:R-:W-:Y:S01]  /*0ff0*/  IMAD R3, R25, 0x200, R3 ;  /* 0x0000020019037824 */ /* 0x000fe200078e0203 */
[----:B------:R-:W-:Y:S01]  /*1000*/  ISETP.LT.OR P5, PT, R0, 0x21, P5 ;  /* 0x000000210000780c */ /* 0x000fe20002fa1670 */
[----:B------:R-:W-:Y:S01]  /*1010*/  USHF.L.U32 UR11, UR4, 0x5, URZ ;  /* 0x00000005040b7899 */ /* 0x000fe2000800063f */
[----:B------:R-:W-:Y:S01]  /*1020*/  IMAD.MOV.U32 R239, RZ, RZ, -0x50 ;  /* 0xffffffb0ffef7424 */ /* 0x000fe200078e00ff */
[----:B------:R-:W-:Y:S01]  /*1030*/  USHF.L.U64.HI UR10, UR4, UR6, UR5 ;  /* 0x00000006040a7299 */ /* 0x000fe20008010205 */
[----:B------:R-:W-:Y:S01]  /*1040*/  IMAD.SHL.U32 R231, R3, 0x2, RZ ;  /* 0x0000000203e77824 */ /* 0x000fe200078e00ff */
[----:B------:R-:W-:Y:S01]  /*1050*/  CS2R R120, SRZ ;  /* 0x0000000000787805 */ /* 0x000fe2000001ff00 */
[----:B------:R-:W-:Y:S01]  /*1060*/  IMAD R3, R14, c[0x0][0x1ac], R8 ;  /* 0x00006b000e037a24 */ /* 0x000fe200078e0208 */
[----:B------:R-:W-:Y:S01]  /*1070*/  ULDC.64 UR4, c[0x0][0x178] ;  /* 0x00005e0000047ab9 */ /* 0x000fe20000000a00 */
[----:B------:R-:W-:Y:S01]  /*1080*/  IMAD R239, R251, R239, c[0x0][0x198] ;  /* 0x00006600fbef7624 */ /* 0x000fe200078e02ef */
[----:B------:R-:W-:Y:S01]  /*1090*/  @!PT LDS RZ, [RZ] ;  /* 0x00000000fffff984 */ /* 0x000fe20000000800 */
[----:B------:R-:W-:Y:S01]  /*10a0*/  @!PT LDS RZ, [RZ] ;  /* 0x00000000fffff984 */ /* 0x000fe20000000800 */
[----:B------:R-:W-:Y:S01]  /*10b0*/  @!PT LDS RZ, [RZ] ;  /* 0x00000000fffff984 */ /* 0x000fe20000000800 */
[----:B------:R1:W-:Y:S01]  /*10c0*/  LDGSTS.E.BYPASS.LTC128B.128 [R231+0x7880], [R6.64], !P0 ;  /* 0x0788000006e77fae */ /* 0x0003e2000c101d48 */
[C---:B------:R-:W-:Y:S01]  /*10d0*/  @!P1 LEA R8, P0, R2.reuse, R4, 0x1 ;  /* 0x0000000402089211 */ /* 0x040fe200078008ff */
[----:B------:R-:W-:Y:S01]  /*10e0*/  IMAD.IADD R3, R11, 0x1, R3 ;  /* 0x000000010b037824 */ /* 0x000fe200078e0203 */
[----:B------:R-:W-:Y:S01]  /*10f0*/  USHF.L.U64.HI UR12, UR4, UR7, UR5 ;  /* 0x00000007040c7299 */ /* 0x000fe20008010205 */
[----:B------:R1:W-:Y:S01]  /*1100*/  LDGSTS.E.BYPASS.LTC128B.128 [R231+0xa080], [R6.64+0x80], !P6 ;  /* 0x0a08008006e77fae */ /* 0x0003e2000f101d48 */
[----:B------:R-:W-:Y:S01]  /*1110*/  @!P1 LEA.HI.X R9, R2, R5, R9, 0x1, P0 ;  /* 0x0000000502099211 */ /* 0x000fe200000f0c09 */
[----:B------:R-:W-:Y:S01]  /*1120*/  IMAD.MOV.U32 R11, RZ, RZ, c[0x0][0x1ac] ;  /* 0x00006b00ff0b7624 */ /* 0x000fe200078e00ff */
[----:B------:R-:W-:Y:S01]  /*1130*/  ISETP.LT.OR P0, PT, R0, 0x21, P2 ;  /* 0x000000210000780c */ /* 0x000fe20001701670 */
[----:B------:R1:W-:Y:S01]  /*1140*/  LDGSTS.E.BYPASS.LTC128B.128 [R231+0xc880], [R6.64+0x100], !P4 ;  /* 0x0c88010006e77fae */ /* 0x0003e2000e101d48 */
[----:B------:R-:W-:Y:S01]  /*1150*/  LEA R2, P2, R10, c[0x0][0x190], 0x1 ;  /* 0x000064000a027a11 */ /* 0x000fe200078408ff */
[----:B------:R-:W-:Y:S01]  /*1160*/  USHF.L.U32 UR13, UR4, 0x6, URZ ;  /* 0x00000006040d7899 */ /* 0x000fe2000800063f */
[----:B------:R-:W-:Y:S01]  /*1170*/  ISETP.LT.OR P6, PT, R0, 0x21, P3 ;  /* 0x000000210000780c */ /* 0x000fe20001fc1670 */
[----:B------:R-:W-:Y:S01]  /*1180*/  CS2R R118, SRZ ;  /* 0x0000000000767805 */ /* 0x000fe2000001ff00 */
[----:B------:R-:W-:Y:S01]  /*1190*/  LEA.HI.X R3, R10, c[0x0][0x194], R3, 0x1, P2 ;  /* 0x000065000a037a11 */ /* 0x000fe200010f0c03 */
[----:B------:R-:W-:Y:S01]  /*11a0*/  IMAD R10, R241, c[0x0][0x178], RZ ;  /* 0x00005e00f10a7a24 */ /* 0x000fe200078e02ff */
[C---:B------:R-:W-:Y:S01]  /*11b0*/  @!P1 ISETP.GE.AND P2, PT, R0.reuse, 0x41, PT ;  /* 0x000000410000980c */ /* 0x040fe20003f46270 */
[----:B------:R-:W-:Y:S01]  /*11c0*/  CS2R R116, SRZ ;  /* 0x0000000000747805 */ /* 0x000fe2000001ff00 */
[----:B------:R-:W-:Y:S01]  /*11d0*/  @!P1 ISETP.LT.OR P3, PT, R0, 0x41, P3 ;  /* 0x000000410000980c */ /* 0x000fe20001f61670 */
[----:B------:R-:W-:Y:S01]  /*11e0*/  IMAD R10, R240, c[0x0][0x17c], R10 ;  /* 0x00005f00f00a7a24 */ /* 0x000fe200078e020a */
[----:B------:R-:W-:Y:S01]  /*11f0*/  @!P1 ISETP.GE.OR P4, PT, R12, c[0x0][0x1cc], !P2 ;  /* 0x000073000c009a0c */ /* 0x000fe20005786670 */
[----:B------:R2:W-:Y:S01]  /*1200*/  LDGSTS.E.BYPASS.LTC128B.128 [R231+0x8880], [R4.64], !P0 ;  /* 0x0888000004e77fae */ /* 0x0005e2000c101d48 */
[C---:B------:R-:W-:Y:S01]  /*1210*/  @!P1 ISETP.GE.OR P2, PT, R27.reuse, c[0x0][0x1cc], !P2 ;  /* 0x000073001b009a0c */ /* 0x040fe20005746670 */
[----:B------:R-:W-:Y:S01]  /*1220*/  CS2R R114, SRZ ;  /* 0x0000000000727805 */ /* 0x000fe2000001ff00 */
        /* <DEDUP_REMOVED lines=12> */
[----:B-1----:R-:W-:Y:S01]  /*12f0*/  IMAD.MOV.U32 R7, RZ, RZ, c[0x0][0x1a8] ;  /* 0x00006a00ff077624 */ /* 0x002fe200078e00ff */
[----:B------:R3:W-:Y:S01]  /*1300*/  @!P1 LDGSTS.E.BYPASS.LTC128B.128 [R231+0xc080], [R8.64+0x80], !P3 ;  /* 0x0c08008008e79fae */ /* 0x0007e2000d901d48 */
[----:B------:R-:W-:Y:S01]  /*1310*/  ISETP.LT.OR P3, PT, R0, 0x1, P6 ;  /* 0x000000010000780c */ /* 0x000fe20003761670 */
[----:B------:R-:W-:Y:S01]  /*1320*/  CS2R R70, SRZ ;  /* 0x0000000000467805 */ /* 0x000fe2000001ff00 */
[----:B------:R-:W-:Y:S01]  /*1330*/  CS2R R68, SRZ ;  /* 0x0000000000447805 */ /* 0x000fe2000001ff00 */
[----:B------:R3:W-:Y:S01]  /*1340*/  @!P1 LDGSTS.E.BYPASS.LTC128B.128 [R231+0xe880], [R8.64+0x100], !P2 ;  /* 0x0e88010008e79fae */ /* 0x0007e2000d101d48 */
[----:B------:R-:W-:Y:S01]  /*1350*/  ISETP.GE.AND P2, PT, R12, c[0x0][0x19c], PT ;  /* 0x000067000c007a0c */ /* 0x000fe20003f46270 */
[----:B------:R-:W-:Y:S01]  /*1360*/  CS2R R66, SRZ ;  /* 0x0000000000427805 */ /* 0x000fe2000001ff00 */
[C---:B------:R-:W-:Y:S01]  /*1370*/  LEA R6, P0, R7.reuse, R2, 0x6 ;  /* 0x0000000207067211 */ /* 0x040fe200078030ff */
[----:B------:R-:W-:Y:S01]  /*1380*/  CS2R R64, SRZ ;  /* 0x0000000000407805 */ /* 0x000fe2000001ff00 */
[C---:B------:R-:W-:Y:S01]  /*1390*/  ISETP.LT.OR P4, PT, R0.reuse, 0x1, P2 ;  /* 0x000000010000780c */ /* 0x040fe20001781670 */
[----:B------:R-:W-:Y:S01]  /*13a0*/  CS2R R62, SRZ ;  /* 0x00000000003e7805 */ /* 0x000fe2000001ff00 */
[----:B------:R-:W-:Y:S01]  /*13b0*/  LEA.HI.X R7, R7, R3, R11, 0x6, P0 ;  /* 0x0000000307077211 */ /* 0x000fe200000f340b */
[----:B------:R-:W-:Y:S01]  /*13c0*/  IMAD.U32 R11, RZ, RZ, UR10 ;  /* 0x0000000aff0b7e24 */ /* 0x000fe2000f8e00ff */
[----:B------:R-:W-:Y:S01]  /*13d0*/  ISETP.LT.OR P0, PT, R0, 0x1, P5 ;  /* 0x000000010000780c */ /* 0x000fe20002f01670 */
[----:B------:R-:W-:Y:S01]  /*13e0*/  USHF.L.U64.HI UR10, UR4, UR6, UR5 ;  /* 0x00000006040a7299 */ /* 0x000fe20008010205 */
[----:B------:R-:W-:Y:S01]  /*13f0*/  CS2R R60, SRZ ;  /* 0x00000000003c7805 */ /* 0x000fe2000001ff00 */
[----:B------:R-:W-:Y:S01]  /*1400*/  CS2R R58, SRZ ;  /* 0x00000000003a7805 */ /* 0x000fe2000001ff00 */
[----:B------:R-:W-:Y:S01]  /*1410*/  CS2R R56, SRZ ;  /* 0x0000000000387805 */ /* 0x000fe2000001ff00 */
[----:B------:R-:W-:Y:S01]  /*1420*/  CS2R R54, SRZ ;  /* 0x0000000000367805 */ /* 0x000fe2000001ff00 */
[----:B--2---:R-:W-:Y:S01]  /*1430*/  IMAD.WIDE.U32 R4, R240, c[0x0][0x178], R12 ;  /* 0x00005e00f0047a25 */ /* 0x004fe200078e000c */
[----:B------:R-:W-:Y:S01]  /*1440*/  CS2R R52, SRZ ;  /* 0x0000000000347805 */ /* 0x000fe2000001ff00 */
[----:B------:R-:W-:Y:S01]  /*1450*/  CS2R R50, SRZ ;  /* 0x0000000000327805 */ /* 0x000fe2000001ff00 */
[----:B------:R1:W-:Y:S01]  /*1460*/  LDGSTS.E.BYPASS.LTC128B.128 [R231+0x80], [R2.64], !P4 ;  /* 0x0008000002e77fae */ /* 0x0003e2000e101d48 */
[----:B------:R-:W-:Y:S01]  /*1470*/  IMAD.IADD R5, R5, 0x1, R10 ;  /* 0x0000000105057824 */ /* 0x000fe200078e020a */
[----:B------:R-:W-:Y:S01]  /*1480*/  ISETP.GE.AND P4, PT, R12, c[0x0][0x16c], PT ;  /* 0x00005b000c007a0c */ /* 0x000fe20003f86270 */
[----:B------:R-:W-:Y:S01]  /*1490*/  IMAD.U32 R16, RZ, RZ, UR10 ;  /* 0x0000000aff107e24 */ /* 0x000fe2000f8e00ff */
[----:B------:R1:W-:Y:S01]  /*14a0*/  LDGSTS.E.BYPASS.LTC128B.128 [R231+0x2880], [R2.64+0x80], !P3 ;  /* 0x0288008002e77fae */ /* 0x0003e2000d901d48 */
[----:B------:R-:W-:Y:S01]  /*14b0*/  ISETP.GE.AND P3, PT, R24, c[0x0][0x16c], PT ;  /* 0x00005b0018007a0c */ /* 0x000fe20003f66270 */
[----:B------:R-:W-:Y:S01]  /*14c0*/  CS2R R48, SRZ ;  /* 0x0000000000307805 */ /* 0x000fe2000001ff00 */
[----:B------:R-:W-:Y:S01]  /*14d0*/  CS2R R46, SRZ ;  /* 0x00000000002e7805 */ /* 0x000fe2000001ff00 */
[----:B------:R1:W-:Y:S01]  /*14e0*/  LDGSTS.E.BYPASS.LTC128B.128 [R231+0x5080], [R2.64+0x100], !P0 ;  /* 0x0508010002e77fae */ /* 0x0003e2000c101d48 */
[----:B------:R-:W-:Y:S01]  /*14f0*/  SEL R10, RZ, 0xffffffff, P3 ;  /* 0xffffffffff0a7807 */ /* 0x000fe20001800000 */
[----:B---3--:R-:W-:Y:S01]  /*1500*/  IMAD R8, R21, c[0x0][0x180], RZ ;  /* 0x0000600015087a24 */ /* 0x008fe200078e02ff */
[----:B------:R-:W-:Y:S01]  /*1510*/  ISETP.LT.OR P0, PT, R0, 0x21, P2 ;  /* 0x000000210000780c */ /* 0x000fe20001701670 */
[----:B------:R-:W-:Y:S01]  /*1520*/  CS2R R44, SRZ ;  /* 0x00000000002c7805 */ /* 0x000fe2000001ff00 */
[----:B------:R-:W-:Y:S01]  /*1530*/  SEL R9, RZ, 0x1, P4 ;  /* 0x00000001ff097807 */ /* 0x000fe20002000000 */
[----:B------:R-:W-:Y:S01]  /*1540*/  IMAD R8, R236, c[0x0][0x184], R8 ;  /* 0x00006100ec087a24 */ /* 0x000fe200078e0208 */
[C---:B------:R-:W-:Y:S01]  /*1550*/  ISETP.LT.OR P4, PT, R0.reuse, 0x21, P6 ;  /* 0x000000210000780c */ /* 0x040fe20003781670 */
[----:B------:R-:W-:Y:S01]  /*1560*/  CS2R R42, SRZ ;  /* 0x00000000002a7805 */ /* 0x000fe2000001ff00 */
[C---:B------:R-:W-:Y:S01]  /*1570*/  ISETP.LT.OR P3, PT, R0.reuse, 0x21, P5 ;  /* 0x000000210000780c */ /* 0x040fe20002f61670 */
[----:B------:R-:W-:Y:S01]  /*1580*/  CS2R R40, SRZ ;  /* 0x0000000000287805 */ /* 0x000fe2000001ff00 */
[C---:B------:R-:W-:Y:S01]  /*1590*/  @!P1 ISETP.LT.OR P2, PT, R0.reuse, 0x41, P2 ;  /* 0x000000410000980c */ /* 0x040fe20001741670 */
[----:B------:R-:W-:Y:S01]  /*15a0*/  CS2R R38, SRZ ;  /* 0x0000000000267805 */ /* 0x000fe2000001ff00 */
[C---:B------:R-:W-:Y:S01]  /*15b0*/  @!P1 ISETP.LT.OR P6, PT, R0.reuse, 0x41, P6 ;  /* 0x000000410000980c */ /* 0x040fe200037c1670 */
[----:B------:R-:W-:Y:S01]  /*15c0*/  CS2R R36, SRZ ;  /* 0x0000000000247805 */ /* 0x000fe2000001ff00 */
[----:B------:R-:W-:Y:S01]  /*15d0*/  @!P1 ISETP.LT.OR P5, PT, R0, 0x41, P5 ;  /* 0x000000410000980c */ /* 0x000fe20002fa1670 */
[----:B------:R-:W-:Y:S01]  /*15e0*/  IMAD R0, R241, c[0x0][0x208], RZ ;  /* 0x00008200f1007a24 */ /* 0x000fe200078e02ff */
[----:B------:R2:W-:Y:S01]  /*15f0*/  LDGSTS.E.BYPASS.LTC128B.128 [R231+0x1080], [R6.64], !P0 ;  /* 0x0108000006e77fae */ /* 0x0005e2000c101d48 */
[----:B------:R-:W-:Y:S01]  /*1600*/  ISETP.GE.AND P0, PT, R27, c[0x0][0x16c], PT ;  /* 0x00005b001b007a0c */ /* 0x000fe20003f06270 */
[----:B------:R-:W-:Y:S01]  /*1610*/  CS2R R34, SRZ ;  /* 0x0000000000227805 */ /* 0x000fe2000001ff00 */
[----:B------:R-:W-:Y:S01]  /*1620*/  IMAD R0, R240, c[0x0][0x20c], R0 ;  /* 0x00008300f0007a24 */ /* 0x000fe200078e0200 */
[----:B------:R2:W-:Y:S01]  /*1630*/  LDGSTS.E.BYPASS.LTC128B.128 [R231+0x3880], [R6.64+0x80], !P4 ;  /* 0x0388008006e77fae */ /* 0x0005e2000e101d48 */
[----:B------:R-:W-:-:S03]  /*1640*/  SHF.R.S32.HI R233, RZ, 0x1f, R232 ;  /* 0x0000001fffe97819 */ /* 0x000fc600000114e8 */
[----:B------:R2:W-:Y:S01]  /*1650*/  LDGSTS.E.BYPASS.LTC128B.128 [R231+0x6080], [R6.64+0x100], !P3 ;  /* 0x0608010006e77fae */ /* 0x0005e2000d901d48 */
[----:B-1----:R-:W-:-:S04]  /*1660*/  IMAD.WIDE.U32 R2, R236, c[0x0][0x180], R4 ;  /* 0x00006000ec027a25 */ /* 0x002fc800078e0004 */
[----:B------:R-:W-:Y:S02]  /*1670*/  IMAD.SHL.U32 R4, R10, 0x2, RZ ;  /* 0x000000020a047824 */ /* 0x000fe400078e00ff */
[----:B------:R-:W-:Y:S02]  /*1680*/  IMAD.IADD R3, R3, 0x1, R8 ;  /* 0x0000000103037824 */ /* 0x000fe400078e0208 */
[----:B------:R-:W-:Y:S01]  /*1690*/  IMAD.U32 R10, RZ, RZ, UR11 ;  /* 0x0000000bff0a7e24 */ /* 0x000fe2000f8e00ff */
[----:B------:R-:W-:Y:S01]  /*16a0*/  LOP3.LUT R14, R4, 0x2, R9, 0xe2, !PT ;  /* 0x00000002040e7812 */ /* 0x000fe200078ee209 */
[----:B------:R-:W-:Y:S01]  /*16b0*/  IMAD R4, R28, c[0x0][0x188], RZ ;  /* 0x000062001c047a24 */ /* 0x000fe200078e02ff */
[----:B------:R-:W-:Y:S01]  /*16c0*/  USHF.L.U32 UR11, UR4, 0x5, URZ ;  /* 0x00000005040b7899 */ /* 0x000fe2000800063f */
[----:B------:R-:W-:Y:S02]  /*16d0*/  IMAD.WIDE.U32 R248, R235, c[0x0][0x188], R2 ;  /* 0x00006200ebf87a25 */ /* 0x000fe400078e0002 */
[----:B------:R-:W-:-:S02]  /*16e0*/  ULDC.64 UR4, c[0x0][0x208] ;  /* 0x0000820000047ab9 */ /* 0x000fc40000000a00 */
[----:B------:R-:W-:Y:S01]  /*16f0*/  IMAD R8, R235, c[0x0][0x18c], R4 ;  /* 0x00006300eb087a24 */ /* 0x000fe200078e0204 */
[----:B------:R-:W-:Y:S01]  /*1700*/  USHF.L.U64.HI UR7, UR4, UR7, UR5 ;  /* 0x0000000704077299 */ /* 0x000fe20008010205 */
[----:B------:R-:W-:Y:S01]  /*1710*/  IMAD.WIDE.U32 R4, R240, c[0x0][0x208], R12 ;  /* 0x00008200f0047a25 */ /* 0x000fe200078e000c */
[----:B------:R-:W-:-:S03]  /*1720*/  USHF.L.U64.HI UR5, UR4, UR6, UR5 ;  /* 0x0000000604057299 */ /* 0x000fc60008010205 */
[----:B------:R-:W-:Y:S01]  /*1730*/  IMAD.IADD R9, R5, 0x1, R0 ;  /* 0x0000000105097824 */ /* 0x000fe200078e0200 */
[----:B------:R-:W-:Y:S01]  /*1740*/  SEL R0, RZ, 0x4, P0 ;  /* 0x00000004ff007807 */ /* 0x000fe20000000000 */
[----:B------:R-:W-:Y:S01]  /*1750*/  IMAD R5, R177, UR12, RZ ;  /* 0x0000000cb1057c24 */ /* 0x000fe2000f8e02ff */
[----:B------:R-:W-:Y:S01]  /*1760*/  @!P1 LEA R2, P0, R10, R6, 0x1 ;  /* 0x000000060a029211 */ /* 0x000fe200078008ff */
[----:B------:R-:W-:Y:S01]  /*1770*/  IMAD.IADD R245, R249, 0x1, R8 ;  /* 0x00000001f9f57824 */ /* 0x000fe200078e0208 */
[----:B------:R-:W-:Y:S01]  /*1780*/  LOP3.LUT R0, R14, R0, RZ, 0xfc, !PT ;  /* 0x000000000e007212 */ /* 0x000fe200078efcff */
[----:B------:R-:W-:Y:S01]  /*1790*/  IMAD.MOV.U32 R244, RZ, RZ, R248 ;  /* 0x000000fffff47224 */ /* 0x000fe200078e00f8 */
[----:B------:R-:W-:Y:S01]  /*17a0*/  @!P1 LEA.HI.X R3, R10, R7, R11, 0x1, P0 ;  /* 0x000000070a039211 */ /* 0x000fe200000f0c0b */
[----:B------:R-:W-:Y:S01]  /*17b0*/  IMAD.MOV.U32 R8, RZ, RZ, R4 ;  /* 0x000000ffff087224 */ /* 0x000fe200078e0004 */
[----:B------:R-:W-:Y:S01]  /*17c0*/  LOP3.LUT P4, RZ, R0, 0x1, RZ, 0xc0, !PT ;  /* 0x0000000100ff7812 */ /* 0x000fe2000788c0ff */
[----:B------:R-:W-:Y:S01]  /*17d0*/  IMAD R10, R20, UR13, R5 ;  /* 0x0000000d140a7c24 */ /* 0x000fe2000f8e0205 */
[C---:B------:R-:W-:Y:S01]  /*17e0*/  LOP3.LUT P3, RZ, R0.reuse, 0x2, RZ, 0xc0, !PT ;  /* 0x0000000200ff7812 */ /* 0x040fe2000786c0ff */
[----:B------:R1:W-:Y:S01]  /*17f0*/  @!P1 LDGSTS.E.BYPASS.LTC128B.128 [R231+0x2080], [R2.64], !P2 ;  /* 0x0208000002e79fae */ /* 0x0003e2000d101d48 */
[----:B------:R-:W-:Y:S01]  /*1800*/  LOP3.LUT P2, RZ, R0, 0x4, RZ, 0xc0, !PT ;  /* 0x0000000400ff7812 */ /* 0x000fe2000784c0ff */
[----:B------:R-:W-:Y:S01]  /*1810*/  IMAD R0, R21, c[0x0][0x210], RZ ;  /* 0x0000840015007a24 */ /* 0x000fe200078e02ff */
[----:B------:R-:W-:Y:S01]  /*1820*/  USHF.L.U32 UR12, UR4, 0x6, URZ ;  /* 0x00000006040c7899 */ /* 0x000fe2000800063f */
[----:B------:R-:W-:Y:S01]  /*1830*/  IMAD.WIDE.U32 R4, R177, UR13, R244 ;  /* 0x0000000db1047c25 */ /* 0x000fe2000f8e00f4 */
[----:B------:R1:W-:Y:S01]  /*1840*/  @!P1 LDGSTS.E.BYPASS.LTC128B.128 [R231+0x4880], [R2.64+0x80], !P6 ;  /* 0x0488008002e79fae */ /* 0x0003e2000f101d48 */
[----:B------:R-:W-:-:S02]  /*1850*/  UMOV UR13, 0x1 ;  /* 0x00000001000d7882 */ /* 0x000fc40000000000 */
[----:B------:R-:W-:Y:S01]  /*1860*/  IMAD R19, R236, c[0x0][0x214], R0 ;  /* 0x00008500ec137a24 */ /* 0x000fe200078e0200 */
[----:B------:R-:W-:Y:S01]  /*1870*/  IADD3 R0, -R240, c[0x0][0x168], -R22 ;  /* 0x00005a00f0007a10 */ /* 0x000fe20007ffe916 */
[----:B------:R-:W-:Y:S01]  /*1880*/  IMAD.IADD R10, R5, 0x1, R10 ;  /* 0x00000001050a7824 */ /* 0x000fe200078e020a */
[----:B--2---:R-:W-:Y:S01]  /*1890*/  LEA R6, P0, R4, c[0x0][0x160], 0x1 ;  /* 0x0000580004067a11 */ /* 0x004fe200078008ff */
[----:B------:R1:W-:Y:S01]  /*18a0*/  @!P1 LDGSTS.E.BYPASS.LTC128B.128 [R231+0x7080], [R2.64+0x100], !P5 ;  /* 0x0708010002e79fae */ /* 0x0003e2000e901d48 */
[----:B------:R-:W-:Y:S01]  /*18b0*/  ISETP.LT.OR P6, PT, R0, 0x1, !P4 ;  /* 0x000000010000780c */ /* 0x000fe200067c1670 */
[----:B------:R-:W-:Y:S01]  /*18c0*/  IMAD.SHL.U32 R14, R232, 0x4, RZ ;  /* 0x00000004e80e7824 */ /* 0x000fe200078e00ff */
[----:B------:R-:W-:Y:S01]  /*18d0*/  ISETP.LT.OR P5, PT, R0, 0x1, !P3 ;  /* 0x000000010000780c */ /* 0x000fe20005fa1670 */
[----:B------:R-:W-:Y:S01]  /*18e0*/  IMAD.U32 R13, RZ, RZ, UR11 ;  /* 0x0000000bff0d7e24 */ /* 0x000fe2000f8e00ff */
[----:B------:R-:W-:Y:S01]  /*18f0*/  LEA.HI.X R7, R4, c[0x0][0x164], R10, 0x1, P0 ;  /* 0x0000590004077a11 */ /* 0x000fe200000f0c0a */
[----:B------:R-:W-:Y:S01]  /*1900*/  IMAD.U32 R17, RZ, RZ, UR11 ;  /* 0x0000000bff117e24 */ /* 0x000fe2000f8e00ff */
[----:B------:R-:W-:Y:S01]  /*1910*/  SHF.R.S32.HI R15, RZ, 0x1f, R14 ;  /* 0x0000001fff0f7819 */ /* 0x000fe2000001140e */
[----:B------:R-:W-:Y:S01]  /*1920*/  IMAD.WIDE.U32 R10, R236, c[0x0][0x210], R8 ;  /* 0x00008400ec0a7a25 */ /* 0x000fe200078e0008 */
[----:B------:R-:W-:Y:S01]  /*1930*/  LEA R8, P0, R13, R6, 0x1 ;  /* 0x000000060d087211 */ /* 0x000fe200078008ff */
[----:B------:R-:W0:Y:S01]  /*1940*/  LDGDEPBAR ;  /* 0x00000000000079af */ /* 0x000e220000000000 */
[C---:B------:R-:W-:Y:S01]  /*1950*/  ISETP.LT.OR P1, PT, R0.reuse, 0x1, !P2 ;  /* 0x000000010000780c */ /* 0x040fe20005721670 */
[----:B------:R-:W-:Y:S01]  /*1960*/  IMAD R4, R21, c[0x0][0x270], RZ ;  /* 0x00009c0015047a24 */ /* 0x000fe200078e02ff */
[----:B------:R-:W-:Y:S01]  /*1970*/  LEA.HI.X R9, R17, R7, R16, 0x1, P0 ;  /* 0x0000000711097211 */ /* 0x000fe200000f0c10 */
[----:B------:R2:W-:Y:S01]  /*1980*/  LDGSTS.E.BYPASS.LTC128B.128 [R231+0xf080], [R6.64], !P6 ;  /* 0x0f08000006e77fae */ /* 0x0005e2000f101d48 */
[----:B------:R-:W-:Y:S01]  /*1990*/  ISETP.LT.OR P0, PT, R0, 0x21, !P4 ;  /* 0x000000210000780c */ /* 0x000fe20006701670 */
[----:B------:R-:W-:Y:S01]  /*19a0*/  IMAD R4, R236, c[0x0][0x274], R4 ;  /* 0x00009d00ec047a24 */ /* 0x000fe200078e0204 */
[C---:B------:R-:W-:Y:S01]  /*19b0*/  ISETP.LT.OR P6, PT, R0.reuse, 0x21, !P3 ;  /* 0x000000210000780c */ /* 0x040fe20005fc1670 */
[----:B------:R2:W-:Y:S01]  /*19c0*/  LDGSTS.E.BYPASS.LTC128B.128 [R231+0x11080], [R6.64+0x80], !P5 ;  /* 0x1108008006e77fae */ /* 0x0005e2000e901d48 */
[----:B------:R-:W-:Y:S01]  /*19d0*/  ISETP.LT.OR P5, PT, R0, 0x21, !P2 ;  /* 0x000000210000780c */ /* 0x000fe200057a1670 */
[----:B------:R-:W-:Y:S01]  /*19e0*/  IMAD R0, R28, c[0x0][0x278], RZ ;  /* 0x00009e001c007a24 */ /* 0x000fe200078e02ff */
[----:B------:R-:W-:Y:S01]  /*19f0*/  P2R R13, PR, RZ, 0x10 ;  /* 0x00000010ff0d7803 */ /* 0x000fe20000000000 */
[----:B------:R-:W-:Y:S01]  /*1a00*/  IMAD R18, R177, UR7, RZ ;  /* 0x00000007b1127c24 */ /* 0x000fe2000f8e02ff */
[----:B------:R-:W-:Y:S01]  /*1a10*/  ISETP.GE.AND P4, PT, R12, c[0x0][0x1fc], PT ;  /* 0x00007f000c007a0c */ /* 0x000fe20003f86270 */
[----:B------:R-:W-:Y:S01]  /*1a20*/  IMAD R0, R235, c[0x0][0x27c], R0 ;  /* 0x00009f00eb007a24 */ /* 0x000fe200078e0200 */
[----:B------:R2:W-:Y:S01]  /*1a30*/  LDGSTS.E.BYPASS.LTC128B.128 [R231+0x13080], [R6.64+0x100], !P1 ;  /* 0x1308010006e77fae */ /* 0x0005e2000c901d48 */
[----:B------:R-:W-:Y:S01]  /*1a40*/  ISETP.GT.AND P1, PT, R232, 0xf, PT ;  /* 0x0000000fe800780c */ /* 0x000fe20003f24270 */
[----:B-1----:R-:W-:Y:S01]  /*1a50*/  IMAD.WIDE.U32 R2, R236, c[0x0][0x270], R14 ;  /* 0x00009c00ec027a25 */ /* 0x002fe200078e000e */
[----:B------:R-:W-:Y:S01]  /*1a60*/  USHF.L.U32 UR7, UR4, 0x5, URZ ;  /* 0x0000000504077899 */ /* 0x000fe2000800063f */
[----:B------:R1:W-:Y:S02]  /*1a70*/  LDGSTS.E.BYPASS.LTC128B.128 [R231+0x10080], [R8.64], !P0 ;  /* 0x1008000008e77fae */ /* 0x0003e4000c101d48 */
[----:B------:R-:W-:Y:S01]  /*1a80*/  IMAD.IADD R5, R3, 0x1, R4 ;  /* 0x0000000103057824 */ /* 0x000fe200078e0204 */
[----:B------:R-:W-:Y:S01]  /*1a90*/  UMOV UR4, URZ ;  /* 0x0000003f00047c82 */ /* 0x000fe20008000000 */
[----:B------:R-:W-:Y:S01]  /*1aa0*/  IMAD.MOV.U32 R4, RZ, RZ, R2 ;  /* 0x000000ffff047224 */ /* 0x000fe200078e0002 */
[----:B------:R1:W-:Y:S01]  /*1ab0*/  LDGSTS.E.BYPASS.LTC128B.128 [R231+0x12080], [R8.64+0x80], !P6 ;  /* 0x1208008008e77fae */ /* 0x0003e2000f101d48 */
[----:B------:R-:W-:Y:S01]  /*1ac0*/  IMAD.IADD R3, R11, 0x1, R19 ;  /* 0x000000010b037824 */ /* 0x000fe200078e0213 */
[----:B------:R-:W-:Y:S01]  /*1ad0*/  SHF.R.S32.HI R19, RZ, 0x1f, R22 ;  /* 0x0000001fff137819 */ /* 0x000fe20000011416 */
[----:B------:R-:W-:Y:S01]  /*1ae0*/  IMAD.WIDE.U32 R32, R235, c[0x0][0x278], R4 ;  /* 0x00009e00eb207a25 */ /* 0x000fe200078e0004 */
[----:B------:R1:W-:Y:S01]  /*1af0*/  LDGSTS.E.BYPASS.LTC128B.128 [R231+0x14080], [R8.64+0x100], !P5 ;  /* 0x1408010008e77fae */ /* 0x0003e2000e901d48 */
[----:B------:R-:W-:-:S02]  /*1b00*/  ISETP.GE.AND P6, PT, R24, c[0x0][0x1fc], PT ;  /* 0x00007f0018007a0c */ /* 0x000fc40003fc6270 */
[----:B------:R-:W-:Y:S01]  /*1b10*/  IMAD.MOV.U32 R2, RZ, RZ, R10 ;  /* 0x000000ffff027224 */ /* 0x000fe200078e000a */
[C---:B------:R-:W-:Y:S01]  /*1b20*/  IADD3 R10, -R22.reuse, c[0x0][0x168], -R240 ;  /* 0x00005a00160a7a10 */ /* 0x040fe20007ffe9f0 */
[----:B------:R-:W-:Y:S01]  /*1b30*/  IMAD.IADD R30, R33, 0x1, R0 ;  /* 0x00000001211e7824 */ /* 0x000fe200078e0200 */
[----:B------:R-:W-:Y:S01]  /*1b40*/  IADD3 R0, P0, R22, R32, RZ ;  /* 0x0000002016007210 */ /* 0x000fe20007f1e0ff */
[----:B------:R-:W-:Y:S01]  /*1b50*/  IMAD.WIDE.U32 R246, R235, c[0x0][0x218], R2 ;  /* 0x00008600ebf67a25 */ /* 0x000fe200078e0002 */
[----:B------:R-:W-:Y:S01]  /*1b60*/  LEA.HI R11, R29, R232, RZ, 0x2 ;  /* 0x000000e81d0b7211 */ /* 0x000fe200078f10ff */
[----:B------:R3:W-:Y:S02]  /*1b70*/  STL.64 [R1+0x8], R32 ;  /* 0x0000082001007387 */ /* 0x0007e40000100a00 */
[----:B------:R-:W-:Y:S02]  /*1b80*/  IMAD.X R2, R19, 0x1, R30, P0 ;  /* 0x0000000113027824 */ /* 0x000fe400000e061e */
[----:B------:R-:W-:Y:S01]  /*1b90*/  IMAD.MOV.U32 R242, RZ, RZ, R246 ;  /* 0x000000fffff27224 */ /* 0x000fe200078e00f6 */
[----:B------:R4:W-:Y:S01]  /*1ba0*/  STL [R1+0x14], R30 ;  /* 0x0000141e01007387 */ /* 0x0009e20000100800 */
[----:B--2---:R-:W-:-:S02]  /*1bb0*/  IMAD R6, R28, c[0x0][0x218], RZ ;  /* 0x000086001c067a24 */ /* 0x004fc400078e02ff */
[----:B------:R-:W-:Y:S02]  /*1bc0*/  IMAD R18, R20, UR12, R18 ;  /* 0x0000000c14127c24 */ /* 0x000fe4000f8e0212 */
[----:B------:R-:W-:Y:S01]  /*1bd0*/  IMAD R4, R235, c[0x0][0x21c], R6 ;  /* 0x00008700eb047a24 */ /* 0x000fe200078e0206 */
[----:B------:R-:W-:-:S03]  /*1be0*/  LEA R6, P0, R0, c[0x0][0x258], 0x2 ;  /* 0x0000960000067a11 */ /* 0x000fc600078010ff */
[----:B------:R-:W-:Y:S01]  /*1bf0*/  IMAD.IADD R243, R247, 0x1, R4 ;  /* 0x00000001f7f37824 */ /* 0x000fe200078e0204 */
[----:B------:R-:W-:Y:S02]  /*1c00*/  LEA.HI.X R7, R0, c[0x0][0x25c], R2, 0x2, P0 ;  /* 0x0000970000077a11 */ /* 0x000fe400000f1402 */
[----:B------:R-:W-:Y:S01]  /*1c10*/  ISETP.LT.OR P0, PT, R10, 0x1, P4 ;  /* 0x000000010a00780c */ /* 0x000fe20002701670 */
[----:B------:R-:W-:Y:S01]  /*1c20*/  IMAD.WIDE.U32 R4, R177, UR12, R242 ;  /* 0x0000000cb1047c25 */ /* 0x000fe2000f8e00f2 */
[----:B-1----:R-:W-:-:S03]  /*1c30*/  LEA.HI R9, R29, R232, RZ, 0x5 ;  /* 0x000000e81d097211 */ /* 0x002fc600078f28ff */
[----:B------:R-:W-:Y:S01]  /*1c40*/  IMAD.IADD R0, R5, 0x1, R18 ;  /* 0x0000000105007824 */ /* 0x000fe200078e0212 */
[----:B------:R-:W-:Y:S01]  /*1c50*/  LEA R2, P5, R4, c[0x0][0x1f0], 0x1 ;  /* 0x00007c0004027a11 */ /* 0x000fe200078a08ff */
[----:B------:R-:W-:-:S03]  /*1c60*/  @!P1 IMAD.SHL.U32 R5, R232, 0x10, RZ ;  /* 0x00000010e8059824 */ /* 0x000fc600078e00ff */
[----:B------:R-:W-:Y:S01]  /*1c70*/  LEA.HI.X R3, R4, c[0x0][0x1f4], R0, 0x1, P5 ;  /* 0x00007d0004037a11 */ /* 0x000fe200028f0c00 */
[----:B------:R-:W-:Y:S01]  /*1c80*/  IMAD.U32 R4, RZ, RZ, UR7 ;  /* 0x00000007ff047e24 */ /* 0x000fe2000f8e00ff */
[----:B------:R1:W-:Y:S01]  /*1c90*/  @!P1 LDGSTS.E.BYPASS.LTC128B.128 [R5+0x21080], [R6.64] ;  /* 0x2108000006059fae */ /* 0x0003e2000b901d48 */
[----:B------:R-:W-:Y:S01]  /*1ca0*/  IMAD.U32 R0, RZ, RZ, UR5 ;  /* 0x00000005ff007e24 */ /* 0x000fe2000f8e00ff */
[----:B------:R-:W-:Y:S01]  /*1cb0*/  ISETP.GE.AND P5, PT, R27, c[0x0][0x1fc], PT ;  /* 0x00007f001b007a0c */ /* 0x000fe20003fa6270 */
[----:B---3--:R-:W-:Y:S01]  /*1cc0*/  CS2R R32, SRZ ;  /* 0x0000000000207805 */ /* 0x008fe2000001ff00 */
[----:B------:R-:W0:Y:S04]  /*1cd0*/  LDGDEPBAR ;  /* 0x00000000000079af */ /* 0x000e280000000000 */
[----:B------:R2:W-:Y:S01]  /*1ce0*/  LDGSTS.E.BYPASS.LTC128B.128 [R231+0x1b080], [R2.64], !P0 ;  /* 0x1b08000002e77fae */ /* 0x0005e2000c101d48 */
[----:B------:R-:W-:-:S02]  /*1cf0*/  ISETP.LT.OR P0, PT, R10, 0x1, P6 ;  /* 0x000000010a00780c */ /* 0x000fc40003701670 */
[----:B------:R-:W-:-:S11]  /*1d00*/  ISETP.LT.OR P6, PT, R10, 0x21, P6 ;  /* 0x000000210a00780c */ /* 0x000fd600037c1670 */
[----:B------:R2:W-:Y:S01]  /*1d10*/  LDGSTS.E.BYPASS.LTC128B.128 [R231+0x1d080], [R2.64+0x80], !P0 ;  /* 0x1d08008002e77fae */ /* 0x0005e2000c101d48 */
[----:B------:R-:W-:Y:S01]  /*1d20*/  LEA R4, P0, R4, R2, 0x1 ;  /* 0x0000000204047211 */ /* 0x000fe200078008ff */
[----:B-1----:R-:W-:Y:S01]  /*1d30*/  IMAD.U32 R5, RZ, RZ, UR7 ;  /* 0x00000007ff057e24 */ /* 0x002fe2000f8e00ff */
[----:B------:R-:W-:-:S04]  /*1d40*/  SHF.R.S32.HI R7, RZ, 0x1f, R11 ;  /* 0x0000001fff077819 */ /* 0x000fc8000001140b */
[----:B------:R-:W-:Y:S01]  /*1d50*/  LEA.HI.X R5, R5, R3, R0, 0x1, P0 ;  /* 0x0000000305057211 */ /* 0x000fe200000f0c00 */
[----:B------:R-:W-:Y:S01]  /*1d60*/  IMAD R0, R21, c[0x0][0x288], RZ ;  /* 0x0000a20015007a24 */ /* 0x000fe200078e02ff */
[C---:B------:R-:W-:Y:S02]  /*1d70*/  ISETP.LT.OR P0, PT, R10.reuse, 0x1, P5 ;  /* 0x000000010a00780c */ /* 0x040fe40002f01670 */
[----:B------:R-:W-:Y:S01]  /*1d80*/  ISETP.LT.OR P5, PT, R10, 0x21, P5 ;  /* 0x000000210a00780c */ /* 0x000fe20002fa1670 */
[----:B------:R-:W-:-:S10]  /*1d90*/  IMAD R0, R236, c[0x0][0x28c], R0 ;  /* 0x0000a300ec007a24 */ /* 0x000fd400078e0200 */
[----:B------:R2:W-:Y:S01]  /*1da0*/  LDGSTS.E.BYPASS.LTC128B.128 [R231+0x1f080], [R2.64+0x100], !P0 ;  /* 0x1f08010002e77fae */ /* 0x0005e2000c101d48 */
[----:B------:R-:W-:Y:S02]  /*1db0*/  ISETP.LT.OR P0, PT, R10, 0x21, P4 ;  /* 0x000000210a00780c */ /* 0x000fe40002701670 */
[----:B------:R-:W-:Y:S02]  /*1dc0*/  ISETP.NE.AND P4, PT, R13, RZ, PT ;  /* 0x000000ff0d00720c */ /* 0x000fe40003f85270 */
[----:B------:R-:W-:-:S09]  /*1dd0*/  SHF.R.S32.HI R13, RZ, 0x5, R9 ;  /* 0x00000005ff0d7819 */ /* 0x000fd20000011409 */
[----:B------:R1:W-:Y:S01]  /*1de0*/  LDGSTS.E.BYPASS.LTC128B.128 [R231+0x1c080], [R4.64], !P0 ;  /* 0x1c08000004e77fae */ /* 0x0003e2000c101d48 */
[----:B------:R-:W-:-:S03]  /*1df0*/  ISETP.GE.AND P0, PT, R12, c[0x0][0x1fc], PT ;  /* 0x00007f000c007a0c */ /* 0x000fc60003f06270 */
[----:B------:R1:W-:Y:S01]  /*1e00*/  LDGSTS.E.BYPASS.LTC128B.128 [R231+0x1e080], [R4.64+0x80], !P6 ;  /* 0x1e08008004e77fae */ /* 0x0003e2000f101d48 */
[----:B------:R-:W-:Y:S02]  /*1e10*/  SEL R18, RZ, 0x1, P0 ;  /* 0x00000001ff127807 */ /* 0x000fe40000000000 */
[----:B------:R-:W-:Y:S01]  /*1e20*/  ISETP.GE.AND P6, PT, R24, c[0x0][0x1fc], PT ;  /* 0x00007f0018007a0c */ /* 0x000fe20003fc6270 */
[----:B------:R1:W-:Y:S01]  /*1e30*/  LDGSTS.E.BYPASS.LTC128B.128 [R231+0x20080], [R4.64+0x100], !P5 ;  /* 0x2008010004e77fae */ /* 0x0003e2000e901d48 */
[----:B------:R-:W-:Y:S01]  /*1e40*/  ISETP.GE.AND P5, PT, R232, 0x10, PT ;  /* 0x00000010e800780c */ /* 0x000fe20003fa6270 */
[----:B--2---:R-:W-:Y:S01]  /*1e50*/  IMAD.WIDE.U32 R2, R236, c[0x0][0x288], R14 ;  /* 0x0000a200ec027a25 */ /* 0x004fe200078e000e */
[----:B------:R-:W-:-:S03]  /*1e60*/  LEA.HI R14, R29, R232, RZ, 0x4 ;  /* 0x000000e81d0e7211 */ /* 0x000fc600078f20ff */
[----:B------:R-:W-:Y:S01]  /*1e70*/  IMAD.IADD R3, R3, 0x1, R0 ;  /* 0x0000000103037824 */ /* 0x000fe200078e0200 */
[----:B------:R-:W-:Y:S02]  /*1e80*/  SHF.R.S32.HI R0, RZ, 0x2, R11 ;  /* 0x00000002ff007819 */ /* 0x000fe4000001140b */
[----:B------:R-:W-:Y:S01]  /*1e90*/  SHF.R.S32.HI R6, RZ, 0x4, R14 ;  /* 0x00000004ff067819 */ /* 0x000fe2000001140e */
[----:B----4-:R-:W-:Y:S01]  /*1ea0*/  IMAD.WIDE.U32 R30, R235, c[0x0][0x290], R2 ;  /* 0x0000a400eb1e7a25 */ /* 0x010fe200078e0002 */
[----:B------:R-:W-:Y:S02]  /*1eb0*/  LEA.HI R7, R7, R0, RZ, 0x3 ;  /* 0x0000000007077211 */ /* 0x000fe400078f18ff */
[----:B------:R-:W-:Y:S02]  /*1ec0*/  LEA.HI R8, R14, R6, RZ, 0x1 ;  /* 0x000000060e087211 */ /* 0x000fe400078f08ff */
[----:B------:R-:W-:Y:S01]  /*1ed0*/  LOP3.LUT R7, R7, 0xfffffff8, RZ, 0xc0, !PT ;  /* 0xfffffff807077812 */ /* 0x000fe200078ec0ff */
[----:B------:R2:W-:Y:S01]  /*1ee0*/  STL.64 [R1], R30 ;  /* 0x0000001e01007387 */ /* 0x0005e20000100a00 */
[----:B------:R-:W-:-:S02]  /*1ef0*/  LOP3.LUT R8, R8, 0xfffffffe, RZ, 0xc0, !PT ;  /* 0xfffffffe08087812 */ /* 0x000fc400078ec0ff */
[----:B------:R-:W-:Y:S01]  /*1f00*/  IADD3 R3, P0, R22, R30, RZ ;  /* 0x0000001e16037210 */ /* 0x000fe20007f1e0ff */
[----:B------:R-:W-:Y:S01]  /*1f10*/  IMAD.IADD R12, R0, 0x1, -R7 ;  /* 0x00000001000c7824 */ /* 0x000fe200078e0a07 */
[----:B------:R-:W-:Y:S01]  /*1f20*/  SHF.R.S32.HI R7, RZ, 0x1f, R9 ;  /* 0x0000001fff077819 */ /* 0x000fe20000011409 */
[----:B------:R-:W-:Y:S01]  /*1f30*/  IMAD.IADD R0, R6, 0x1, -R8 ;  /* 0x0000000106007824 */ /* 0x000fe200078e0a08 */
[----:B------:R-:W-:Y:S01]  /*1f40*/  LEA.HI R6, R29, R232, RZ, 0x7 ;  /* 0x000000e81d067211 */ /* 0x000fe200078f38ff */
[----:B------:R-:W-:Y:S02]  /*1f50*/  IMAD R8, R28, c[0x0][0x290], RZ ;  /* 0x0000a4001c087a24 */ /* 0x000fe400078e02ff */
[----:B------:R-:W-:Y:S01]  /*1f60*/  IMAD.SHL.U32 R2, R12, 0x10, RZ ;  /* 0x000000100c027824 */ /* 0x000fe200078e00ff */
[----:B------:R-:W-:Y:S01]  /*1f70*/  SHF.R.S32.HI R17, RZ, 0x7, R6 ;  /* 0x00000007ff117819 */ /* 0x000fe20000011406 */
[----:B-1----:R-:W-:Y:S01]  /*1f80*/  IMAD R5, R235, c[0x0][0x294], R8 ;  /* 0x0000a500eb057a24 */ /* 0x002fe200078e0208 */
[----:B------:R-:W-:Y:S01]  /*1f90*/  LEA.HI R6, R7, R13, RZ, 0x2 ;  /* 0x0000000d07067211 */ /* 0x000fe200078f10ff */
[----:B------:R-:W-:Y:S01]  /*1fa0*/  CS2R R28, SRZ ;  /* 0x00000000001c7805 */ /* 0x000fe2000001ff00 */
[----:B------:R-:W-:Y:S01]  /*1fb0*/  LOP3.LUT R8, R11, 0x3ffffffc, RZ, 0xc0, !PT ;  /* 0x3ffffffc0b087812 */ /* 0x000fe200078ec0ff */
[----:B------:R-:W-:Y:S01]  /*1fc0*/  IMAD.SHL.U32 R7, R17, 0x8, RZ ;  /* 0x0000000811077824 */ /* 0x000fe200078e00ff */
[----:B------:R-:W-:Y:S01]  /*1fd0*/  LOP3.LUT R4, R6, 0xfffffffc, RZ, 0xc0, !PT ;  /* 0xfffffffc06047812 */ /* 0x000fe200078ec0ff */
[----:B------:R-:W-:-:S03]  /*1fe0*/  IMAD.IADD R20, R31, 0x1, R5 ;  /* 0x000000011f147824 */ /* 0x000fc600078e0205 */
[----:B------:R-:W-:Y:S01]  /*1ff0*/  LOP3.LUT R16, R7, 0x8, RZ, 0xc0, !PT ;  /* 0x0000000807107812 */ /* 0x000fe200078ec0ff */
[----:B------:R-:W-:Y:S01]  /*2000*/  IMAD.IADD R15, R13, 0x1, -R4 ;  /* 0x000000010d0f7824 */ /* 0x000fe200078e0a04 */
[----:B------:R1:W-:Y:S01]  /*2010*/  STL [R1+0x10], R20 ;  /* 0x0000101401007387 */ /* 0x0003e20000100800 */
[----:B------:R-:W-:Y:S01]  /*2020*/  IMAD.X R4, R19, 0x1, R20, P0 ;  /* 0x0000000113047824 */ /* 0x000fe200000e0614 */
[----:B------:R-:W-:Y:S01]  /*2030*/  LOP3.LUT R2, R16, 0x70, R2, 0xf8, !PT ;  /* 0x0000007010027812 */ /* 0x000fe200078ef802 */
[C---:B------:R-:W-:Y:S01]  /*2040*/  IMAD.SHL.U32 R7, R15.reuse, 0x100, RZ ;  /* 0x000001000f077824 */ /* 0x040fe200078e00ff */
[----:B------:R-:W-:Y:S01]  /*2050*/  LEA.HI R5, R15, R15, RZ, 0x1 ;  /* 0x0000000f0f057211 */ /* 0x000fe200078f08ff */
[----:B--2---:R-:W-:Y:S01]  /*2060*/  CS2R R30, SRZ ;  /* 0x00000000001e7805 */ /* 0x004fe2000001ff00 */
        /* <DEDUP_REMOVED lines=36> */
[----:B--2---:R-:W-:Y:S01]  /*22b0*/  IMAD.SHL.U32 R7, R13, 0x100, RZ ;  /* 0x000001000d077824 */ /* 0x004fe200078e00ff */
        /* <DEDUP_REMOVED lines=40> */
[----:B------:R-:W-:Y:S01]  /*2540*/  LOP3.LUT R218, R218, 0xfffffe00, RZ, 0xc0, !PT ;  /* 0xfffffe00dada7812 */ /* 0x000fe200078ec0ff */
[----:B------:R-:W-:Y:S01]  /*2550*/  CS2R R26, SRZ ;  /* 0x00000000001a7805 */ /* 0x000fe2000001ff00 */
        /* <DEDUP_REMOVED lines=29> */
[----:B-1----:R-:W-:Y:S02]  /*2730*/  IMAD.IADD R227, R224, 0x1, R225 ;  /* 0x00000001e0e37824 */ /* 0x002fe400078e02e1 */
.L_x_1139:
[----:B------:R-:W-:Y:S04]  /*2740*/  DEPBAR.LE SB0, 0x1 ;  /* 0x000080400000791a */ /* 0x000fe80000000000 */
[----:B------:R-:W-:Y:S01]  /*2750*/  BAR.SYNC.DEFER_BLOCKING 0x0 ;  /* 0x0000000000007b1d */ /* 0x000fe20000010000 */
[----:B------:R-:W-:Y:S02]  /*2760*/  MOV R0, UR4 ;  /* 0x0000000400007c02 */ /* 0x000fe40008000f00 */
[----:B------:R-:W-:Y:S02]  /*2770*/  MOV R18, UR4 ;  /* 0x0000000400127c02 */ /* 0x000fe40008000f00 */
[----:B------:R-:W-:Y:S01]  /*2780*/  IADD3 R228, R177, 0x1, RZ ;  /* 0x00000001b1e47810 */ /* 0x000fe20007ffe0ff */
[----:B------:R-:W-:Y:S01]  /*2790*/  IMAD R0, R0, 0x3000, R224 ;  /* 0x0000300000007824 */ /* 0x000fe200078e02e0 */
[----:B------:R-:W-:Y:S01]  /*27a0*/  MOV R238, R177 ;  /* 0x000000b100ee7202 */ /* 0x000fe20000000f00 */
[----:B------:R-:W-:Y:S01]  /*27b0*/  IMAD R18, R18, 0x3000, R226 ;  /* 0x0000300012127824 */ /* 0x000fe200078e02e2 */
[----:B------:R-:W-:Y:S02]  /*27c0*/  ISETP.GE.AND P0, PT, R228, R250, PT ;  /* 0x000000fae400720c */ /* 0x000fe40003f06270 */
[----:B------:R-:W-:Y:S02]  /*27d0*/  SHF.L.U32 R174, R0, 0x1, RZ ;  /* 0x0000000100ae7819 */ /* 0x000fe400000006ff */
[----:B------:R-:W-:Y:S02]  /*27e0*/  MOV R0, UR4 ;  /* 0x0000000400007c02 */ /* 0x000fe40008000f00 */
[----:B------:R-:W-:Y:S03]  /*27f0*/  SHF.L.U32 R175, R18, 0x1, RZ ;  /* 0x0000000112af7819 */ /* 0x000fe600000006ff */
        /* <DEDUP_REMOVED lines=199> */
[----:B--2-4-:R-:W-:Y:S01]  /*3470*/  SHF.R.S32.HI R0, RZ, 0x1f, R228 ;  /* 0x0000001fff007819 */ /* 0x014fe200000114e4 */
[----:B------:R-:W2:Y:S01]  /*3480*/  LDL.64 R196, [R1+0x8] ;  /* 0x0000080001c47983 */ /* 0x000ea20000100a00 */
[----:B------:R-:W-:Y:S01]  /*3490*/  @!P1 LEA R4, R177, 0x40, 0x6 ;  /* 0x00000040b1049811 */ /* 0x000fe200078e30ff */
[----:B------:R-:W-:Y:S02]  /*34a0*/  IMAD.WIDE.U32 R6, R228, c[0x0][0x178], RZ ;  /* 0x00005e00e4067a25 */ /* 0x000fe400078e00ff */
[----:B------:R-:W4:Y:S02]  /*34b0*/  LDL R194, [R1+0x14] ;  /* 0x0000140001c27983 */ /* 0x000f240000100800 */
[----:B------:R-:W-:Y:S02]  /*34c0*/  IMAD R0, R0, c[0x0][0x178], RZ ;  /* 0x00005e0000007a24 */ /* 0x000fe400078e02ff */
[----:B------:R-:W-:Y:S02]  /*34d0*/  IMAD.SHL.U32 R5, R6, 0x40, RZ ;  /* 0x0000004006057824 */ /* 0x000fe400078e00ff */
[C---:B------:R-:W-:Y:S02]  /*34e0*/  IMAD R10, R228.reuse, c[0x0][0x17c], R0 ;  /* 0x00005f00e40a7a24 */ /* 0x040fe400078e0200 */
[----:B------:R-:W-:Y:S02]  /*34f0*/  IMAD.MOV.U32 R14, RZ, RZ, -0x40 ;  /* 0xffffffc0ff0e7424 */ /* 0x000fe400078e00ff */
[----:B------:R-:W-:Y:S02]  /*3500*/  IMAD.IADD R10, R7, 0x1, R10 ;  /* 0x00000001070a7824 */ /* 0x000fe400078e020a */
[----:B------:R-:W-:Y:S04]  /*3510*/  IMAD R14, R228, R14, c[0x0][0x168] ;  /* 0x00005a00e40e7624 */ /* 0x000fe800078e020e */
[----:B------:R-:W-:Y:S01]  /*3520*/  IMAD.IADD R14, R14, 0x1, -R240 ;  /* 0x000000010e0e7824 */ /* 0x000fe200078e0af0 */
[C---:B--2---:R-:W-:Y:S04]  /*3530*/  @!P1 IADD3 R0, P5, R4.reuse, R196, RZ ;  /* 0x000000c404009210 */ /* 0x044fe80007fbe0ff */
[----:B----4-:R-:W-:Y:S02]  /*3540*/  @!P1 LEA.HI.X.SX32 R7, R4, R194, 0x1, P5 ;  /* 0x000000c204079211 */ /* 0x010fe400028f0eff */
[----:B------:R-:W-:Y:S02]  /*3550*/  IADD3 R15, P6, P5, R248, UR11, R5 ;  /* 0x0000000bf80f7c10 */ /* 0x000fe4000fdde005 */
[----:B------:R-:W-:Y:S04]  /*3560*/  SHF.L.U64.HI R4, R6, 0x6, R10 ;  /* 0x0000000606047819 */ /* 0x000fe8000001020a */
[----:B---3--:R-:W-:Y:S02]  /*3570*/  IADD3.X R18, R245, UR10, R4, P6, P5 ;  /* 0x0000000af5127c10 */ /* 0x008fe4000b7ea404 */
[----:B------:R-:W-:Y:S02]  /*3580*/  IADD3 R5, P6, R5, R248, RZ ;  /* 0x000000f805057210 */ /* 0x000fe40007fde0ff */
[C---:B------:R-:W-:Y:S04]  /*3590*/  @!P1 LEA R10, P5, R0.reuse, c[0x0][0x258], 0x2 ;  /* 0x00009600000a9a11 */ /* 0x040fe800078a10ff */
[----:B------:R-:W-:Y:S01]  /*35a0*/  @!P1 LEA.HI.X R11, R0, c[0x0][0x25c], R7, 0x2, P5 ;  /* 0x00009700000b9a11 */ /* 0x000fe200028f1407 */
[----:B------:R-:W-:Y:S01]  /*35b0*/  IMAD.X R0, R4, 0x1, R245, P6 ;  /* 0x0000000104007824 */ /* 0x000fe200030e06f5 */
[----:B------:R-:W-:Y:S02]  /*35c0*/  LEA R6, P5, R5, c[0x0][0x160], 0x1 ;  /* 0x0000580005067a11 */ /* 0x000fe400078a08ff */
[----:B------:R-:W-:Y:S02]  /*35d0*/  LEA R4, P6, R15, c[0x0][0x160], 0x1 ;  /* 0x000058000f047a11 */ /* 0x000fe400078c08ff */
[----:B------:R-:W-:Y:S02]  /*35e0*/  LEA.HI.X R7, R5, c[0x0][0x164], R0, 0x1, P5 ;  /* 0x0000590005077a11 */ /* 0x000fe400028f0c00 */
[----:B------:R-:W-:Y:S01]  /*35f0*/  LEA.HI.X R5, R15, c[0x0][0x164], R18, 0x1, P6 ;  /* 0x000059000f057a11 */ /* 0x000fe200030f0c12 */
[----:B------:R-:W-:Y:S01]  /*3600*/  IMAD.U32 R15, RZ, RZ, UR13 ;  /* 0x0000000dff0f7e24 */ /* 0x000fe2000f8e00ff */
[C---:B------:R-:W-:Y:S02]  /*3610*/  ISETP.LT.OR P6, PT, R14.reuse, 0x1, !P4 ;  /* 0x000000010e00780c */ /* 0x040fe400067c1670 */
        /* <DEDUP_REMOVED lines=13> */
[----:B------:R-:W-:Y:S09]  /*36f0*/  ISETP.LT.OR P5, PT, R14, 0x21, !P2 ;  /* 0x000000210e00780c */ /* 0x000ff200057a1670 */
[----:B------:R3:W-:Y:S04]  /*3700*/  LDGSTS.E.BYPASS.LTC128B.128 [R0+0x3000], [R4.64+0x80], !P6 ;  /* 0x0300008004007fae */ /* 0x0007e8000f101d48 */
[----:B------:R3:W-:Y:S01]  /*3710*/  LDGSTS.E.BYPASS.LTC128B.128 [R0+0x5000], [R4.64+0x100], !P5 ;  /* 0x0500010004007fae */ /* 0x0007e2000e901d48 */
[----:B--2---:R-:W-:Y:S02]  /*3720*/  IMAD.SHL.U32 R7, R232, 0x4, RZ ;  /* 0x00000004e8077824 */ /* 0x004fe400078e00ff */
[----:B------:R-:W-:Y:S04]  /*3730*/  IMAD.U32 R6, RZ, RZ, UR13 ;  /* 0x0000000dff067e24 */ /* 0x000fe8000f8e00ff */
[----:B------:R-:W-:Y:S04]  /*3740*/  @!P1 IMAD R6, R6, 0x40, R7 ;  /* 0x0000004006069824 */ /* 0x000fe800078e0207 */
[----:B------:R-:W-:Y:S05]  /*3750*/  @!P1 IMAD.SHL.U32 R6, R6, 0x4, RZ ;  /* 0x0000000406069824 */ /* 0x000fea00078e00ff */
[----:B------:R3:W-:Y:S02]  /*3760*/  @!P1 LDGSTS.E.BYPASS.LTC128B.128 [R6+0x21080], [R10.64] ;  /* 0x210800000a069fae */ /* 0x0007e4000b901d48 */
.L_x_1137:
[C---:B-1234-:R-:W-:Y:S01]  /*3770*/  HMMA.16816.F32 R4, R84.reuse, R2, RZ ;  /* 0x000000025404723c */ /* 0x05efe200000018ff */
[----:B------:R-:W-:Y:S03]  /*3780*/  LDSM.16.M88.2 R2, [R215+0x7880] ;  /* 0x00788000d702783b */ /* 0x000fe60000000100 */
[----:B------:R-:W-:Y:S02]  /*3790*/  SHF.L.U32 R0, R225, 0x1, RZ ;  /* 0x00000001e1007819 */ /* 0x000fe400000006ff */
[----:B------:R-:W1:Y:S02]  /*37a0*/  LDSM.16.M88.4 R104, [R220] ;  /* 0x00000000dc68783b */ /* 0x000e640000000200 */
[C---:B------:R-:W-:Y:S01]  /*37b0*/  HMMA.16816.F32 R8, R84.reuse, R8, RZ ;  /* 0x000000085408723c */ /* 0x040fe200000018ff */
[----:B------:R-:W-:Y:S02]  /*37c0*/  IADD3 R0, R0, R220, RZ ;  /* 0x000000dc00007210 */ /* 0x000fe40007ffe0ff */
[----:B------:R-:W0:Y:S05]  /*37d0*/  LDGDEPBAR ;  /* 0x00000000000079af */ /* 0x000e2a0000000000 */
[C---:B------:R-:W-:Y:S08]  /*37e0*/  HMMA.16816.F32 R12, R84.reuse, R12, RZ ;  /* 0x0000000c540c723c */ /* 0x040ff000000018ff */
[C---:B------:R-:W-:Y:S08]  /*37f0*/  HMMA.16816.F32 R16, R84.reuse, R16, RZ ;  /* 0x000000105410723c */ /* 0x040ff000000018ff */
[----:B------:R-:W-:Y:S01]  /*3800*/  HMMA.16816.F32 R20, R84, R88, RZ ;  /* 0x000000585414723c */ /* 0x000fe200000018ff */
[----:B------:R-:W2:Y:S05]  /*3810*/  LDSM.16.M88.2 R84, [R215+0x8080] ;  /* 0x00808000d754783b */ /* 0x000eaa0000000100 */
        /* <DEDUP_REMOVED lines=11> */
[C---:B-1----:R-:W-:Y:S03]  /*38d0*/  HMMA.16816.F32 R4, R104.reuse, R2, R4 ;  /* 0x000000026804723c */ /* 0x042fe60000001804 */
[----:B------:R-:W1:Y:S05]  /*38e0*/  LDSM.16.M88.2 R2, [R214+0x7880] ;  /* 0x00788000d602783b */ /* 0x000e6a0000000100 */
[C---:B--2---:R-:W-:Y:S01]  /*38f0*/  HMMA.16816.F32 R8, R104.reuse, R84, R8 ;  /* 0x000000546808723c */ /* 0x044fe20000001808 */
[----:B------:R-:W2:Y:S07]  /*3900*/  LDSM.16.M88.2 R84, [R214+0x8880] ;  /* 0x00888000d654783b */ /* 0x000eae0000000100 */
[C---:B---3--:R-:W-:Y:S01]  /*3910*/  HMMA.16816.F32 R12, R104.reuse, R86, R12 ;  /* 0x00000056680c723c */ /* 0x048fe2000000180c */
[----:B------:R-:W3:Y:S07]  /*3920*/  LDSM.16.M88.2 R86, [R214+0x9080] ;  /* 0x00908000d656783b */ /* 0x000eee0000000100 */
[C---:B----4-:R-:W-:Y:S01]  /*3930*/  HMMA.16816.F32 R16, R104.reuse, R88, R16 ;  /* 0x000000586810723c */ /* 0x050fe20000001810 */
[----:B------:R-:W4:Y:S07]  /*3940*/  LDSM.16.M88.2 R88, [R214+0x9880] ;  /* 0x00988000d658783b */ /* 0x000f2e0000000100 */
[----:B-----5:R-:W-:Y:S01]  /*3950*/  HMMA.16816.F32 R20, R104, R90, R20 ;  /* 0x0000005a6814723c */ /* 0x020fe20000001814 */
[----:B------:R-:W5:Y:S07]  /*3960*/  LDSM.16.M88.2 R90, [R212+0xa080] ;  /* 0x00a08000d45a783b */ /* 0x000f6e0000000100 */
        /* <DEDUP_REMOVED lines=8> */
[----:B----4-:R-:W-:Y:S01]  /*39f0*/  HMMA.16816.F32 R20, R92, R88, R20 ;  /* 0x000000585c14723c */ /* 0x010fe20000001814 */
[----:B------:R-:W4:Y:S05]  /*3a00*/  LDSM.16.M88.2 R88, [R212+0xc080] ;  /* 0x00c08000d458783b */ /* 0x000f2a0000000100 */
[----:B------:R-:W-:Y:S02]  /*3a10*/  LDSM.16.M88.4 R92, [R222+0x1d080] ;  /* 0x01d08000de5c783b */ /* 0x000fe40000000200 */
[C---:B-----5:R-:W-:Y:S03]  /*3a20*/  HMMA.16816.F32 R4, R100.reuse, R90, R4 ;  /* 0x0000005a6404723c */ /* 0x060fe60000001804 */
[----:B------:R-:W5:Y:S05]  /*3a30*/  LDSM.16.M88.2 R90, [R213+0xa080] ;  /* 0x00a08000d55a783b */ /* 0x000f6a0000000100 */
[C---:B-1----:R-:W-:Y:S01]  /*3a40*/  HMMA.16816.F32 R8, R100.reuse, R2, R8 ;  /* 0x000000026408723c */ /* 0x042fe20000001808 */
[----:B------:R-:W1:Y:S07]  /*3a50*/  LDSM.16.M88.2 R2, [R213+0xb080] ;  /* 0x00b08000d502783b */ /* 0x000e6e0000000100 */
[C---:B--2---:R-:W-:Y:S01]  /*3a60*/  HMMA.16816.F32 R12, R100.reuse, R84, R12 ;  /* 0x00000054640c723c */ /* 0x044fe2000000180c */
[----:B------:R-:W2:Y:S07]  /*3a70*/  LDSM.16.M88.2 R84, [R213+0xb880] ;  /* 0x00b88000d554783b */ /* 0x000eae0000000100 */
        /* <DEDUP_REMOVED lines=9> */
[C---:B-1----:R-:W-:Y:S01]  /*3b10*/  HMMA.16816.F32 R12, R92.reuse, R2, R12 ;  /* 0x000000025c0c723c */ /* 0x042fe2000000180c */
[----:B------:R-:W1:Y:S07]  /*3b20*/  LDSM.16.M88.2 R2, [R215+0xb080] ;  /* 0x00b08000d702783b */ /* 0x000e6e0000000100 */
[C---:B--2---:R-:W-:Y:S01]  /*3b30*/  HMMA.16816.F32 R16, R92.reuse, R84, R16 ;  /* 0x000000545c10723c */ /* 0x044fe20000001810 */
[----:B------:R-:W2:Y:S07]  /*3b40*/  LDSM.16.M88.2 R84, [R215+0xb880] ;  /* 0x00b88000d754783b */ /* 0x000eae0000000100 */
[----:B---3--:R-:W-:Y:S01]  /*3b50*/  HMMA.16816.F32 R20, R92, R86, R20 ;  /* 0x000000565c14723c */ /* 0x008fe20000001814 */
[----:B------:R-:W3:Y:S05]  /*3b60*/  LDSM.16.M88.2 R86, [R215+0xc080] ;  /* 0x00c08000d756783b */ /* 0x000eea0000000100 */
[----:B------:R-:W-:Y:S02]  /*3b70*/  LDSM.16.M88.4 R92, [R0+0x2000] ;  /* 0x00200000005c783b */ /* 0x000fe40000000200 */
[C---:B----4-:R-:W-:Y:S03]  /*3b80*/  HMMA.16816.F32 R4, R100.reuse, R88, R4 ;  /* 0x000000586404723c */ /* 0x050fe60000001804 */
[----:B------:R-:W4:Y:S05]  /*3b90*/  LDSM.16.M88.2 R88, [R214+0xa080] ;  /* 0x00a08000d658783b */ /* 0x000f2a0000000100 */
[C---:B-----5:R-:W-:Y:S01]  /*3ba0*/  HMMA.16816.F32 R8, R100.reuse, R90, R8 ;  /* 0x0000005a6408723c */ /* 0x060fe20000001808 */
[----:B------:R-:W5:Y:S07]  /*3bb0*/  LDSM.16.M88.2 R90, [R214+0xa880] ;  /* 0x00a88000d65a783b */ /* 0x000f6e0000000100 */
[C---:B-1----:R-:W-:Y:S01]  /*3bc0*/  HMMA.16816.F32 R12, R100.reuse, R2, R12 ;  /* 0x00000002640c723c */ /* 0x042fe2000000180c */
[----:B------:R-:W1:Y:S07]  /*3bd0*/  LDSM.16.M88.2 R2, [R214+0xb080] ;  /* 0x00b08000d602783b */ /* 0x000e6e0000000100 */
[C---:B--2---:R-:W-:Y:S01]  /*3be0*/  HMMA.16816.F32 R16, R100.reuse, R84, R16 ;  /* 0x000000546410723c */ /* 0x044fe20000001810 */
[----:B------:R-:W2:Y:S07]  /*3bf0*/  LDSM.16.M88.2 R84, [R214+0xb880] ;  /* 0x00b88000d654783b */ /* 0x000eae0000000100 */
        /* <DEDUP_REMOVED lines=10> */
[C---:B-1----:R-:W-:Y:S01]  /*3ca0*/  HMMA.16816.F32 R12, R92.reuse, R2, R12 ;  /* 0x000000025c0c723c */ /* 0x042fe2000000180c */
[----:B------:R-:W1:Y:S03]  /*3cb0*/  LDSM.16.M88.2 R2, [R212+0xd880] ;  /* 0x00d88000d402783b */ /* 0x000e660000000100 */
[----:B------:R-:W-:Y:S04]  /*3cc0*/  IADD3 R100, R100, -c[0x0][0x168], R101 ;  /* 0x80005a0064647a10 */ /* 0x000fe80007ffe065 */
[C---:B--2---:R-:W-:Y:S01]  /*3cd0*/  HMMA.16816.F32 R16, R92.reuse, R84, R16 ;  /* 0x000000545c10723c */ /* 0x044fe20000001810 */
[----:B------:R-:W2:Y:S03]  /*3ce0*/  LDSM.16.M88.2 R84, [R212+0xe080] ;  /* 0x00e08000d454783b */ /* 0x000ea60000000100 */
        /* <DEDUP_REMOVED lines=10> */
[C---:B-1----:R-:W-:Y:S01]  /*3d90*/  HMMA.16816.F32 R12, R96.reuse, R2, R12 ;  /* 0x00000002600c723c */ /* 0x042fe2000000180c */
[----:B------:R-:W1:Y:S07]  /*3da0*/  LDSM.16.M88.2 R2, [R213+0xd880] ;  /* 0x00d88000d502783b */ /* 0x000e6e0000000100 */
[C---:B--2---:R-:W-:Y:S07]  /*3db0*/  HMMA.16816.F32 R16, R96.reuse, R84, R16 ;  /* 0x000000546010723c */ /* 0x044fee0000001810 */
[----:B------:R-:W-:Y:S01]  /*3dc0*/  FSEL R84, R183, -INF , P5 ;  /* 0xff800000b7547808 */ /* 0x000fe20002800000 */
[----:B---3--:R-:W-:Y:S03]  /*3dd0*/  HMMA.16816.F32 R20, R96, R86, R20 ;  /* 0x000000566014723c */ /* 0x008fe60000001814 */
[----:B------:R-:W-:Y:S01]  /*3de0*/  ISETP.GT.AND P5, PT, R100, 0x1, PT ;  /* 0x000000016400780c */ /* 0x000fe20003fa4270 */
[--C-:B------:R-:W-:Y:S02]  /*3df0*/  FFMA.FTZ R102, R84, c[0x0][0x29c], -R108.reuse ;  /* 0x0000a70054667a23 */ /* 0x100fe4000001086c */
[----:B------:R-:W2:Y:S01]  /*3e00*/  LDSM.16.M88.2 R84, [R213+0xe080] ;  /* 0x00e08000d554783b */ /* 0x000ea20000000100 */
        /* <DEDUP_REMOVED lines=9> */
[C---:B-1----:R-:W-:Y:S01]  /*3ea0*/  HMMA.16816.F32 R12, R92.reuse, R2, R12 ;  /* 0x000000025c0c723c */ /* 0x042fe2000000180c */
[----:B------:R-:W-:Y:S03]  /*3eb0*/  LDSM.16.M88.2 R2, [R215+0xd080] ;  /* 0x00d08000d702783b */ /* 0x000fe60000000100 */
[----:B----4-:R-:W-:Y:S02]  /*3ec0*/  FSEL R96, R182, -INF , P5 ;  /* 0xff800000b6607808 */ /* 0x010fe40002800000 */
[----:B------:R-:W-:Y:S02]  /*3ed0*/  ISETP.GT.AND P5, PT, R100, 0x11, PT ;  /* 0x000000116400780c */ /* 0x000fe40003fa4270 */
[C---:B--2---:R-:W-:Y:S01]  /*3ee0*/  HMMA.16816.F32 R16, R92.reuse, R84, R16 ;  /* 0x000000545c10723c */ /* 0x044fe20000001810 */
        /* <DEDUP_REMOVED lines=299> */
[----:B------:R2:W1:Y:S05]  /*51a0*/  LDSM.16.MT88.4 R16, [R218] ;  /* 0x00000000da10783b */ /* 0x00046a0000004200 */
        /* <DEDUP_REMOVED lines=20> */
[----:B--234-:R-:W-:Y:S01]  /*52f0*/  SHF.R.S32.HI R0, RZ, 0x1f, R228 ;  /* 0x0000001fff007819 */ /* 0x01cfe200000114e4 */
[----:B------:R-:W2:Y:S01]  /*5300*/  LDL.64 R202, [R1] ;  /* 0x0000000001ca7983 */ /* 0x000ea20000100a00 */
[----:B------:R-:W-:Y:S01]  /*5310*/  P2R R10, PR, RZ, 0x4 ;  /* 0x00000004ff0a7803 */ /* 0x000fe20000000000 */
[----:B------:R-:W-:Y:S02]  /*5320*/  IMAD.WIDE.U32 R2, R228, c[0x0][0x208], RZ ;  /* 0x00008200e4027a25 */ /* 0x000fe400078e00ff */
[----:B------:R-:W3:Y:S02]  /*5330*/  LDL R200, [R1+0x10] ;  /* 0x0000100001c87983 */ /* 0x000ee40000100800 */
[----:B------:R-:W-:Y:S02]  /*5340*/  IMAD R0, R0, c[0x0][0x208], RZ ;  /* 0x0000820000007a24 */ /* 0x000fe400078e02ff */
[----:B------:R-:W-:Y:S02]  /*5350*/  IMAD.SHL.U32 R5, R2, 0x40, RZ ;  /* 0x0000004002057824 */ /* 0x000fe400078e00ff */
[C---:B------:R-:W-:Y:S02]  /*5360*/  IMAD R4, R228.reuse, c[0x0][0x20c], R0 ;  /* 0x00008300e4047a24 */ /* 0x040fe400078e0200 */
[----:B------:R-:W-:Y:S01]  /*5370*/  IMAD.SHL.U32 R0, R228, 0x40, RZ ;  /* 0x00000040e4007824 */ /* 0x000fe200078e00ff */
[----:B------:R-:W-:Y:S01]  /*5380*/  IADD3 R8, P5, P0, R246, UR7, R5 ;  /* 0x00000007f6087c10 */ /* 0x000fe2000f8be005 */
[----:B------:R-:W-:Y:S05]  /*5390*/  IMAD.IADD R4, R3, 0x1, R4 ;  /* 0x0000000103047824 */ /* 0x000fea00078e0204 */
[----:B------:R-:W-:Y:S04]  /*53a0*/  SHF.L.U64.HI R2, R2, 0x6, R4 ;  /* 0x0000000602027819 */ /* 0x000fe80000010204 */
[----:B------:R-:W-:Y:S02]  /*53b0*/  IADD3.X R9, R243, UR5, R2, P5, P0 ;  /* 0x00000005f3097c10 */ /* 0x000fe4000afe0402 */
[----:B------:R-:W-:Y:S05]  /*53c0*/  IADD3 R5, P5, R5, R246, RZ ;  /* 0x000000f605057210 */ /* 0x000fea0007fbe0ff */
[----:B------:R-:W-:Y:S01]  /*53d0*/  IMAD.X R2, R2, 0x1, R243, P5 ;  /* 0x0000000102027824 */ /* 0x000fe200028e06f3 */
[C---:B--2---:R-:W-:Y:S04]  /*53e0*/  IADD3 R3, P6, R0.reuse, R202, RZ ;  /* 0x000000ca00037210 */ /* 0x044fe80007fde0ff */
[----:B---3--:R-:W-:Y:S02]  /*53f0*/  LEA.HI.X.SX32 R4, R0, R200, 0x1, P6 ;  /* 0x000000c800047211 */ /* 0x008fe400030f0eff */
[----:B------:R-:W-:Y:S02]  /*5400*/  LOP3.LUT P6, RZ, R237, 0x1, RZ, 0xc0, !PT ;  /* 0x00000001edff7812 */ /* 0x000fe400078cc0ff */
[C---:B------:R-:W-:Y:S02]  /*5410*/  LEA R6, P0, R3.reuse, c[0x0][0x280], 0x2 ;  /* 0x0000a00003067a11 */ /* 0x040fe400078010ff */
[----:B------:R-:W-:Y:S02]  /*5420*/  IADD3 R0, -R240, c[0x0][0x168], -R0 ;  /* 0x00005a00f0007a10 */ /* 0x000fe40007ffe900 */
        /* <DEDUP_REMOVED lines=25> */
.L_x_1138:
[-C--:B-1234-:R-:W-:Y:S01]  /*55c0*/  HMMA.16816.F32 R4, R108, R16.reuse, RZ ;  /* 0x000000106c04723c */ /* 0x09efe200000018ff */
[----:B------:R-:W-:Y:S01]  /*55d0*/  LDSM.16.M88.4 R200, [R219+0x1000] ;  /* 0x00100000dbc8783b */ /* 0x000fe20000000200 */
[----:B------:R-:W-:Y:S02]  /*55e0*/  UIADD3 UR12, UR4, 0x1, URZ ;  /* 0x00000001040c7890 */ /* 0x000fe4000fffe03f */
[----:B------:R-:W-:Y:S01]  /*55f0*/  IMAD.WIDE.U32 R2, R236, c[0x0][0x238], R232 ;  /* 0x00008e00ec027a25 */ /* 0x000fe200078e00e8 */
[----:B------:R-:W1:Y:S01]  /*5600*/  LDSM.16.MT88.4 R204, [R218+0x1000] ;  /* 0x00100000dacc783b */ /* 0x000e620000004200 */
[----:B------:R-:W-:Y:S01]  /*5610*/  SHF.R.S32.HI R0, RZ, 0x1f, R236 ;  /* 0x0000001fff007819 */ /* 0x000fe200000114ec */
[----:B------:R-:W-:Y:S01]  /*5620*/  UISETP.GE.AND UP1, UPT, UR4, 0x1, UPT ;  /* 0x000000010400788c */ /* 0x000fe2000bf26270 */
[C---:B------:R-:W-:Y:S01]  /*5630*/  HMMA.16816.F32 R8, R172.reuse, R16, RZ ;  /* 0x00000010ac08723c */ /* 0x040fe200000018ff */
[----:B------:R-:W2:Y:S01]  /*5640*/  LDSM.16.M88.4 R208, [R219+0x1400] ;  /* 0x00140000dbd0783b */ /* 0x000ea20000000200 */
[----:B------:R-:W-:Y:S02]  /*5650*/  UIADD3 UR6, UR13, 0x1, URZ ;  /* 0x000000010d067890 */ /* 0x000fe4000fffe03f */
[----:B------:R-:W-:Y:S01]  /*5660*/  IMAD R0, R0, c[0x0][0x238], RZ ;  /* 0x00008e0000007a24 */ /* 0x000fe200078e02ff */
[----:B------:R-:W0:Y:S01]  /*5670*/  LDGDEPBAR ;  /* 0x00000000000079af */ /* 0x000e220000000000 */
[----:B------:R-:W-:Y:S02]  /*5680*/  UISETP.GE.AND UP0, UPT, UR13, 0x1, UPT ;  /* 0x000000010d00788c */ /* 0x000fe4000bf06270 */
[-C--:B------:R-:W-:Y:S01]  /*5690*/  HMMA.16816.F32 R12, R172, R18.reuse, RZ ;  /* 0x00000012ac0c723c */ /* 0x080fe200000018ff */
[----:B------:R-:W-:Y:S01]  /*56a0*/  IMAD R0, R236, c[0x0][0x23c], R0 ;  /* 0x00008f00ec007a24 */ /* 0x000fe200078e0200 */
[----:B------:R-:W-:Y:S03]  /*56b0*/  USEL UR13, UR6, URZ, !UP0 ;  /* 0x0000003f060d7287 */ /* 0x000fe6000c000000 */
        /* <DEDUP_REMOVED lines=30> */
[----:B------:R-:W-:Y:S03]  /*58a0*/  LDSM.16.MT88.4 R196, [R218+0x2000] ;  /* 0x00200000dac4783b */ /* 0x000fe60000004200 */
        /* <DEDUP_REMOVED lines=12> */
[-C--:B------:R-:W-:Y:S08]  /*5970*/  HMMA.16816.F32 R104, R208, R178.reuse, R104 ;  /* 0x000000b2d068723c */ /* 0x080ff00000001868 */
[----:B------:R-:W-:Y:S01]  /*5980*/  HMMA.16816.F32 R108, R200, R178, R108 ;  /* 0x000000b2c86c723c */ /* 0x000fe2000000186c */
[----:B------:R-:W2:Y:S04]  /*5990*/  LDSM.16.M88.4 R176, [R219+0x2000] ;  /* 0x00200000dbb0783b */ /* 0x000ea80000000200 */
[----:B------:R-:W3:Y:S03]  /*59a0*/  LDSM.16.M88.4 R200, [R219+0x2400] ;  /* 0x00240000dbc8783b */ /* 0x000ee60000000200 */
[-C--:B-----5:R-:W-:Y:S08]  /*59b0*/  HMMA.16816.F32 R4, R180, R184.reuse, R4 ;  /* 0x000000b8b404723c */ /* 0x0a0ff00000001804 */
[C---:B------:R-:W-:Y:S08]  /*59c0*/  HMMA.16816.F32 R8, R188.reuse, R184, R8 ;  /* 0x000000b8bc08723c */ /* 0x040ff00000001808 */
[-C--:B------:R-:W-:Y:S08]  /*59d0*/  HMMA.16816.F32 R12, R188, R186.reuse, R12 ;  /* 0x000000babc0c723c */ /* 0x080ff0000000180c */
[C---:B------:R-:W-:Y:S08]  /*59e0*/  HMMA.16816.F32 R16, R180.reuse, R186, R16 ;  /* 0x000000bab410723c */ /* 0x040ff00000001810 */
        /* <DEDUP_REMOVED lines=8> */
[----:B------:R-:W-:Y:S07]  /*5a70*/  HMMA.16816.F32 R108, R180, R194, R108 ;  /* 0x000000c2b46c723c */ /* 0x000fee000000186c */
[----:B------:R-:W-:Y:S01]  /*5a80*/  SHF.R.S32.HI R181, RZ, 0x1f, R0 ;  /* 0x0000001fffb57819 */ /* 0x000fe20000011400 */
[-C--:B--2---:R-:W-:Y:S05]  /*5a90*/  HMMA.16816.F32 R4, R176, R196.reuse, R4 ;  /* 0x000000c4b004723c */ /* 0x084fea0000001804 */
[----:B------:R-:W-:Y:S02]  /*5aa0*/  SHF.R.S32.HI R180, RZ, 0x1f, R235 ;  /* 0x0000001fffb47819 */ /* 0x000fe400000114eb */
[----:B------:R-:W-:Y:S01]  /*5ab0*/  IADD3 R0, P0, R0, R2, RZ ;  /* 0x0000000200007210 */ /* 0x000fe20007f1e0ff */
[C---:B---3--:R-:W-:Y:S04]  /*5ac0*/  HMMA.16816.F32 R8, R200.reuse, R196, R8 ;  /* 0x000000c4c808723c */ /* 0x048fe80000001808 */
[----:B------:R-:W-:Y:S04]  /*5ad0*/  IMAD R180, R180, c[0x0][0x240], RZ ;  /* 0x00009000b4b47a24 */ /* 0x000fe800078e02ff */
[-C--:B------:R-:W-:Y:S04]  /*5ae0*/  HMMA.16816.F32 R12, R200, R198.reuse, R12 ;  /* 0x000000c6c80c723c */ /* 0x080fe8000000180c */
[----:B------:R-:W-:Y:S04]  /*5af0*/  IMAD R180, R235, c[0x0][0x244], R180 ;  /* 0x00009100ebb47a24 */ /* 0x000fe800078e02b4 */
[C---:B------:R-:W-:Y:S04]  /*5b00*/  HMMA.16816.F32 R16, R176.reuse, R198, R16 ;  /* 0x000000c6b010723c */ /* 0x040fe80000001810 */
[----:B------:R-:W-:Y:S02]  /*5b10*/  IADD3.X R2, R181, R3, R180, P0, !PT ;  /* 0x00000003b5027210 */ /* 0x000fe400007fe4b4 */
[C---:B------:R-:W-:Y:S02]  /*5b20*/  LEA R180, P0, R0.reuse, c[0x0][0x220], 0x2 ;  /* 0x0000880000b47a11 */ /* 0x040fe400078010ff */
[-C--:B------:R-:W-:Y:S04]  /*5b30*/  HMMA.16816.F32 R20, R176, R204.reuse, R20 ;  /* 0x000000ccb014723c */ /* 0x080fe80000001814 */
[----:B------:R-:W-:Y:S01]  /*5b40*/  LEA.HI.X R181, R0, c[0x0][0x224], R2, 0x2, P0 ;  /* 0x0000890000b57a11 */ /* 0x000fe200000f1402 */
[----:B------:R-:W-:Y:S01]  /*5b50*/  IMAD.U32 R0, RZ, RZ, UR4 ;  /* 0x00000004ff007e24 */ /* 0x000fe2000f8e00ff */
[----:B------:R-:W-:Y:S01]  /*5b60*/  LDSM.16.MT88.2 R2, [R216+0x23c80] ;  /* 0x023c8000d802783b */ /* 0x000fe20000004100 */
[----:B------:R-:W-:Y:S01]  /*5b70*/  ISETP.GE.AND P0, PT, R228, R250, PT ;  /* 0x000000fae400720c */ /* 0x000fe20003f06270 */
[C---:B------:R-:W-:Y:S01]  /*5b80*/  HMMA.16816.F32 R84, R200.reuse, R204, R84 ;  /* 0x000000ccc854723c */ /* 0x040fe20000001854 */
[----:B------:R-:W-:Y:S01]  /*5b90*/  USEL UR4, UR12, URZ, !UP1 ;  /* 0x0000003f0c047287 */ /* 0x000fe2000c800000 */
[----:B------:R-:W-:Y:S02]  /*5ba0*/  RED.E.ADD.F32.FTZ.RN.STRONG.GPU [R180.64], R4 ;  /* 0x00000004b400798e */ /* 0x000fe4000c10e788 */
[----:B------:R-:W-:Y:S02]  /*5bb0*/  IMAD R0, R0, 0x3000, R223 ;  /* 0x0000300000007824 */ /* 0x000fe400078e02df */
[----:B------:R-:W-:Y:S02]  /*5bc0*/  RED.E.ADD.F32.FTZ.RN.STRONG.GPU [R180.64+0x400], R5 ;  /* 0x00040005b400798e */ /* 0x000fe4000c10e788 */
[-C--:B------:R-:W-:Y:S02]  /*5bd0*/  HMMA.16816.F32 R88, R200, R206.reuse, R88 ;  /* 0x000000cec858723c */ /* 0x080fe40000001858 */
[----:B------:R-:W-:Y:S02]  /*5be0*/  RED.E.ADD.F32.FTZ.RN.STRONG.GPU [R180.64+0x800], R6 ;  /* 0x00080006b400798e */ /* 0x000fe4000c10e788 */
[----:B------:R-:W-:Y:S02]  /*5bf0*/  SHF.L.U32 R0, R0, 0x1, RZ ;  /* 0x0000000100007819 */ /* 0x000fe400000006ff */
[----:B------:R-:W-:Y:S02]  /*5c00*/  RED.E.ADD.F32.FTZ.RN.STRONG.GPU [R180.64+0xc00], R7 ;  /* 0x000c0007b400798e */ /* 0x000fe4000c10e788 */
[C---:B------:R-:W-:Y:S02]  /*5c10*/  HMMA.16816.F32 R92, R176.reuse, R206, R92 ;  /* 0x000000ceb05c723c */ /* 0x040fe4000000185c */
[----:B------:R-:W-:Y:S04]  /*5c20*/  RED.E.ADD.F32.FTZ.RN.STRONG.GPU [R180.64+0x1000], R8 ;  /* 0x00100008b400798e */ /* 0x000fe8000c10e788 */
[----:B------:R-:W-:Y:S02]  /*5c30*/  RED.E.ADD.F32.FTZ.RN.STRONG.GPU [R180.64+0x1400], R9 ;  /* 0x00140009b400798e */ /* 0x000fe4000c10e788 */
[-C--:B-1----:R-:W-:Y:S02]  /*5c40*/  HMMA.16816.F32 R96, R176, R172.reuse, R96 ;  /* 0x000000acb060723c */ /* 0x082fe40000001860 */
[----:B------:R-:W-:Y:S04]  /*5c50*/  RED.E.ADD.F32.FTZ.RN.STRONG.GPU [R180.64+0x1800], R10 ;  /* 0x0018000ab400798e */ /* 0x000fe8000c10e788 */
[----:B------:R-:W-:Y:S02]  /*5c60*/  RED.E.ADD.F32.FTZ.RN.STRONG.GPU [R180.64+0x1c00], R11 ;  /* 0x001c000bb400798e */ /* 0x000fe4000c10e788 */
[C---:B------:R-:W-:Y:S02]  /*5c70*/  HMMA.16816.F32 R100, R200.reuse, R172, R100 ;  /* 0x000000acc864723c */ /* 0x040fe40000001864 */
[----:B------:R-:W-:Y:S04]  /*5c80*/  RED.E.ADD.F32.FTZ.RN.STRONG.GPU [R180.64+0x2000], R16 ;  /* 0x00200010b400798e */ /* 0x000fe8000c10e788 */
[----:B------:R-:W-:Y:S02]  /*5c90*/  RED.E.ADD.F32.FTZ.RN.STRONG.GPU [R180.64+0x2400], R17 ;  /* 0x00240011b400798e */ /* 0x000fe4000c10e788 */
[-C--:B------:R-:W-:Y:S02]  /*5ca0*/  HMMA.16816.F32 R104, R200, R174.reuse, R104 ;  /* 0x000000aec868723c */ /* 0x080fe40000001868 */
[----:B------:R-:W-:Y:S04]  /*5cb0*/  RED.E.ADD.F32.FTZ.RN.STRONG.GPU [R180.64+0x2800], R18 ;  /* 0x00280012b400798e */ /* 0x000fe8000c10e788 */
[----:B------:R-:W1:Y:S02]  /*5cc0*/  LDSM.16.MT88.4 R4, [R0+0xf080] ;  /* 0x00f080000004783b */ /* 0x000e640000004200 */
[----:B------:R-:W-:Y:S02]  /*5cd0*/  HMMA.16816.F32 R108, R176, R174, R108 ;  /* 0x000000aeb06c723c */ /* 0x000fe4000000186c */
[----:B------:R-:W-:Y:S04]  /*5ce0*/  RED.E.ADD.F32.FTZ.RN.STRONG.GPU [R180.64+0x2c00], R19 ;  /* 0x002c0013b400798e */ /* 0x000fe8000c10e788 */
[----:B------:R-:W-:Y:S01]  /*5cf0*/  RED.E.ADD.F32.FTZ.RN.STRONG.GPU [R180.64+0x3000], R12 ;  /* 0x0030000cb400798e */ /* 0x000fe2000c10e788 */
[----:B------:R-:W-:Y:S03]  /*5d00*/  MOV R177, R228 ;  /* 0x000000e400b17202 */ /* 0x000fe60000000f00 */
[----:B------:R-:W2:Y:S04]  /*5d10*/  LDSM.16.MT88.4 R8, [R0+0x11080] ;  /* 0x011080000008783b */ /* 0x000ea80000004200 */
[----:B------:R-:W-:Y:S04]  /*5d20*/  RED.E.ADD.F32.FTZ.RN.STRONG.GPU [R180.64+0x3400], R13 ;  /* 0x0034000db400798e */ /* 0x000fe8000c10e788 */
[----:B------:R-:W-:Y:S04]  /*5d30*/  RED.E.ADD.F32.FTZ.RN.STRONG.GPU [R180.64+0x3800], R14 ;  /* 0x0038000eb400798e */ /* 0x000fe8000c10e788 */
        /* <DEDUP_REMOVED lines=184> */
.L_x_1136:
        /* <DEDUP_REMOVED lines=752> */
[----:B-----5:R-:W-:-:S04]  /*97c0*/  IMAD R0, R51, c[0x0][0x338], RZ ;  /* 0x0000ce0033007a24 */ /* 0x020fc800078e02ff */
        /* <DEDUP_REMOVED lines=8> */
[----:B-1234-:R-:W-:Y:S01]  /*9850*/  IMAD R0, R3, c[0x0][0x330], RZ ;  /* 0x0000cc0003007a24 */ /* 0x01efe200078e02ff */
        /* <DEDUP_REMOVED lines=12> */
.L_x_1142:
[----:B-1234-:R-:W-:Y:S05]  /*9920*/  BSYNC B0 ;  /* 0x0000000000007941 */ /* 0x01efea0003800000 */
.L_x_1141:
        /* <DEDUP_REMOVED lines=20> */
.L_x_1144:
[----:B------:R-:W-:Y:S05]  /*9a70*/  BSYNC B0 ;  /* 0x0000000000007941 */ /* 0x000fea0003800000 */
.L_x_1143:
        /* <DEDUP_REMOVED lines=19> */
.L_x_1146:
[----:B------:R-:W-:Y:S05]  /*9bb0*/  BSYNC B0 ;  /* 0x0000000000007941 */ /* 0x000fea0003800000 */
.L_x_1145:
        /* <DEDUP_REMOVED lines=23> */
.L_x_1148:
[----:B------:R-:W-:Y:S05]  /*9d30*/  BSYNC B0 ;  /* 0x0000000000007941 */ /* 0x000fea0003800000 */
.L_x_1147:
        /* <DEDUP_REMOVED lines=18> */
.L_x_1150:
[----:B------:R-:W-:Y:S05]  /*9e60*/  BSYNC B0 ;  /* 0x0000000000007941 */ /* 0x000fea0003800000 */
.L_x_1149:
        /* <DEDUP_REMOVED lines=19> */
.L_x_1140:
        /* <DEDUP_REMOVED lines=39> */
.L_x_1152:
[----:B------:R-:W-:Y:S05]  /*a210*/  BSYNC B0 ;  /* 0x0000000000007941 */ /* 0x000fea0003800000 */
.L_x_1151:
        /* <DEDUP_REMOVED lines=20> */
.L_x_1154:
[----:B------:R-:W-:Y:S05]  /*a360*/  BSYNC B0 ;  /* 0x0000000000007941 */ /* 0x000fea0003800000 */
.L_x_1153:
        /* <DEDUP_REMOVED lines=19> */
.L_x_1156:
[----:B------:R-:W-:Y:S05]  /*a4a0*/  BSYNC B0 ;  /* 0x0000000000007941 */ /* 0x000fea0003800000 */
.L_x_1155:
        /* <DEDUP_REMOVED lines=23> */
.L_x_1158:
[----:B------:R-:W-:Y:S05]  /*a620*/  BSYNC B0 ;  /* 0x0000000000007941 */ /* 0x000fea0003800000 */
.L_x_1157:
        /* <DEDUP_REMOVED lines=18> */
.L_x_1160:
[----:B------:R-:W-:Y:S05]  /*a750*/  BSYNC B0 ;  /* 0x0000000000007941 */ /* 0x000fea0003800000 */
.L_x_1159:
        /* <DEDUP_REMOVED lines=19> */
.L_x_1161:
        /* <DEDUP_REMOVED lines=15> */
.L_x_1422:


//--------------------- .text._ZN7cutlass13device_kernelIN5flash19enable_sm80_to_sm89INS1_16FlashAttnBwdSm80INS1_25CollectiveMainloopBwdSm80ILi2ELi1EN4cute5tupleIJNS5_1CILi64EEENS7_ILi80EEENS7_ILi192EEEEEENS_6half_tEfNS_4arch4Sm80ELb1ELb0ELb1ELb0ELb0ELb0ELb1ELb0ELi2ELi4ELi2ELi2ELb0EEENS1_24CollectiveEpilogueBwdGQAISB_fSE_Li256ELb0ELb0EEENS1_25SingleTileBwdLPTSchedulerILb0ELi80ELb0EEEEEEEEEvNT_6ParamsE --------------------------
	.section	.text._ZN7cutlass13device_kernelIN5flash19enable_sm80_to_sm89INS1_16FlashAttnBwdSm80INS1_25CollectiveMainloopBwdSm80ILi2ELi1EN4cute5tupleIJNS5_1CILi64EEENS7_ILi80EEENS7_ILi192EEEEEENS_6half_tEfNS_4arch4Sm80ELb1ELb0ELb1ELb0ELb0ELb0ELb1ELb0ELi2ELi4ELi2ELi2ELb0EEENS1_24CollectiveEpilogueBwdGQAISB_fSE_Li256ELb0ELb0EEENS1_25SingleTileBwdLPTSchedulerILb0ELi80ELb0EEEEEEEEEvNT_6ParamsE,"ax",@progbits
	.sectioninfo	@"SHI_REGISTERS=255"
	.align	128
.text._ZN7cutlass13device_kernelIN5flash19enable_sm80_to_sm89INS1_16FlashAttnBwdSm80INS1_25CollectiveMainloopBwdSm80ILi2ELi1EN4cute5tupleIJNS5_1CILi64EEENS7_ILi80EEENS7_ILi192EEEEEENS_6half_tEfNS_4arch4Sm80ELb1ELb0ELb1ELb0ELb0ELb0ELb1ELb0ELi2ELi4ELi2ELi2ELb0EEENS1_24CollectiveEpilogueBwdGQAISB_fSE_Li256ELb0ELb0EEENS1_25SingleTileBwdLPTSchedulerILb0ELi80ELb0EEEEEEEEEvNT_6ParamsE:
        .type           _ZN7cutlass13device_kernelIN5flash19enable_sm80_to_sm89INS1_16FlashAttnBwdSm80INS1_25CollectiveMainloopBwdSm80ILi2ELi1EN4cute5tupleIJNS5_1CILi64EEENS7_ILi80EEENS7_ILi192EEEEEENS_6half_tEfNS_4arch4Sm80ELb1ELb0ELb1ELb0ELb0ELb0ELb1ELb0ELi2ELi4ELi2ELi2ELb0EEENS1_24CollectiveEpilogueBwdGQAISB_fSE_Li256ELb0ELb0EEENS1_25SingleTileBwdLPTSchedulerILb0ELi80ELb0EEEEEEEEEvNT_6ParamsE,@function
        .size           _ZN7cutlass13device_kernelIN5flash19enable_sm80_to_sm89INS1_16FlashAttnBwdSm80INS1_25CollectiveMainloopBwdSm80ILi2ELi1EN4cute5tupleIJNS5_1CILi64EEENS7_ILi80EEENS7_ILi192EEEEEENS_6half_tEfNS_4arch4Sm80ELb1ELb0ELb1ELb0ELb0ELb0ELb1ELb0ELi2ELi4ELi2ELi2ELb0EEENS1_24CollectiveEpilogueBwdGQAISB_fSE_Li256ELb0ELb0EEENS1_25SingleTileBwdLPTSchedulerILb0ELi80ELb0EEEEEEEEEvNT_6ParamsE,(.L_x_1423 - _ZN7cutlass13device_kernelIN5flash19enable_sm80_to_sm89INS1_16FlashAttnBwdSm80INS1_25CollectiveMainloopBwdSm80ILi2ELi1EN4cute5tupleIJNS5_1CILi64EEENS7_ILi80EEENS7_ILi192EEEEEENS_6half_tEfNS_4arch4Sm80ELb1ELb0ELb1ELb0ELb0ELb0ELb1ELb0ELi2ELi4ELi2ELi2ELb0EEENS1_24CollectiveEpilogueBwdGQAISB_fSE_Li256ELb0ELb0EEENS1_25SingleTileBwdLPTSchedulerILb0ELi80ELb0EEEEEEEEEvNT_6ParamsE)
        .other          _ZN7cutlass13device_kernelIN5flash19enable_sm80_to_sm89INS1_16FlashAttnBwdSm80INS1_25CollectiveMainloopBwdSm80ILi2ELi1EN4cute5tupleIJNS5_1CILi64EEENS7_ILi80EEENS7_ILi192EEEEEENS_6half_tEfNS_4arch4Sm80ELb1ELb0ELb1ELb0ELb0ELb0ELb1ELb0ELi2ELi4ELi2ELi2ELb0EEENS1_24CollectiveEpilogueBwdGQAISB_fSE_Li256ELb0ELb0EEENS1_25SingleTileBwdLPTSchedulerILb0ELi80ELb0EEEEEEEEEvNT_6ParamsE,@"STO_CUDA_ENTRY STV_DEFAULT"
_ZN7cutlass13device_kernelIN5flash19enable_sm80_to_sm89INS1_16FlashAttnBwdSm80INS1_25CollectiveMainloopBwdSm80ILi2ELi1EN4cute5tupleIJNS5_1CILi64EEENS7_ILi80EEENS7_ILi192EEEEEENS_6half_tEfNS_4arch4Sm80ELb1ELb0ELb1ELb0ELb0ELb0ELb1ELb0ELi2ELi4ELi2ELi2ELb0EEENS1_24CollectiveEpilogueBwdGQAISB_fSE_Li256ELb0ELb0EEENS1_25SingleTileBwdLPTSchedulerILb0ELi80ELb0EEEEEEEEEvNT_6ParamsE:
[----:B------:R-:W-:Y:S02]  /*0000*/  MOV R1, c[0x0][0x28] ;  /* 0x00000a0000017a02 */ /* 0x000fe40000000f00 */
[----:B------:R-:W1:Y:S01]  /*0010*/  S2R R230, SR_TID.X ;  /* 0x0000000000e67919 */ /* 0x000e620000002100 */
[----:B------:R-:W2:Y:S01]  /*0020*/  S2UR UR4, SR_CTAID.X ;  /* 0x00000000000479c3 */ /* 0x000ea20000002500 */
        /* <DEDUP_REMOVED lines=24> */
.L_x_1163:
[----:B------:R-:W-:Y:S02]  /*01b0*/  ULDC UR7, c[0x0][0x3b4] ;  /* 0x0000ed0000077ab9 */ /* 0x000fe40000000800 */
[----:B------:R-:W-:Y:S02]  /*01c0*/  UISETP.NE.AND UP0, UPT, UR7, 0x1, UPT ;  /* 0x000000010700788c */ /* 0x000fe4000bf05270 */
[----:B------:R-:W-:Y:S02]  /*01d0*/  ULDC.64 UR4, c[0x0][0x3b8] ;  /* 0x0000ee0000047ab9 */ /* 0x000fe40000000a00 */
[----:B------:R-:W-:Y:S02]  /*01e0*/  UIMAD.WIDE.U32 UR10, UR6, UR4, URZ ;  /* 0x00000004060a72a5 */ /* 0x000fe4000f8e003f */
[----:B------:R-:W-:-:S05]  /*01f0*/  UMOV UR21, UR6 ;  /* 0x0000000600157c82 */ /* 0x000fca0008000000 */
[----:B------:R-:W-:-:S04]  /*0200*/  @UP0 USHF.R.U32.HI UR21, URZ, UR5, UR11 ;  /* 0x000000053f150299 */ /* 0x000fc8000801160b */
[----:B------:R-:W-:-:S04]  /*0210*/  UIMAD UR7, UR21, UR7, URZ ;  /* 0x00000007150772a4 */ /* 0x000fc8000f8e023f */
.L_x_1164:
        /* <DEDUP_REMOVED lines=11> */
.L_x_1162:
        /* <DEDUP_REMOVED lines=20> */
.L_x_1166:
[----:B------:R-:W-:Y:S02]  /*0410*/  ULDC UR7, c[0x0][0x3b4] ;  /* 0x0000ed0000077ab9 */ /* 0x000fe40000000800 */
[----:B------:R-:W-:Y:S02]  /*0420*/  UISETP.NE.AND UP0, UPT, UR7, 0x1, UPT ;  /* 0x000000010700788c */ /* 0x000fe4000bf05270 */
[----:B------:R-:W-:Y:S02]  /*0430*/  ULDC.64 UR4, c[0x0][0x3b8] ;  /* 0x0000ee0000047ab9 */ /* 0x000fe40000000a00 */
[----:B------:R-:W-:Y:S02]  /*0440*/  UIMAD.WIDE.U32 UR10, UR6, UR4, URZ ;  /* 0x00000004060a72a5 */ /* 0x000fe4000f8e003f */
[----:B------:R-:W-:-:S05]  /*0450*/  UMOV UR21, UR6 ;  /* 0x0000000600157c82 */ /* 0x000fca0008000000 */
[----:B------:R-:W-:-:S04]  /*0460*/  @UP0 USHF.R.U32.HI UR21, URZ, UR5, UR11 ;  /* 0x000000053f150299 */ /* 0x000fc8000801160b */
[----:B------:R-:W-:-:S04]  /*0470*/  UIMAD UR7, UR21, UR7, URZ ;  /* 0x00000007150772a4 */ /* 0x000fc8000f8e023f */
.L_x_1167:
        /* <DEDUP_REMOVED lines=10> */
.L_x_1165:
[----:B------:R-:W-:-:S13]  /*0520*/  ISETP.LE.AND P0, PT, RZ, UR20, PT ;  /* 0x00000014ff007c0c */ /* 0x000fda000bf03270 */
[----:B------:R-:W-:Y:S05]  /*0530*/  @!P0 EXIT ;  /* 0x000000000000894d */ /* 0x000fea0003800000 */
[----:B------:R-:W-:Y:S01]  /*0540*/  ULDC UR6, c[0x0][0x168] ;  /* 0x00005a0000067ab9 */ /* 0x000fe20000000800 */
[----:B------:R-:W-:Y:S01]  /*0550*/  PLOP3.LUT P1, PT, PT, PT, PT, 0x80, 0x0 ;  /* 0x000000000000781c */ /* 0x000fe20003f2f070 */
[----:B------:R-:W-:Y:S01]  /*0560*/  UIMAD UR7, UR21, 0x50, UR6 ;  /* 0x00000050150778a4 */ /* 0x000fe2000f8e0206 */
        /* <DEDUP_REMOVED lines=77> */
[----:B------:R-:W-:Y:S01]  /*0a40*/  ULDC.64 UR4, c[0x0][0x248] ;  /* 0x0000920000047ab9 */ /* 0x000fe20000000a00 */
[----:B------:R-:W-:Y:S01]  /*0a50*/  SHF.R.S32.HI R21, RZ, 0x1f, R230 ;  /* 0x0000001fff157819 */ /* 0x000fe200000114e6 */
[----:B------:R-:W-:Y:S01]  /*0a60*/  UISETP.NE.AND UP0, UPT, UR4, 0x1, UPT ;  /* 0x000000010400788c */ /* 0x000fe2000bf05270 */
[----:B------:R-:W-:Y:S01]  /*0a70*/  IMAD.U32 R12, RZ, RZ, UR21 ;  /* 0x00000015ff0c7e24 */ /* 0x000fe2000f8e00ff */
[----:B------:R-:W-:Y:S01]  /*0a80*/  UIMAD.WIDE.U32 UR8, UR19, UR5, URZ ;  /* 0x00000005130872a5 */ /* 0x000fe2000f8e003f */
[----:B------:R-:W-:Y:S01]  /*0a90*/  LEA.HI R23, R21, R230, RZ, 0x3 ;  /* 0x000000e615177211 */ /* 0x000fe200078f18ff */
[----:B------:R-:W-:Y:S01]  /*0aa0*/  ULDC UR4, c[0x0][0x250] ;  /* 0x0000940000047ab9 */ /* 0x000fe20000000800 */
[----:B------:R-:W-:Y:S01]  /*0ab0*/  IMAD.U32 R4, RZ, RZ, UR20 ;  /* 0x00000014ff047e24 */ /* 0x000fe2000f8e00ff */
[----:B------:R-:W-:Y:S01]  /*0ac0*/  UMOV UR7, UR19 ;  /* 0x0000001300077c82 */ /* 0x000fe20008000000 */
[----:B------:R-:W-:Y:S01]  /*0ad0*/  LOP3.LUT R0, R23, 0xfffffff8, RZ, 0xc0, !PT ;  /* 0xfffffff817007812 */ /* 0x000fe200078ec0ff */
[----:B------:R-:W-:Y:S01]  /*0ae0*/  USHF.R.S32.HI UR12, URZ, 0x1f, UR20 ;  /* 0x0000001f3f0c7899 */ /* 0x000fe20008011414 */
[----:B------:R-:W-:Y:S01]  /*0af0*/  SHF.R.S32.HI R232, RZ, 0x3, R23 ;  /* 0x00000003ffe87819 */ /* 0x000fe20000011417 */
[----:B------:R-:W-:Y:S01]  /*0b00*/  IMAD.U32 R8, RZ, RZ, UR21 ;  /* 0x00000015ff087e24 */ /* 0x000fe2000f8e00ff */
[----:B------:R-:W-:Y:S01]  /*0b10*/  @UP0 UMOV UR5, UR9 ;  /* 0x0000000900050c82 */ /* 0x000fe20008000000 */
[----:B------:R-:W-:Y:S01]  /*0b20*/  IMAD.IADD R18, R230, 0x1, -R0 ;  /* 0x00000001e6127824 */ /* 0x000fe200078e0a00 */
[----:B------:R-:W-:Y:S01]  /*0b30*/  @UP0 USHF.R.U32.HI UR7, URZ, UR4, UR5 ;  /* 0x000000043f070299 */ /* 0x000fe20008011605 */
[----:B------:R-:W-:Y:S01]  /*0b40*/  IADD3 R0, -R232, c[0x0][0x198], RZ ;  /* 0x00006600e8007a10 */ /* 0x000fe20007ffe1ff */
[----:B------:R-:W-:Y:S01]  /*0b50*/  IMAD.U32 R16, RZ, RZ, UR20 ;  /* 0x00000014ff107e24 */ /* 0x000fe2000f8e00ff */
[----:B------:R-:W-:Y:S01]  /*0b60*/  ULDC.64 UR4, c[0x0][0x1e0] ;  /* 0x0000780000047ab9 */ /* 0x000fe20000000a00 */
[----:B------:R-:W-:Y:S01]  /*0b70*/  IMAD.SHL.U32 R10, R18, 0x8, RZ ;  /* 0x00000008120a7824 */ /* 0x000fe200078e00ff */
[----:B------:R-:W-:Y:S01]  /*0b80*/  USHF.R.S32.HI UR6, URZ, 0x1f, UR7 ;  /* 0x0000001f3f067899 */ /* 0x000fe20008011407 */
[----:B------:R-:W-:Y:S01]  /*0b90*/  IMAD.U32 R6, RZ, RZ, UR7 ;  /* 0x00000007ff067e24 */ /* 0x000fe2000f8e00ff */
[----:B------:R-:W-:Y:S01]  /*0ba0*/  SHF.R.S32.HI R233, RZ, 0x1f, R232 ;  /* 0x0000001fffe97819 */ /* 0x000fe200000114e8 */
[----:B------:R-:W-:Y:S01]  /*0bb0*/  IMAD R12, R12, -0x50, R0 ;  /* 0xffffffb00c0c7824 */ /* 0x000fe200078e0200 */
[----:B------:R-:W-:Y:S01]  /*0bc0*/  UIMAD UR4, UR6, UR4, URZ ;  /* 0x00000004060472a4 */ /* 0x000fe2000f8e023f */
[----:B------:R-:W-:Y:S01]  /*0bd0*/  SHF.R.S32.HI R11, RZ, 0x1f, R10 ;  /* 0x0000001fff0b7819 */ /* 0x000fe2000001140a */
[----:B------:R-:W-:Y:S01]  /*0be0*/  IMAD.SHL.U32 R0, R232, 0x40, RZ ;  /* 0x00000040e8007824 */ /* 0x000fe200078e00ff */
[----:B------:R-:W-:Y:S01]  /*0bf0*/  IADD3 R19, R10, 0x40, RZ ;  /* 0x000000400a137810 */ /* 0x000fe20007ffe0ff */
[----:B------:R-:W-:Y:S01]  /*0c00*/  UIMAD UR4, UR7, UR5, UR4 ;  /* 0x00000005070472a4 */ /* 0x000fe2000f8e0204 */
[----:B------:R-:W-:Y:S01]  /*0c10*/  IMAD.WIDE R8, R8, 0x50, R232 ;  /* 0x0000005008087825 */ /* 0x000fe200078e02e8 */
[----:B------:R-:W-:Y:S01]  /*0c20*/  ISETP.GE.AND P5, PT, R10, c[0x0][0x1cc], PT ;  /* 0x000073000a007a0c */ /* 0x000fe20003fa6270 */
[----:B------:R-:W-:Y:S01]  /*0c30*/  USHF.R.S32.HI UR13, URZ, 0x1f, UR19 ;  /* 0x0000001f3f0d7899 */ /* 0x000fe20008011413 */
[----:B------:R-:W-:Y:S01]  /*0c40*/  LOP3.LUT R0, R0, 0x1c0, RZ, 0xc0, !PT ;  /* 0x000001c000007812 */ /* 0x000fe200078ec0ff */
[--C-:B------:R-:W-:Y:S01]  /*0c50*/  IMAD.WIDE.U32 R2, R6, c[0x0][0x1e0], R10.reuse ;  /* 0x0000780006027a25 */ /* 0x100fe200078e000a */
[----:B------:R-:W-:Y:S01]  /*0c60*/  ISETP.GE.AND P2, PT, R19, c[0x0][0x1cc], PT ;  /* 0x0000730013007a0c */ /* 0x000fe20003f46270 */
[----:B------:R-:W-:Y:S01]  /*0c70*/  CS2R R170, SRZ ;  /* 0x0000000000aa7805 */ /* 0x000fe2000001ff00 */
[----:B------:R-:W-:Y:S01]  /*0c80*/  ISETP.LT.OR P4, PT, R12, 0x1, P5 ;  /* 0x000000010c00780c */ /* 0x000fe20002f81670 */
[----:B------:R-:W-:Y:S01]  /*0c90*/  IMAD.WIDE.U32 R6, R6, c[0x0][0x1b0], R10 ;  /* 0x00006c0006067a25 */ /* 0x000fe200078e000a */
[----:B------:R-:W-:Y:S01]  /*0ca0*/  IADD3 R3, R3, UR4, RZ ;  /* 0x0000000403037c10 */ /* 0x000fe2000fffe0ff */
[----:B------:R-:W-:Y:S01]  /*0cb0*/  ULDC.64 UR4, c[0x0][0x1e8] ;  /* 0x00007a0000047ab9 */ /* 0x000fe20000000a00 */
[----:B------:R-:W-:Y:S01]  /*0cc0*/  IADD3 R22, R10, 0x80, RZ ;  /* 0x000000800a167810 */ /* 0x000fe20007ffe0ff */
[----:B------:R-:W-:Y:S01]  /*0cd0*/  UIMAD UR4, UR12, UR4, URZ ;  /* 0x000000040c0472a4 */ /* 0x000fe2000f8e023f */
[----:B------:R-:W-:Y:S01]  /*0ce0*/  IMAD.MOV.U32 R24, RZ, RZ, c[0x0][0x1d8] ;  /* 0x00007600ff187624 */ /* 0x000fe200078e00ff */
[----:B------:R-:W-:Y:S01]  /*0cf0*/  ISETP.LT.OR P3, PT, R12, 0x1, P2 ;  /* 0x000000010c00780c */ /* 0x000fe20001761670 */
[----:B------:R-:W-:Y:S01]  /*0d00*/  IMAD.WIDE.U32 R2, R4, c[0x0][0x1e8], R2 ;  /* 0x00007a0004027a25 */ /* 0x000fe200078e0002 */
[----:B------:R-:W-:Y:S01]  /*0d10*/  UIMAD UR8, UR20, UR5, UR4 ;  /* 0x00000005140872a4 */ /* 0x000fe2000f8e0204 */
[----:B------:R-:W-:Y:S01]  /*0d20*/  LOP3.LUT R4, R0, 0x38, R10, 0xf8, !PT ;  /* 0x0000003800047812 */ /* 0x000fe200078ef80a */
[----:B------:R-:W-:Y:S01]  /*0d30*/  CS2R R168, SRZ ;  /* 0x0000000000a87805 */ /* 0x000fe2000001ff00 */
[----:B------:R-:W-:Y:S01]  /*0d40*/  ULDC.64 UR4, c[0x0][0x1b0] ;  /* 0x00006c0000047ab9 */ /* 0x000fe20000000a00 */
[----:B------:R-:W-:Y:S01]  /*0d50*/  SHF.R.U32.HI R0, RZ, 0x3, R0 ;  /* 0x00000003ff007819 */ /* 0x000fe20000011600 */
[----:B------:R-:W-:Y:S01]  /*0d60*/  UIMAD UR4, UR6, UR4, URZ ;  /* 0x00000004060472a4 */ /* 0x000fe2000f8e023f */
[----:B------:R-:W-:Y:S01]  /*0d70*/  IADD3 R5, R3, UR8, RZ ;  /* 0x0000000803057c10 */ /* 0x000fe2000fffe0ff */
[----:B------:R-:W-:Y:S01]  /*0d80*/  IMAD.SHL.U32 R244, R230, 0x4, RZ ;  /* 0x00000004e6f47824 */ /* 0x000fe200078e00ff */
[----:B------:R-:W-:Y:S01]  /*0d90*/  LOP3.LUT R13, R4, R0, RZ, 0x3c, !PT ;  /* 0x00000000040d7212 */ /* 0x000fe200078e3cff */
[----:B------:R-:W-:Y:S01]  /*0da0*/  UIMAD UR4, UR7, UR5, UR4 ;  /* 0x00000005070472a4 */ /* 0x000fe2000f8e0204 */
[----:B------:R-:W-:Y:S01]  /*0db0*/  IMAD.MOV.U32 R4, RZ, RZ, R2 ;  /* 0x000000ffff047224 */ /* 0x000fe200078e0002 */
[----:B------:R-:W-:Y:S01]  /*0dc0*/  ISETP.GE.AND P6, PT, R22, c[0x0][0x1cc], PT ;  /* 0x0000730016007a0c */ /* 0x000fe20003fc6270 */
[----:B------:R-:W-:Y:S01]  /*0dd0*/  IMAD R0, R9, c[0x0][0x1d8], RZ ;  /* 0x0000760009007a24 */ /* 0x000fe200078e02ff */
[----:B------:R-:W-:Y:S01]  /*0de0*/  ULDC.64 UR6, c[0x0][0x270] ;  /* 0x00009c0000067ab9 */ /* 0x000fe20000000a00 */
[C---:B------:R-:W-:Y:S01]  /*0df0*/  IMAD.WIDE.U32 R4, R8.reuse, c[0x0][0x1d8], R4 ;  /* 0x0000760008047a25 */ /* 0x040fe200078e0004 */
[----:B------:R-:W-:Y:S01]  /*0e00*/  IADD3 R3, R7, UR4, RZ ;  /* 0x0000000407037c10 */ /* 0x000fe2000fffe0ff */
[----:B------:R-:W-:Y:S01]  /*0e10*/  ULDC.64 UR4, c[0x0][0x1b8] ;  /* 0x00006e0000047ab9 */ /* 0x000fe20000000a00 */
[----:B------:R-:W-:Y:S01]  /*0e20*/  SHF.R.S32.HI R245, RZ, 0x1f, R244 ;  /* 0x0000001ffff57819 */ /* 0x000fe200000114f4 */
[----:B------:R-:W-:Y:S01]  /*0e30*/  IMAD R0, R8, c[0x0][0x1dc], R0 ;  /* 0x0000770008007a24 */ /* 0x000fe200078e0200 */
[----:B------:R-:W-:Y:S01]  /*0e40*/  UIMAD UR6, UR13, UR6, URZ ;  /* 0x000000060d0672a4 */ /* 0x000fe2000f8e023f */
[----:B------:R-:W-:Y:S01]  /*0e50*/  IMAD.MOV.U32 R2, RZ, RZ, R6 ;  /* 0x000000ffff027224 */ /* 0x000fe200078e0006 */
[----:B------:R-:W-:Y:S01]  /*0e60*/  UIMAD UR4, UR12, UR4, URZ ;  /* 0x000000040c0472a4 */ /* 0x000fe2000f8e023f */
[----:B------:R-:W-:Y:S01]  /*0e70*/  IMAD.IADD R0, R5, 0x1, R0 ;  /* 0x0000000105007824 */ /* 0x000fe200078e0200 */
[----:B------:R-:W-:Y:S01]  /*0e80*/  ISETP.LT.OR P1, PT, R12, 0x1, P6 ;  /* 0x000000010c00780c */ /* 0x000fe20003721670 */
[----:B------:R-:W-:Y:S01]  /*0e90*/  IMAD.WIDE.U32 R16, R16, c[0x0][0x1b8], R2 ;  /* 0x00006e0010107a25 */ /* 0x000fe200078e0002 */
[----:B------:R-:W-:Y:S01]  /*0ea0*/  LEA R2, P0, R4, c[0x0][0x1c0], 0x1 ;  /* 0x0000700004027a11 */ /* 0x000fe200078008ff */
[----:B------:R-:W-:Y:S01]  /*0eb0*/  UIMAD UR6, UR19, UR7, UR6 ;  /* 0x00000007130672a4 */ /* 0x000fe2000f8e0206 */
[----:B------:R-:W-:Y:S01]  /*0ec0*/  ISETP.LT.OR P5, PT, R12, 0x21, P5 ;  /* 0x000000210c00780c */ /* 0x000fe20002fa1670 */
[----:B------:R-:W-:Y:S01]  /*0ed0*/  IMAD.MOV.U32 R5, RZ, RZ, c[0x0][0x1dc] ;  /* 0x00007700ff057624 */ /* 0x000fe200078e00ff */
[----:B------:R-:W-:Y:S01]  /*0ee0*/  LEA.HI.X R3, R4, c[0x0][0x1c4], R0, 0x1, P0 ;  /* 0x0000710004037a11 */ /* 0x000fe200000f0c00 */
[----:B------:R-:W-:Y:S01]  /*0ef0*/  IMAD.U32 R6, RZ, RZ, UR19 ;  /* 0x00000013ff067e24 */ /* 0x000fe2000f8e00ff */
[----:B------:R-:W-:Y:S01]  /*0f00*/  LEA.HI R0, R21, R230, RZ, 0x6 ;  /* 0x000000e615007211 */ /* 0x000fe200078f30ff */
[----:B------:R-:W-:Y:S01]  /*0f10*/  UIMAD UR4, UR20, UR5, UR4 ;  /* 0x00000005140472a4 */ /* 0x000fe2000f8e0204 */
[----:B------:R-:W-:Y:S01]  /*0f20*/  LEA R4, P0, R24, R2, 0x6 ;  /* 0x0000000218047211 */ /* 0x000fe200078030ff */
[----:B------:R-:W-:Y:S01]  /*0f30*/  IMAD.WIDE.U32 R6, R6, c[0x0][0x270], R244 ;  /* 0x00009c0006067a25 */ /* 0x000fe200078e00f4 */
[----:B------:R-:W-:Y:S01]  /*0f40*/  SHF.R.S32.HI R20, RZ, 0x6, R0 ;  /* 0x00000006ff147819 */ /* 0x000fe20000011400 */
[----:B------:R-:W-:Y:S01]  /*0f50*/  USHF.R.S32.HI UR7, URZ, 0x1f, UR11 ;  /* 0x0000001f3f077899 */ /* 0x000fe2000801140b */
[----:B------:R-:W-:Y:S01]  /*0f60*/  LEA.HI.X R5, R24, R3, R5, 0x6, P0 ;  /* 0x0000000318057211 */ /* 0x000fe200000f3405 */
[----:B------:R-:W-:Y:S01]  /*0f70*/  IMAD.MOV.U32 R14, RZ, RZ, R6 ;  /* 0x000000ffff0e7224 */ /* 0x000fe200078e0006 */
[----:B------:R-:W-:Y:S01]  /*0f80*/  ISETP.GT.AND P0, PT, R230, 0x7f, PT ;  /* 0x0000007fe600780c */ /* 0x000fe20003f04270 */
[----:B------:R-:W-:Y:S01]  /*0f90*/  IMAD R13, R20, 0x200, R13 ;  /* 0x00000200140d7824 */ /* 0x000fe200078e020d */
[----:B------:R-:W-:Y:S01]  /*0fa0*/  IADD3 R15, R7, UR6, RZ ;  /* 0x00000006070f7c10 */ /* 0x000fe2000fffe0ff */
[----:B------:R-:W-:Y:S01]  /*0fb0*/  IMAD R0, R9, c[0x0][0x1a8], RZ ;  /* 0x00006a0009007a24 */ /* 0x000fe200078e02ff */
[----:B------:R-:W-:Y:S01]  /*0fc0*/  IADD3 R7, R17, UR4, RZ ;  /* 0x0000000411077c10 */ /* 0x000fe2000fffe0ff */
[----:B------:R-:W-:Y:S01]  /*0fd0*/  IMAD.SHL.U32 R227, R13, 0x2, RZ ;  /* 0x000000020de37824 */ /* 0x000fe200078e00ff */
[----:B------:R-:W-:Y:S01]  /*0fe0*/  ISETP.LT.OR P6, PT, R12, 0x21, P6 ;  /* 0x000000210c00780c */ /* 0x000fe200037c1670 */
[----:B------:R-:W-:Y:S01]  /*0ff0*/  IMAD.MOV.U32 R6, RZ, RZ, R16 ;  /* 0x000000ffff067224 */ /* 0x000fe200078e0010 */
[----:B------:R-:W-:Y:S01]  /*1000*/  ULDC.64 UR4, c[0x0][0x180] ;  /* 0x0000600000047ab9 */ /* 0x000fe20000000a00 */
[----:B------:R-:W-:Y:S01]  /*1010*/  IMAD.MOV.U32 R17, RZ, RZ, 0x5 ;  /* 0x00000005ff117424 */ /* 0x000fe200078e00ff */
[----:B------:R-:W-:Y:S01]  /*1020*/  @!PT LDS RZ, [RZ] ;  /* 0x00000000fffff984 */ /* 0x000fe20000000800 */
[----:B------:R-:W-:Y:S01]  /*1030*/  @!PT LDS RZ, [RZ] ;  /* 0x00000000fffff984 */ /* 0x000fe20000000800 */
[----:B------:R-:W-:Y:S01]  /*1040*/  @!PT LDS RZ, [RZ] ;  /* 0x00000000fffff984 */ /* 0x000fe20000000800 */
[----:B------:R1:W-:Y:S01]  /*1050*/  LDGSTS.E.BYPASS.LTC128B.128 [R227+0x7880], [R2.64], !P4 ;  /* 0x0788000002e37fae */ /* 0x0003e2000e101d56 */
[----:B------:R-:W-:Y:S01]  /*1060*/  IMAD.SHL.U32 R16, R24, 0x20, RZ ;  /* 0x0000002018107824 */ /* 0x000fe200078e00ff */
[----:B------:R-:W-:Y:S01]  /*1070*/  UIMAD UR4, UR13, UR4, URZ ;  /* 0x000000040d0472a4 */ /* 0x000fe2000f8e023f */
[----:B------:R-:W-:Y:S01]  /*1080*/  IMAD R13, R8, c[0x0][0x1ac], R0 ;  /* 0x00006b00080d7a24 */ /* 0x000fe200078e0200 */
[----:B------:R1:W-:Y:S01]  /*1090*/  LDGSTS.E.BYPASS.LTC128B.128 [R227+0xa080], [R2.64+0x80], !P3 ;  /* 0x0a08008002e37fae */ /* 0x0003e2000d901d56 */
[----:B------:R-:W-:Y:S01]  /*10a0*/  ISETP.LT.OR P3, PT, R12, 0x21, P2 ;  /* 0x000000210c00780c */ /* 0x000fe20001761670 */
[----:B------:R-:W-:Y:S01]  /*10b0*/  IMAD.WIDE.U32 R8, R8, c[0x0][0x1a8], R6 ;  /* 0x00006a0008087a25 */ /* 0x000fe200078e0006 */
[C---:B------:R-:W-:Y:S01]  /*10c0*/  @!P0 ISETP.LT.OR P2, PT, R12.reuse, 0x41, P2 ;  /* 0x000000410c00880c */ /* 0x040fe20001741670 */
[----:B------:R1:W-:Y:S01]  /*10d0*/  LDGSTS.E.BYPASS.LTC128B.128 [R227+0xc880], [R2.64+0x100], !P1 ;  /* 0x0c88010002e37fae */ /* 0x0003e2000c901d56 */
[----:B------:R-:W-:Y:S01]  /*10e0*/  @!P0 ISETP.GE.AND P1, PT, R12, 0x41, PT ;  /* 0x000000410c00880c */ /* 0x000fe20003f26270 */
[----:B------:R-:W-:Y:S01]  /*10f0*/  IMAD.IADD R7, R9, 0x1, R13 ;  /* 0x0000000109077824 */ /* 0x000fe200078e020d */
[----:B------:R-:W-:Y:S01]  /*1100*/  UIMAD UR6, UR19, UR5, UR4 ;  /* 0x00000005130672a4 */ /* 0x000fe2000f8e0204 */
[----:B------:R2:W-:Y:S01]  /*1110*/  LDGSTS.E.BYPASS.LTC128B.128 [R227+0x8880], [R4.64], !P5 ;  /* 0x0888000004e37fae */ /* 0x0005e2000e901d56 */
[----:B------:R-:W-:Y:S01]  /*1120*/  @!P0 ISETP.GE.OR P4, PT, R10, c[0x0][0x1cc], !P1 ;  /* 0x000073000a008a0c */ /* 0x000fe20004f86670 */
[----:B------:R-:W-:Y:S01]  /*1130*/  IMAD.U32 R0, RZ, RZ, UR20 ;  /* 0x00000014ff007e24 */ /* 0x000fe2000f8e00ff */
[----:B------:R-:W-:Y:S01]  /*1140*/  @!P0 ISETP.GE.OR P1, PT, R22, c[0x0][0x1cc], !P1 ;  /* 0x0000730016008a0c */ /* 0x000fe20004f26670 */
[----:B------:R-:W-:Y:S01]  /*1150*/  ULDC.64 UR4, c[0x0][0x188] ;  /* 0x0000620000047ab9 */ /* 0x000fe20000000a00 */
[----:B------:R-:W-:Y:S01]  /*1160*/  IMAD.MOV.U32 R223, RZ, RZ, 0x10 ;  /* 0x00000010ffdf7424 */ /* 0x000fe200078e00ff */
[----:B------:R2:W-:Y:S01]  /*1170*/  LDGSTS.E.BYPASS.LTC128B.128 [R227+0xb080], [R4.64+0x80], !P3 ;  /* 0x0b08008004e37fae */ /* 0x0005e2000d901d56 */
[----:B------:R-:W-:Y:S01]  /*1180*/  LEA R6, P3, R8, c[0x0][0x190], 0x1 ;  /* 0x0000640008067a11 */ /* 0x000fe200078608ff */
[----:B------:R-:W-:Y:S01]  /*1190*/  IMAD.WIDE.U32 R248, R0, c[0x0][0x278], R14 ;  /* 0x00009e0000f87a25 */ /* 0x000fe200078e000e */
[----:B------:R-:W-:Y:S01]  /*11a0*/  UIMAD UR4, UR12, UR4, URZ ;  /* 0x000000040c0472a4 */ /* 0x000fe2000f8e023f */
[----:B------:R2:W-:Y:S01]  /*11b0*/  LDGSTS.E.BYPASS.LTC128B.128 [R227+0xd880], [R4.64+0x100], !P6 ;  /* 0x0d88010004e37fae */ /* 0x0005e2000f101d56 */
[----:B------:R-:W-:Y:S01]  /*11c0*/  LEA.HI.X R7, R8, c[0x0][0x194], R7, 0x1, P3 ;  /* 0x0000650008077a11 */ /* 0x000fe200018f0c07 */
[----:B------:R-:W-:Y:S01]  /*11d0*/  IMAD R0, R233, c[0x0][0x178], RZ ;  /* 0x00005e00e9007a24 */ /* 0x000fe200078e02ff */
[----:B------:R-:W-:Y:S01]  /*11e0*/  UIMAD UR5, UR20, UR5, UR4 ;  /* 0x00000005140572a4 */ /* 0x000fe2000f8e0204 */
[----:B------:R-:W-:Y:S01]  /*11f0*/  IMAD.MOV.U32 R213, RZ, RZ, 0x120 ;  /* 0x00000120ffd57424 */ /* 0x000fe200078e00ff */
        /* <DEDUP_REMOVED lines=8> */
[----:B-1----:R-:W-:Y:S01]  /*1280*/  SHF.L.U64.HI R3, R24, R17, c[0x0][0x1dc] ;  /* 0x0000770018037619 */ /* 0x002fe20000010211 */
[----:B------:R-:W-:Y:S01]  /*1290*/  IMAD.MOV.U32 R24, RZ, RZ, 0x6 ;  /* 0x00000006ff187424 */ /* 0x000fe200078e00ff */
[C---:B------:R-:W-:Y:S01]  /*12a0*/  @!P0 LEA R2, P5, R16.reuse, R4, 0x1 ;  /* 0x0000000410028211 */ /* 0x040fe200078a08ff */
[----:B------:R-:W-:Y:S01]  /*12b0*/  CS2R R152, SRZ ;  /* 0x0000000000987805 */ /* 0x000fe2000001ff00 */
[----:B------:R-:W-:Y:S01]  /*12c0*/  CS2R R150, SRZ ;  /* 0x0000000000967805 */ /* 0x000fe2000001ff00 */
[----:B------:R-:W-:Y:S01]  /*12d0*/  CS2R R148, SRZ ;  /* 0x0000000000947805 */ /* 0x000fe2000001ff00 */
[----:B------:R-:W-:Y:S01]  /*12e0*/  @!P0 LEA.HI.X R3, R16, R5, R3, 0x1, P5 ;  /* 0x0000000510038211 */ /* 0x000fe200028f0c03 */
[----:B------:R-:W-:Y:S01]  /*12f0*/  IMAD.MOV.U32 R16, RZ, RZ, c[0x0][0x178] ;  /* 0x00005e00ff107624 */ /* 0x000fe200078e00ff */
[----:B------:R-:W-:Y:S01]  /*1300*/  ISETP.GE.AND P5, PT, R10, c[0x0][0x19c], PT ;  /* 0x000067000a007a0c */ /* 0x000fe20003fa6270 */
[----:B------:R-:W-:Y:S01]  /*1310*/  CS2R R146, SRZ ;  /* 0x0000000000927805 */ /* 0x000fe2000001ff00 */
[----:B------:R-:W-:Y:S01]  /*1320*/  CS2R R144, SRZ ;  /* 0x0000000000907805 */ /* 0x000fe2000001ff00 */
[----:B------:R1:W-:Y:S01]  /*1330*/  @!P0 LDGSTS.E.BYPASS.LTC128B.128 [R227+0x9880], [R2.64], !P4 ;  /* 0x0988000002e38fae */ /* 0x0003e2000e101d56 */
[----:B------:R-:W-:Y:S01]  /*1340*/  ISETP.LT.OR P3, PT, R12, 0x1, P5 ;  /* 0x000000010c00780c */ /* 0x000fe20002f61670 */
[C---:B------:R-:W-:Y:S01]  /*1350*/  IMAD.SHL.U32 R25, R16.reuse, 0x20, RZ ;  /* 0x0000002010197824 */ /* 0x040fe200078e00ff */
[----:B------:R-:W-:Y:S01]  /*1360*/  SHF.L.U64.HI R26, R16, R17, c[0x0][0x17c] ;  /* 0x00005f00101a7619 */ /* 0x000fe20000010211 */
[----:B--2---:R-:W-:Y:S01]  /*1370*/  IMAD.MOV.U32 R5, RZ, RZ, c[0x0][0x1a8] ;  /* 0x00006a00ff057624 */ /* 0x004fe200078e00ff */
[----:B------:R1:W-:Y:S01]  /*1380*/  @!P0 LDGSTS.E.BYPASS.LTC128B.128 [R227+0xc080], [R2.64+0x80], !P2 ;  /* 0x0c08008002e38fae */ /* 0x0003e2000d101d56 */
[----:B------:R-:W-:Y:S01]  /*1390*/  IMAD.MOV.U32 R4, RZ, RZ, c[0x0][0x1ac] ;  /* 0x00006b00ff047624 */ /* 0x000fe200078e00ff */
[----:B------:R-:W-:Y:S01]  /*13a0*/  ISETP.GE.AND P2, PT, R19, c[0x0][0x19c], PT ;  /* 0x0000670013007a0c */ /* 0x000fe20003f46270 */
[C---:B------:R-:W-:Y:S01]  /*13b0*/  IMAD.SHL.U32 R13, R5.reuse, 0x20, RZ ;  /* 0x00000020050d7824 */ /* 0x040fe200078e00ff */
[----:B------:R1:W-:Y:S01]  /*13c0*/  @!P0 LDGSTS.E.BYPASS.LTC128B.128 [R227+0xe880], [R2.64+0x100], !P1 ;  /* 0x0e88010002e38fae */ /* 0x0003e2000c901d56 */
[C---:B------:R-:W-:Y:S01]  /*13d0*/  LEA R8, P4, R5.reuse, R6, 0x6 ;  /* 0x0000000605087211 */ /* 0x040fe200078830ff */
[----:B------:R-:W-:Y:S01]  /*13e0*/  CS2R R142, SRZ ;  /* 0x00000000008e7805 */ /* 0x000fe2000001ff00 */
[----:B------:R-:W-:Y:S01]  /*13f0*/  ISETP.GE.AND P1, PT, R22, c[0x0][0x19c], PT ;  /* 0x0000670016007a0c */ /* 0x000fe20003f26270 */
[----:B------:R-:W-:Y:S01]  /*1400*/  CS2R R140, SRZ ;  /* 0x00000000008c7805 */ /* 0x000fe2000001ff00 */
[----:B------:R2:W-:Y:S01]  /*1410*/  LDGSTS.E.BYPASS.LTC128B.128 [R227+0x80], [R6.64], !P3 ;  /* 0x0008000006e37fae */ /* 0x0005e2000d901d56 */
[----:B------:R-:W-:Y:S01]  /*1420*/  LEA.HI.X R9, R5, R7, R4, 0x6, P4 ;  /* 0x0000000705097211 */ /* 0x000fe200020f3404 */
[----:B------:R-:W-:Y:S01]  /*1430*/  IMAD.U32 R4, RZ, RZ, UR19 ;  /* 0x00000013ff047e24 */ /* 0x000fe2000f8e00ff */
[----:B------:R-:W-:Y:S01]  /*1440*/  @!P0 LEA R14, P3, R13, R8, 0x1 ;  /* 0x000000080d0e8211 */ /* 0x000fe200078608ff */
[----:B------:R-:W-:Y:S01]  /*1450*/  CS2R R138, SRZ ;  /* 0x00000000008a7805 */ /* 0x000fe2000001ff00 */
[C---:B------:R-:W-:Y:S01]  /*1460*/  ISETP.LT.OR P6, PT, R12.reuse, 0x1, P2 ;  /* 0x000000010c00780c */ /* 0x040fe200017c1670 */
        /* <DEDUP_REMOVED lines=14> */
[----:B------:R-:W-:Y:S01]  /*1550*/  CS2R R114, SRZ ;  /* 0x0000000000727805 */ /* 0x000fe2000001ff00 */
[----:B------:R-:W-:Y:S01]  /*1560*/  @!P0 ISETP.LT.OR P2, PT, R12, 0x41, P2 ;  /* 0x000000410c00880c */ /* 0x000fe20001741670 */
[----:B-1----:R-:W-:Y:S01]  /*1570*/  IMAD.WIDE.U32 R2, R232, c[0x0][0x178], R10 ;  /* 0x00005e00e8027a25 */ /* 0x002fe200078e000a */
[----:B------:R2:W-:Y:S01]  /*1580*/  LDGSTS.E.BYPASS.LTC128B.128 [R227+0x5080], [R6.64+0x100], !P4 ;  /* 0x0508010006e37fae */ /* 0x0005e2000e101d56 */
[----:B------:R-:W-:Y:S01]  /*1590*/  ISETP.LT.OR P4, PT, R12, 0x21, P1 ;  /* 0x000000210c00780c */ /* 0x000fe20000f81670 */
[----:B------:R-:W-:Y:S01]  /*15a0*/  CS2R R112, SRZ ;  /* 0x0000000000707805 */ /* 0x000fe2000001ff00 */
[----:B------:R-:W-:Y:S01]  /*15b0*/  IMAD.IADD R3, R3, 0x1, R0 ;  /* 0x0000000103037824 */ /* 0x000fe200078e0200 */
[----:B------:R-:W-:Y:S01]  /*15c0*/  SHF.L.U64.HI R0, R5, R17, c[0x0][0x1ac] ;  /* 0x00006b0005007619 */ /* 0x000fe20000010211 */
[----:B------:R-:W-:Y:S01]  /*15d0*/  IMAD.SHL.U32 R5, R16, 0x40, RZ ;  /* 0x0000004010057824 */ /* 0x000fe200078e00ff */
[----:B------:R-:W-:Y:S01]  /*15e0*/  @!P0 ISETP.LT.OR P1, PT, R12, 0x41, P1 ;  /* 0x000000410c00880c */ /* 0x000fe20000f21670 */
[----:B------:R-:W-:Y:S01]  /*15f0*/  IMAD.WIDE.U32 R2, R4, c[0x0][0x180], R2 ;  /* 0x0000600004027a25 */ /* 0x000fe200078e0002 */
[----:B------:R-:W-:Y:S01]  /*1600*/  @!P0 LEA.HI.X R15, R13, R9, R0, 0x1, P3 ;  /* 0x000000090d0f8211 */ /* 0x000fe200018f0c00 */
[----:B------:R-:W-:Y:S01]  /*1610*/  CS2R R82, SRZ ;  /* 0x0000000000527805 */ /* 0x000fe2000001ff00 */
[----:B------:R-:W-:Y:S01]  /*1620*/  ISETP.LT.OR P3, PT, R12, 0x21, P5 ;  /* 0x000000210c00780c */ /* 0x000fe20002f61670 */
[----:B------:R-:W-:Y:S01]  /*1630*/  IMAD.U32 R0, RZ, RZ, UR20 ;  /* 0x00000014ff007e24 */ /* 0x000fe2000f8e00ff */
[----:B------:R-:W-:Y:S01]  /*1640*/  IADD3 R3, R3, UR6, RZ ;  /* 0x0000000603037c10 */ /* 0x000fe2000fffe0ff */
[----:B------:R-:W-:Y:S01]  /*1650*/  USHF.L.U32 UR6, UR11, 0x6, URZ ;  /* 0x000000060b067899 */ /* 0x000fe2000800063f */
[----:B------:R-:W-:Y:S01]  /*1660*/  SHF.L.U64.HI R4, R16, R24, c[0x0][0x17c] ;  /* 0x00005f0010047619 */ /* 0x000fe20000010218 */
[----:B------:R-:W-:Y:S01]  /*1670*/  IMAD.MOV.U32 R13, RZ, RZ, c[0x0][0x208] ;  /* 0x00008200ff0d7624 */ /* 0x000fe200078e00ff */
[----:B------:R-:W-:Y:S01]  /*1680*/  @!P0 ISETP.LT.OR P5, PT, R12, 0x41, P5 ;  /* 0x000000410c00880c */ /* 0x000fe20002fa1670 */
[----:B------:R-:W-:Y:S01]  /*1690*/  IMAD.WIDE.U32 R242, R0, c[0x0][0x188], R2 ;  /* 0x0000620000f27a25 */ /* 0x000fe200078e0002 */
[----:B------:R-:W-:Y:S01]  /*16a0*/  CS2R R80, SRZ ;  /* 0x0000000000507805 */ /* 0x000fe2000001ff00 */
[----:B------:R-:W-:Y:S01]  /*16b0*/  CS2R R78, SRZ ;  /* 0x00000000004e7805 */ /* 0x000fe2000001ff00 */
[----:B------:R-:W-:Y:S01]  /*16c0*/  CS2R R76, SRZ ;  /* 0x00000000004c7805 */ /* 0x000fe2000001ff00 */
[----:B------:R-:W-:Y:S01]  /*16d0*/  IMAD R0, R233, c[0x0][0x208], RZ ;  /* 0x00008200e9007a24 */ /* 0x000fe200078e02ff */
[----:B------:R-:W-:Y:S01]  /*16e0*/  IADD3 R239, R243, UR5, RZ ;  /* 0x00000005f3ef7c10 */ /* 0x000fe2000fffe0ff */
[----:B------:R1:W-:Y:S01]  /*16f0*/  LDGSTS.E.BYPASS.LTC128B.128 [R227+0x1080], [R8.64], !P3 ;  /* 0x0108000008e37fae */ /* 0x0003e2000d901d56 */
[----:B------:R-:W-:Y:S01]  /*1700*/  ISETP.GE.AND P3, PT, R10, c[0x0][0x16c], PT ;  /* 0x00005b000a007a0c */ /* 0x000fe20003f66270 */
[C---:B------:R-:W-:Y:S01]  /*1710*/  IMAD.WIDE.U32 R2, R232.reuse, c[0x0][0x208], R10 ;  /* 0x00008200e8027a25 */ /* 0x040fe200078e000a */
[----:B------:R-:W-:Y:S01]  /*1720*/  ULDC.64 UR4, c[0x0][0x210] ;  /* 0x0000840000047ab9 */ /* 0x000fe20000000a00 */
[----:B------:R1:W-:Y:S01]  /*1730*/  LDGSTS.E.BYPASS.LTC128B.128 [R227+0x3880], [R8.64+0x80], !P6 ;  /* 0x0388008008e37fae */ /* 0x0003e2000f101d56 */
[----:B------:R-:W-:Y:S01]  /*1740*/  SEL R11, RZ, 0x1, P3 ;  /* 0x00000001ff0b7807 */ /* 0x000fe20001800000 */
[----:B------:R-:W-:Y:S01]  /*1750*/  IMAD R0, R232, c[0x0][0x20c], R0 ;  /* 0x00008300e8007a24 */ /* 0x000fe200078e0200 */
[----:B------:R-:W-:Y:S01]  /*1760*/  ISETP.GE.AND P3, PT, R19, c[0x0][0x16c], PT ;  /* 0x00005b0013007a0c */ /* 0x000fe20003f66270 */
[----:B------:R-:W-:Y:S01]  /*1770*/  IMAD.MOV.U32 R238, RZ, RZ, R242 ;  /* 0x000000ffffee7224 */ /* 0x000fe200078e00f2 */
[----:B------:R1:W-:Y:S01]  /*1780*/  LDGSTS.E.BYPASS.LTC128B.128 [R227+0x6080], [R8.64+0x100], !P4 ;  /* 0x0608010008e37fae */ /* 0x0003e2000e101d56 */
[----:B--2---:R-:W-:Y:S01]  /*1790*/  IMAD.IADD R7, R3, 0x1, R0 ;  /* 0x0000000103077824 */ /* 0x004fe200078e0200 */
[----:B------:R-:W-:Y:S01]  /*17a0*/  SEL R3, RZ, 0xffffffff, P3 ;  /* 0xffffffffff037807 */ /* 0x000fe20001800000 */
[----:B------:R-:W-:Y:S01]  /*17b0*/  IMAD R0, R4, UR11, RZ ;  /* 0x0000000b04007c24 */ /* 0x000fe2000f8e02ff */
[----:B------:R-:W-:Y:S01]  /*17c0*/  ISETP.GE.AND P3, PT, R22, c[0x0][0x16c], PT ;  /* 0x00005b0016007a0c */ /* 0x000fe20003f66270 */
[----:B------:R-:W-:Y:S01]  /*17d0*/  IMAD.MOV.U32 R6, RZ, RZ, R2 ;  /* 0x000000ffff067224 */ /* 0x000fe200078e0002 */
[----:B------:R-:W-:Y:S01]  /*17e0*/  UIMAD UR4, UR13, UR4, URZ ;  /* 0x000000040d0472a4 */ /* 0x000fe2000f8e023f */
[----:B------:R-:W-:Y:S01]  /*17f0*/  IMAD.SHL.U32 R3, R3, 0x2, RZ ;  /* 0x0000000203037824 */ /* 0x000fe200078e00ff */
[----:B------:R-:W-:Y:S01]  /*1800*/  SEL R12, RZ, 0x4, P3 ;  /* 0x00000004ff0c7807 */ /* 0x000fe20001800000 */
[C---:B------:R-:W-:Y:S01]  /*1810*/  IMAD R0, R5.reuse, UR7, R0 ;  /* 0x0000000705007c24 */ /* 0x040fe2000f8e0200 */
[----:B------:R2:W-:Y:S01]  /*1820*/  @!P0 LDGSTS.E.BYPASS.LTC128B.128 [R227+0x2080], [R14.64], !P5 ;  /* 0x020800000ee38fae */ /* 0x0005e2000e901d56 */
[----:B------:R-:W-:Y:S01]  /*1830*/  IMAD.WIDE.U32 R4, R5, UR11, R238 ;  /* 0x0000000b05047c25 */ /* 0x000fe2000f8e00ee */
[----:B------:R-:W-:Y:S01]  /*1840*/  LOP3.LUT R3, R3, 0x2, R11, 0xe2, !PT ;  /* 0x0000000203037812 */ /* 0x000fe200078ee20b */
[----:B------:R-:W-:Y:S01]  /*1850*/  UIMAD UR8, UR19, UR5, UR4 ;  /* 0x00000005130872a4 */ /* 0x000fe2000f8e0204 */
[----:B------:R2:W-:Y:S01]  /*1860*/  @!P0 LDGSTS.E.BYPASS.LTC128B.128 [R227+0x4880], [R14.64+0x80], !P2 ;  /* 0x048800800ee38fae */ /* 0x0005e2000d101d56 */
[----:B------:R-:W-:Y:S01]  /*1870*/  IMAD.U32 R11, RZ, RZ, UR19 ;  /* 0x00000013ff0b7e24 */ /* 0x000fe2000f8e00ff */
[C---:B------:R-:W-:Y:S01]  /*1880*/  LEA R2, P3, R4.reuse, c[0x0][0x160], 0x1 ;  /* 0x0000580004027a11 */ /* 0x040fe200078608ff */
[----:B------:R-:W-:Y:S01]  /*1890*/  IMAD.IADD R0, R5, 0x1, R0 ;  /* 0x0000000105007824 */ /* 0x000fe200078e0200 */
[----:B------:R-:W-:Y:S01]  /*18a0*/  LOP3.LUT R5, R3, R12, RZ, 0xfc, !PT ;  /* 0x0000000c03057212 */ /* 0x000fe200078efcff */
[----:B------:R-:W-:Y:S01]  /*18b0*/  IMAD.WIDE.U32 R6, R11, c[0x0][0x210], R6 ;  /* 0x000084000b067a25 */ /* 0x000fe200078e0006 */
[----:B------:R2:W-:Y:S01]  /*18c0*/  @!P0 LDGSTS.E.BYPASS.LTC128B.128 [R227+0x7080], [R14.64+0x100], !P1 ;  /* 0x070801000ee38fae */ /* 0x0005e2000c901d56 */
[----:B------:R-:W-:Y:S01]  /*18d0*/  ULDC.64 UR4, c[0x0][0x218] ;  /* 0x0000860000047ab9 */ /* 0x000fe20000000a00 */
[----:B------:R-:W-:Y:S01]  /*18e0*/  LEA.HI.X R3, R4, c[0x0][0x164], R0, 0x1, P3 ;  /* 0x0000590004037a11 */ /* 0x000fe200018f0c00 */
[----:B------:R-:W-:Y:S01]  /*18f0*/  IMAD.U32 R11, RZ, RZ, UR6 ;  /* 0x00000006ff0b7e24 */ /* 0x000fe2000f8e00ff */
[C---:B------:R-:W-:Y:S01]  /*1900*/  LOP3.LUT P4, RZ, R5.reuse, 0x1, RZ, 0xc0, !PT ;  /* 0x0000000105ff7812 */ /* 0x040fe2000788c0ff */
[----:B------:R-:W-:Y:S01]  /*1910*/  UIMAD UR4, UR12, UR4, URZ ;  /* 0x000000040c0472a4 */ /* 0x000fe2000f8e023f */
[C---:B------:R-:W-:Y:S01]  /*1920*/  LOP3.LUT P3, RZ, R5.reuse, 0x2, RZ, 0xc0, !PT ;  /* 0x0000000205ff7812 */ /* 0x040fe2000786c0ff */
[----:B------:R-:W0:Y:S01]  /*1930*/  LDGDEPBAR ;  /* 0x00000000000079af */ /* 0x000e220000000000 */
[----:B------:R-:W-:Y:S01]  /*1940*/  IADD3 R0, -R232, c[0x0][0x168], -R11 ;  /* 0x00005a00e8007a10 */ /* 0x000fe20007ffe90b */
[----:B-1----:R-:W-:Y:S01]  /*1950*/  IMAD.U32 R8, RZ, RZ, UR20 ;  /* 0x00000014ff087e24 */ /* 0x002fe2000f8e00ff */
[----:B------:R-:W-:Y:S01]  /*1960*/  LOP3.LUT P2, RZ, R5, 0x4, RZ, 0xc0, !PT ;  /* 0x0000000405ff7812 */ /* 0x000fe2000784c0ff */
[----:B------:R-:W-:Y:S01]  /*1970*/  IMAD.MOV.U32 R4, RZ, RZ, R6 ;  /* 0x000000ffff047224 */ /* 0x000fe200078e0006 */
[C---:B------:R-:W-:Y:S01]  /*1980*/  ISETP.LT.OR P6, PT, R0.reuse, 0x1, !P4 ;  /* 0x000000010000780c */ /* 0x040fe200067c1670 */
[----:B------:R-:W-:Y:S01]  /*1990*/  CS2R R74, SRZ ;  /* 0x00000000004a7805 */ /* 0x000fe2000001ff00 */
[C---:B------:R-:W-:Y:S01]  /*19a0*/  ISETP.LT.OR P5, PT, R0.reuse, 0x1, !P3 ;  /* 0x000000010000780c */ /* 0x040fe20005fa1670 */
[----:B------:R-:W-:Y:S01]  /*19b0*/  CS2R R72, SRZ ;  /* 0x0000000000487805 */ /* 0x000fe2000001ff00 */
[C---:B------:R-:W-:Y:S01]  /*19c0*/  ISETP.LT.OR P0, PT, R0.reuse, 0x1, !P2 ;  /* 0x000000010000780c */ /* 0x040fe20005701670 */
[----:B------:R-:W-:Y:S01]  /*19d0*/  CS2R R70, SRZ ;  /* 0x0000000000467805 */ /* 0x000fe2000001ff00 */
[----:B------:R-:W-:Y:S01]  /*19e0*/  IADD3 R5, R7, UR8, RZ ;  /* 0x0000000807057c10 */ /* 0x000fe2000fffe0ff */
[----:B------:R-:W-:Y:S01]  /*19f0*/  UIMAD UR8, UR20, UR5, UR4 ;  /* 0x00000005140872a4 */ /* 0x000fe2000f8e0204 */
[----:B------:R-:W-:Y:S01]  /*1a00*/  ISETP.LT.OR P1, PT, R0, 0x21, !P4 ;  /* 0x000000210000780c */ /* 0x000fe20006721670 */
[----:B------:R-:W-:Y:S01]  /*1a10*/  CS2R R68, SRZ ;  /* 0x0000000000447805 */ /* 0x000fe2000001ff00 */
[----:B------:R-:W-:Y:S01]  /*1a20*/  ULDC.64 UR4, c[0x0][0x278] ;  /* 0x00009e0000047ab9 */ /* 0x000fe20000000a00 */
[----:B------:R-:W-:Y:S01]  /*1a30*/  IMAD.WIDE.U32 R240, R8, c[0x0][0x218], R4 ;  /* 0x0000860008f07a25 */ /* 0x000fe200078e0004 */
[----:B------:R-:W-:Y:S01]  /*1a40*/  UIMAD UR4, UR12, UR4, URZ ;  /* 0x000000040c0472a4 */ /* 0x000fe2000f8e023f */
[----:B------:R1:W-:Y:S01]  /*1a50*/  LDGSTS.E.BYPASS.LTC128B.128 [R227+0xf080], [R2.64], !P6 ;  /* 0x0f08000002e37fae */ /* 0x0003e2000f101d56 */
[C---:B------:R-:W-:Y:S01]  /*1a60*/  ISETP.LT.OR P6, PT, R0.reuse, 0x21, !P3 ;  /* 0x000000210000780c */ /* 0x040fe20005fc1670 */
[C---:B------:R-:W-:Y:S01]  /*1a70*/  IMAD.SHL.U32 R4, R13.reuse, 0x40, RZ ;  /* 0x000000400d047824 */ /* 0x040fe200078e00ff */
[----:B------:R-:W-:Y:S01]  /*1a80*/  UIMAD UR4, UR20, UR5, UR4 ;  /* 0x00000005140472a4 */ /* 0x000fe2000f8e0204 */
[----:B------:R1:W-:Y:S01]  /*1a90*/  LDGSTS.E.BYPASS.LTC128B.128 [R227+0x11080], [R2.64+0x80], !P5 ;  /* 0x1108008002e37fae */ /* 0x0003e2000e901d56 */
[----:B------:R-:W-:Y:S01]  /*1aa0*/  ISETP.LT.OR P5, PT, R0, 0x21, !P2 ;  /* 0x000000210000780c */ /* 0x000fe200057a1670 */
[----:B------:R-:W-:Y:S01]  /*1ab0*/  IMAD.MOV.U32 R236, RZ, RZ, R240 ;  /* 0x000000ffffec7224 */ /* 0x000fe200078e00f0 */
[----:B------:R-:W-:Y:S01]  /*1ac0*/  SHF.L.U64.HI R0, R13, R24, c[0x0][0x20c] ;  /* 0x000083000d007619 */ /* 0x000fe20000010218 */
[----:B------:R1:W-:Y:S01]  /*1ad0*/  LDGSTS.E.BYPASS.LTC128B.128 [R227+0x13080], [R2.64+0x100], !P0 ;  /* 0x1308010002e37fae */ /* 0x0003e2000c101d56 */
[----:B------:R-:W-:Y:S01]  /*1ae0*/  IADD3 R252, R249, UR4, RZ ;  /* 0x00000004f9fc7c10 */ /* 0x000fe2000fffe0ff */
[----:B--2---:R-:W-:Y:S01]  /*1af0*/  IMAD.SHL.U32 R14, R13, 0x20, RZ ;  /* 0x000000200d0e7824 */ /* 0x004fe200078e00ff */
[----:B------:R-:W-:Y:S01]  /*1b00*/  IADD3 R237, R241, UR8, RZ ;  /* 0x00000008f1ed7c10 */ /* 0x000fe2000fffe0ff */
[----:B------:R-:W-:Y:S01]  /*1b10*/  IMAD R0, R0, UR11, RZ ;  /* 0x0000000b00007c24 */ /* 0x000fe2000f8e02ff */
[----:B------:R-:W-:Y:S01]  /*1b20*/  P2R R12, PR, RZ, 0x10 ;  /* 0x00000010ff0c7803 */ /* 0x000fe20000000000 */
[----:B------:R-:W-:Y:S01]  /*1b30*/  ULDC.64 UR4, c[0x0][0x288] ;  /* 0x0000a20000047ab9 */ /* 0x000fe20000000a00 */
[----:B------:R-:W-:Y:S01]  /*1b40*/  IADD3 R8, -R11, c[0x0][0x168], -R232 ;  /* 0x00005a000b087a10 */ /* 0x000fe20007ffe9e8 */
[----:B------:R-:W-:Y:S01]  /*1b50*/  IMAD R9, R4, UR7, R0 ;  /* 0x0000000704097c24 */ /* 0x000fe2000f8e0200 */
[----:B------:R-:W-:Y:S01]  /*1b60*/  USHF.R.S32.HI UR7, URZ, 0x1f, UR6 ;  /* 0x0000001f3f077899 */ /* 0x000fe20008011406 */
[----:B------:R-:W-:Y:S01]  /*1b70*/  ISETP.GE.AND P4, PT, R10, c[0x0][0x1fc], PT ;  /* 0x00007f000a007a0c */ /* 0x000fe20003f86270 */
[----:B------:R-:W-:Y:S01]  /*1b80*/  IMAD.WIDE.U32 R4, R4, UR11, R236 ;  /* 0x0000000b04047c25 */ /* 0x000fe2000f8e00ec */
[----:B------:R-:W-:Y:S01]  /*1b90*/  SHF.L.U64.HI R15, R13, R17, c[0x0][0x20c] ;  /* 0x000083000d0f7619 */ /* 0x000fe20000010211 */
[----:B------:R-:W-:Y:S01]  /*1ba0*/  UIMAD UR4, UR13, UR4, URZ ;  /* 0x000000040d0472a4 */ /* 0x000fe2000f8e023f */
[----:B------:R-:W-:Y:S01]  /*1bb0*/  LEA.HI R11, R21, R230, RZ, 0x2 ;  /* 0x000000e6150b7211 */ /* 0x000fe200078f10ff */
[----:B------:R-:W-:Y:S01]  /*1bc0*/  CS2R R66, SRZ ;  /* 0x0000000000427805 */ /* 0x000fe2000001ff00 */
[----:B------:R-:W-:Y:S01]  /*1bd0*/  CS2R R64, SRZ ;  /* 0x0000000000407805 */ /* 0x000fe2000001ff00 */
[----:B------:R-:W-:Y:S01]  /*1be0*/  UIMAD UR4, UR19, UR5, UR4 ;  /* 0x00000005130472a4 */ /* 0x000fe2000f8e0204 */
        /* <DEDUP_REMOVED lines=9> */
[C---:B-1----:R-:W-:Y:S01]  /*1c80*/  LEA R2, P0, R25.reuse, R2, 0x1 ;  /* 0x0000000219027211 */ /* 0x042fe200078008ff */
[----:B------:R-:W-:Y:S01]  /*1c90*/  CS2R R44, SRZ ;  /* 0x00000000002c7805 */ /* 0x000fe2000001ff00 */
[----:B------:R-:W-:Y:S01]  /*1ca0*/  CS2R R42, SRZ ;  /* 0x00000000002a7805 */ /* 0x000fe2000001ff00 */
[----:B------:R-:W-:Y:S01]  /*1cb0*/  CS2R R40, SRZ ;  /* 0x0000000000287805 */ /* 0x000fe2000001ff00 */
[----:B------:R-:W-:Y:S01]  /*1cc0*/  LEA.HI.X R3, R25, R3, R26, 0x1, P0 ;  /* 0x0000000319037211 */ /* 0x000fe200000f0c1a */
[----:B------:R-:W-:Y:S01]  /*1cd0*/  CS2R R38, SRZ ;  /* 0x0000000000267805 */ /* 0x000fe2000001ff00 */
[----:B------:R-:W-:Y:S01]  /*1ce0*/  IADD3 R0, P0, R248, UR6, RZ ;  /* 0x00000006f8007c10 */ /* 0x000fe2000ff1e0ff */
[----:B------:R-:W-:Y:S01]  /*1cf0*/  CS2R R36, SRZ ;  /* 0x0000000000247805 */ /* 0x000fe2000001ff00 */
[----:B------:R-:W-:Y:S01]  /*1d00*/  CS2R R34, SRZ ;  /* 0x0000000000227805 */ /* 0x000fe2000001ff00 */
[----:B------:R1:W-:Y:S01]  /*1d10*/  LDGSTS.E.BYPASS.LTC128B.128 [R227+0x10080], [R2.64], !P1 ;  /* 0x1008000002e37fae */ /* 0x0003e2000c901d56 */
[----:B------:R-:W-:Y:S01]  /*1d20*/  ISETP.GT.AND P1, PT, R230, 0xf, PT ;  /* 0x0000000fe600780c */ /* 0x000fe20003f24270 */
[----:B------:R-:W-:Y:S01]  /*1d30*/  CS2R R32, SRZ ;  /* 0x0000000000207805 */ /* 0x000fe2000001ff00 */
[----:B------:R-:W-:Y:S01]  /*1d40*/  IADD3.X R7, R252, UR7, RZ, P0, !PT ;  /* 0x00000007fc077c10 */ /* 0x000fe200087fe4ff */
[----:B------:R1:W-:Y:S01]  /*1d50*/  LDGSTS.E.BYPASS.LTC128B.128 [R227+0x12080], [R2.64+0x80], !P6 ;  /* 0x1208008002e37fae */ /* 0x0003e2000f101d56 */
[C---:B------:R-:W-:Y:S01]  /*1d60*/  LEA R6, P0, R0.reuse, c[0x0][0x258], 0x2 ;  /* 0x0000960000067a11 */ /* 0x040fe200078010ff */
[----:B------:R-:W-:Y:S01]  /*1d70*/  CS2R R30, SRZ ;  /* 0x00000000001e7805 */ /* 0x000fe2000001ff00 */
[----:B------:R-:W-:Y:S01]  /*1d80*/  ISETP.GE.AND P6, PT, R19, c[0x0][0x1fc], PT ;  /* 0x00007f0013007a0c */ /* 0x000fe20003fc6270 */
[----:B------:R1:W-:Y:S01]  /*1d90*/  LDGSTS.E.BYPASS.LTC128B.128 [R227+0x14080], [R2.64+0x100], !P5 ;  /* 0x1408010002e37fae */ /* 0x0003e2000e901d56 */
[----:B------:R-:W-:Y:S01]  /*1da0*/  LEA.HI.X R7, R0, c[0x0][0x25c], R7, 0x2, P0 ;  /* 0x0000970000077a11 */ /* 0x000fe200000f1407 */
[----:B------:R-:W-:Y:S01]  /*1db0*/  IMAD.IADD R0, R5, 0x1, R9 ;  /* 0x0000000105007824 */ /* 0x000fe200078e0209 */
[----:B------:R-:W-:Y:S01]  /*1dc0*/  ISETP.LT.OR P0, PT, R8, 0x1, P4 ;  /* 0x000000010800780c */ /* 0x000fe20002701670 */
[----:B------:R-:W-:Y:S01]  /*1dd0*/  CS2R R28, SRZ ;  /* 0x00000000001c7805 */ /* 0x000fe2000001ff00 */
[----:B------:R-:W-:Y:S01]  /*1de0*/  CS2R R26, SRZ ;  /* 0x00000000001a7805 */ /* 0x000fe2000001ff00 */
[----:B------:R-:W-:Y:S01]  /*1df0*/  @!P1 IMAD.SHL.U32 R5, R230, 0x10, RZ ;  /* 0x00000010e6059824 */ /* 0x000fe200078e00ff */
[----:B------:R-:W-:Y:S01]  /*1e00*/  CS2R R24, SRZ ;  /* 0x0000000000187805 */ /* 0x000fe2000001ff00 */
[----:B------:R-:W-:Y:S01]  /*1e10*/  IADD3 R251, R227, 0xf080, RZ ;  /* 0x0000f080e3fb7810 */ /* 0x000fe20007ffe0ff */
[----:B------:R-:W-:Y:S01]  /*1e20*/  UMOV UR17, 0x1 ;  /* 0x0000000100117882 */ /* 0x000fe20000000000 */
[----:B------:R-:W-:Y:S01]  /*1e30*/  SHF.R.S32.HI R231, RZ, 0x1f, R230 ;  /* 0x0000001fffe77819 */ /* 0x000fe200000114e6 */
[----:B------:R2:W-:Y:S01]  /*1e40*/  @!P1 LDGSTS.E.BYPASS.LTC128B.128 [R5+0x21080], [R6.64] ;  /* 0x2108000006059fae */ /* 0x0005e2000b901d56 */
[----:B------:R-:W-:-:S02]  /*1e50*/  UMOV UR15, 0xffffffc0 ;  /* 0xffffffc0000f7882 */ /* 0x000fc40000000000 */
[----:B------:R-:W-:Y:S01]  /*1e60*/  ULDC UR9, c[0x0][0x168] ;  /* 0x00005a0000097ab9 */ /* 0x000fe20000000800 */
[----:B------:R-:W0:Y:S01]  /*1e70*/  LDGDEPBAR ;  /* 0x00000000000079af */ /* 0x000e220000000000 */
[----:B------:R-:W-:Y:S02]  /*1e80*/  UMOV UR10, 0xffffffb0 ;  /* 0xffffffb0000a7882 */ /* 0x000fe40000000000 */
[----:B------:R-:W-:Y:S02]  /*1e90*/  ULDC UR8, c[0x0][0x198] ;  /* 0x0000660000087ab9 */ /* 0x000fe40000000800 */
[----:B------:R-:W-:Y:S01]  /*1ea0*/  UMOV UR14, 0x1 ;  /* 0x00000001000e7882 */ /* 0x000fe20000000000 */
[----:B-1----:R-:W-:-:S04]  /*1eb0*/  LEA R2, P5, R4, c[0x0][0x1f0], 0x1 ;  /* 0x00007c0004027a11 */ /* 0x002fc800078a08ff */
[----:B------:R-:W-:Y:S02]  /*1ec0*/  LEA.HI.X R3, R4, c[0x0][0x1f4], R0, 0x1, P5 ;  /* 0x00007d0004037a11 */ /* 0x000fe400028f0c00 */
[----:B------:R-:W-:-:S03]  /*1ed0*/  ISETP.GE.AND P5, PT, R22, c[0x0][0x1fc], PT ;  /* 0x00007f0016007a0c */ /* 0x000fc60003fa6270 */
[----:B------:R1:W-:Y:S01]  /*1ee0*/  LDGSTS.E.BYPASS.LTC128B.128 [R227+0x1b080], [R2.64], !P0 ;  /* 0x1b08000002e37fae */ /* 0x0003e2000c101d56 */
[C---:B------:R-:W-:Y:S02]  /*1ef0*/  ISETP.LT.OR P0, PT, R8.reuse, 0x1, P6 ;  /* 0x000000010800780c */ /* 0x040fe40003701670 */
[--C-:B--2---:R-:W-:Y:S02]  /*1f00*/  SHF.R.S32.HI R6, RZ, 0x2, R11.reuse ;  /* 0x00000002ff067819 */ /* 0x104fe4000001140b */
[----:B------:R-:W-:Y:S02]  /*1f10*/  SHF.R.S32.HI R7, RZ, 0x1f, R11 ;  /* 0x0000001fff077819 */ /* 0x000fe4000001140b */
[----:B------:R-:W-:Y:S02]  /*1f20*/  ISETP.LT.OR P6, PT, R8, 0x21, P6 ;  /* 0x000000210800780c */ /* 0x000fe400037c1670 */
[----:B------:R-:W-:-:S04]  /*1f30*/  LEA.HI R7, R7, R6, RZ, 0x3 ;  /* 0x0000000607077211 */ /* 0x000fc800078f18ff */
[----:B------:R-:W-:Y:S01]  /*1f40*/  LOP3.LUT R7, R7, 0xfffffff8, RZ, 0xc0, !PT ;  /* 0xfffffff807077812 */ /* 0x000fe200078ec0ff */
[----:B------:R1:W-:Y:S01]  /*1f50*/  LDGSTS.E.BYPASS.LTC128B.128 [R227+0x1d080], [R2.64+0x80], !P0 ;  /* 0x1d08008002e37fae */ /* 0x0003e2000c101d56 */
[----:B------:R-:W-:-:S04]  /*1f60*/  LEA R4, P0, R14, R2, 0x1 ;  /* 0x000000020e047211 */ /* 0x000fc800078008ff */
[----:B------:R-:W-:Y:S02]  /*1f70*/  LEA.HI.X R5, R14, R3, R15, 0x1, P0 ;  /* 0x000000030e057211 */ /* 0x000fe400000f0c0f */
[C---:B------:R-:W-:Y:S02]  /*1f80*/  ISETP.LT.OR P0, PT, R8.reuse, 0x1, P5 ;  /* 0x000000010800780c */ /* 0x040fe40002f01670 */
[----:B------:R-:W-:Y:S02]  /*1f90*/  LEA.HI R14, R21, R230, RZ, 0x4 ;  /* 0x000000e6150e7211 */ /* 0x000fe400078f20ff */
[----:B------:R-:W-:Y:S02]  /*1fa0*/  ISETP.LT.OR P5, PT, R8, 0x21, P5 ;  /* 0x000000210800780c */ /* 0x000fe40002fa1670 */
[----:B------:R-:W-:-:S04]  /*1fb0*/  SHF.R.S32.HI R0, RZ, 0x4, R14 ;  /* 0x00000004ff007819 */ /* 0x000fc8000001140e */
[----:B------:R-:W-:-:S03]  /*1fc0*/  LEA.HI R9, R14, R0, RZ, 0x1 ;  /* 0x000000000e097211 */ /* 0x000fc600078f08ff */
[----:B------:R1:W-:Y:S01]  /*1fd0*/  LDGSTS.E.BYPASS.LTC128B.128 [R227+0x1f080], [R2.64+0x100], !P0 ;  /* 0x1f08010002e37fae */ /* 0x0003e2000c101d56 */
[----:B------:R-:W-:Y:S02]  /*1fe0*/  LOP3.LUT R9, R9, 0xfffffffe, RZ, 0xc0, !PT ;  /* 0xfffffffe09097812 */ /* 0x000fe400078ec0ff */
[----:B------:R-:W-:Y:S02]  /*1ff0*/  ISETP.LT.OR P0, PT, R8, 0x21, P4 ;  /* 0x000000210800780c */ /* 0x000fe40002701670 */
[----:B------:R-:W-:Y:S01]  /*2000*/  ISETP.NE.AND P4, PT, R12, RZ, PT ;  /* 0x000000ff0c00720c */ /* 0x000fe20003f85270 */
[----:B------:R-:W-:Y:S01]  /*2010*/  IMAD.IADD R0, R0, 0x1, -R9 ;  /* 0x0000000100007824 */ /* 0x000fe200078e0a09 */
[CC--:B------:R-:W-:Y:S01]  /*2020*/  LEA.HI R9, R21.reuse, R230.reuse, RZ, 0x5 ;  /* 0x000000e615097211 */ /* 0x0c0fe200078f28ff */
[----:B------:R-:W-:Y:S01]  /*2030*/  IMAD.IADD R12, R6, 0x1, -R7 ;  /* 0x00000001060c7824 */ /* 0x000fe200078e0a07 */
[----:B------:R-:W-:Y:S01]  /*2040*/  LEA.HI R7, R21, R230, RZ, 0x7 ;  /* 0x000000e615077211 */ /* 0x000fe200078f38ff */
[----:B------:R-:W-:Y:S01]  /*2050*/  IMAD.U32 R6, RZ, RZ, UR20 ;  /* 0x00000014ff067e24 */ /* 0x000fe2000f8e00ff */
[----:B------:R-:W-:-:S02]  /*2060*/  SHF.R.S32.HI R8, RZ, 0x1f, R9 ;  /* 0x0000001fff087819 */ /* 0x000fc40000011409 */
[----:B------:R-:W-:Y:S02]  /*2070*/  SHF.R.S32.HI R13, RZ, 0x5, R9 ;  /* 0x00000005ff0d7819 */ /* 0x000fe40000011409 */
[----:B------:R-:W-:Y:S01]  /*2080*/  SHF.R.S32.HI R17, RZ, 0x7, R7 ;  /* 0x00000007ff117819 */ /* 0x000fe20000011407 */
[----:B------:R2:W-:Y:S01]  /*2090*/  LDGSTS.E.BYPASS.LTC128B.128 [R227+0x1c080], [R4.64], !P0 ;  /* 0x1c08000004e37fae */ /* 0x0005e2000c101d56 */
[----:B------:R-:W-:-:S03]  /*20a0*/  ISETP.GE.AND P0, PT, R10, c[0x0][0x1fc], PT ;  /* 0x00007f000a007a0c */ /* 0x000fc60003f06270 */
[----:B------:R2:W-:Y:S01]  /*20b0*/  LDGSTS.E.BYPASS.LTC128B.128 [R227+0x1e080], [R4.64+0x80], !P6 ;  /* 0x1e08008004e37fae */ /* 0x0005e2000f101d56 */
[----:B------:R-:W-:Y:S02]  /*20c0*/  ISETP.GE.AND P6, PT, R19, c[0x0][0x1fc], PT ;  /* 0x00007f0013007a0c */ /* 0x000fe40003fc6270 */
[----:B------:R-:W-:Y:S01]  /*20d0*/  SEL R19, RZ, 0x1, P0 ;  /* 0x00000001ff137807 */ /* 0x000fe20000000000 */
[----:B------:R2:W-:Y:S01]  /*20e0*/  LDGSTS.E.BYPASS.LTC128B.128 [R227+0x20080], [R4.64+0x100], !P5 ;  /* 0x2008010004e37fae */ /* 0x0005e2000e901d56 */
[----:B------:R-:W-:Y:S01]  /*20f0*/  ISETP.GE.AND P5, PT, R230, 0x10, PT ;  /* 0x00000010e600780c */ /* 0x000fe20003fa6270 */
[----:B-1----:R-:W-:-:S04]  /*2100*/  IMAD.U32 R2, RZ, RZ, UR19 ;  /* 0x00000013ff027e24 */ /* 0x002fc8000f8e00ff */
[----:B------:R-:W-:-:S05]  /*2110*/  IMAD.WIDE.U32 R2, R2, c[0x0][0x288], R244 ;  /* 0x0000a20002027a25 */ /* 0x000fca00078e00f4 */
[----:B------:R-:W-:Y:S01]  /*2120*/  IADD3 R3, R3, UR4, RZ ;  /* 0x0000000403037c10 */ /* 0x000fe2000fffe0ff */
[----:B------:R-:W-:Y:S02]  /*2130*/  ULDC.64 UR4, c[0x0][0x290] ;  /* 0x0000a40000047ab9 */ /* 0x000fe40000000a00 */
[----:B------:R-:W-:Y:S02]  /*2140*/  UIMAD UR4, UR12, UR4, URZ ;  /* 0x000000040c0472a4 */ /* 0x000fe4000f8e023f */
[----:B------:R-:W-:Y:S01]  /*2150*/  IMAD.WIDE.U32 R246, R6, c[0x0][0x290], R2 ;  /* 0x0000a40006f67a25 */ /* 0x000fe200078e0002 */
[----:B------:R-:W-:Y:S01]  /*2160*/  LEA.HI R2, R8, R13, RZ, 0x2 ;  /* 0x0000000d08027211 */ /* 0x000fe200078f10ff */
[----:B------:R-:W-:Y:S01]  /*2170*/  UIMAD UR4, UR20, UR5, UR4 ;  /* 0x00000005140472a4 */ /* 0x000fe2000f8e0204 */
[----:B------:R-:W-:Y:S01]  /*2180*/  LOP3.LUT R8, R11, 0x3ffffffc, RZ, 0xc0, !PT ;  /* 0x3ffffffc0b087812 */ /* 0x000fe200078ec0ff */
[----:B------:R-:W-:Y:S01]  /*2190*/  IMAD.SHL.U32 R3, R17, 0x8, RZ ;  /* 0x0000000811037824 */ /* 0x000fe200078e00ff */
[----:B------:R-:W-:Y:S01]  /*21a0*/  LOP3.LUT R2, R2, 0xfffffffc, RZ, 0xc0, !PT ;  /* 0xfffffffc02027812 */ /* 0x000fe200078ec0ff */
[----:B------:R-:W-:-:S02]  /*21b0*/  ULDC UR5, c[0x0][0x198] ;  /* 0x0000660000057ab9 */ /* 0x000fc40000000800 */
[----:B------:R-:W-:Y:S01]  /*21c0*/  IADD3 R250, R247, UR4, RZ ;  /* 0x00000004f7fa7c10 */ /* 0x000fe2000fffe0ff */
[----:B------:R-:W-:Y:S01]  /*21d0*/  UMOV UR4, URZ ;  /* 0x0000003f00047c82 */ /* 0x000fe20008000000 */
[----:B------:R-:W-:Y:S01]  /*21e0*/  IMAD.IADD R15, R13, 0x1, -R2 ;  /* 0x000000010d0f7824 */ /* 0x000fe200078e0a02 */
[----:B------:R-:W-:Y:S01]  /*21f0*/  LOP3.LUT R16, R3, 0x8, RZ, 0xc0, !PT ;  /* 0x0000000803107812 */ /* 0x000fe200078ec0ff */
[----:B------:R-:W-:Y:S01]  /*2200*/  IMAD.SHL.U32 R2, R12, 0x10, RZ ;  /* 0x000000100c027824 */ /* 0x000fe200078e00ff */
[----:B------:R-:W-:Y:S01]  /*2210*/  IADD3 R3, P0, R246, UR6, RZ ;  /* 0x00000006f6037c10 */ /* 0x000fe2000ff1e0ff */
[C---:B------:R-:W-:Y:S01]  /*2220*/  IMAD.SHL.U32 R7, R15.reuse, 0x100, RZ ;  /* 0x000001000f077824 */ /* 0x040fe200078e00ff */
[----:B--2---:R-:W-:Y:S01]  /*2230*/  LEA.HI R5, R15, R15, RZ, 0x1 ;  /* 0x0000000f0f057211 */ /* 0x004fe200078f08ff */
[----:B------:R-:W-:Y:S01]  /*2240*/  UMOV UR6, 0xffffffb0 ;  /* 0xffffffb000067882 */ /* 0x000fe20000000000 */
[----:B------:R-:W-:Y:S01]  /*2250*/  LOP3.LUT R2, R16, 0x70, R2, 0xf8, !PT ;  /* 0x0000007010027812 */ /* 0x000fe200078ef802 */
[----:B------:R-:W-:Y:S01]  /*2260*/  UIMAD UR5, UR21, UR6, UR5 ;  /* 0x00000006150572a4 */ /* 0x000fe2000f8e0205 */
[----:B------:R-:W-:Y:S01]  /*2270*/  IADD3.X R4, R250, UR7, RZ, P0, !PT ;  /* 0x00000007fa047c10 */ /* 0x000fe200087fe4ff */
[----:B------:R-:W-:Y:S01]  /*2280*/  IMAD.SHL.U32 R6, R5, 0x100, RZ ;  /* 0x0000010005067824 */ /* 0x000fe200078e00ff */
[C---:B------:R-:W-:Y:S01]  /*2290*/  LEA R10, P0, R3.reuse, c[0x0][0x280], 0x2 ;  /* 0x0000a000030a7a11 */ /* 0x040fe200078010ff */
[----:B------:R-:W-:Y:S01]  /*22a0*/  IMAD.IADD R5, R230, 0x1, -R8 ;  /* 0x00000001e6057824 */ /* 0x000fe200078e0a08 */
[----:B------:R-:W-:Y:S01]  /*22b0*/  LOP3.LUT R2, R2, 0x100, R7, 0xf8, !PT ;  /* 0x0000010002027812 */ /* 0x000fe200078ef807 */
[----:B------:R-:W-:Y:S01]  /*22c0*/  @!P5 IMAD.SHL.U32 R7, R230, 0x10, RZ ;  /* 0x00000010e607d824 */ /* 0x000fe200078e00ff */
[----:B------:R-:W-:-:S02]  /*22d0*/  LEA.HI.X R11, R3, c[0x0][0x284], R4, 0x2, P0 ;  /* 0x0000a100030b7a11 */ /* 0x000fc400000f1404 */
[----:B------:R-:W-:Y:S02]  /*22e0*/  LOP3.LUT R4, R6, 0x7ffffe00, RZ, 0xc0, !PT ;  /* 0x7ffffe0006047812 */ /* 0x000fe400078ec0ff */
[----:B------:R-:W-:Y:S01]  /*22f0*/  SHF.R.U32.HI R3, RZ, 0x3, R2 ;  /* 0x00000003ff037819 */ /* 0x000fe20000011602 */
[----:B------:R1:W-:Y:S01]  /*2300*/  @!P5 LDGSTS.E.BYPASS.LTC128B.128 [R7+0x21280], [R10.64] ;  /* 0x212800000a07dfae */ /* 0x0003e2000b901d56 */
[----:B------:R-:W-:Y:S01]  /*2310*/  LOP3.LUT R6, R9, 0xffffffe0, RZ, 0xc0, !PT ;  /* 0xffffffe009067812 */ /* 0x000fe200078ec0ff */
[----:B------:R-:W-:Y:S01]  /*2320*/  IMAD R5, R5, 0x2, R4 ;  /* 0x0000000205057824 */ /* 0x000fe200078e0204 */
[----:B------:R-:W-:Y:S01]  /*2330*/  LOP3.LUT R2, R2, 0x28, R3, 0x78, !PT ;  /* 0x0000002802027812 */ /* 0x000fe200078e7803 */
[----:B------:R-:W-:Y:S01]  /*2340*/  IMAD.SHL.U32 R9, R20, 0x8, RZ ;  /* 0x0000000814097824 */ /* 0x000fe200078e00ff */
[----:B------:R-:W-:Y:S01]  /*2350*/  LOP3.LUT R4, R14, 0xfffffff0, RZ, 0xc0, !PT ;  /* 0xfffffff00e047812 */ /* 0x000fe200078ec0ff */
[----:B------:R-:W-:Y:S01]  /*2360*/  IMAD.IADD R3, R230, 0x1, -R6 ;  /* 0x00000001e6037824 */ /* 0x000fe200078e0a06 */
[----:B------:R-:W-:Y:S01]  /*2370*/  LOP3.LUT P0, RZ, R12, 0x1, RZ, 0xc0, !PT ;  /* 0x000000010cff7812 */ /* 0x000fe2000780c0ff */
[----:B------:R-:W-:Y:S01]  /*2380*/  IMAD.IADD R6, R5, 0x1, R2 ;  /* 0x0000000105067824 */ /* 0x000fe200078e0202 */
[----:B------:R-:W0:Y:S01]  /*2390*/  LDGDEPBAR ;  /* 0x00000000000079af */ /* 0x000e220000000000 */
[----:B------:R-:W-:Y:S01]  /*23a0*/  IMAD.IADD R2, R230, 0x1, -R4 ;  /* 0x00000001e6027824 */ /* 0x000fe200078e0a04 */
[----:B------:R-:W-:Y:S01]  /*23b0*/  SHF.R.S32.HI R4, RZ, 0x1f, R3 ;  /* 0x0000001fff047819 */ /* 0x000fe20000011403 */
[----:B------:R-:W-:Y:S01]  /*23c0*/  IMAD.SHL.U32 R225, R6, 0x2, RZ ;  /* 0x0000000206e17824 */ /* 0x000fe200078e00ff */
[----:B------:R-:W0:Y:S01]  /*23d0*/  LDGDEPBAR ;  /* 0x00000000000079af */ /* 0x000e220000000000 */
[----:B------:R-:W-:Y:S01]  /*23e0*/  IMAD.SHL.U32 R5, R2, 0x10, RZ ;  /* 0x0000001002057824 */ /* 0x000fe200078e00ff */
[----:B------:R-:W-:Y:S01]  /*23f0*/  LEA.HI R8, R4, R3, RZ, 0x2 ;  /* 0x0000000304087211 */ /* 0x000fe200078f10ff */
[----:B------:R-:W-:Y:S01]  /*2400*/  IMAD.SHL.U32 R212, R2, 0x2, RZ ;  /* 0x0000000202d47824 */ /* 0x000fe200078e00ff */
[----:B------:R-:W-:-:S02]  /*2410*/  IADD3 R6, R225, 0x21480, RZ ;  /* 0x00021480e1067810 */ /* 0x000fc40007ffe0ff */
[----:B------:R-:W-:Y:S02]  /*2420*/  LOP3.LUT R4, R5, 0xf0, RZ, 0xc0, !PT ;  /* 0x000000f005047812 */ /* 0x000fe400078ec0ff */
[----:B------:R-:W-:Y:S02]  /*2430*/  LOP3.LUT R5, R8, 0x7ffffffc, RZ, 0xc0, !PT ;  /* 0x7ffffffc08057812 */ /* 0x000fe400078ec0ff */
[----:B------:R-:W-:Y:S02]  /*2440*/  IADD3 R226, R225, 0x215a0, RZ ;  /* 0x000215a0e1e27810 */ /* 0x000fe40007ffe0ff */
[----:B------:R-:W-:Y:S01]  /*2450*/  @P0 IADD3 R226, R6, 0xe0, RZ ;  /* 0x000000e006e20810 */ /* 0x000fe20007ffe0ff */
[----:B------:R-:W-:Y:S01]  /*2460*/  IMAD.IADD R12, R3, 0x1, -R5 ;  /* 0x00000001030c7824 */ /* 0x000fe200078e0a05 */
[----:B------:R-:W-:Y:S01]  /*2470*/  SHF.R.S32.HI R3, RZ, 0x1f, R2 ;  /* 0x0000001fff037819 */ /* 0x000fe20000011402 */
[----:B-1----:R-:W-:Y:S01]  /*2480*/  IMAD.SHL.U32 R7, R13, 0x100, RZ ;  /* 0x000001000d077824 */ /* 0x002fe200078e00ff */
[----:B------:R-:W-:-:S02]  /*2490*/  LOP3.LUT R11, R4, R16, RZ, 0xfc, !PT ;  /* 0x00000010040b7212 */ /* 0x000fc400078efcff */
[----:B------:R-:W-:Y:S01]  /*24a0*/  LEA.HI R214, R3, R2, RZ, 0x3 ;  /* 0x0000000203d67211 */ /* 0x000fe200078f18ff */
[----:B------:R-:W-:Y:S01]  /*24b0*/  IMAD.SHL.U32 R3, R18, 0x40, RZ ;  /* 0x0000004012037824 */ /* 0x000fe200078e00ff */
[----:B------:R-:W-:Y:S01]  /*24c0*/  LOP3.LUT R10, R4, 0x100, R7, 0xf8, !PT ;  /* 0x00000100040a7812 */ /* 0x000fe200078ef807 */
[----:B------:R-:W-:Y:S01]  /*24d0*/  IMAD.SHL.U32 R4, R15, 0x10, RZ ;  /* 0x000000100f047824 */ /* 0x000fe200078e00ff */
[----:B------:R-:W-:Y:S02]  /*24e0*/  SEL R13, RZ, 0xffffffff, P6 ;  /* 0xffffffffff0d7807 */ /* 0x000fe40003000000 */
[----:B------:R-:W-:Y:S02]  /*24f0*/  LOP3.LUT P6, RZ, R18, 0x2, RZ, 0xc0, !PT ;  /* 0x0000000212ff7812 */ /* 0x000fe400078cc0ff */
[C---:B------:R-:W-:Y:S01]  /*2500*/  LOP3.LUT R5, R214.reuse, 0xfffffff8, RZ, 0xc0, !PT ;  /* 0xfffffff8d6057812 */ /* 0x040fe200078ec0ff */
[----:B------:R-:W-:Y:S01]  /*2510*/  IMAD.SHL.U32 R214, R214, 0x40, RZ ;  /* 0x00000040d6d67824 */ /* 0x000fe200078e00ff */
[----:B------:R-:W-:-:S02]  /*2520*/  LOP3.LUT R3, R3, 0x1c0, RZ, 0xc0, !PT ;  /* 0x000001c003037812 */ /* 0x000fc400078ec0ff */
[----:B------:R-:W-:Y:S01]  /*2530*/  LEA.HI R6, R17, R17, RZ, 0x1 ;  /* 0x0000001111067211 */ /* 0x000fe200078f08ff */
[----:B------:R-:W-:Y:S01]  /*2540*/  IMAD.IADD R5, R2, 0x1, -R5 ;  /* 0x0000000102057824 */ /* 0x000fe200078e0a05 */
[----:B------:R-:W-:Y:S01]  /*2550*/  LEA.HI.SX32 R228, R8, R4, 0x1e ;  /* 0x0000000408e47211 */ /* 0x000fe200078ff2ff */
[----:B------:R-:W-:Y:S01]  /*2560*/  IMAD.SHL.U32 R8, R13, 0x2, RZ ;  /* 0x000000020d087824 */ /* 0x000fe200078e00ff */
[----:B------:R-:W-:Y:S01]  /*2570*/  SEL R209, R223, 0xfffffff0, !P6 ;  /* 0xfffffff0dfd17807 */ /* 0x000fe20007000000 */
[----:B------:R-:W-:Y:S01]  /*2580*/  IMAD.MOV.U32 R13, RZ, RZ, 0x20 ;  /* 0x00000020ff0d7424 */ /* 0x000fe200078e00ff */
[C---:B------:R-:W-:Y:S02]  /*2590*/  LOP3.LUT R208, R3.reuse, 0x8, R23, 0xf8, !PT ;  /* 0x0000000803d07812 */ /* 0x040fe400078ef817 */
[----:B------:R-:W-:Y:S02]  /*25a0*/  LOP3.LUT R4, R3, 0x30, R4, 0xf8, !PT ;  /* 0x0000003003047812 */ /* 0x000fe400078ef804 */
[----:B------:R-:W-:-:S02]  /*25b0*/  SHF.R.U32.HI R7, RZ, 0x3, R3 ;  /* 0x00000003ff077819 */ /* 0x000fc40000011603 */
[----:B------:R-:W-:Y:S01]  /*25c0*/  LOP3.LUT P6, RZ, R2, 0x2, RZ, 0xc0, !PT ;  /* 0x0000000202ff7812 */ /* 0x000fe200078cc0ff */
[----:B------:R-:W-:Y:S01]  /*25d0*/  IMAD.SHL.U32 R2, R0, 0x20, RZ ;  /* 0x0000002000027824 */ /* 0x000fe200078e00ff */
[----:B------:R-:W-:Y:S02]  /*25e0*/  LOP3.LUT R3, R6, 0x1ffffffe, RZ, 0xc0, !PT ;  /* 0x1ffffffe06037812 */ /* 0x000fe400078ec0ff */
[----:B------:R-:W-:Y:S02]  /*25f0*/  LOP3.LUT R212, R11, 0x18, R212, 0x78, !PT ;  /* 0x000000180bd47812 */ /* 0x000fe400078e78d4 */
[----:B------:R-:W-:Y:S01]  /*2600*/  LOP3.LUT R2, R2, 0x20, RZ, 0xc0, !PT ;  /* 0x0000002002027812 */ /* 0x000fe200078ec0ff */
[----:B------:R-:W-:Y:S01]  /*2610*/  IMAD.IADD R3, R17, 0x1, -R3 ;  /* 0x0000000111037824 */ /* 0x000fe200078e0a03 */
[----:B------:R-:W-:Y:S01]  /*2620*/  LOP3.LUT R4, R4, 0x8, R23, 0xf8, !PT ;  /* 0x0000000804047812 */ /* 0x000fe200078ef817 */
[----:B------:R-:W-:Y:S01]  /*2630*/  IMAD.SHL.U32 R212, R212, 0x2, RZ ;  /* 0x00000002d4d47824 */ /* 0x000fe200078e00ff */
[----:B------:R-:W-:Y:S01]  /*2640*/  LOP3.LUT R11, R2, 0x18, R9, 0xf8, !PT ;  /* 0x00000018020b7812 */ /* 0x000fe200078ef809 */
[----:B------:R-:W-:Y:S01]  /*2650*/  IMAD R12, R3, 0x4, R12 ;  /* 0x00000004030c7824 */ /* 0x000fe200078e020c */
[----:B------:R-:W-:Y:S01]  /*2660*/  LOP3.LUT R214, R214, 0xfffffe00, RZ, 0xc0, !PT ;  /* 0xfffffe00d6d67812 */ /* 0x000fe200078ec0ff */
[----:B------:R-:W-:Y:S01]  /*2670*/  IMAD.SHL.U32 R3, R5, 0x40, RZ ;  /* 0x0000004005037824 */ /* 0x000fe200078e00ff */
[----:B------:R-:W-:Y:S01]  /*2680*/  LOP3.LUT P0, RZ, R18, 0x4, RZ, 0xc0, !PT ;  /* 0x0000000412ff7812 */ /* 0x000fe2000780c0ff */
[----:B------:R-:W-:Y:S01]  /*2690*/  IMAD.SHL.U32 R2, R0, 0x8, RZ ;  /* 0x0000000800027824 */ /* 0x000fe200078e00ff */
[----:B------:R-:W-:Y:S01]  /*26a0*/  LOP3.LUT R208, R208, R7, RZ, 0x3c, !PT ;  /* 0x00000007d0d07212 */ /* 0x000fe200078e3cff */
[----:B------:R-:W-:Y:S01]  /*26b0*/  IMAD.SHL.U32 R235, R12, 0x2, RZ ;  /* 0x000000020ceb7824 */ /* 0x000fe200078e00ff */
[----:B------:R-:W-:-:S02]  /*26c0*/  LOP3.LUT R3, R3, 0x1c0, RZ, 0xc0, !PT ;  /* 0x000001c003037812 */ /* 0x000fc400078ec0ff */
[----:B------:R-:W-:Y:S01]  /*26d0*/  LOP3.LUT R6, R2, 0x8, RZ, 0xc0, !PT ;  /* 0x0000000802067812 */ /* 0x000fe200078ec0ff */
[----:B------:R-:W-:Y:S01]  /*26e0*/  IMAD R208, R17, 0x200, R208 ;  /* 0x0000020011d07824 */ /* 0x000fe200078e02d0 */
[----:B------:R-:W-:Y:S02]  /*26f0*/  LOP3.LUT R2, R4, R7, RZ, 0x3c, !PT ;  /* 0x0000000704027212 */ /* 0x000fe400078e3cff */
[----:B------:R-:W-:Y:S01]  /*2700*/  SHF.R.U32.HI R4, RZ, 0x3, R3 ;  /* 0x00000003ff047819 */ /* 0x000fe20000011603 */
[----:B------:R-:W-:Y:S01]  /*2710*/  IMAD.SHL.U32 R208, R208, 0x2, RZ ;  /* 0x00000002d0d07824 */ /* 0x000fe200078e00ff */
[----:B------:R-:W-:Y:S01]  /*2720*/  ISETP.GE.AND P5, PT, R22, c[0x0][0x1fc], PT ;  /* 0x00007f0016007a0c */ /* 0x000fe20003fa6270 */
[----:B------:R-:W-:Y:S01]  /*2730*/  IMAD R219, R0, 0x200, R2 ;  /* 0x0000020000db7824 */ /* 0x000fe200078e0202 */
[----:B------:R-:W-:Y:S01]  /*2740*/  LOP3.LUT R0, R4, R3, R6, 0x1e, !PT ;  /* 0x0000000304007212 */ /* 0x000fe200078e1e06 */
[----:B------:R-:W-:Y:S01]  /*2750*/  IMAD R2, R15, 0x400, R214 ;  /* 0x000004000f027824 */ /* 0x000fe200078e02d6 */
[----:B------:R-:W-:Y:S01]  /*2760*/  SEL R210, R13, 0xffffffe0, !P0 ;  /* 0xffffffe00dd27807 */ /* 0x000fe20004000000 */
[----:B------:R-:W-:Y:S01]  /*2770*/  IMAD R209, R209, 0x2, R208 ;  /* 0x00000002d1d17824 */ /* 0x000fe200078e02d0 */
[C---:B------:R-:W-:Y:S01]  /*2780*/  LOP3.LUT P0, RZ, R5.reuse, 0x2, RZ, 0xc0, !PT ;  /* 0x0000000205ff7812 */ /* 0x040fe2000780c0ff */
[----:B------:R-:W-:Y:S01]  /*2790*/  IMAD.IADD R220, R2, 0x1, R0 ;  /* 0x0000000102dc7824 */ /* 0x000fe200078e0200 */
[----:B------:R-:W-:Y:S01]  /*27a0*/  SHF.R.U32.HI R215, RZ, 0x3, R10 ;  /* 0x00000003ffd77819 */ /* 0x000fe2000001160a */
[----:B------:R-:W-:Y:S01]  /*27b0*/  IMAD R211, R210, 0x2, R208 ;  /* 0x00000002d2d37824 */ /* 0x000fe200078e02d0 */
[----:B------:R-:W-:Y:S01]  /*27c0*/  SEL R9, RZ, 0x4, P5 ;  /* 0x00000004ff097807 */ /* 0x000fe20002800000 */
[----:B------:R-:W-:Y:S01]  /*27d0*/  IMAD.SHL.U32 R217, R220, 0x2, RZ ;  /* 0x00000002dcd97824 */ /* 0x000fe200078e00ff */
[----:B------:R-:W-:Y:S01]  /*27e0*/  LOP3.LUT P5, RZ, R5, 0x4, RZ, 0xc0, !PT ;  /* 0x0000000405ff7812 */ /* 0x000fe200078ac0ff */
[----:B------:R-:W-:Y:S01]  /*27f0*/  IMAD R210, R210, 0x2, R209 ;  /* 0x00000002d2d27824 */ /* 0x000fe200078e02d1 */
[----:B------:R-:W-:-:S02]  /*2800*/  SEL R223, R223, 0xfffffff0, !P0 ;  /* 0xfffffff0dfdf7807 */ /* 0x000fc40004000000 */
[----:B------:R-:W-:Y:S02]  /*2810*/  LOP3.LUT R215, R215, 0x38, RZ, 0xc0, !PT ;  /* 0x00000038d7d77812 */ /* 0x000fe400078ec0ff */
[----:B------:R-:W-:Y:S01]  /*2820*/  LOP3.LUT R3, R4, R11, R3, 0x1e, !PT ;  /* 0x0000000b04037212 */ /* 0x000fe200078e1e03 */
[----:B------:R-:W-:Y:S01]  /*2830*/  IMAD.SHL.U32 R222, R223, 0x2, RZ ;  /* 0x00000002dfde7824 */ /* 0x000fe200078e00ff */
[----:B------:R-:W-:Y:S01]  /*2840*/  SEL R213, R213, 0xe0, !P6 ;  /* 0x000000e0d5d57807 */ /* 0x000fe20007000000 */
[----:B------:R-:W-:Y:S01]  /*2850*/  IMAD.IADD R224, R220, 0x1, R223 ;  /* 0x00000001dce07824 */ /* 0x000fe200078e02df */
[----:B------:R-:W-:Y:S01]  /*2860*/  SEL R0, R13, 0xffffffe0, !P5 ;  /* 0xffffffe00d007807 */ /* 0x000fe20006800000 */
[C---:B------:R-:W-:Y:S01]  /*2870*/  IMAD.IADD R218, R217.reuse, 0x1, R222 ;  /* 0x00000001d9da7824 */ /* 0x040fe200078e02de */
[----:B------:R-:W-:Y:S01]  /*2880*/  IADD3 R216, R217, 0x1b080, RZ ;  /* 0x0001b080d9d87810 */ /* 0x000fe20007ffe0ff */
[----:B------:R-:W-:Y:S01]  /*2890*/  IMAD R213, R213, 0x2, R212 ;  /* 0x00000002d5d57824 */ /* 0x000fe200078e02d4 */
[----:B------:R-:W-:Y:S01]  /*28a0*/  LOP3.LUT R8, R8, 0x2, R19, 0xe2, !PT ;  /* 0x0000000208087812 */ /* 0x000fe200078ee213 */
[----:B------:R-:W-:Y:S01]  /*28b0*/  IMAD.IADD R221, R220, 0x1, R0 ;  /* 0x00000001dcdd7824 */ /* 0x000fe200078e0200 */
[----:B------:R-:W-:Y:S01]  /*28c0*/  LOP3.LUT R215, R215, R10, R6, 0x1e, !PT ;  /* 0x0000000ad7d77212 */ /* 0x000fe200078e1e06 */
[----:B------:R-:W-:Y:S01]  /*28d0*/  IMAD R216, R0, 0x2, R216 ;  /* 0x0000000200d87824 */ /* 0x000fe200078e02d8 */
[----:B------:R-:W-:-:S02]  /*28e0*/  LOP3.LUT R214, R3, R214, RZ, 0xfc, !PT ;  /* 0x000000d603d67212 */ /* 0x000fc400078efcff */
[----:B------:R-:W-:Y:S02]  /*28f0*/  LOP3.LUT R229, R8, R9, RZ, 0xfc, !PT ;  /* 0x0000000908e57212 */ /* 0x000fe400078efcff */
[----:B------:R-:W-:Y:S02]  /*2900*/  LEA R215, R215, 0x23c80, 0x1 ;  /* 0x00023c80d7d77811 */ /* 0x000fe400078e08ff */
[----:B------:R-:W-:Y:S02]  /*2910*/  LEA R214, R214, 0x80, 0x1 ;  /* 0x00000080d6d67811 */ /* 0x000fe400078e08ff */
[----:B------:R-:W-:Y:S01]  /*2920*/  IADD3 R234, -R235, UR5, RZ ;  /* 0x00000005ebea7c10 */ /* 0x000fe2000fffe1ff */
[----:B------:R-:W-:Y:S02]  /*2930*/  ULDC UR5, c[0x0][0x168] ;  /* 0x00005a0000057ab9 */ /* 0x000fe40000000800 */
.L_x_1171:
        /* <DEDUP_REMOVED lines=211> */
[----:B--2345:R-:W-:Y:S01]  /*3670*/  USHF.R.S32.HI UR24, URZ, 0x1f, UR16 ;  /* 0x0000001f3f187899 */ /* 0x03cfe20008011410 */
[----:B------:R-:W-:Y:S01]  /*3680*/  IMAD.U32 R0, RZ, RZ, UR11 ;  /* 0x0000000bff007e24 */ /* 0x000fe2000f8e00ff */
[----:B------:R-:W-:Y:S01]  /*3690*/  ULDC.64 UR6, c[0x0][0x178] ;  /* 0x00005e0000067ab9 */ /* 0x000fe20000000a00 */
[----:B------:R-:W-:Y:S01]  /*36a0*/  IMAD.MOV.U32 R193, RZ, RZ, c[0x0][0x178] ;  /* 0x00005e00ffc17624 */ /* 0x000fe200078e00ff */
[----:B------:R-:W-:Y:S01]  /*36b0*/  UIMAD.WIDE.U32 UR26, UR16, UR6, URZ ;  /* 0x00000006101a72a5 */ /* 0x000fe2000f8e003f */
[----:B------:R-:W-:Y:S01]  /*36c0*/  IMAD.MOV.U32 R194, RZ, RZ, 0x5 ;  /* 0x00000005ffc27424 */ /* 0x000fe200078e00ff */
[----:B------:R-:W-:Y:S01]  /*36d0*/  @!P1 LEA R0, R0, 0x40, 0x6 ;  /* 0x0000004000009811 */ /* 0x000fe200078e30ff */
[----:B------:R-:W-:Y:S01]  /*36e0*/  UIMAD UR24, UR24, UR6, URZ ;  /* 0x00000006181872a4 */ /* 0x000fe2000f8e023f */
[----:B------:R-:W-:Y:S01]  /*36f0*/  IMAD.SHL.U32 R193, R193, 0x20, RZ ;  /* 0x00000020c1c17824 */ /* 0x000fe200078e00ff */
[----:B------:R-:W-:Y:S01]  /*3700*/  USHF.L.U32 UR6, UR26, 0x6, URZ ;  /* 0x000000061a067899 */ /* 0x000fe2000800063f */
[C---:B------:R-:W-:Y:S01]  /*3710*/  @!P1 IADD3 R7, P0, R0.reuse, R248, RZ ;  /* 0x000000f800079210 */ /* 0x040fe20007f1e0ff */
[----:B------:R-:W-:Y:S03]  /*3720*/  UIMAD UR24, UR16, UR7, UR24 ;  /* 0x00000007101872a4 */ /* 0x000fe6000f8e0218 */
[----:B------:R-:W-:Y:S01]  /*3730*/  @!P1 LEA.HI.X.SX32 R15, R0, R252, 0x1, P0 ;  /* 0x000000fc000f9211 */ /* 0x000fe200000f0eff */
[----:B------:R-:W-:Y:S01]  /*3740*/  UIADD3 UR24, UR27, UR24, URZ ;  /* 0x000000181b187290 */ /* 0x000fe2000fffe03f */
[C---:B------:R-:W-:Y:S01]  /*3750*/  IADD3 R5, P6, P5, R242.reuse, UR6, R193 ;  /* 0x00000006f2057c10 */ /* 0x040fe2000fdde0c1 */
[----:B------:R-:W-:Y:S01]  /*3760*/  IMAD.MOV.U32 R193, RZ, RZ, c[0x0][0x178] ;  /* 0x00005e00ffc17624 */ /* 0x000fe200078e00ff */
[----:B------:R-:W-:Y:S01]  /*3770*/  IADD3 R0, P0, R242, UR6, RZ ;  /* 0x00000006f2007c10 */ /* 0x000fe2000ff1e0ff */
[----:B------:R-:W-:Y:S02]  /*3780*/  USHF.L.U64.HI UR24, UR26, 0x6, UR24 ;  /* 0x000000061a187899 */ /* 0x000fe40008010218 */
[----:B------:R-:W-:Y:S01]  /*3790*/  UIMAD UR6, UR16, UR15, UR9 ;  /* 0x0000000f100672a4 */ /* 0x000fe2000f8e0209 */
[----:B------:R-:W-:Y:S03]  /*37a0*/  SHF.L.U64.HI R193, R193, R194, c[0x0][0x17c] ;  /* 0x00005f00c1c17619 */ /* 0x000fe600000102c2 */
[C---:B------:R-:W-:Y:S02]  /*37b0*/  IADD3.X R11, R239.reuse, UR24, RZ, P0, !PT ;  /* 0x00000018ef0b7c10 */ /* 0x040fe400087fe4ff */
[----:B------:R-:W-:Y:S02]  /*37c0*/  IADD3.X R18, R239, UR24, R193, P6, P5 ;  /* 0x00000018ef127c10 */ /* 0x000fe4000b7ea4c1 */
[----:B------:R-:W-:Y:S02]  /*37d0*/  LEA R10, P6, R0, c[0x0][0x160], 0x1 ;  /* 0x00005800000a7a11 */ /* 0x000fe400078c08ff */
[----:B------:R-:W-:Y:S02]  /*37e0*/  IADD3 R4, -R232, UR6, RZ ;  /* 0x00000006e8047c10 */ /* 0x000fe4000fffe1ff */
[----:B------:R-:W-:Y:S02]  /*37f0*/  @!P1 LEA R14, P5, R7, c[0x0][0x258], 0x2 ;  /* 0x00009600070e9a11 */ /* 0x000fe400078a10ff */
[----:B------:R-:W-:Y:S01]  /*3800*/  LEA.HI.X R11, R0, c[0x0][0x164], R11, 0x1, P6 ;  /* 0x00005900000b7a11 */ /* 0x000fe200030f0c0b */
[----:B------:R-:W-:Y:S01]  /*3810*/  IMAD.U32 R0, RZ, RZ, UR17 ;  /* 0x00000011ff007e24 */ /* 0x000fe2000f8e00ff */
[----:B------:R-:W-:Y:S02]  /*3820*/  ISETP.LT.OR P6, PT, R4, 0x1, !P4 ;  /* 0x000000010400780c */ /* 0x000fe400067c1670 */
[----:B------:R-:W-:Y:S01]  /*3830*/  LEA R6, P0, R5, c[0x0][0x160], 0x1 ;  /* 0x0000580005067a11 */ /* 0x000fe200078008ff */
[----:B------:R-:W-:Y:S01]  /*3840*/  IMAD R0, R0, 0x6000, R251 ;  /* 0x0000600000007824 */ /* 0x000fe200078e02fb */
[----:B------:R-:W-:Y:S02]  /*3850*/  @!P1 LEA.HI.X R15, R7, c[0x0][0x25c], R15, 0x2, P5 ;  /* 0x00009700070f9a11 */ /* 0x000fe400028f140f */
[C---:B------:R-:W-:Y:S02]  /*3860*/  ISETP.LT.OR P5, PT, R4.reuse, 0x1, !P3 ;  /* 0x000000010400780c */ /* 0x040fe40005fa1670 */
[----:B------:R-:W-:Y:S02]  /*3870*/  LEA.HI.X R7, R5, c[0x0][0x164], R18, 0x1, P0 ;  /* 0x0000590005077a11 */ /* 0x000fe400000f0c12 */
[C---:B------:R-:W-:Y:S03]  /*3880*/  ISETP.LT.OR P0, PT, R4.reuse, 0x1, !P2 ;  /* 0x000000010400780c */ /* 0x040fe60005701670 */
[----:B------:R-:W-:Y:S01]  /*3890*/  @!PT LDS RZ, [RZ] ;  /* 0x00000000fffff984 */ /* 0x000fe20000000800 */
[----:B------:R-:W-:Y:S01]  /*38a0*/  @!PT LDS RZ, [RZ] ;  /* 0x00000000fffff984 */ /* 0x000fe20000000800 */
[----:B------:R-:W-:Y:S01]  /*38b0*/  @!PT LDS RZ, [RZ] ;  /* 0x00000000fffff984 */ /* 0x000fe20000000800 */
[----:B------:R2:W-:Y:S01]  /*38c0*/  LDGSTS.E.BYPASS.LTC128B.128 [R0], [R10.64], !P6 ;  /* 0x000000000a007fae */ /* 0x0005e2000f101d56 */
[C---:B------:R-:W-:Y:S05]  /*38d0*/  ISETP.LT.OR P6, PT, R4.reuse, 0x21, !P4 ;  /* 0x000000210400780c */ /* 0x040fea00067c1670 */
[----:B------:R2:W-:Y:S01]  /*38e0*/  LDGSTS.E.BYPASS.LTC128B.128 [R0+0x2000], [R10.64+0x80], !P5 ;  /* 0x020000800a007fae */ /* 0x0005e2000e901d56 */
[C---:B------:R-:W-:Y:S03]  /*38f0*/  ISETP.LT.OR P5, PT, R4.reuse, 0x21, !P3 ;  /* 0x000000210400780c */ /* 0x040fe60005fa1670 */
[----:B------:R2:W-:Y:S01]  /*3900*/  LDGSTS.E.BYPASS.LTC128B.128 [R0+0x4000], [R10.64+0x100], !P0 ;  /* 0x040001000a007fae */ /* 0x0005e2000c101d56 */
[----:B------:R-:W-:Y:S01]  /*3910*/  ISETP.LT.OR P0, PT, R4, 0x21, !P2 ;  /* 0x000000210400780c */ /* 0x000fe20005701670 */
[----:B------:R-:W-:Y:S02]  /*3920*/  IMAD.U32 R4, RZ, RZ, UR17 ;  /* 0x00000011ff047e24 */ /* 0x000fe4000f8e00ff */
[----:B------:R2:W-:Y:S02]  /*3930*/  LDGSTS.E.BYPASS.LTC128B.128 [R0+0x1000], [R6.64], !P6 ;  /* 0x0100000006007fae */ /* 0x0005e4000f101d56 */
[----:B------:R-:W-:Y:S04]  /*3940*/  @!P1 IMAD R4, R4, 0x40, R244 ;  /* 0x0000004004049824 */ /* 0x000fe800078e02f4 */
[----:B------:R2:W-:Y:S01]  /*3950*/  LDGSTS.E.BYPASS.LTC128B.128 [R0+0x3000], [R6.64+0x80], !P5 ;  /* 0x0300008006007fae */ /* 0x0005e2000e901d56 */
[----:B------:R-:W-:Y:S03]  /*3960*/  @!P1 IMAD.SHL.U32 R4, R4, 0x4, RZ ;  /* 0x0000000404049824 */ /* 0x000fe600078e00ff */
[----:B------:R2:W-:Y:S04]  /*3970*/  LDGSTS.E.BYPASS.LTC128B.128 [R0+0x5000], [R6.64+0x100], !P0 ;  /* 0x0500010006007fae */ /* 0x0005e8000c101d56 */
[----:B------:R2:W-:Y:S02]  /*3980*/  @!P1 LDGSTS.E.BYPASS.LTC128B.128 [R4+0x21080], [R14.64] ;  /* 0x210800000e049fae */ /* 0x0005e4000b901d56 */
.L_x_1169:
[C---:B--2345:R-:W-:Y:S01]  /*3990*/  HMMA.16816.F32 R4, R84.reuse, R2, RZ ;  /* 0x000000025404723c */ /* 0x07cfe200000018ff */
[----:B------:R-:W-:Y:S01]  /*39a0*/  LDSM.16.M88.2 R2, [R211+0x7880] ;  /* 0x00788000d302783b */ /* 0x000fe20000000100 */
[----:B------:R-:W-:Y:S02]  /*39b0*/  UIMAD UR6, UR21, UR10, UR8 ;  /* 0x0000000a150672a4 */ /* 0x000fe4000f8e0208 */
[----:B------:R-:W-:Y:S02]  /*39c0*/  IADD3 R0, R222, R216, RZ ;  /* 0x000000d8de007210 */ /* 0x000fe40007ffe0ff */
[----:B------:R-:W2:Y:S01]  /*39d0*/  LDSM.16.M88.4 R104, [R216] ;  /* 0x00000000d868783b */ /* 0x000ea20000000200 */
[----:B------:R-:W-:Y:S01]  /*39e0*/  ULEA UR6, UR11, UR6, 0x6 ;  /* 0x000000060b067291 */ /* 0x000fe2000f8e303f */
[C---:B------:R-:W-:Y:S03]  /*39f0*/  HMMA.16816.F32 R8, R84.reuse, R8, RZ ;  /* 0x000000085408723c */ /* 0x040fe600000018ff */
[----:B------:R-:W0:Y:S01]  /*3a00*/  LDGDEPBAR ;  /* 0x00000000000079af */ /* 0x000e220000000000 */
[----:B------:R-:W-:Y:S04]  /*3a10*/  UIADD3 UR6, UR6, -UR5, UR14 ;  /* 0x8000000506067290 */ /* 0x000fe8000fffe00e */
        /* <DEDUP_REMOVED lines=24> */
[----:B------:R-:W5:Y:S05]  /*3ba0*/  LDSM.16.M88.2 R90, [R208+0xa080] ;  /* 0x00a08000d05a783b */ /* 0x000f6a0000000100 */
[----:B------:R-:W-:Y:S02]  /*3bb0*/  LDSM.16.M88.4 R104, [R217+0x1f080] ;  /* 0x01f08000d968783b */ /* 0x000fe40000000200 */
[C---:B--2---:R-:W-:Y:S03]  /*3bc0*/  HMMA.16816.F32 R4, R92.reuse, R2, R4 ;  /* 0x000000025c04723c */ /* 0x044fe60000001804 */
[----:B------:R-:W2:Y:S05]  /*3bd0*/  LDSM.16.M88.2 R2, [R208+0xa880] ;  /* 0x00a88000d002783b */ /* 0x000eaa0000000100 */
[C---:B------:R-:W-:Y:S01]  /*3be0*/  HMMA.16816.F32 R8, R92.reuse, R96, R8 ;  /* 0x000000605c08723c */ /* 0x040fe20000001808 */
[----:B------:R-:W-:Y:S07]  /*3bf0*/  LDSM.16.M88.4 R96, [R216+0x2000] ;  /* 0x00200000d860783b */ /* 0x000fee0000000200 */
        /* <DEDUP_REMOVED lines=16> */
[----:B------:R-:W4:Y:S05]  /*3d00*/  LDSM.16.M88.2 R88, [R209+0xc080] ;  /* 0x00c08000d158783b */ /* 0x000f2a0000000100 */
[----:B------:R-:W-:Y:S02]  /*3d10*/  LDSM.16.M88.2 R100, [R210+0xa080] ;  /* 0x00a08000d264783b */ /* 0x000fe40000000100 */
[C---:B-----5:R-:W-:Y:S03]  /*3d20*/  HMMA.16816.F32 R4, R92.reuse, R90, R4 ;  /* 0x0000005a5c04723c */ /* 0x060fe60000001804 */
[----:B------:R-:W5:Y:S05]  /*3d30*/  LDSM.16.M88.2 R90, [R211+0xa080] ;  /* 0x00a08000d35a783b */ /* 0x000f6a0000000100 */
[----:B------:R-:W-:Y:S01]  /*3d40*/  LDSM.16.M88.2 R102, [R210+0xa880] ;  /* 0x00a88000d266783b */ /* 0x000fe20000000100 */
[C---:B--2---:R-:W-:Y:S04]  /*3d50*/  HMMA.16816.F32 R8, R92.reuse, R2, R8 ;  /* 0x000000025c08723c */ /* 0x044fe80000001808 */
[----:B------:R-:W2:Y:S04]  /*3d60*/  LDSM.16.M88.2 R2, [R211+0xa880] ;  /* 0x00a88000d302783b */ /* 0x000ea80000000100 */
[C---:B-1----:R-:W-:Y:S01]  /*3d70*/  HMMA.16816.F32 R12, R92.reuse, R84, R12 ;  /* 0x000000545c0c723c */ /* 0x042fe2000000180c */
[----:B------:R-:W1:Y:S07]  /*3d80*/  LDSM.16.M88.2 R84, [R211+0xb080] ;  /* 0x00b08000d354783b */ /* 0x000e6e0000000100 */
[C---:B---3--:R-:W-:Y:S01]  /*3d90*/  HMMA.16816.F32 R16, R92.reuse, R86, R16 ;  /* 0x000000565c10723c */ /* 0x048fe20000001810 */
[----:B------:R-:W3:Y:S07]  /*3da0*/  LDSM.16.M88.2 R86, [R211+0xb880] ;  /* 0x00b88000d356783b */ /* 0x000eee0000000100 */
[----:B----4-:R-:W-:Y:S01]  /*3db0*/  HMMA.16816.F32 R20, R92, R88, R20 ;  /* 0x000000585c14723c */ /* 0x010fe20000001814 */
[----:B------:R-:W4:Y:S05]  /*3dc0*/  LDSM.16.M88.2 R88, [R211+0xc080] ;  /* 0x00c08000d358783b */ /* 0x000f2a0000000100 */
[----:B------:R-:W4:Y:S02]  /*3dd0*/  LDSM.16.M88.4 R92, [R0+0x2000] ;  /* 0x00200000005c783b */ /* 0x000f240000000200 */
        /* <DEDUP_REMOVED lines=9> */
[----:B------:R-:W4:Y:S07]  /*3e70*/  LDSM.16.M88.2 R88, [R208+0xd080] ;  /* 0x00d08000d058783b */ /* 0x000f2e0000000100 */
[C---:B------:R-:W-:Y:S07]  /*3e80*/  HMMA.16816.F32 R4, R92.reuse, R100, R4 ;  /* 0x000000645c04723c */ /* 0x040fee0000001804 */
[----:B------:R-:W-:Y:S01]  /*3e90*/  IADD3 R101, -R235, UR6, R228 ;  /* 0x00000006eb657c10 */ /* 0x000fe2000fffe1e4 */
[C---:B------:R-:W-:Y:S04]  /*3ea0*/  HMMA.16816.F32 R8, R92.reuse, R102, R8 ;  /* 0x000000665c08723c */ /* 0x040fe80000001808 */
[----:B------:R-:W-:Y:S04]  /*3eb0*/  IMNMX R100, R234, R101, PT ;  /* 0x00000065ea647217 */ /* 0x000fe80003800200 */
[C---:B-----5:R-:W-:Y:S01]  /*3ec0*/  HMMA.16816.F32 R12, R92.reuse, R90, R12 ;  /* 0x0000005a5c0c723c */ /* 0x060fe2000000180c */
[----:B------:R-:W5:Y:S02]  /*3ed0*/  LDSM.16.M88.2 R90, [R208+0xd880] ;  /* 0x00d88000d05a783b */ /* 0x000f640000000100 */
[----:B------:R-:W-:Y:S05]  /*3ee0*/  ISETP.GT.AND P0, PT, R100, RZ, PT ;  /* 0x000000ff6400720c */ /* 0x000fea0003f04270 */
[C---:B--2---:R-:W-:Y:S01]  /*3ef0*/  HMMA.16816.F32 R16, R92.reuse, R2, R16 ;  /* 0x000000025c10723c */ /* 0x044fe20000001810 */
[----:B------:R-:W2:Y:S07]  /*3f00*/  LDSM.16.M88.2 R2, [R208+0xe080] ;  /* 0x00e08000d002783b */ /* 0x000eae0000000100 */
[----:B-1----:R-:W-:Y:S01]  /*3f10*/  HMMA.16816.F32 R20, R92, R84, R20 ;  /* 0x000000545c14723c */ /* 0x002fe20000001814 */
[----:B------:R-:W1:Y:S05]  /*3f20*/  LDSM.16.M88.2 R84, [R208+0xe880] ;  /* 0x00e88000d054783b */ /* 0x000e6a0000000100 */
[----:B------:R-:W-:Y:S02]  /*3f30*/  LDSM.16.M88.4 R92, [R218+0x1f080] ;  /* 0x01f08000da5c783b */ /* 0x000fe40000000200 */
[C---:B---3--:R-:W-:Y:S03]  /*3f40*/  HMMA.16816.F32 R4, R104.reuse, R86, R4 ;  /* 0x000000566804723c */ /* 0x048fe60000001804 */
[----:B------:R-:W3:Y:S05]  /*3f50*/  LDSM.16.M88.2 R86, [R209+0xc880] ;  /* 0x00c88000d156783b */ /* 0x000eea0000000100 */
[C---:B----4-:R-:W-:Y:S01]  /*3f60*/  HMMA.16816.F32 R8, R104.reuse, R88, R8 ;  /* 0x000000586808723c */ /* 0x050fe20000001808 */
[----:B------:R-:W4:Y:S07]  /*3f70*/  LDSM.16.M88.2 R88, [R209+0xd080] ;  /* 0x00d08000d158783b */ /* 0x000f2e0000000100 */
[C---:B-----5:R-:W-:Y:S01]  /*3f80*/  HMMA.16816.F32 R12, R104.reuse, R90, R12 ;  /* 0x0000005a680c723c */ /* 0x060fe2000000180c */
[----:B------:R-:W5:Y:S07]  /*3f90*/  LDSM.16.M88.2 R90, [R209+0xd880] ;  /* 0x00d88000d15a783b */ /* 0x000f6e0000000100 */
[C---:B--2---:R-:W-:Y:S07]  /*3fa0*/  HMMA.16816.F32 R16, R104.reuse, R2, R16 ;  /* 0x000000026810723c */ /* 0x044fee0000001810 */
[----:B------:R-:W-:Y:S01]  /*3fb0*/  FSEL R2, R182, -INF , P0 ;  /* 0xff800000b6027808 */ /* 0x000fe20000000000 */
[----:B-1----:R-:W-:Y:S03]  /*3fc0*/  HMMA.16816.F32 R20, R104, R84, R20 ;  /* 0x000000546814723c */ /* 0x002fe60000001814 */
[----:B------:R-:W-:Y:S01]  /*3fd0*/  ISETP.GT.AND P0, PT, R100, 0x1, PT ;  /* 0x000000016400780c */ /* 0x000fe20003f04270 */
[--C-:B------:R-:W-:Y:S02]  /*3fe0*/  FFMA.FTZ R96, R2, c[0x0][0x29c], -R108.reuse ;  /* 0x0000a70002607a23 */ /* 0x100fe4000001086c */
[----:B------:R-:W1:Y:S01]  /*3ff0*/  LDSM.16.M88.2 R2, [R209+0xe080] ;  /* 0x00e08000d102783b */ /* 0x000e620000000100 */
[----:B------:R-:W-:Y:S01]  /*4000*/  FSEL R84, R180, -INF , P0 ;  /* 0xff800000b4547808 */ /* 0x000fe20000000000 */
[----:B------:R2:W1:Y:S01]  /*4010*/  MUFU.EX2 R111, R96 ;  /* 0x00000060006f7308 */ /* 0x0004620000000800 */
[----:B------:R-:W-:Y:S01]  /*4020*/  ISETP.GT.AND P0, PT, R100, 0x10, PT ;  /* 0x000000106400780c */ /* 0x000fe20003f04270 */
[C---:B---3--:R-:W-:Y:S01]  /*4030*/  HMMA.16816.F32 R4, R92.reuse, R86, R4 ;  /* 0x000000565c04723c */ /* 0x048fe20000001804 */
[----:B------:R-:W-:Y:S07]  /*4040*/  LDSM.16.M88.2 R86, [R211+0xc880] ;  /* 0x00c88000d356783b */ /* 0x000fee0000000100 */
[C---:B----4-:R-:W-:Y:S08]  /*4050*/  HMMA.16816.F32 R8, R92.reuse, R88, R8 ;  /* 0x000000585c08723c */ /* 0x050ff00000001808 */
[C---:B-----5:R-:W-:Y:S01]  /*4060*/  HMMA.16816.F32 R12, R92.reuse, R90, R12 ;  /* 0x0000005a5c0c723c */ /* 0x060fe2000000180c */
[----:B------:R-:W-:Y:S03]  /*4070*/  LDSM.16.M88.2 R90, [R211+0xd880] ;  /* 0x00d88000d35a783b */ /* 0x000fe60000000100 */
[--C-:B--2---:R-:W-:Y:S02]  /*4080*/  FFMA.FTZ R96, R84, c[0x0][0x29c], -R108.reuse ;  /* 0x0000a70054607a23 */ /* 0x104fe4000001086c */
[----:B------:R-:W2:Y:S02]  /*4090*/  LDSM.16.M88.2 R84, [R209+0xe880] ;  /* 0x00e88000d154783b */ /* 0x000ea40000000100 */
[----:B------:R3:W4:Y:S01]  /*40a0*/  MUFU.EX2 R110, R96 ;  /* 0x00000060006e7308 */ /* 0x0007220000000800 */
[C---:B-1----:R-:W-:Y:S02]  /*40b0*/  HMMA.16816.F32 R16, R92.reuse, R2, R16 ;  /* 0x000000025c10723c */ /* 0x042fe40000001810 */
[----:B------:R-:W-:Y:S01]  /*40c0*/  LDSM.16.M88.2 R2, [R211+0xe080] ;  /* 0x00e08000d302783b */ /* 0x000fe20000000100 */
[----:B---3--:R-:W-:Y:S02]  /*40d0*/  FSEL R96, R181, -INF , P0 ;  /* 0xff800000b5607808 */ /* 0x008fe40000000000 */
[----:B------:R-:W-:Y:S03]  /*40e0*/  ISETP.GT.AND P0, PT, R100, 0x11, PT ;  /* 0x000000116400780c */ /* 0x000fe60003f04270 */
[--C-:B------:R-:W-:Y:S01]  /*40f0*/  FFMA.FTZ R102, R96, c[0x0][0x29c], -R108.reuse ;  /* 0x0000a70060667a23 */ /* 0x100fe2000001086c */
[----:B------:R-:W-:Y:S01]  /*4100*/  FSEL R88, R176, -INF , P0 ;  /* 0xff800000b0587808 */ /* 0x000fe20000000000 */
[----:B------:R-:W1:Y:S01]  /*4110*/  LDSM.16.M88.4 R96, [R216+0x4000] ;  /* 0x00400000d860783b */ /* 0x000e620000000200 */
[----:B------:R-:W-:Y:S01]  /*4120*/  ISETP.GT.AND P0, PT, R100, 0x20, PT ;  /* 0x000000206400780c */ /* 0x000fe20003f04270 */
[----:B------:R3:W-:Y:S01]  /*4130*/  MUFU.EX2 R107, R102 ;  /* 0x00000066006b7308 */ /* 0x0007e20000000800 */
[----:B--2---:R-:W-:Y:S02]  /*4140*/  HMMA.16816.F32 R20, R92, R84, R20 ;  /* 0x000000545c14723c */ /* 0x004fe40000001814 */
[----:B------:R-:W-:Y:S01]  /*4150*/  LDSM.16.M88.2 R84, [R211+0xe880] ;  /* 0x00e88000d354783b */ /* 0x000fe20000000100 */
[--C-:B---3--:R-:W-:Y:S04]  /*4160*/  FFMA.FTZ R102, R88, c[0x0][0x29c], -R108.reuse ;  /* 0x0000a70058667a23 */ /* 0x108fe8000001086c */
[----:B------:R-:W2:Y:S02]  /*4170*/  LDSM.16.M88.2 R88, [R211+0xd080] ;  /* 0x00d08000d358783b */ /* 0x000ea40000000100 */
[----:B------:R3:W5:Y:S01]  /*4180*/  MUFU.EX2 R105, R102 ;  /* 0x0000006600697308 */ /* 0x0007620000000800 */
[C---:B-1----:R-:W-:Y:S02]  /*4190*/  HMMA.16816.F32 R4, R96.reuse, R86, R4 ;  /* 0x000000566004723c */ /* 0x042fe40000001804 */
[----:B------:R-:W-:Y:S03]  /*41a0*/  LDSM.16.M88.2 R86, [R210+0xc880] ;  /* 0x00c88000d256783b */ /* 0x000fe60000000100 */
[----:B---3--:R-:W-:Y:S02]  /*41b0*/  FSEL R102, R177, -INF , P0 ;  /* 0xff800000b1667808 */ /* 0x008fe40000000000 */
[----:B------:R-:W-:Y:S05]  /*41c0*/  ISETP.GT.AND P0, PT, R100, 0x21, PT ;  /* 0x000000216400780c */ /* 0x000fea0003f04270 */
[--C-:B------:R-:W-:Y:S04]  /*41d0*/  FFMA.FTZ R102, R102, c[0x0][0x29c], -R108.reuse ;  /* 0x0000a70066667a23 */ /* 0x100fe8000001086c */
[----:B------:R1:W-:Y:S01]  /*41e0*/  MUFU.EX2 R106, R102 ;  /* 0x00000066006a7308 */ /* 0x0003e20000000800 */
[C---:B--2---:R-:W-:Y:S01]  /*41f0*/  HMMA.16816.F32 R8, R96.reuse, R88, R8 ;  /* 0x000000586008723c */ /* 0x044fe20000001808 */
[----:B------:R-:W-:Y:S07]  /*4200*/  LDSM.16.M88.2 R88, [R210+0xd080] ;  /* 0x00d08000d258783b */ /* 0x000fee0000000100 */
[C---:B------:R-:W-:Y:S01]  /*4210*/  HMMA.16816.F32 R12, R96.reuse, R90, R12 ;  /* 0x0000005a600c723c */ /* 0x040fe2000000180c */
[----:B------:R-:W-:Y:S07]  /*4220*/  LDSM.16.M88.2 R90, [R210+0xd880] ;  /* 0x00d88000d25a783b */ /* 0x000fee0000000100 */
[C---:B------:R-:W-:Y:S01]  /*4230*/  HMMA.16816.F32 R16, R96.reuse, R2, R16 ;  /* 0x000000026010723c */ /* 0x040fe20000001810 */
[----:B------:R-:W-:Y:S03]  /*4240*/  LDSM.16.M88.2 R2, [R210+0xe080] ;  /* 0x00e08000d202783b */ /* 0x000fe60000000100 */
[----:B-1----:R-:W-:Y:S02]  /*4250*/  FSEL R102, R175, -INF , P0 ;  /* 0xff800000af667808 */ /* 0x002fe40000000000 */
[----:B------:R-:W-:Y:S02]  /*4260*/  ISETP.GT.AND P0, PT, R100, 0x30, PT ;  /* 0x000000306400780c */ /* 0x000fe40003f04270 */
[----:B------:R-:W-:Y:S01]  /*4270*/  HMMA.16816.F32 R20, R96, R84, R20 ;  /* 0x000000546014723c */ /* 0x000fe20000001814 */
[----:B------:R-:W-:Y:S03]  /*4280*/  LDSM.16.M88.2 R84, [R210+0xe880] ;  /* 0x00e88000d254783b */ /* 0x000fe60000000100 */
[----:B------:R-:W-:Y:S01]  /*4290*/  FSEL R92, R179, -INF , P0 ;  /* 0xff800000b35c7808 */ /* 0x000fe20000000000 */
[--C-:B------:R-:W-:Y:S01]  /*42a0*/  FFMA.FTZ R102, R102, c[0x0][0x29c], -R108.reuse ;  /* 0x0000a70066667a23 */ /* 0x100fe2000001086c */
[----:B------:R-:W-:Y:S03]  /*42b0*/  ISETP.GT.AND P0, PT, R100, 0x31, PT ;  /* 0x000000316400780c */ /* 0x000fe60003f04270 */
[--C-:B------:R-:W-:Y:S01]  /*42c0*/  FFMA.FTZ R92, R92, c[0x0][0x29c], -R108.reuse ;  /* 0x0000a7005c5c7a23 */ /* 0x100fe2000001086c */
[----:B------:R1:W-:Y:S10]  /*42d0*/  MUFU.EX2 R103, R102 ;  /* 0x0000006600677308 */ /* 0x0003f40000000800 */
[----:B------:R2:W-:Y:S01]  /*42e0*/  MUFU.EX2 R104, R92 ;  /* 0x0000005c00687308 */ /* 0x0005e20000000800 */
        /* <DEDUP_REMOVED lines=14> */
[----:B------:R-:W-:Y:S01]  /*43d0*/  ISETP.GT.AND P6, PT, R0, 0x20, PT ;  /* 0x000000200000780c */ /* 0x000fe20003fc4270 */
[C---:B--2---:R-:W-:Y:S01]  /*43e0*/  HMMA.16816.F32 R4, R92.reuse, R86, R4 ;  /* 0x000000565c04723c */ /* 0x044fe20000001804 */
[----:B------:R-:W1:Y:S03]  /*43f0*/  LDS R86, [R228.X4+0x21280] ;  /* 0x02128000e4567984 */ /* 0x000e660000004800 */
[----:B------:R-:W2:Y:S01]  /*4400*/  MUFU.EX2 R108, R108 ;  /* 0x0000006c006c7308 */ /* 0x000ea20000000800 */
[----:B------:R-:W-:Y:S02]  /*4410*/  FSEL R101, R192, -INF , P0 ;  /* 0xff800000c0657808 */ /* 0x000fe40000000000 */
[C---:B------:R-:W-:Y:S01]  /*4420*/  ISETP.GT.AND P0, PT, R0.reuse, 0x1, PT ;  /* 0x000000010000780c */ /* 0x040fe20003f04270 */
[C---:B------:R-:W-:Y:S03]  /*4430*/  HMMA.16816.F32 R8, R92.reuse, R88, R8 ;  /* 0x000000585c08723c */ /* 0x040fe60000001808 */
[C---:B------:R-:W-:Y:S01]  /*4440*/  ISETP.GT.AND P5, PT, R0.reuse, 0x21, PT ;  /* 0x000000210000780c */ /* 0x040fe20003fa4270 */
[--C-:B------:R-:W-:Y:S01]  /*4450*/  FFMA.FTZ R99, R101, c[0x0][0x29c], -R109.reuse ;  /* 0x0000a70065637a23 */ /* 0x100fe2000001086d */
[----:B------:R-:W-:Y:S02]  /*4460*/  FSEL R98, R191, -INF , P0 ;  /* 0xff800000bf627808 */ /* 0x000fe40000000000 */
[----:B------:R-:W-:Y:S01]  /*4470*/  ISETP.GT.AND P0, PT, R0, 0x10, PT ;  /* 0x000000100000780c */ /* 0x000fe20003f04270 */
[C---:B------:R-:W-:Y:S02]  /*4480*/  HMMA.16816.F32 R12, R92.reuse, R90, R12 ;  /* 0x0000005a5c0c723c */ /* 0x040fe4000000180c */
[----:B------:R-:W-:Y:S02]  /*4490*/  MUFU.EX2 R99, R99 ;  /* 0x0000006300637308 */ /* 0x000fe40000000800 */
[----:B------:R-:W-:Y:S01]  /*44a0*/  FSEL R97, R190, -INF , P0 ;  /* 0xff800000be617808 */ /* 0x000fe20000000000 */
[--C-:B------:R-:W-:Y:S01]  /*44b0*/  FFMA.FTZ R98, R98, c[0x0][0x29c], -R109.reuse ;  /* 0x0000a70062627a23 */ /* 0x100fe2000001086d */
[----:B------:R-:W-:Y:S02]  /*44c0*/  ISETP.GT.AND P0, PT, R0, 0x11, PT ;  /* 0x000000110000780c */ /* 0x000fe40003f04270 */
[C---:B------:R-:W-:Y:S04]  /*44d0*/  HMMA.16816.F32 R16, R92.reuse, R2, R16 ;  /* 0x000000025c10723c */ /* 0x040fe80000001810 */
[----:B------:R-:W-:Y:S01]  /*44e0*/  FSEL R91, R188, -INF , P6 ;  /* 0xff800000bc5b7808 */ /* 0x000fe20003000000 */
[----:B------:R-:W2:Y:S01]  /*44f0*/  MUFU.EX2 R98, R98 ;  /* 0x0000006200627308 */ /* 0x000ea20000000800 */
[----:B------:R-:W-:Y:S01]  /*4500*/  FSEL R96, R189, -INF , P0 ;  /* 0xff800000bd607808 */ /* 0x000fe20000000000 */
[--C-:B------:R-:W-:Y:S01]  /*4510*/  FFMA.FTZ R97, R97, c[0x0][0x29c], -R109.reuse ;  /* 0x0000a70061617a23 */ /* 0x100fe2000001086d */
[----:B------:R-:W-:Y:S03]  /*4520*/  HMMA.16816.F32 R20, R92, R84, R20 ;  /* 0x000000545c14723c */ /* 0x000fe60000001814 */
[----:B------:R-:W-:Y:S01]  /*4530*/  ISETP.GT.AND P6, PT, R0, 0x31, PT ;  /* 0x000000310000780c */ /* 0x000fe20003fc4270 */
[--C-:B------:R-:W-:Y:S01]  /*4540*/  FFMA.FTZ R96, R96, c[0x0][0x29c], -R109.reuse ;  /* 0x0000a70060607a23 */ /* 0x100fe2000001086d */
[C---:B------:R-:W-:Y:S01]  /*4550*/  ISETP.GT.AND P0, PT, R0.reuse, 0x30, PT ;  /* 0x000000300000780c */ /* 0x040fe20003f04270 */
[--C-:B------:R-:W-:Y:S01]  /*4560*/  FFMA.FTZ R91, R91, c[0x0][0x29c], -R109.reuse ;  /* 0x0000a7005b5b7a23 */ /* 0x100fe2000001086d */
[----:B------:R-:W-:Y:S01]  /*4570*/  FSEL R90, R187, -INF , P5 ;  /* 0xff800000bb5a7808 */ /* 0x000fe20002800000 */
[----:B------:R-:W-:Y:S01]  /*4580*/  MUFU.EX2 R97, R97 ;  /* 0x0000006100617308 */ /* 0x000fe20000000800 */
[----:B------:R-:W-:Y:S02]  /*4590*/  FSEL R3, R185, -INF , P6 ;  /* 0xff800000b9037808 */ /* 0x000fe40003000000 */
[----:B------:R-:W-:Y:S01]  /*45a0*/  ISETP.GT.AND P5, PT, R0, 0x40, PT ;  /* 0x000000400000780c */ /* 0x000fe20003fa4270 */
[--C-:B-1----:R-:W-:Y:S01]  /*45b0*/  FADD.FTZ R5, R5, -R86.reuse ;  /* 0x8000005605057221 */ /* 0x102fe20000010000 */
[----:B------:R-:W-:Y:S01]  /*45c0*/  FSEL R87, R186, -INF , P0 ;  /* 0xff800000ba577808 */ /* 0x000fe20000000000 */
[--C-:B------:R-:W-:Y:S01]  /*45d0*/  FFMA.FTZ R101, R3, c[0x0][0x29c], -R109.reuse ;  /* 0x0000a70003657a23 */ /* 0x100fe2000001086d */
[----:B------:R-:W-:Y:S01]  /*45e0*/  ISETP.GT.AND P0, PT, R0, 0x41, PT ;  /* 0x000000410000780c */ /* 0x000fe20003f04270 */
[--C-:B------:R-:W-:Y:S01]  /*45f0*/  FADD.FTZ R3, R4, -R86.reuse ;  /* 0x8000005604037221 */ /* 0x100fe20000010000 */
[----:B------:R-:W-:Y:S01]  /*4600*/  FSEL R2, R184, -INF , P5 ;  /* 0xff800000b8027808 */ /* 0x000fe20002800000 */
[--C-:B------:R-:W-:Y:S01]  /*4610*/  FADD.FTZ R8, R8, -R86.reuse ;  /* 0x8000005608087221 */ /* 0x100fe20000010000 */
[----:B------:R-:W-:Y:S01]  /*4620*/  FSEL R0, R183, -INF , P0 ;  /* 0xff800000b7007808 */ /* 0x000fe20000000000 */
[----:B------:R-:W-:Y:S01]  /*4630*/  FMUL.FTZ R3, R111, R3 ;  /* 0x000000036f037220 */ /* 0x000fe20000410000 */
[----:B----4-:R-:W-:Y:S01]  /*4640*/  F2FP.PACK_AB R85, R110, R111 ;  /* 0x0000006f6e55723e */ /* 0x010fe200000000ff */
[--C-:B------:R-:W-:Y:S01]  /*4650*/  FFMA.FTZ R172, R2, c[0x0][0x29c], -R109.reuse ;  /* 0x0000a70002ac7a23 */ /* 0x100fe2000001086d */
[----:B------:R-:W1:Y:S01]  /*4660*/  MUFU.EX2 R96, R96 ;  /* 0x0000006000607308 */ /* 0x000e620000000800 */
[----:B------:R-:W-:Y:S01]  /*4670*/  FFMA.FTZ R2, -R182, R182, 1 ;  /* 0x3f800000b6027423 */ /* 0x000fe200000101b6 */
[----:B-----5:R-:W-:Y:S01]  /*4680*/  F2FP.PACK_AB R84, R105, R107 ;  /* 0x0000006b6954723e */ /* 0x020fe200000000ff */
[----:B------:R-:W-:Y:S01]  /*4690*/  FMUL.FTZ R5, R110, R5 ;  /* 0x000000056e057220 */ /* 0x000fe20000410000 */
[----:B---3--:R-:W-:Y:S01]  /*46a0*/  F2FP.PACK_AB R4, R102, R104 ;  /* 0x000000686604723e */ /* 0x008fe200000000ff */
[--C-:B------:R-:W-:Y:S01]  /*46b0*/  FFMA.FTZ R90, R90, c[0x0][0x29c], -R109.reuse ;  /* 0x0000a7005a5a7a23 */ /* 0x100fe2000001086d */
[----:B------:R-:W-:Y:S01]  /*46c0*/  PLOP3.LUT P0, PT, PT, PT, UP0, 0x80, 0x0 ;  /* 0x000000000000781c */ /* 0x000fe20003f0f008 */
[--C-:B------:R-:W-:Y:S02]  /*46d0*/  FFMA.FTZ R87, R87, c[0x0][0x29c], -R109.reuse ;  /* 0x0000a70057577a23 */ /* 0x100fe4000001086d */
[----:B------:R-:W-:Y:S01]  /*46e0*/  FFMA.FTZ R109, R0, c[0x0][0x29c], -R109 ;  /* 0x0000a700006d7a23 */ /* 0x000fe2000001086d */
[----:B------:R-:W3:Y:S01]  /*46f0*/  MUFU.EX2 R91, R91 ;  /* 0x0000005b005b7308 */ /* 0x000ee20000000800 */
[----:B------:R-:W-:Y:S02]  /*4700*/  FFMA.FTZ R0, -R180, R180, 1 ;  /* 0x3f800000b4007423 */ /* 0x000fe400000101b4 */
[--C-:B------:R-:W-:Y:S02]  /*4710*/  FADD.FTZ R9, R9, -R86.reuse ;  /* 0x8000005609097221 */ /* 0x100fe40000010000 */
[----:B------:R-:W-:Y:S02]  /*4720*/  FMUL.FTZ R8, R107, R8 ;  /* 0x000000086b087220 */ /* 0x000fe40000410000 */
[----:B------:R-:W-:Y:S02]  /*4730*/  FMUL.FTZ R3, R3, R2 ;  /* 0x0000000203037220 */ /* 0x000fe40000410000 */
[----:B------:R-:W-:Y:S01]  /*4740*/  FFMA.FTZ R2, -R181, R181, 1 ;  /* 0x3f800000b5027423 */ /* 0x000fe200000101b5 */
[----:B------:R-:W4:Y:S01]  /*4750*/  MUFU.EX2 R90, R90 ;  /* 0x0000005a005a7308 */ /* 0x000f220000000800 */
[--C-:B------:R-:W-:Y:S02]  /*4760*/  FADD.FTZ R13, R13, -R86.reuse ;  /* 0x800000560d0d7221 */ /* 0x100fe40000010000 */
        /* <DEDUP_REMOVED lines=216> */
[----:B--2345:R-:W-:Y:S01]  /*54f0*/  P2R R10, PR, RZ, 0x4 ;  /* 0x00000004ff0a7803 */ /* 0x03cfe20000000000 */
[----:B------:R-:W-:Y:S01]  /*5500*/  USHF.R.S32.HI UR24, URZ, 0x1f, UR16 ;  /* 0x0000001f3f187899 */ /* 0x000fe20008011410 */
[----:B------:R-:W-:Y:S01]  /*5510*/  IMAD.MOV.U32 R200, RZ, RZ, c[0x0][0x208] ;  /* 0x00008200ffc87624 */ /* 0x000fe200078e00ff */
[----:B------:R-:W-:Y:S01]  /*5520*/  ULDC.64 UR6, c[0x0][0x208] ;  /* 0x0000820000067ab9 */ /* 0x000fe20000000a00 */
[----:B------:R-:W-:Y:S01]  /*5530*/  IMAD.MOV.U32 R201, RZ, RZ, 0x5 ;  /* 0x00000005ffc97424 */ /* 0x000fe200078e00ff */
[----:B------:R-:W-:Y:S01]  /*5540*/  UIMAD.WIDE.U32 UR26, UR16, UR6, URZ ;  /* 0x00000006101a72a5 */ /* 0x000fe2000f8e003f */
[----:B------:R-:W-:Y:S01]  /*5550*/  IMAD.SHL.U32 R200, R200, 0x20, RZ ;  /* 0x00000020c8c87824 */ /* 0x000fe200078e00ff */
[----:B------:R-:W-:Y:S02]  /*5560*/  UIMAD UR24, UR24, UR6, URZ ;  /* 0x00000006181872a4 */ /* 0x000fe4000f8e023f */
[----:B------:R-:W-:Y:S02]  /*5570*/  USHF.L.U32 UR6, UR26, 0x6, URZ ;  /* 0x000000061a067899 */ /* 0x000fe4000800063f */
[----:B------:R-:W-:Y:S02]  /*5580*/  UIMAD UR24, UR16, UR7, UR24 ;  /* 0x00000007101872a4 */ /* 0x000fe4000f8e0218 */
[----:B------:R-:W-:Y:S02]  /*5590*/  USHF.L.U32 UR25, UR16, 0x6, URZ ;  /* 0x0000000610197899 */ /* 0x000fe4000800063f */
[----:B------:R-:W-:Y:S01]  /*55a0*/  IADD3 R8, P5, P0, R240, UR6, R200 ;  /* 0x00000006f0087c10 */ /* 0x000fe2000f8be0c8 */
[----:B------:R-:W-:Y:S01]  /*55b0*/  UIADD3 UR24, UR27, UR24, URZ ;  /* 0x000000181b187290 */ /* 0x000fe2000fffe03f */
[----:B------:R-:W-:Y:S02]  /*55c0*/  IMAD.MOV.U32 R200, RZ, RZ, c[0x0][0x208] ;  /* 0x00008200ffc87624 */ /* 0x000fe400078e00ff */
[----:B------:R-:W-:Y:S01]  /*55d0*/  IADD3 R2, P6, R246, UR25, RZ ;  /* 0x00000019f6027c10 */ /* 0x000fe2000ffde0ff */
[----:B------:R-:W-:Y:S01]  /*55e0*/  USHF.L.U64.HI UR24, UR26, 0x6, UR24 ;  /* 0x000000061a187899 */ /* 0x000fe20008010218 */
[----:B------:R-:W-:Y:S01]  /*55f0*/  IMAD.U32 R4, RZ, RZ, UR25 ;  /* 0x00000019ff047e24 */ /* 0x000fe2000f8e00ff */
[----:B------:R-:W-:Y:S01]  /*5600*/  SHF.L.U64.HI R200, R200, R201, c[0x0][0x20c] ;  /* 0x00008300c8c87619 */ /* 0x000fe200000102c9 */
[----:B------:R-:W-:Y:S03]  /*5610*/  IMAD.U32 R0, RZ, RZ, UR25 ;  /* 0x00000019ff007e24 */ /* 0x000fe6000f8e00ff */
[----:B------:R-:W-:Y:S02]  /*5620*/  LEA.HI.X.SX32 R4, R4, R250, 0x1, P6 ;  /* 0x000000fa04047211 */ /* 0x000fe400030f0eff */
[----:B------:R-:W-:Y:S02]  /*5630*/  LOP3.LUT P6, RZ, R229, 0x1, RZ, 0xc0, !PT ;  /* 0x00000001e5ff7812 */ /* 0x000fe400078cc0ff */
[C---:B------:R-:W-:Y:S02]  /*5640*/  IADD3.X R9, R237.reuse, UR24, R200, P5, P0 ;  /* 0x00000018ed097c10 */ /* 0x040fe4000afe04c8 */
[----:B------:R-:W-:Y:S02]  /*5650*/  LEA R6, P0, R2, c[0x0][0x280], 0x2 ;  /* 0x0000a00002067a11 */ /* 0x000fe400078010ff */
[----:B------:R-:W-:Y:S02]  /*5660*/  IADD3 R0, -R232, c[0x0][0x168], -R0 ;  /* 0x00005a00e8007a10 */ /* 0x000fe40007ffe900 */
[----:B------:R-:W-:Y:S02]  /*5670*/  IADD3 R3, P5, R240, UR6, RZ ;  /* 0x00000006f0037c10 */ /* 0x000fe4000ffbe0ff */
[----:B------:R-:W-:Y:S02]  /*5680*/  LEA.HI.X R7, R2, c[0x0][0x284], R4, 0x2, P0 ;  /* 0x0000a10002077a11 */ /* 0x000fe400000f1404 */
[C---:B------:R-:W-:Y:S02]  /*5690*/  ISETP.LT.OR P0, PT, R0.reuse, 0x1, !P6 ;  /* 0x000000010000780c */ /* 0x040fe40007701670 */
[----:B------:R-:W-:Y:S02]  /*56a0*/  IADD3.X R2, R237, UR24, RZ, P5, !PT ;  /* 0x00000018ed027c10 */ /* 0x000fe4000affe4ff */
[C---:B------:R-:W-:Y:S02]  /*56b0*/  LEA R4, P5, R3.reuse, c[0x0][0x1f0], 0x1 ;  /* 0x00007c0003047a11 */ /* 0x040fe400078a08ff */
[----:B------:R-:W-:Y:S02]  /*56c0*/  ISETP.LT.OR P6, PT, R0, 0x21, !P6 ;  /* 0x000000210000780c */ /* 0x000fe400077c1670 */
[----:B------:R-:W-:Y:S02]  /*56d0*/  LEA.HI.X R5, R3, c[0x0][0x1f4], R2, 0x1, P5 ;  /* 0x00007d0003057a11 */ /* 0x000fe400028f0c02 */
[C---:B------:R-:W-:Y:S03]  /*56e0*/  LEA R2, P5, R8.reuse, c[0x0][0x1f0], 0x1 ;  /* 0x00007c0008027a11 */ /* 0x040fe600078a08ff */
[----:B------:R-:W-:Y:S01]  /*56f0*/  @!PT LDS RZ, [RZ] ;  /* 0x00000000fffff984 */ /* 0x000fe20000000800 */
[----:B------:R-:W-:Y:S01]  /*5700*/  @!PT LDS RZ, [RZ] ;  /* 0x00000000fffff984 */ /* 0x000fe20000000800 */
[----:B------:R-:W-:Y:S01]  /*5710*/  @!PT LDS RZ, [RZ] ;  /* 0x00000000fffff984 */ /* 0x000fe20000000800 */
[----:B------:R1:W-:Y:S01]  /*5720*/  LDGSTS.E.BYPASS.LTC128B.128 [R227+0x1b080], [R4.64], !P0 ;  /* 0x1b08000004e37fae */ /* 0x0003e2000c101d56 */
[----:B------:R-:W-:Y:S02]  /*5730*/  LEA.HI.X R3, R8, c[0x0][0x1f4], R9, 0x1, P5 ;  /* 0x00007d0008037a11 */ /* 0x000fe400028f0c09 */
        /* <DEDUP_REMOVED lines=14> */
.L_x_1170:
[-C--:B-12345:R-:W-:Y:S01]  /*5820*/  HMMA.16816.F32 R4, R108, R16.reuse, RZ ;  /* 0x000000106c04723c */ /* 0x0befe200000018ff */
[----:B------:R-:W-:Y:S01]  /*5830*/  LDSM.16.MT88.4 R200, [R214+0x3800] ;  /* 0x00380000d6c8783b */ /* 0x000fe20000004200 */
[----:B------:R-:W-:Y:S02]  /*5840*/  ULDC.64 UR6, c[0x0][0x238] ;  /* 0x00008e0000067ab9 */ /* 0x000fe40000000a00 */
[----:B------:R-:W-:Y:S01]  /*5850*/  UIMAD UR24, UR13, UR6, URZ ;  /* 0x000000060d1872a4 */ /* 0x000fe2000f8e023f */
[----:B------:R-:W-:Y:S01]  /*5860*/  LDSM.16.MT88.4 R204, [R214+0x6000] ;  /* 0x00600000d6cc783b */ /* 0x000fe20000004200 */
[----:B------:R-:W-:Y:S01]  /*5870*/  IMAD.U32 R0, RZ, RZ, UR20 ;  /* 0x00000014ff007e24 */ /* 0x000fe2000f8e00ff */
[----:B------:R-:W-:Y:S01]  /*5880*/  UIMAD UR11, UR11, 0x3000, URZ ;  /* 0x000030000b0b78a4 */ /* 0x000fe2000f8e023f */
[C---:B------:R-:W-:Y:S01]  /*5890*/  HMMA.16816.F32 R8, R172.reuse, R16, RZ ;  /* 0x00000010ac08723c */ /* 0x040fe200000018ff */
[----:B------:R-:W0:Y:S01]  /*58a0*/  LDGDEPBAR ;  /* 0x00000000000079af */ /* 0x000e220000000000 */
[----:B------:R-:W-:Y:S02]  /*58b0*/  UIMAD UR24, UR19, UR7, UR24 ;  /* 0x00000007131872a4 */ /* 0x000fe4000f8e0218 */
[----:B------:R-:W-:Y:S01]  /*58c0*/  IMAD.U32 R2, RZ, RZ, UR19 ;  /* 0x00000013ff027e24 */ /* 0x000fe2000f8e00ff */
[----:B------:R-:W-:Y:S02]  /*58d0*/  ULDC.64 UR6, c[0x0][0x240] ;  /* 0x0000900000067ab9 */ /* 0x000fe40000000a00 */
[----:B------:R-:W-:Y:S01]  /*58e0*/  UIMAD UR6, UR12, UR6, URZ ;  /* 0x000000060c0672a4 */ /* 0x000fe2000f8e023f */
[-C--:B------:R-:W-:Y:S01]  /*58f0*/  HMMA.16816.F32 R12, R172, R18.reuse, RZ ;  /* 0x00000012ac0c723c */ /* 0x080fe200000018ff */
[----:B------:R-:W-:Y:S01]  /*5900*/  IMAD.WIDE.U32 R2, R2, c[0x0][0x238], R230 ;  /* 0x00008e0002027a25 */ /* 0x000fe200078e00e6 */
[----:B------:R-:W-:Y:S02]  /*5910*/  UISETP.GE.AND UP0, UPT, UR16, UR18, UPT ;  /* 0x000000121000728c */ /* 0x000fe4000bf06270 */
[----:B------:R-:W-:Y:S02]  /*5920*/  UIMAD UR6, UR20, UR7, UR6 ;  /* 0x00000007140672a4 */ /* 0x000fe4000f8e0206 */
[----:B------:R-:W-:Y:S01]  /*5930*/  IADD3 R3, R3, UR24, RZ ;  /* 0x0000001803037c10 */ /* 0x000fe2000fffe0ff */
[----:B------:R-:W-:Y:S01]  /*5940*/  USHF.R.S32.HI UR24, URZ, 0x1f, UR11 ;  /* 0x0000001f3f187899 */ /* 0x000fe2000801140b */
[C---:B------:R-:W-:Y:S01]  /*5950*/  HMMA.16816.F32 R16, R108.reuse, R18, RZ ;  /* 0x000000126c10723c */ /* 0x040fe200000018ff */
[----:B------:R-:W-:Y:S02]  /*5960*/  UIADD3 UR7, UR4, 0x1, URZ ;  /* 0x0000000104077890 */ /* 0x000fe4000fffe03f */
[----:B------:R-:W-:Y:S01]  /*5970*/  UISETP.GE.AND UP2, UPT, UR4, 0x1, UPT ;  /* 0x000000010400788c */ /* 0x000fe2000bf46270 */
[----:B------:R-:W-:Y:S01]  /*5980*/  IMAD.WIDE.U32 R2, R0, c[0x0][0x240], R2 ;  /* 0x0000900000027a25 */ /* 0x000fe200078e0002 */
[----:B------:R-:W-:Y:S03]  /*5990*/  UISETP.GE.AND UP1, UPT, UR17, 0x1, UPT ;  /* 0x000000011100788c */ /* 0x000fe6000bf26270 */
[-C--:B------:R-:W-:Y:S01]  /*59a0*/  HMMA.16816.F32 R20, R108, R96.reuse, RZ ;  /* 0x000000606c14723c */ /* 0x080fe200000018ff */
[----:B------:R-:W-:Y:S01]  /*59b0*/  IADD3 R0, P0, R2, UR11, RZ ;  /* 0x0000000b02007c10 */ /* 0x000fe2000ff1e0ff */
[----:B------:R-:W-:Y:S06]  /*59c0*/  UMOV UR11, UR16 ;  /* 0x00000010000b7c82 */ /* 0x000fec0008000000 */
        /* <DEDUP_REMOVED lines=24> */
[----:B------:R-:W3:Y:S04]  /*5b50*/  LDSM.16.M88.4 R180, [R215+0x1800] ;  /* 0x00180000d7b4783b */ /* 0x000ee80000000200 */
[----:B------:R-:W-:Y:S03]  /*5b60*/  LDSM.16.MT88.4 R196, [R214+0x2000] ;  /* 0x00200000d6c4783b */ /* 0x000fe60000004200 */
        /* <DEDUP_REMOVED lines=13> */
[----:B------:R-:W2:Y:S07]  /*5c40*/  LDSM.16.MT88.4 R184, [R214+0x6800] ;  /* 0x00680000d6b8783b */ /* 0x000eae0000004200 */
[----:B------:R-:W-:Y:S01]  /*5c50*/  HMMA.16816.F32 R108, R172, R206, R108 ;  /* 0x000000ceac6c723c */ /* 0x000fe2000000186c */
[----:B------:R-:W4:Y:S04]  /*5c60*/  LDSM.16.M88.4 R172, [R215+0x2000] ;  /* 0x00200000d7ac783b */ /* 0x000f280000000200 */
[----:B------:R-:W5:Y:S03]  /*5c70*/  LDSM.16.MT88.4 R204, [R214+0x4800] ;  /* 0x00480000d6cc783b */ /* 0x000f660000004200 */
[-C--:B---3--:R-:W-:Y:S08]  /*5c80*/  HMMA.16816.F32 R4, R180, R188.reuse, R4 ;  /* 0x000000bcb404723c */ /* 0x088ff00000001804 */
        /* <DEDUP_REMOVED lines=11> */
[----:B------:R-:W-:Y:S07]  /*5d40*/  HMMA.16816.F32 R108, R180, R186, R108 ;  /* 0x000000bab46c723c */ /* 0x000fee000000186c */
[----:B------:R-:W-:Y:S01]  /*5d50*/  MOV R180, UR24 ;  /* 0x0000001800b47c02 */ /* 0x000fe20008000f00 */
[-C--:B----4-:R-:W-:Y:S05]  /*5d60*/  HMMA.16816.F32 R4, R172, R196.reuse, R4 ;  /* 0x000000c4ac04723c */ /* 0x090fea0000001804 */
[----:B------:R-:W-:Y:S01]  /*5d70*/  IADD3.X R2, R180, UR6, R3, P0, !PT ;  /* 0x00000006b4027c10 */ /* 0x000fe200087fe403 */
[----:B------:R-:W-:Y:S01]  /*5d80*/  UIADD3 UR6, UR17, 0x1, URZ ;  /* 0x0000000111067890 */ /* 0x000fe2000fffe03f */
[C---:B------:R-:W-:Y:S01]  /*5d90*/  LEA R180, P0, R0.reuse, c[0x0][0x220], 0x2 ;  /* 0x0000880000b47a11 */ /* 0x040fe200078010ff */
[C---:B------:R-:W-:Y:S02]  /*5da0*/  HMMA.16816.F32 R8, R200.reuse, R196, R8 ;  /* 0x000000c4c808723c */ /* 0x040fe40000001808 */
[----:B------:R-:W-:Y:S02]  /*5db0*/  USEL UR17, UR6, URZ, !UP1 ;  /* 0x0000003f06117287 */ /* 0x000fe4000c800000 */
[----:B------:R-:W-:Y:S01]  /*5dc0*/  LEA.HI.X R181, R0, c[0x0][0x224], R2, 0x2, P0 ;  /* 0x0000890000b57a11 */ /* 0x000fe200000f1402 */
[----:B------:R-:W-:Y:S01]  /*5dd0*/  IMAD.U32 R0, RZ, RZ, UR4 ;  /* 0x00000004ff007e24 */ /* 0x000fe2000f8e00ff */
[----:B------:R-:W-:Y:S01]  /*5de0*/  LDSM.16.MT88.2 R2, [R212+0x23c80] ;  /* 0x023c8000d402783b */ /* 0x000fe20000004100 */
[----:B------:R-:W-:Y:S01]  /*5df0*/  PLOP3.LUT P0, PT, PT, PT, UP0, 0x80, 0x0 ;  /* 0x000000000000781c */ /* 0x000fe20003f0f008 */
[-C--:B------:R-:W-:Y:S01]  /*5e00*/  HMMA.16816.F32 R12, R200, R198.reuse, R12 ;  /* 0x000000c6c80c723c */ /* 0x080fe2000000180c */
[----:B------:R-:W-:Y:S03]  /*5e10*/  USEL UR4, UR7, URZ, !UP2 ;  /* 0x0000003f07047287 */ /* 0x000fe6000d000000 */
[----:B------:R-:W-:Y:S03]  /*5e20*/  IMAD R0, R0, 0x3000, R219 ;  /* 0x0000300000007824 */ /* 0x000fe600078e02db */
[----:B------:R-:W-:Y:S01]  /*5e30*/  RED.E.ADD.F32.FTZ.RN.STRONG.GPU [R180.64], R4 ;  /* 0x00000004b400798e */ /* 0x000fe2000c10e796 */
[C---:B------:R-:W-:Y:S03]  /*5e40*/  HMMA.16816.F32 R16, R172.reuse, R198, R16 ;  /* 0x000000c6ac10723c */ /* 0x040fe60000001810 */
[----:B------:R-:W-:Y:S01]  /*5e50*/  RED.E.ADD.F32.FTZ.RN.STRONG.GPU [R180.64+0x400], R5 ;  /* 0x00040005b400798e */ /* 0x000fe2000c10e796 */
[----:B------:R-:W-:Y:S03]  /*5e60*/  SHF.L.U32 R0, R0, 0x1, RZ ;  /* 0x0000000100007819 */ /* 0x000fe600000006ff */
        /* <DEDUP_REMOVED lines=207> */
.L_x_1168:
[----:B------:R-:W-:Y:S05]  /*6b60*/  @P1 EXIT ;  /* 0x000000000000194d */ /* 0x000fea0003800000 */
[----:B------:R-:W-:Y:S01]  /*6b70*/  UMOV UR6, 0x1 ;  /* 0x0000000100067882 */ /* 0x000fe20000000000 */
[----:B------:R-:W-:Y:S01]  /*6b80*/  BAR.SYNC.DEFER_BLOCKING 0x1, 0x100 ;  /* 0x0044000000007b1d */ /* 0x000fe20000010000 */
[----:B------:R-:W-:Y:S01]  /*6b90*/  UIMAD UR21, UR21, 0x3c00, URZ ;  /* 0x00003c00151578a4 */ /* 0x000fe2000f8e023f */
[----:B------:R-:W-:Y:S01]  /*6ba0*/  IMAD.U32 R8, RZ, RZ, UR20 ;  /* 0x00000014ff087e24 */ /* 0x000fe2000f8e00ff */
[----:B------:R-:W-:Y:S01]  /*6bb0*/  USHF.R.S32.HI UR8, URZ, 0x1f, UR20 ;  /* 0x0000001f3f087899 */ /* 0x000fe20008011414 */
[----:B------:R-:W-:-:S02]  /*6bc0*/  IMAD.U32 R6, RZ, RZ, UR20 ;  /* 0x00000014ff067e24 */ /* 0x000fc4000f8e00ff */
[----:B------:R-:W-:Y:S01]  /*6bd0*/  ULDC.64 UR4, c[0x0][0x338] ;  /* 0x0000ce0000047ab9 */ /* 0x000fe20000000a00 */
[----:B------:R-:W-:Y:S01]  /*6be0*/  IADD3 R2, P0, R230, UR21, RZ ;  /* 0x00000015e6027c10 */ /* 0x000fe2000ff1e0ff */
[----:B------:R-:W-:Y:S02]  /*6bf0*/  UISETP.NE.AND UP0, UPT, UR6, UR4, UPT ;  /* 0x000000040600728c */ /* 0x000fe4000bf05270 */
[----:B------:R-:W-:Y:S02]  /*6c00*/  UIMAD.WIDE.U32 UR6, UR19, UR5, URZ ;  /* 0x00000005130672a5 */ /* 0x000fe4000f8e003f */
[----:B------:R-:W-:-:S07]  /*6c10*/  ULDC UR4, c[0x0][0x340] ;  /* 0x0000d00000047ab9 */ /* 0x000fce0000000800 */
[----:B------:R-:W-:Y:S02]  /*6c20*/  @UP0 USHF.R.U32.HI UR19, URZ, UR4, UR7 ;  /* 0x000000043f130299 */ /* 0x000fe40008011607 */
[----:B------:R-:W-:Y:S02]  /*6c30*/  USHF.R.S32.HI UR7, URZ, 0x1f, UR21 ;  /* 0x0000001f3f077899 */ /* 0x000fe40008011415 */
[----:B------:R-:W-:Y:S02]  /*6c40*/  USHF.R.S32.HI UR6, URZ, 0x1f, UR19 ;  /* 0x0000001f3f067899 */ /* 0x000fe40008011413 */
[----:B------:R-:W-:Y:S01]  /*6c50*/  ULDC.64 UR4, c[0x0][0x328] ;  /* 0x0000ca0000047ab9 */ /* 0x000fe20000000a00 */
[----:B------:R-:W-:Y:S01]  /*6c60*/  IMAD.U32 R4, RZ, RZ, UR19 ;  /* 0x00000013ff047e24 */ /* 0x000fe2000f8e00ff */
[----:B------:R-:W-:Y:S01]  /*6c70*/  UIMAD UR4, UR6, UR4, URZ ;  /* 0x00000004060472a4 */ /* 0x000fe2000f8e023f */
[----:B------:R-:W-:Y:S01]  /*6c80*/  LEA.HI.X.SX32 R3, R230, UR7, 0x1, P0 ;  /* 0x00000007e6037c11 */ /* 0x000fe200080f0eff */
[----:B------:R-:W-:-:S02]  /*6c90*/  IMAD.U32 R0, RZ, RZ, UR19 ;  /* 0x00000013ff007e24 */ /* 0x000fc4000f8e00ff */
[----:B------:R-:W-:Y:S02]  /*6ca0*/  UIMAD UR7, UR19, UR5, UR4 ;  /* 0x00000005130772a4 */ /* 0x000fe4000f8e0204 */
[--C-:B------:R-:W-:Y:S01]  /*6cb0*/  IMAD.WIDE.U32 R4, R4, c[0x0][0x328], R2.reuse ;  /* 0x0000ca0004047a25 */ /* 0x100fe200078e0002 */
[----:B------:R-:W-:Y:S02]  /*6cc0*/  ULDC.64 UR4, c[0x0][0x300] ;  /* 0x0000c00000047ab9 */ /* 0x000fe40000000a00 */
[----:B------:R-:W-:Y:S01]  /*6cd0*/  UIMAD UR4, UR6, UR4, URZ ;  /* 0x00000004060472a4 */ /* 0x000fe2000f8e023f */
[----:B------:R-:W-:Y:S01]  /*6ce0*/  IMAD.WIDE.U32 R2, R0, c[0x0][0x300], R2 ;  /* 0x0000c00000027a25 */ /* 0x000fe200078e0002 */
[----:B------:R-:W-:Y:S01]  /*6cf0*/  IADD3 R5, R5, UR7, RZ ;  /* 0x0000000705057c10 */ /* 0x000fe2000fffe0ff */
[----:B------:R-:W-:Y:S02]  /*6d00*/  ULDC.64 UR6, c[0x0][0x330] ;  /* 0x0000cc0000067ab9 */ /* 0x000fe40000000a00 */
[----:B------:R-:W-:-:S02]  /*6d10*/  UIMAD UR6, UR8, UR6, URZ ;  /* 0x00000006080672a4 */ /* 0x000fc4000f8e023f */
[----:B------:R-:W-:Y:S01]  /*6d20*/  IMAD.WIDE.U32 R8, R8, c[0x0][0x330], R4 ;  /* 0x0000cc0008087a25 */ /* 0x000fe200078e0004 */
[----:B------:R-:W-:Y:S02]  /*6d30*/  UIMAD UR19, UR19, UR5, UR4 ;  /* 0x00000005131372a4 */ /* 0x000fe4000f8e0204 */
        /* <DEDUP_REMOVED lines=133> */
.L_x_1172:
        /* <DEDUP_REMOVED lines=15> */
.L_x_1423:


//--------------------- .text._ZN7cutlass13device_kernelIN5flash19enable_sm80_to_sm89INS1_16FlashAttnBwdSm80INS1_25CollectiveMainloopBwdSm80ILi2ELi1EN4cute5tupleIJNS5_1CILi64EEENS7_ILi80EEENS7_ILi192EEEEEENS_6half_tEfNS_4arch4Sm80ELb1ELb0ELb1ELb0ELb1ELb0ELb1ELb0ELi2ELi4ELi2ELi2ELb0EEENS1_24CollectiveEpilogueBwdGQAISB_fSE_Li256ELb0ELb1EEENS1_25SingleTileBwdLPTSchedulerILb0ELi80ELb1EEEEEEEEEvNT_6ParamsE --------------------------
	.section	.text._ZN7cutlass13device_kernelIN5flash19enable_sm80_to_sm89INS1_16FlashAttnBwdSm80INS1_25CollectiveMainloopBwdSm80ILi2ELi1EN4cute5tupleIJNS5_1CILi64EEENS7_ILi80EEENS7_ILi192EEEEEENS_6half_tEfNS_4arch4Sm80ELb1ELb0ELb1ELb0ELb1ELb0ELb1ELb0ELi2ELi4ELi2ELi2ELb0EEENS1_24CollectiveEpilogueBwdGQAISB_fSE_Li256ELb0ELb1EEENS1_25SingleTileBwdLPTSchedulerILb0ELi80ELb1EEEEEEEEEvNT_6ParamsE,"ax",@progbits
	.sectioninfo	@"SHI_REGISTERS=255"
	.align	128
.text._ZN7cutlass13device_kernelIN5flash19enable_sm80_to_sm89INS1_16FlashAttnBwdSm80INS1_25CollectiveMainloopBwdSm80ILi2ELi1EN4cute5tupleIJNS5_1CILi64EEENS7_ILi80EEENS7_ILi192EEEEEENS_6half_tEfNS_4arch4Sm80ELb1ELb0ELb1ELb0ELb1ELb0ELb1ELb0ELi2ELi4ELi2ELi2ELb0EEENS1_24CollectiveEpilogueBwdGQAISB_fSE_Li256ELb0ELb1EEENS1_25SingleTileBwdLPTSchedulerILb0ELi80ELb1EEEEEEEEEvNT_6ParamsE:
        .type           _ZN7cutlass13device_kernelIN5flash19enable_sm80_to_sm89INS1_16FlashAttnBwdSm80INS1_25CollectiveMainloopBwdSm80ILi2ELi1EN4cute5tupleIJNS5_1CILi64EEENS7_ILi80EEENS7_ILi192EEEEEENS_6half_tEfNS_4arch4Sm80ELb1ELb0ELb1ELb0ELb1ELb0ELb1ELb0ELi2ELi4ELi2ELi2ELb0EEENS1_24CollectiveEpilogueBwdGQAISB_fSE_Li256ELb0ELb1EEENS1_25SingleTileBwdLPTSchedulerILb0ELi80ELb1EEEEEEEEEvNT_6ParamsE,@function
        .size           _ZN7cutlass13device_kernelIN5flash19enable_sm80_to_sm89INS1_16FlashAttnBwdSm80INS1_25CollectiveMainloopBwdSm80ILi2ELi1EN4cute5tupleIJNS5_1CILi64EEENS7_ILi80EEENS7_ILi192EEEEEENS_6half_tEfNS_4arch4Sm80ELb1ELb0ELb1ELb0ELb1ELb0ELb1ELb0ELi2ELi4ELi2ELi2ELb0EEENS1_24CollectiveEpilogueBwdGQAISB_fSE_Li256ELb0ELb1EEENS1_25SingleTileBwdLPTSchedulerILb0ELi80ELb1EEEEEEEEEvNT_6ParamsE,(.L_x_1424 - _ZN7cutlass13device_kernelIN5flash19enable_sm80_to_sm89INS1_16FlashAttnBwdSm80INS1_25CollectiveMainloopBwdSm80ILi2ELi1EN4cute5tupleIJNS5_1CILi64EEENS7_ILi80EEENS7_ILi192EEEEEENS_6half_tEfNS_4arch4Sm80ELb1ELb0ELb1ELb0ELb1ELb0ELb1ELb0ELi2ELi4ELi2ELi2ELb0EEENS1_24CollectiveEpilogueBwdGQAISB_fSE_Li256ELb0ELb1EEENS1_25SingleTileBwdLPTSchedulerILb0ELi80ELb1EEEEEEEEEvNT_6ParamsE)
        .other          _ZN7cutlass13device_kernelIN5flash19enable_sm80_to_sm89INS1_16FlashAttnBwdSm80INS1_25CollectiveMainloopBwdSm80ILi2ELi1EN4cute5tupleIJNS5_1CILi64EEENS7_ILi80EEENS7_ILi192EEEEEENS_6half_tEfNS_4arch4Sm80ELb1ELb0ELb1ELb0ELb1ELb0ELb1ELb0ELi2ELi4ELi2ELi2ELb0EEENS1_24CollectiveEpilogueBwdGQAISB_fSE_Li256ELb0ELb1EEENS1_25SingleTileBwdLPTSchedulerILb0ELi80ELb1EEEEEEEEEvNT_6ParamsE,@"STO_CUDA_ENTRY STV_DEFAULT"
_ZN7cutlass13device_kernelIN5flash19enable_sm80_to_sm89INS1_16FlashAttnBwdSm80INS1_25CollectiveMainloopBwdSm80ILi2ELi1EN4cute5tupleIJNS5_1CILi64EEENS7_ILi80EEENS7_ILi192EEEEEENS_6half_tEfNS_4arch4Sm80ELb1ELb0ELb1ELb0ELb1ELb0ELb1ELb0ELi2ELi4ELi2ELi2ELb0EEENS1_24CollectiveEpilogueBwdGQAISB_fSE_Li256ELb0ELb1EEENS1_25SingleTileBwdLPTSchedulerILb0ELi80ELb1EEEEEEEEEvNT_6ParamsE:
        /* <DEDUP_REMOVED lines=27> */
.L_x_1174:
[----:B------:R-:W-:Y:S02]  /*01b0*/  ULDC UR9, c[0x0][0x3b4] ;  /* 0x0000ed0000097ab9 */ /* 0x000fe40000000800 */
[----:B------:R-:W-:Y:S02]  /*01c0*/  UISETP.NE.AND UP0, UPT, UR9, 0x1, UPT ;  /* 0x000000010900788c */ /* 0x000fe4000bf05270 */
[----:B------:R-:W-:Y:S02]  /*01d0*/  ULDC.64 UR4, c[0x0][0x3b8] ;  /* 0x0000ee0000047ab9 */ /* 0x000fe40000000a00 */
[----:B------:R-:W-:Y:S02]  /*01e0*/  UIMAD.WIDE.U32 UR10, UR8, UR4, URZ ;  /* 0x00000004080a72a5 */ /* 0x000fe4000f8e003f */
[----:B------:R-:W-:-:S05]  /*01f0*/  UMOV UR6, UR8 ;  /* 0x0000000800067c82 */ /* 0x000fca0008000000 */
[----:B------:R-:W-:-:S04]  /*0200*/  @UP0 USHF.R.U32.HI UR6, URZ, UR5, UR11 ;  /* 0x000000053f060299 */ /* 0x000fc8000801160b */
[----:B------:R-:W-:Y:S02]  /*0210*/  UIMAD UR9, UR6, UR9, URZ ;  /* 0x00000009060972a4 */ /* 0x000fe4000f8e023f */
.L_x_1175:
        /* <DEDUP_REMOVED lines=14> */
.L_x_1173:
        /* <DEDUP_REMOVED lines=20> */
.L_x_1177:
[----:B------:R-:W-:Y:S02]  /*0440*/  ULDC UR9, c[0x0][0x3b4] ;  /* 0x0000ed0000097ab9 */ /* 0x000fe40000000800 */
[----:B------:R-:W-:Y:S02]  /*0450*/  UISETP.NE.AND UP0, UPT, UR9, 0x1, UPT ;  /* 0x000000010900788c */ /* 0x000fe4000bf05270 */
[----:B------:R-:W-:Y:S02]  /*0460*/  ULDC.64 UR4, c[0x0][0x3b8] ;  /* 0x0000ee0000047ab9 */ /* 0x000fe40000000a00 */
[----:B------:R-:W-:Y:S02]  /*0470*/  UIMAD.WIDE.U32 UR10, UR8, UR4, URZ ;  /* 0x00000004080a72a5 */ /* 0x000fe4000f8e003f */
[----:B------:R-:W-:-:S05]  /*0480*/  UMOV UR6, UR8 ;  /* 0x0000000800067c82 */ /* 0x000fca0008000000 */
[----:B------:R-:W-:-:S04]  /*0490*/  @UP0 USHF.R.U32.HI UR6, URZ, UR5, UR11 ;  /* 0x000000053f060299 */ /* 0x000fc8000801160b */
[----:B------:R-:W-:Y:S02]  /*04a0*/  UIMAD UR9, UR6, UR9, URZ ;  /* 0x00000009060972a4 */ /* 0x000fe4000f8e023f */
.L_x_1178:
        /* <DEDUP_REMOVED lines=13> */
.L_x_1176:
        /* <DEDUP_REMOVED lines=235> */
[----:B------:R-:W-:Y:S01]  /*1430*/  LEA R8, P4, R5, R6, 0x6 ;  /* 0x0000000605087211 */ /* 0x000fe200078830ff */
        /* <DEDUP_REMOVED lines=186> */
[----:B------:R-:W-:Y:S02]  /*1fe0*/  ISETP.LT.OR P0, PT, R8, 0x1, P5 ;  /* 0x000000010800780c */ /* 0x000fe40002f01670 */
        /* <DEDUP_REMOVED lines=9> */
[-C--:B------:R-:W-:Y:S01]  /*2080*/  LEA.HI R9, R20, R230.reuse, RZ, 0x5 ;  /* 0x000000e614097211 */ /* 0x080fe200078f28ff */
        /* <DEDUP_REMOVED lines=49> */
[----:B------:R-:W0:Y:S01]  /*23a0*/  LDGDEPBAR ;  /* 0x00000000000079af */ /* 0x000e220000000000 */
        /* <DEDUP_REMOVED lines=8> */
[----:B------:R-:W-:Y:S01]  /*2430*/  ISETP.GE.AND P5, PT, R21, c[0x0][0x1fc], PT ;  /* 0x00007f0015007a0c */ /* 0x000fe20003fa6270 */
[----:B------:R-:W-:Y:S01]  /*2440*/  IMAD.SHL.U32 R5, R2, 0x10, RZ ;  /* 0x0000001002057824 */ /* 0x000fe200078e00ff */
[----:B------:R-:W-:Y:S01]  /*2450*/  LEA.HI R8, R4, R3, RZ, 0x2 ;  /* 0x0000000304087211 */ /* 0x000fe200078f10ff */
[----:B------:R-:W-:Y:S01]  /*2460*/  IMAD.SHL.U32 R212, R2, 0x2, RZ ;  /* 0x0000000202d47824 */ /* 0x000fe200078e00ff */
[----:B------:R-:W-:Y:S01]  /*2470*/  IADD3 R6, R225, 0x21480, RZ ;  /* 0x00021480e1067810 */ /* 0x000fe20007ffe0ff */
[----:B------:R-:W-:Y:S01]  /*2480*/  IMAD.SHL.U32 R12, R23, 0x8, RZ ;  /* 0x00000008170c7824 */ /* 0x000fe200078e00ff */
[----:B------:R-:W-:-:S02]  /*2490*/  LOP3.LUT R4, R5, 0xf0, RZ, 0xc0, !PT ;  /* 0x000000f005047812 */ /* 0x000fc400078ec0ff */
[----:B------:R-:W-:Y:S02]  /*24a0*/  LOP3.LUT R5, R8, 0x7ffffffc, RZ, 0xc0, !PT ;  /* 0x7ffffffc08057812 */ /* 0x000fe400078ec0ff */
[----:B------:R-:W-:Y:S02]  /*24b0*/  IADD3 R226, R225, 0x215a0, RZ ;  /* 0x000215a0e1e27810 */ /* 0x000fe40007ffe0ff */
[----:B------:R-:W-:Y:S01]  /*24c0*/  @P0 IADD3 R226, R6, 0xe0, RZ ;  /* 0x000000e006e20810 */ /* 0x000fe20007ffe0ff */
[----:B-1----:R-:W-:Y:S01]  /*24d0*/  IMAD.IADD R11, R3, 0x1, -R5 ;  /* 0x00000001030b7824 */ /* 0x002fe200078e0a05 */
[----:B------:R-:W-:Y:S01]  /*24e0*/  SHF.R.S32.HI R3, RZ, 0x1f, R2 ;  /* 0x0000001fff037819 */ /* 0x000fe20000011402 */
[----:B------:R-:W-:Y:S01]  /*24f0*/  IMAD.SHL.U32 R7, R13, 0x100, RZ ;  /* 0x000001000d077824 */ /* 0x000fe200078e00ff */
[----:B------:R-:W-:Y:S02]  /*2500*/  LOP3.LUT R10, R4, R16, RZ, 0xfc, !PT ;  /* 0x00000010040a7212 */ /* 0x000fe400078efcff */
[----:B------:R-:W-:Y:S01]  /*2510*/  LEA.HI R214, R3, R2, RZ, 0x3 ;  /* 0x0000000203d67211 */ /* 0x000fe200078f18ff */
[----:B------:R-:W-:Y:S01]  /*2520*/  IMAD.SHL.U32 R3, R18, 0x40, RZ ;  /* 0x0000004012037824 */ /* 0x000fe200078e00ff */
[----:B------:R-:W-:Y:S01]  /*2530*/  LOP3.LUT R9, R4, 0x100, R7, 0xf8, !PT ;  /* 0x0000010004097812 */ /* 0x000fe200078ef807 */
[----:B------:R-:W-:Y:S01]  /*2540*/  IMAD.SHL.U32 R4, R15, 0x10, RZ ;  /* 0x000000100f047824 */ /* 0x000fe200078e00ff */
[----:B------:R-:W-:-:S02]  /*2550*/  SEL R13, RZ, 0xffffffff, P6 ;  /* 0xffffffffff0d7807 */ /* 0x000fc40003000000 */
[----:B------:R-:W-:Y:S02]  /*2560*/  LOP3.LUT P6, RZ, R18, 0x2, RZ, 0xc0, !PT ;  /* 0x0000000212ff7812 */ /* 0x000fe400078cc0ff */
[C---:B------:R-:W-:Y:S01]  /*2570*/  LOP3.LUT R5, R214.reuse, 0xfffffff8, RZ, 0xc0, !PT ;  /* 0xfffffff8d6057812 */ /* 0x040fe200078ec0ff */
[----:B------:R-:W-:Y:S01]  /*2580*/  IMAD.SHL.U32 R214, R214, 0x40, RZ ;  /* 0x00000040d6d67824 */ /* 0x000fe200078e00ff */
[----:B------:R-:W-:Y:S02]  /*2590*/  LOP3.LUT R3, R3, 0x1c0, RZ, 0xc0, !PT ;  /* 0x000001c003037812 */ /* 0x000fe400078ec0ff */
[----:B------:R-:W-:Y:S01]  /*25a0*/  LEA.HI R6, R17, R17, RZ, 0x1 ;  /* 0x0000001111067211 */ /* 0x000fe200078f08ff */
[----:B------:R-:W-:Y:S01]  /*25b0*/  IMAD.IADD R5, R2, 0x1, -R5 ;  /* 0x0000000102057824 */ /* 0x000fe200078e0a05 */
[----:B------:R-:W-:Y:S01]  /*25c0*/  LEA.HI.SX32 R228, R8, R4, 0x1e ;  /* 0x0000000408e47211 */ /* 0x000fe200078ff2ff */
[----:B------:R-:W-:Y:S01]  /*25d0*/  IMAD.SHL.U32 R8, R13, 0x2, RZ ;  /* 0x000000020d087824 */ /* 0x000fe200078e00ff */
[----:B------:R-:W-:-:S02]  /*25e0*/  SEL R209, R223, 0xfffffff0, !P6 ;  /* 0xfffffff0dfd17807 */ /* 0x000fc40007000000 */
[C---:B------:R-:W-:Y:S02]  /*25f0*/  LOP3.LUT R208, R3.reuse, 0x8, R22, 0xf8, !PT ;  /* 0x0000000803d07812 */ /* 0x040fe400078ef816 */
[----:B------:R-:W-:Y:S02]  /*2600*/  LOP3.LUT R4, R3, 0x30, R4, 0xf8, !PT ;  /* 0x0000003003047812 */ /* 0x000fe400078ef804 */
[----:B------:R-:W-:Y:S02]  /*2610*/  SHF.R.U32.HI R7, RZ, 0x3, R3 ;  /* 0x00000003ff077819 */ /* 0x000fe40000011603 */
[----:B------:R-:W-:Y:S01]  /*2620*/  LOP3.LUT P6, RZ, R2, 0x2, RZ, 0xc0, !PT ;  /* 0x0000000202ff7812 */ /* 0x000fe200078cc0ff */
[----:B------:R-:W-:Y:S01]  /*2630*/  IMAD.SHL.U32 R2, R0, 0x20, RZ ;  /* 0x0000002000027824 */ /* 0x000fe200078e00ff */
[----:B------:R-:W-:Y:S02]  /*2640*/  LOP3.LUT R3, R6, 0x1ffffffe, RZ, 0xc0, !PT ;  /* 0x1ffffffe06037812 */ /* 0x000fe400078ec0ff */
[----:B------:R-:W-:-:S02]  /*2650*/  LOP3.LUT R212, R10, 0x18, R212, 0x78, !PT ;  /* 0x000000180ad47812 */ /* 0x000fc400078e78d4 */
        /* <DEDUP_REMOVED lines=8> */
[----:B------:R-:W-:Y:S01]  /*26e0*/  SHF.R.U32.HI R215, RZ, 0x3, R9 ;  /* 0x00000003ffd77819 */ /* 0x000fe20000011609 */
[----:B------:R-:W-:Y:S01]  /*26f0*/  IMAD.SHL.U32 R2, R0, 0x8, RZ ;  /* 0x0000000800027824 */ /* 0x000fe200078e00ff */
[----:B------:R-:W-:Y:S01]  /*2700*/  LOP3.LUT P0, RZ, R18, 0x4, RZ, 0xc0, !PT ;  /* 0x0000000412ff7812 */ /* 0x000fe2000780c0ff */
[----:B------:R-:W-:Y:S01]  /*2710*/  IMAD.MOV.U32 R12, RZ, RZ, 0x20 ;  /* 0x00000020ff0c7424 */ /* 0x000fe200078e00ff */
[----:B------:R-:W-:Y:S01]  /*2720*/  LOP3.LUT R3, R3, 0x1c0, RZ, 0xc0, !PT ;  /* 0x000001c003037812 */ /* 0x000fe200078ec0ff */
[----:B------:R-:W-:Y:S01]  /*2730*/  IMAD.SHL.U32 R235, R11, 0x2, RZ ;  /* 0x000000020beb7824 */ /* 0x000fe200078e00ff */
[----:B------:R-:W-:-:S02]  /*2740*/  LOP3.LUT R6, R2, 0x8, RZ, 0xc0, !PT ;  /* 0x0000000802067812 */ /* 0x000fc400078ec0ff */
[-C--:B------:R-:W-:Y:S02]  /*2750*/  LOP3.LUT R2, R4, R7.reuse, RZ, 0x3c, !PT ;  /* 0x0000000704027212 */ /* 0x080fe400078e3cff */
[----:B------:R-:W-:Y:S02]  /*2760*/  SHF.R.U32.HI R4, RZ, 0x3, R3 ;  /* 0x00000003ff047819 */ /* 0x000fe40000011603 */
[----:B------:R-:W-:Y:S01]  /*2770*/  LOP3.LUT R208, R208, R7, RZ, 0x3c, !PT ;  /* 0x00000007d0d07212 */ /* 0x000fe200078e3cff */
[----:B------:R-:W-:Y:S01]  /*2780*/  IMAD R219, R0, 0x200, R2 ;  /* 0x0000020000db7824 */ /* 0x000fe200078e0202 */
[----:B------:R-:W-:Y:S01]  /*2790*/  LOP3.LUT R0, R4, R3, R6, 0x1e, !PT ;  /* 0x0000000304007212 */ /* 0x000fe200078e1e06 */
[----:B------:R-:W-:Y:S01]  /*27a0*/  IMAD R2, R15, 0x400, R214 ;  /* 0x000004000f027824 */ /* 0x000fe200078e02d6 */
[----:B------:R-:W-:Y:S01]  /*27b0*/  LOP3.LUT R215, R215, 0x38, RZ, 0xc0, !PT ;  /* 0x00000038d7d77812 */ /* 0x000fe200078ec0ff */
[----:B------:R-:W-:Y:S01]  /*27c0*/  IMAD R208, R17, 0x200, R208 ;  /* 0x0000020011d07824 */ /* 0x000fe200078e02d0 */
[----:B------:R-:W-:Y:S01]  /*27d0*/  SEL R210, R12, 0xffffffe0, !P0 ;  /* 0xffffffe00cd27807 */ /* 0x000fe20004000000 */
[----:B------:R-:W-:Y:S01]  /*27e0*/  IMAD.IADD R220, R2, 0x1, R0 ;  /* 0x0000000102dc7824 */ /* 0x000fe200078e0200 */
[----:B------:R-:W-:Y:S01]  /*27f0*/  LOP3.LUT P0, RZ, R5, 0x2, RZ, 0xc0, !PT ;  /* 0x0000000205ff7812 */ /* 0x000fe2000780c0ff */
[----:B------:R-:W-:Y:S01]  /*2800*/  IMAD.SHL.U32 R208, R208, 0x2, RZ ;  /* 0x00000002d0d07824 */ /* 0x000fe200078e00ff */
[----:B------:R-:W-:Y:S01]  /*2810*/  LOP3.LUT R215, R215, R9, R6, 0x1e, !PT ;  /* 0x00000009d7d77212 */ /* 0x000fe200078e1e06 */
[----:B------:R-:W-:Y:S01]  /*2820*/  IMAD.SHL.U32 R217, R220, 0x2, RZ ;  /* 0x00000002dcd97824 */ /* 0x000fe200078e00ff */
[----:B------:R-:W-:Y:S01]  /*2830*/  SEL R9, RZ, 0x4, P5 ;  /* 0x00000004ff097807 */ /* 0x000fe20002800000 */
[--C-:B------:R-:W-:Y:S01]  /*2840*/  IMAD R209, R209, 0x2, R208.reuse ;  /* 0x00000002d1d17824 */ /* 0x100fe200078e02d0 */
[----:B------:R-:W-:Y:S01]  /*2850*/  LOP3.LUT P5, RZ, R5, 0x4, RZ, 0xc0, !PT ;  /* 0x0000000405ff7812 */ /* 0x000fe200078ac0ff */
[C---:B------:R-:W-:Y:S01]  /*2860*/  IMAD R211, R210.reuse, 0x2, R208 ;  /* 0x00000002d2d37824 */ /* 0x040fe200078e02d0 */
[----:B------:R-:W-:Y:S01]  /*2870*/  SEL R223, R223, 0xfffffff0, !P0 ;  /* 0xfffffff0dfdf7807 */ /* 0x000fe20004000000 */
[----:B------:R-:W-:Y:S01]  /*2880*/  IMAD R210, R210, 0x2, R209 ;  /* 0x00000002d2d27824 */ /* 0x000fe200078e02d1 */
[----:B------:R-:W-:-:S02]  /*2890*/  LOP3.LUT R3, R4, R10, R3, 0x1e, !PT ;  /* 0x0000000a04037212 */ /* 0x000fc400078e1e03 */
[----:B------:R-:W-:Y:S01]  /*28a0*/  SEL R213, R213, 0xe0, !P6 ;  /* 0x000000e0d5d57807 */ /* 0x000fe20007000000 */
[----:B------:R-:W-:Y:S01]  /*28b0*/  IMAD.SHL.U32 R222, R223, 0x2, RZ ;  /* 0x00000002dfde7824 */ /* 0x000fe200078e00ff */
[----:B------:R-:W-:Y:S01]  /*28c0*/  SEL R0, R12, 0xffffffe0, !P5 ;  /* 0xffffffe00c007807 */ /* 0x000fe20006800000 */
[----:B------:R-:W-:Y:S01]  /*28d0*/  IMAD.IADD R224, R220, 0x1, R223 ;  /* 0x00000001dce07824 */ /* 0x000fe200078e02df */
[----:B------:R-:W-:Y:S01]  /*28e0*/  IADD3 R216, R217, 0x1b080, RZ ;  /* 0x0001b080d9d87810 */ /* 0x000fe20007ffe0ff */
[----:B------:R-:W-:Y:S01]  /*28f0*/  IMAD R213, R213, 0x2, R212 ;  /* 0x00000002d5d57824 */ /* 0x000fe200078e02d4 */
[----:B------:R-:W-:Y:S01]  /*2900*/  LOP3.LUT R8, R8, 0x2, R19, 0xe2, !PT ;  /* 0x0000000208087812 */ /* 0x000fe200078ee213 */
[----:B------:R-:W-:Y:S01]  /*2910*/  IMAD.IADD R221, R220, 0x1, R0 ;  /* 0x00000001dcdd7824 */ /* 0x000fe200078e0200 */
[----:B------:R-:W-:Y:S01]  /*2920*/  LOP3.LUT R214, R3, R214, RZ, 0xfc, !PT ;  /* 0x000000d603d67212 */ /* 0x000fe200078efcff */
[----:B------:R-:W-:Y:S01]  /*2930*/  IMAD R216, R0, 0x2, R216 ;  /* 0x0000000200d87824 */ /* 0x000fe200078e02d8 */
[----:B------:R-:W-:Y:S01]  /*2940*/  LOP3.LUT R229, R8, R9, RZ, 0xfc, !PT ;  /* 0x0000000908e57212 */ /* 0x000fe200078efcff */
[----:B------:R-:W-:Y:S01]  /*2950*/  IMAD.IADD R218, R217, 0x1, R222 ;  /* 0x00000001d9da7824 */ /* 0x000fe200078e02de */
[----:B------:R-:W-:-:S02]  /*2960*/  LEA R215, R215, 0x23c80, 0x1 ;  /* 0x00023c80d7d77811 */ /* 0x000fc400078e08ff */
[----:B------:R-:W-:Y:S02]  /*2970*/  LEA R214, R214, 0x80, 0x1 ;  /* 0x00000080d6d67811 */ /* 0x000fe400078e08ff */
[----:B------:R-:W-:Y:S01]  /*2980*/  IADD3 R234, -R235, UR5, RZ ;  /* 0x00000005ebea7c10 */ /* 0x000fe2000fffe1ff */
[----:B------:R-:W-:Y:S02]  /*2990*/  ULDC UR5, c[0x0][0x168] ;  /* 0x00005a0000057ab9 */ /* 0x000fe40000000800 */
.L_x_1182:
        /* <DEDUP_REMOVED lines=211> */
[----:B--2-4-:R-:W-:Y:S01]  /*36d0*/  USHF.R.S32.HI UR24, URZ, 0x1f, UR16 ;  /* 0x0000001f3f187899 */ /* 0x014fe20008011410 */
        /* <DEDUP_REMOVED lines=20> */
[----:B---3--:R-:W-:Y:S02]  /*3820*/  IADD3.X R18, R239, UR24, R193, P6, P5 ;  /* 0x00000018ef127c10 */ /* 0x008fe4000b7ea4c1 */
        /* <DEDUP_REMOVED lines=28> */
.L_x_1180:
[C---:B-12-4-:R-:W-:Y:S01]  /*39f0*/  HMMA.16816.F32 R4, R84.reuse, R2, RZ ;  /* 0x000000025404723c */ /* 0x056fe200000018ff */
[----:B------:R-:W-:Y:S01]  /*3a00*/  LDSM.16.M88.2 R2, [R211+0x7880] ;  /* 0x00788000d302783b */ /* 0x000fe20000000100 */
[----:B------:R-:W-:Y:S02]  /*3a10*/  UIMAD UR6, UR19, UR10, UR8 ;  /* 0x0000000a130672a4 */ /* 0x000fe4000f8e0208 */
[----:B------:R-:W-:Y:S02]  /*3a20*/  IADD3 R0, R222, R216, RZ ;  /* 0x000000d8de007210 */ /* 0x000fe40007ffe0ff */
[----:B------:R-:W1:Y:S01]  /*3a30*/  LDSM.16.M88.4 R104, [R216] ;  /* 0x00000000d868783b */ /* 0x000e620000000200 */
[----:B------:R-:W-:Y:S01]  /*3a40*/  ULEA UR6, UR11, UR6, 0x6 ;  /* 0x000000060b067291 */ /* 0x000fe2000f8e303f */
[C---:B------:R-:W-:Y:S03]  /*3a50*/  HMMA.16816.F32 R8, R84.reuse, R8, RZ ;  /* 0x000000085408723c */ /* 0x040fe600000018ff */
[----:B------:R-:W0:Y:S01]  /*3a60*/  LDGDEPBAR ;  /* 0x00000000000079af */ /* 0x000e220000000000 */
[----:B------:R-:W-:Y:S04]  /*3a70*/  UIADD3 UR6, UR6, -UR5, UR14 ;  /* 0x8000000506067290 */ /* 0x000fe8000fffe00e */
[C---:B------:R-:W-:Y:S08]  /*3a80*/  HMMA.16816.F32 R12, R84.reuse, R12, RZ ;  /* 0x0000000c540c723c */ /* 0x040ff000000018ff */
[C---:B---3--:R-:W-:Y:S08]  /*3a90*/  HMMA.16816.F32 R16, R84.reuse, R16, RZ ;  /* 0x000000105410723c */ /* 0x048ff000000018ff */
        /* <DEDUP_REMOVED lines=22> */
[----:B------:R-:W5:Y:S05]  /*3c00*/  LDSM.16.M88.2 R90, [R208+0xa080] ;  /* 0x00a08000d05a783b */ /* 0x000f6a0000000100 */
[----:B------:R-:W-:Y:S02]  /*3c10*/  LDSM.16.M88.4 R104, [R217+0x1f080] ;  /* 0x01f08000d968783b */ /* 0x000fe40000000200 */
[C---:B-1----:R-:W-:Y:S03]  /*3c20*/  HMMA.16816.F32 R4, R92.reuse, R2, R4 ;  /* 0x000000025c04723c */ /* 0x042fe60000001804 */
[----:B------:R-:W1:Y:S05]  /*3c30*/  LDSM.16.M88.2 R2, [R208+0xa880] ;  /* 0x00a88000d002783b */ /* 0x000e6a0000000100 */
[C---:B------:R-:W-:Y:S01]  /*3c40*/  HMMA.16816.F32 R8, R92.reuse, R96, R8 ;  /* 0x000000605c08723c */ /* 0x040fe20000001808 */
[----:B------:R-:W-:Y:S07]  /*3c50*/  LDSM.16.M88.4 R96, [R216+0x2000] ;  /* 0x00200000d860783b */ /* 0x000fee0000000200 */
        /* <DEDUP_REMOVED lines=21> */
[C---:B-1----:R-:W-:Y:S04]  /*3db0*/  HMMA.16816.F32 R8, R92.reuse, R2, R8 ;  /* 0x000000025c08723c */ /* 0x042fe80000001808 */
[----:B------:R-:W1:Y:S04]  /*3dc0*/  LDSM.16.M88.2 R2, [R211+0xa880] ;  /* 0x00a88000d302783b */ /* 0x000e680000000100 */
[C---:B--2---:R-:W-:Y:S01]  /*3dd0*/  HMMA.16816.F32 R12, R92.reuse, R84, R12 ;  /* 0x000000545c0c723c */ /* 0x044fe2000000180c */
[----:B------:R-:W2:Y:S07]  /*3de0*/  LDSM.16.M88.2 R84, [R211+0xb080] ;  /* 0x00b08000d354783b */ /* 0x000eae0000000100 */
[C---:B---3--:R-:W-:Y:S01]  /*3df0*/  HMMA.16816.F32 R16, R92.reuse, R86, R16 ;  /* 0x000000565c10723c */ /* 0x048fe20000001810 */
[----:B------:R-:W3:Y:S07]  /*3e00*/  LDSM.16.M88.2 R86, [R211+0xb880] ;  /* 0x00b88000d356783b */ /* 0x000eee0000000100 */
[----:B----4-:R-:W-:Y:S01]  /*3e10*/  HMMA.16816.F32 R20, R92, R88, R20 ;  /* 0x000000585c14723c */ /* 0x010fe20000001814 */
[----:B------:R-:W4:Y:S05]  /*3e20*/  LDSM.16.M88.2 R88, [R211+0xc080] ;  /* 0x00c08000d358783b */ /* 0x000f2a0000000100 */
[----:B------:R-:W4:Y:S02]  /*3e30*/  LDSM.16.M88.4 R92, [R0+0x2000] ;  /* 0x00200000005c783b */ /* 0x000f240000000200 */
        /* <DEDUP_REMOVED lines=17> */
[C---:B-1----:R-:W-:Y:S01]  /*3f50*/  HMMA.16816.F32 R16, R92.reuse, R2, R16 ;  /* 0x000000025c10723c */ /* 0x042fe20000001810 */
[----:B------:R-:W1:Y:S07]  /*3f60*/  LDSM.16.M88.2 R2, [R208+0xe080] ;  /* 0x00e08000d002783b */ /* 0x000e6e0000000100 */
[----:B--2---:R-:W-:Y:S01]  /*3f70*/  HMMA.16816.F32 R20, R92, R84, R20 ;  /* 0x000000545c14723c */ /* 0x004fe20000001814 */
[----:B------:R-:W2:Y:S05]  /*3f80*/  LDSM.16.M88.2 R84, [R208+0xe880] ;  /* 0x00e88000d054783b */ /* 0x000eaa0000000100 */
[----:B------:R-:W-:Y:S02]  /*3f90*/  LDSM.16.M88.4 R92, [R218+0x1f080] ;  /* 0x01f08000da5c783b */ /* 0x000fe40000000200 */
[C---:B---3--:R-:W-:Y:S03]  /*3fa0*/  HMMA.16816.F32 R4, R104.reuse, R86, R4 ;  /* 0x000000566804723c */ /* 0x048fe60000001804 */
[----:B------:R-:W3:Y:S05]  /*3fb0*/  LDSM.16.M88.2 R86, [R209+0xc880] ;  /* 0x00c88000d156783b */ /* 0x000eea0000000100 */
[C---:B----4-:R-:W-:Y:S01]  /*3fc0*/  HMMA.16816.F32 R8, R104.reuse, R88, R8 ;  /* 0x000000586808723c */ /* 0x050fe20000001808 */
[----:B------:R-:W4:Y:S07]  /*3fd0*/  LDSM.16.M88.2 R88, [R209+0xd080] ;  /* 0x00d08000d158783b */ /* 0x000f2e0000000100 */
[C---:B-----5:R-:W-:Y:S01]  /*3fe0*/  HMMA.16816.F32 R12, R104.reuse, R90, R12 ;  /* 0x0000005a680c723c */ /* 0x060fe2000000180c */
[----:B------:R-:W5:Y:S07]  /*3ff0*/  LDSM.16.M88.2 R90, [R209+0xd880] ;  /* 0x00d88000d15a783b */ /* 0x000f6e0000000100 */
[C---:B-1----:R-:W-:Y:S07]  /*4000*/  HMMA.16816.F32 R16, R104.reuse, R2, R16 ;  /* 0x000000026810723c */ /* 0x042fee0000001810 */
[----:B------:R-:W-:Y:S01]  /*4010*/  FSEL R2, R182, -INF , P0 ;  /* 0xff800000b6027808 */ /* 0x000fe20000000000 */
[----:B--2---:R-:W-:Y:S03]  /*4020*/  HMMA.16816.F32 R20, R104, R84, R20 ;  /* 0x000000546814723c */ /* 0x004fe60000001814 */
        /* <DEDUP_REMOVED lines=338> */
[----:B--234-:R-:W-:Y:S01]  /*5550*/  P2R R10, PR, RZ, 0x4 ;  /* 0x00000004ff0a7803 */ /* 0x01cfe20000000000 */
        /* <DEDUP_REMOVED lines=50> */
.L_x_1181:
[-C--:B-1234-:R-:W-:Y:S01]  /*5880*/  HMMA.16816.F32 R4, R108, R16.reuse, RZ ;  /* 0x000000106c04723c */ /* 0x09efe200000018ff */
        /* <DEDUP_REMOVED lines=307> */
.L_x_1179:
[----:B------:R-:W-:Y:S05]  /*6bc0*/  @P1 EXIT ;  /* 0x000000000000194d */ /* 0x000fea0003800000 */
[----:B------:R-:W-:Y:S01]  /*6bd0*/  UMOV UR4, 0x1 ;  /* 0x0000000100047882 */ /* 0x000fe20000000000 */
[----:B------:R-:W-:Y:S01]  /*6be0*/  BAR.SYNC.DEFER_BLOCKING 0x1, 0x100 ;  /* 0x0044000000007b1d */ /* 0x000fe20000010000 */
[----:B------:R-:W-:-:S05]  /*6bf0*/  ISETP.NE.AND P1, PT, R230, RZ, PT ;  /* 0x000000ffe600720c */ /* 0x000fca0003f25270 */
[----:B------:R-:W-:Y:S01]  /*6c00*/  ULDC.64 UR6, c[0x0][0x338] ;  /* 0x0000ce0000067ab9 */ /* 0x000fe20000000a00 */
[----:B------:R-:W-:Y:S01]  /*6c10*/  BSSY B0, `(.L_x_1183) ;  /* 0x0000020000007945 */ /* 0x000fe20003800000 */
[----:B------:R-:W-:Y:S02]  /*6c20*/  UISETP.NE.AND UP0, UPT, UR4, UR6, UPT ;  /* 0x000000060400728c */ /* 0x000fe4000bf05270 */
[----:B------:R-:W-:Y:S02]  /*6c30*/  ULDC UR5, c[0x0][0x358] ;  /* 0x0000d60000057ab9 */ /* 0x000fe40000000800 */
[----:B------:R-:W-:Y:S02]  /*6c40*/  UIMAD.WIDE.U32 UR12, UR20, UR7, URZ ;  /* 0x00000007140c72a5 */ /* 0x000fe4000f8e003f */
[----:B------:R-:W-:Y:S02]  /*6c50*/  UIMAD UR7, UR19, UR5, URZ ;  /* 0x00000005130772a4 */ /* 0x000fe4000f8e023f */
[----:B------:R-:W-:-:S02]  /*6c60*/  ULDC UR11, c[0x0][0x2f4] ;  /* 0x0000bd00000b7ab9 */ /* 0x000fc40000000800 */
[----:B------:R-:W-:Y:S02]  /*6c70*/  ULDC UR4, c[0x0][0x340] ;  /* 0x0000d00000047ab9 */ /* 0x000fe40000000800 */
[----:B------:R-:W-:Y:S02]  /*6c80*/  UIMAD UR5, UR21, UR11, URZ ;  /* 0x0000000b150572a4 */ /* 0x000fe4000f8e023f */
[----:B------:R-:W-:Y:S02]  /*6c90*/  UMOV UR8, UR20 ;  /* 0x0000001400087c82 */ /* 0x000fe40008000000 */
[----:B------:R-:W-:Y:S02]  /*6ca0*/  UIMAD UR11, UR7, UR11, URZ ;  /* 0x0000000b070b72a4 */ /* 0x000fe4000f8e023f */
[----:B------:R-:W-:Y:S02]  /*6cb0*/  @UP0 USHF.R.U32.HI UR8, URZ, UR4, UR13 ;  /* 0x000000043f080299 */ /* 0x000fe4000801160d */
[----:B------:R-:W-:-:S02]  /*6cc0*/  USHF.R.S32.HI UR4, URZ, 0x1f, UR5 ;  /* 0x0000001f3f047899 */ /* 0x000fc40008011405 */
        /* <DEDUP_REMOVED lines=11> */
[----:B------:R-:W-:Y:S01]  /*6d80*/  IMAD.U32 R4, RZ, RZ, UR4 ;  /* 0x00000004ff047e24 */ /* 0x000fe2000f8e00ff */
[----:B------:R-:W-:Y:S02]  /*6d90*/  USHF.R.S32.HI UR6, URZ, 0x1f, UR21 ;  /* 0x0000001f3f067899 */ /* 0x000fe40008011415 */
[----:B------:R-:W-:Y:S01]  /*6da0*/  MOV R5, UR5 ;  /* 0x0000000500057c02 */ /* 0x000fe20008000f00 */
[----:B------:R-:W-:Y:S05]  /*6db0*/  @P1 BRA `(.L_x_1184) ;  /* 0x0000005000001947 */ /* 0x000fea0003800000 */
.L_x_1185:
[----:B------:R-:W2:Y:S01]  /*6dc0*/  LDG.E.STRONG.GPU R0, [R4.64] ;  /* 0x0000001604007981 */ /* 0x000ea2000c1ef900 */
[----:B------:R-:W-:Y:S01]  /*6dd0*/  YIELD ;  /* 0x0000000000007946 */ /* 0x000fe20003800000 */
[----:B--2---:R-:W-:Y:S01]  /*6de0*/  ISETP.NE.AND P0, PT, R0, UR11, PT ;  /* 0x0000000b00007c0c */ /* 0x004fe2000bf05270 */
[----:B------:R-:W-:-:S12]  /*6df0*/  CCTL.IVALL ;  /* 0x00000000ff00798f */ /* 0x000fd80002000000 */
[----:B------:R-:W-:Y:S05]  /*6e00*/  @P0 BRA `(.L_x_1185) ;  /* 0xffffffb000000947 */ /* 0x000fea000383ffff */
.L_x_1184:
[----:B------:R-:W-:Y:S05]  /*6e10*/  BSYNC B0 ;  /* 0x0000000000007941 */ /* 0x000fea0003800000 */
.L_x_1183:
[----:B------:R-:W-:Y:S01]  /*6e20*/  MOV R10, 0xffffffff ;  /* 0xffffffff000a7802 */ /* 0x000fe20000000f00 */
[----:B------:R-:W-:Y:S05]  /*6e30*/  BRA.CONV ~URZ, `(.L_x_1186) ;  /* 0x000000237f007947 */ /* 0x000fea000b800000 */
[----:B------:R-:W-:Y:S02]  /*6e40*/  MOV R2, 0x6e60 ;  /* 0x00006e6000027802 */ /* 0x000fe40000000f00 */
[----:B------:R-:W-:Y:S05]  /*6e50*/  CALL.REL.NOINC `($__internal_10_$__cuda_sm70_warpsync) ;  /* 0x00000cb000007944 */ /* 0x000fea0003c00000 */
.L_x_1186:
        /* <DEDUP_REMOVED lines=81> */
[----:B------:R-:W-:Y:S05]  /*7370*/  CALL.REL.NOINC `($__internal_10_$__cuda_sm70_warpsync) ;  /* 0x0000079000007944 */ /* 0x000fea0003c00000 */
.L_x_1187:
        /* <DEDUP_REMOVED lines=12> */
.L_x_1189:
[----:B------:R-:W-:Y:S05]  /*7440*/  BSYNC B0 ;  /* 0x0000000000007941 */ /* 0x000fea0003800000 */
.L_x_1188:
[----:B------:R-:W-:Y:S01]  /*7450*/  ULDC.64 UR4, c[0x0][0x348] ;  /* 0x0000d20000047ab9 */ /* 0x000fe20000000a00 */
[----:B------:R-:W-:Y:S01]  /*7460*/  BSSY B0, `(.L_x_1190) ;  /* 0x000000b000007945 */ /* 0x000fe20003800000 */
[----:B------:R-:W-:-:S04]  /*7470*/  UIADD3 UR4, UP0, UR7, UR4, URZ ;  /* 0x0000000407047290 */ /* 0x000fc8000ff1e03f */
[----:B------:R-:W-:Y:S02]  /*7480*/  UIADD3.X UR5, UR9, UR5, URZ, UP0, !UPT ;  /* 0x0000000509057290 */ /* 0x000fe400087fe43f */
[----:B--2---:R-:W-:-:S04]  /*7490*/  MOV R4, UR4 ;  /* 0x0000000400047c02 */ /* 0x004fc80008000f00 */
[----:B------:R-:W-:Y:S01]  /*74a0*/  MOV R5, UR5 ;  /* 0x0000000500057c02 */ /* 0x000fe20008000f00 */
[----:B------:R-:W-:Y:S05]  /*74b0*/  @P1 BRA `(.L_x_1191) ;  /* 0x0000005000001947 */ /* 0x000fea0003800000 */
.L_x_1192:
[----:B------:R-:W2:Y:S01]  /*74c0*/  LDG.E.STRONG.GPU R0, [R4.64] ;  /* 0x0000001604007981 */ /* 0x000ea2000c1ef900 */
[----:B------:R-:W-:Y:S01]  /*74d0*/  YIELD ;  /* 0x0000000000007946 */ /* 0x000fe20003800000 */
[----:B--2---:R-:W-:Y:S01]  /*74e0*/  ISETP.NE.AND P0, PT, R0, UR11, PT ;  /* 0x0000000b00007c0c */ /* 0x004fe2000bf05270 */
[----:B------:R-:W-:-:S12]  /*74f0*/  CCTL.IVALL ;  /* 0x00000000ff00798f */ /* 0x000fd80002000000 */
[----:B------:R-:W-:Y:S05]  /*7500*/  @P0 BRA `(.L_x_1192) ;  /* 0xffffffb000000947 */ /* 0x000fea000383ffff */
.L_x_1191:
[----:B------:R-:W-:Y:S05]  /*7510*/  BSYNC B0 ;  /* 0x0000000000007941 */ /* 0x000fea0003800000 */
.L_x_1190:
[----:B------:R-:W-:Y:S05]  /*7520*/  BRA.CONV ~URZ, `(.L_x_1193) ;  /* 0x000000237f007947 */ /* 0x000fea000b800000 */
[----:B-1----:R-:W-:Y:S02]  /*7530*/  MOV R2, 0x7550 ;  /* 0x0000755000027802 */ /* 0x002fe40000000f00 */
[----:B------:R-:W-:Y:S05]  /*7540*/  CALL.REL.NOINC `($__internal_10_$__cuda_sm70_warpsync) ;  /* 0x000005c000007944 */ /* 0x000fea0003c00000 */
.L_x_1193:
        /* <DEDUP_REMOVED lines=80> */
.L_x_1194:
        /* <DEDUP_REMOVED lines=12> */
        .weak           $__internal_10_$__cuda_sm70_warpsync
        .type           $__internal_10_$__cuda_sm70_warpsync,@function
        .size           $__internal_10_$__cuda_sm70_warpsync,(.L_x_1424 - $__internal_10_$__cuda_sm70_warpsync)
$__internal_10_$__cuda_sm70_warpsync:
[----:B------:R-:W-:Y:S01]  /*7b10*/  MOV R3, 0x0 ;  /* 0x0000000000037802 */ /* 0x000fe20000000f00 */
[----:B------:R-:W-:Y:S04]  /*7b20*/  WARPSYNC R10 ;  /* 0x0000000a00007348 */ /* 0x000fe80003800000 */
[----:B------:R-:W-:Y:S05]  /*7b30*/  RET.REL.NODEC R2 `(_ZN7cutlass13device_kernelIN5flash19enable_sm80_to_sm89INS1_16FlashAttnBwdSm80INS1_25CollectiveMainloopBwdSm80ILi2ELi1EN4cute5tupleIJNS5_1CILi64EEENS7_ILi80EEENS7_ILi192EEEEEENS_6half_tEfNS_4arch4Sm80ELb1ELb0ELb1ELb0ELb1ELb0ELb1ELb0ELi2ELi4ELi2ELi2ELb0EEENS1_24CollectiveEpilogueBwdGQAISB_fSE_Li256ELb0ELb1EEENS1_25SingleTileBwdLPTSchedulerILb0ELi80ELb1EEEEEEEEEvNT_6ParamsE) ;  /* 0xffff84c002007950 */ /* 0x000fea0003c3ffff */
.L_x_1195:
        /* <DEDUP_REMOVED lines=12> */
.L_x_1424:


//--------------------- .text._ZN7cutlass13device_kernelIN5flash22FlashAttnBwdPreprocessIN4cute5tupleIJNS3_1CILi64EEENS5_ILi192EEEEEENS_6half_tEfNS_4arch4Sm80ELb1ELb0EEEEEvNT_6ParamsE --------------------------
	.section	.text._ZN7cutlass13device_kernelIN5flash22FlashAttnBwdPreprocessIN4cute5tupleIJNS3_1CILi64EEENS5_ILi192EEEEEENS_6half_tEfNS_4arch4Sm80ELb1ELb0EEEEEvNT_6ParamsE,"ax",@progbits
	.sectioninfo	@"SHI_REGISTERS=75"
	.align	128
.text._ZN7cutlass13device_kernelIN5flash22FlashAttnBwdPreprocessIN4cute5tupleIJNS3_1CILi64EEENS5_ILi192EEEEEENS_6half_tEfNS_4arch4Sm80ELb1ELb0EEEEEvNT_6ParamsE:
        .type           _ZN7cutlass13device_kernelIN5flash22FlashAttnBwdPreprocessIN4cute5tupleIJNS3_1CILi64EEENS5_ILi192EEEEEENS_6half_tEfNS_4arch4Sm80ELb1ELb0EEEEEvNT_6ParamsE,@function
        .size           _ZN7cutlass13device_kernelIN5flash22FlashAttnBwdPreprocessIN4cute5tupleIJNS3_1CILi64EEENS5_ILi192EEEEEENS_6half_tEfNS_4arch4Sm80ELb1ELb0EEEEEvNT_6ParamsE,(.L_x_1426 - _ZN7cutlass13device_kernelIN5flash22FlashAttnBwdPreprocessIN4cute5tupleIJNS3_1CILi64EEENS5_ILi192EEEEEENS_6half_tEfNS_4arch4Sm80ELb1ELb0EEEEEvNT_6ParamsE)
        .other          _ZN7cutlass13device_kernelIN5flash22FlashAttnBwdPreprocessIN4cute5tupleIJNS3_1CILi64EEENS5_ILi192EEEEEENS_6half_tEfNS_4arch4Sm80ELb1ELb0EEEEEvNT_6ParamsE,@"STO_CUDA_ENTRY STV_DEFAULT"
_ZN7cutlass13device_kernelIN5flash22FlashAttnBwdPreprocessIN4cute5tupleIJNS3_1CILi64EEENS5_ILi192EEEEEENS_6half_tEfNS_4arch4Sm80ELb1ELb0EEEEEvNT_6ParamsE:
[----:B------:R-:W-:Y:S02]  /*0000*/  MOV R1, c[0x0][0x28] ;  /* 0x00000a0000017a02 */ /* 0x000fe40000000f00 */
[----:B------:R-:W0:Y:S01]  /*0010*/  S2R R0, SR_CTAID.X ;  /* 0x0000000000007919 */ /* 0x000e220000002500 */
[----:B------:R-:W-:-:S03]  /*0020*/  ULDC.64 UR6, c[0x0][0x118] ;  /* 0x0000460000067ab9 */ /* 0x000fc60000000a00 */
[----:B------:R-:W1:Y:S04]  /*0030*/  S2R R2, SR_TID.X ;  /* 0x0000000000027919 */ /* 0x000e680000002100 */
[----:B------:R-:W2:Y:S04]  /*0040*/  S2R R3, SR_CTAID.Y ;  /* 0x0000000000037919 */ /* 0x000ea80000002600 */
[----:B------:R-:W3:Y:S01]  /*0050*/  S2R R7, SR_CTAID.Z ;  /* 0x0000000000077919 */ /* 0x000ee20000002700 */
[----:B0-----:R-:W-:-:S04]  /*0060*/  SHF.L.U32 R56, R0, 0x6, RZ ;  /* 0x0000000600387819 */ /* 0x001fc800000006ff */
[----:B------:R-:W-:-:S04]  /*0070*/  IADD3 R5, -R56, c[0x0][0x168], RZ ;  /* 0x00005a0038057a10 */ /* 0x000fc80007ffe1ff */
[C---:B-1----:R-:W-:Y:S02]  /*0080*/  ISETP.GE.AND P0, PT, R2.reuse, R5, PT ;  /* 0x000000050200720c */ /* 0x042fe40003f06270 */
[----:B--2---:R-:W-:Y:S02]  /*0090*/  SHF.R.S32.HI R4, RZ, 0x1f, R3 ;  /* 0x0000001fff047819 */ /* 0x004fe40000011403 */
[----:B------:R-:W-:Y:S02]  /*00a0*/  ISETP.GT.OR P0, PT, R2, 0x3f, P0 ;  /* 0x0000003f0200780c */ /* 0x000fe40000704670 */
[----:B---3--:R-:W-:-:S11]  /*00b0*/  SHF.R.S32.HI R6, RZ, 0x1f, R7 ;  /* 0x0000001fff067819 */ /* 0x008fd60000011407 */
[----:B------:R-:W-:Y:S01]  /*00c0*/  @!P0 SHF.R.S32.HI R9, RZ, 0x1f, R2 ;  /* 0x0000001fff098819 */ /* 0x000fe20000011402 */
[----:B------:R-:W-:Y:S01]  /*00d0*/  @!P0 IMAD R10, R4, c[0x0][0x1e0], RZ ;  /* 0x00007800040a8a24 */ /* 0x000fe200078e02ff */
[----:B------:R-:W-:-:S03]  /*00e0*/  @!P0 IADD3 R8, P1, R56, R2, RZ ;  /* 0x0000000238088210 */ /* 0x000fc60007f3e0ff */
[----:B------:R-:W-:Y:S01]  /*00f0*/  @!P0 IMAD R11, R3, c[0x0][0x1e4], R10 ;  /* 0x00007900030b8a24 */ /* 0x000fe200078e020a */
[----:B------:R-:W-:Y:S01]  /*0100*/  @!P0 LEA.HI.X.SX32 R9, R56, R9, 0x1, P1 ;  /* 0x0000000938098211 */ /* 0x000fe200008f0eff */
[----:B------:R-:W-:-:S04]  /*0110*/  @!P0 IMAD R10, R6, c[0x0][0x1e8], RZ ;  /* 0x00007a00060a8a24 */ /* 0x000fc800078e02ff */
[----:B------:R-:W-:-:S05]  /*0120*/  @!P0 IMAD.WIDE.U32 R8, R3, c[0x0][0x1e0], R8 ;  /* 0x0000780003088a25 */ /* 0x000fca00078e0008 */
[----:B------:R-:W-:Y:S01]  /*0130*/  @!P0 IADD3 R9, R9, R11, RZ ;  /* 0x0000000b09098210 */ /* 0x000fe20007ffe0ff */
[----:B------:R-:W-:-:S04]  /*0140*/  @!P0 IMAD R11, R7, c[0x0][0x1ec], R10 ;  /* 0x00007b00070b8a24 */ /* 0x000fc800078e020a */
[----:B------:R-:W-:-:S05]  /*0150*/  @!P0 IMAD.WIDE.U32 R8, R7, c[0x0][0x1e8], R8 ;  /* 0x00007a0007088a25 */ /* 0x000fca00078e0008 */
[----:B------:R-:W-:Y:S02]  /*0160*/  @!P0 IADD3 R9, R9, R11, RZ ;  /* 0x0000000b09098210 */ /* 0x000fe40007ffe0ff */
[----:B------:R-:W-:-:S04]  /*0170*/  @!P0 LEA R10, P1, R8, c[0x0][0x1d8], 0x2 ;  /* 0x00007600080a8a11 */ /* 0x000fc800078210ff */
[----:B------:R-:W-:Y:S02]  /*0180*/  @!P0 LEA.HI.X R11, R8, c[0x0][0x1dc], R9, 0x2, P1 ;  /* 0x00007700080b8a11 */ /* 0x000fe400008f1409 */
[----:B------:R-:W-:Y:S02]  /*0190*/  SHF.R.S32.HI R9, RZ, 0x1f, R2 ;  /* 0x0000001fff097819 */ /* 0x000fe40000011402 */
[----:B------:R-:W-:Y:S02]  /*01a0*/  MOV R8, 0x7f800000 ;  /* 0x7f80000000087802 */ /* 0x000fe40000000f00 */
[----:B------:R-:W-:-:S04]  /*01b0*/  LEA.HI R52, R9, R2, RZ, 0x3 ;  /* 0x0000000209347211 */ /* 0x000fc800078f18ff */
[----:B------:R-:W-:Y:S01]  /*01c0*/  LOP3.LUT R9, R52, 0xfffffff8, RZ, 0xc0, !PT ;  /* 0xfffffff834097812 */ /* 0x000fe200078ec0ff */
[C---:B------:R-:W-:Y:S01]  /*01d0*/  IMAD R12, R4.reuse, c[0x0][0x180], RZ ;  /* 0x00006000040c7a24 */ /* 0x040fe200078e02ff */
[----:B------:R0:W5:Y:S01]  /*01e0*/  @!P0 LDG.E R8, [R10.64] ;  /* 0x000000060a088981 */ /* 0x000162000c1e1900 */
[----:B------:R-:W-:Y:S01]  /*01f0*/  SHF.R.S32.HI R52, RZ, 0x3, R52 ;  /* 0x00000003ff347819 */ /* 0x000fe20000011434 */
[----:B------:R-:W-:Y:S01]  /*0200*/  IMAD R14, R4, c[0x0][0x1a0], RZ ;  /* 0x00006800040e7a24 */ /* 0x000fe200078e02ff */
[----:B------:R-:W-:Y:S01]  /*0210*/  IADD3 R9, -R9, R2, RZ ;  /* 0x0000000209097210 */ /* 0x000fe20007ffe1ff */
[C---:B------:R-:W-:Y:S01]  /*0220*/  IMAD R29, R3.reuse, c[0x0][0x184], R12 ;  /* 0x00006100031d7a24 */ /* 0x040fe200078e020c */
[----:B------:R-:W-:Y:S01]  /*0230*/  ISETP.GE.AND P0, PT, R52, R5, PT ;  /* 0x000000053400720c */ /* 0x000fe20003f06270 */
[----:B------:R-:W-:Y:S01]  /*0240*/  IMAD R13, R3, c[0x0][0x1a4], R14 ;  /* 0x00006900030d7a24 */ /* 0x000fe200078e020e */
[----:B------:R-:W-:Y:S01]  /*0250*/  SHF.L.U32 R54, R9, 0x3, RZ ;  /* 0x0000000309367819 */ /* 0x000fe200000006ff */
[----:B------:R-:W-:Y:S01]  /*0260*/  IMAD R14, R6, c[0x0][0x188], RZ ;  /* 0x00006200060e7a24 */ /* 0x000fe200078e02ff */
[----:B------:R-:W-:Y:S01]  /*0270*/  BSSY B0, `(.L_x_1196) ;  /* 0x0000025000007945 */ /* 0x000fe20003800000 */
[----:B------:R-:W-:Y:S01]  /*0280*/  HFMA2.MMA R24, -RZ, RZ, 0, 0 ;  /* 0x00000000ff187435 */ /* 0x000fe200000001ff */
[----:B------:R-:W-:Y:S01]  /*0290*/  SHF.R.S32.HI R55, RZ, 0x1f, R54 ;  /* 0x0000001fff377819 */ /* 0x000fe20000011436 */
[----:B------:R-:W-:Y:S01]  /*02a0*/  IMAD R31, R7, c[0x0][0x18c], R14 ;  /* 0x00006300071f7a24 */ /* 0x000fe200078e020e */
[----:B------:R-:W-:Y:S01]  /*02b0*/  CS2R R44, SRZ ;  /* 0x00000000002c7805 */ /* 0x000fe2000001ff00 */
[----:B------:R-:W-:Y:S01]  /*02c0*/  CS2R R46, SRZ ;  /* 0x00000000002e7805 */ /* 0x000fe2000001ff00 */
[----:B------:R-:W-:Y:S01]  /*02d0*/  CS2R R40, SRZ ;  /* 0x0000000000287805 */ /* 0x000fe2000001ff00 */
[C---:B0-----:R-:W-:Y:S01]  /*02e0*/  IMAD.WIDE.U32 R10, R3.reuse, c[0x0][0x180], R54 ;  /* 0x00006000030a7a25 */ /* 0x041fe200078e0036 */
[----:B------:R-:W-:Y:S01]  /*02f0*/  CS2R R42, SRZ ;  /* 0x00000000002a7805 */ /* 0x000fe2000001ff00 */
[----:B------:R-:W-:Y:S01]  /*0300*/  SHF.R.S32.HI R53, RZ, 0x1f, R52 ;  /* 0x0000001fff357819 */ /* 0x000fe20000011434 */
[----:B------:R-:W-:Y:S01]  /*0310*/  CS2R R14, SRZ ;  /* 0x00000000000e7805 */ /* 0x000fe2000001ff00 */
[----:B------:R-:W-:Y:S01]  /*0320*/  IMAD.WIDE.U32 R58, R3, c[0x0][0x1a0], R54 ;  /* 0x00006800033a7a25 */ /* 0x000fe200078e0036 */
[----:B------:R-:W-:-:S02]  /*0330*/  IADD3 R29, R11, R29, RZ ;  /* 0x0000001d0b1d7210 */ /* 0x000fc40007ffe0ff */
[----:B------:R-:W-:Y:S01]  /*0340*/  MOV R28, R10 ;  /* 0x0000000a001c7202 */ /* 0x000fe20000000f00 */
[----:B------:R-:W-:Y:S01]  /*0350*/  IMAD.IADD R59, R59, 0x1, R13 ;  /* 0x000000013b3b7824 */ /* 0x000fe200078e020d */
[----:B------:R-:W-:Y:S01]  /*0360*/  IADD3 R10, R52, 0x20, RZ ;  /* 0x00000020340a7810 */ /* 0x000fe20007ffe0ff */
[----:B------:R-:W-:Y:S02]  /*0370*/  CS2R R12, SRZ ;  /* 0x00000000000c7805 */ /* 0x000fe4000001ff00 */
[----:B------:R-:W-:Y:S01]  /*0380*/  IMAD.WIDE.U32 R28, R7, c[0x0][0x188], R28 ;  /* 0x00006200071c7a25 */ /* 0x000fe200078e001c */
[----:B------:R-:W-:-:S04]  /*0390*/  ISETP.GE.AND P1, PT, R10, R5, PT ;  /* 0x000000050a00720c */ /* 0x000fc80003f26270 */
[----:B------:R-:W-:Y:S01]  /*03a0*/  IADD3 R31, R29, R31, RZ ;  /* 0x0000001f1d1f7210 */ /* 0x000fe20007ffe0ff */
[----:B------:R-:W-:Y:S05]  /*03b0*/  @P0 BRA `(.L_x_1197) ;  /* 0x0000010000000947 */ /* 0x000fea0003800000 */
[----:B------:R-:W-:Y:S01]  /*03c0*/  IMAD.WIDE R16, R0, 0x40, R52 ;  /* 0x0000004000107825 */ /* 0x000fe200078e0234 */
[----:B------:R-:W-:Y:S02]  /*03d0*/  MOV R30, R28 ;  /* 0x0000001c001e7202 */ /* 0x000fe40000000f00 */
[C---:B------:R-:W-:Y:S01]  /*03e0*/  IADD3 R20, R54.reuse, 0x40, RZ ;  /* 0x0000004036147810 */ /* 0x040fe20007ffe0ff */
[----:B------:R-:W-:Y:S01]  /*03f0*/  IMAD R11, R17, c[0x0][0x178], RZ ;  /* 0x00005e00110b7a24 */ /* 0x000fe200078e02ff */
[----:B------:R-:W-:Y:S01]  /*0400*/  IADD3 R17, R54, 0x80, RZ ;  /* 0x0000008036117810 */ /* 0x000fe20007ffe0ff */
[----:B------:R-:W-:Y:S01]  /*0410*/  IMAD.WIDE.U32 R18, R16, c[0x0][0x178], R30 ;  /* 0x00005e0010127a25 */ /* 0x000fe200078e001e */
[----:B------:R-:W-:Y:S02]  /*0420*/  ISETP.GE.AND P3, PT, R20, c[0x0][0x16c], PT ;  /* 0x00005b0014007a0c */ /* 0x000fe40003f66270 */
[----:B------:R-:W-:Y:S01]  /*0430*/  ISETP.GE.AND P2, PT, R54, c[0x0][0x16c], PT ;  /* 0x00005b0036007a0c */ /* 0x000fe20003f46270 */
[----:B------:R-:W-:Y:S01]  /*0440*/  IMAD R11, R16, c[0x0][0x17c], R11 ;  /* 0x00005f00100b7a24 */ /* 0x000fe200078e020b */
[----:B------:R-:W-:-:S02]  /*0450*/  ISETP.GE.AND P4, PT, R17, c[0x0][0x16c], PT ;  /* 0x00005b0011007a0c */ /* 0x000fc40003f86270 */
[----:B------:R-:W-:Y:S02]  /*0460*/  LEA R16, P5, R18, c[0x0][0x160], 0x1 ;  /* 0x0000580012107a11 */ /* 0x000fe400078a08ff */
[----:B------:R-:W-:-:S04]  /*0470*/  IADD3 R11, R19, R11, RZ ;  /* 0x0000000b130b7210 */ /* 0x000fc80007ffe0ff */
[----:B------:R-:W-:-:S05]  /*0480*/  LEA.HI.X R17, R18, c[0x0][0x164], R11, 0x1, P5 ;  /* 0x0000590012117a11 */ /* 0x000fca00028f0c0b */
[----:B------:R0:W5:Y:S04]  /*0490*/  @!P2 LDG.E.128 R44, [R16.64] ;  /* 0x00000006102ca981 */ /* 0x000168000c1e1d00 */
[----:B------:R0:W5:Y:S04]  /*04a0*/  @!P3 LDG.E.128 R40, [R16.64+0x80] ;  /* 0x000080061028b981 */ /* 0x000168000c1e1d00 */
[----:B------:R0:W5:Y:S02]  /*04b0*/  @!P4 LDG.E.128 R12, [R16.64+0x100] ;  /* 0x00010006100cc981 */ /* 0x000164000c1e1d00 */
.L_x_1197:
[----:B------:R-:W-:Y:S05]  /*04c0*/  BSYNC B0 ;  /* 0x0000000000007941 */ /* 0x000fea0003800000 */
.L_x_1196:
[----:B------:R-:W-:Y:S01]  /*04d0*/  BSSY B0, `(.L_x_1198) ;  /* 0x000001c000007945 */ /* 0x000fe20003800000 */
[----:B-----5:R-:W-:Y:S01]  /*04e0*/  MOV R11, R44 ;  /* 0x0000002c000b7202 */ /* 0x020fe20000000f00 */
[----:B0-----:R-:W-:Y:S01]  /*04f0*/  CS2R R16, SRZ ;  /* 0x0000000000107805 */ /* 0x001fe2000001ff00 */
[----:B------:R-:W-:Y:S01]  /*0500*/  MOV R62, R45 ;  /* 0x0000002d003e7202 */ /* 0x000fe20000000f00 */
[----:B------:R-:W-:Y:S01]  /*0510*/  CS2R R18, SRZ ;  /* 0x0000000000127805 */ /* 0x000fe2000001ff00 */
[----:B------:R-:W-:Y:S01]  /*0520*/  CS2R R20, SRZ ;  /* 0x0000000000147805 */ /* 0x000fe2000001ff00 */
[----:B------:R-:W-:Y:S01]  /*0530*/  CS2R R22, SRZ ;  /* 0x0000000000167805 */ /* 0x000fe2000001ff00 */
[----:B------:R-:W-:Y:S01]  /*0540*/  IMAD.MOV.U32 R25, RZ, RZ, RZ ;  /* 0x000000ffff197224 */ /* 0x000fe200078e00ff */
[----:B------:R-:W-:Y:S01]  /*0550*/  CS2R R26, SRZ ;  /* 0x00000000001a7805 */ /* 0x000fe2000001ff00 */
[----:B------:R-:W-:Y:S05]  /*0560*/  @P1 BRA `(.L_x_1199) ;  /* 0x0000012000001947 */ /* 0x000fea0003800000 */
[----:B------:R-:W-:Y:S01]  /*0570*/  IMAD.WIDE R32, R0, 0x40, R52 ;  /* 0x0000004000207825 */ /* 0x000fe200078e0234 */
[----:B------:R-:W-:-:S02]  /*0580*/  MOV R30, R28 ;  /* 0x0000001c001e7202 */ /* 0x000fc40000000f00 */
[----:B------:R-:W-:Y:S02]  /*0590*/  IADD3 R28, R54, 0x40, RZ ;  /* 0x00000040361c7810 */ /* 0x000fe40007ffe0ff */
[----:B------:R-:W-:Y:S02]  /*05a0*/  IADD3 R29, P2, R32, 0x20, RZ ;  /* 0x00000020201d7810 */ /* 0x000fe40007f5e0ff */
[----:B------:R-:W-:Y:S02]  /*05b0*/  ISETP.GE.AND P4, PT, R28, c[0x0][0x16c], PT ;  /* 0x00005b001c007a0c */ /* 0x000fe40003f86270 */
[----:B------:R-:W-:Y:S01]  /*05c0*/  IADD3.X R32, RZ, R33, RZ, P2, !PT ;  /* 0x00000021ff207210 */ /* 0x000fe200017fe4ff */
[----:B------:R-:W-:Y:S01]  /*05d0*/  IMAD.WIDE.U32 R30, R29, c[0x0][0x178], R30 ;  /* 0x00005e001d1e7a25 */ /* 0x000fe200078e001e */
[C---:B------:R-:W-:Y:S02]  /*05e0*/  IADD3 R33, R54.reuse, 0x80, RZ ;  /* 0x0000008036217810 */ /* 0x040fe40007ffe0ff */
[----:B------:R-:W-:Y:S01]  /*05f0*/  ISETP.GE.AND P3, PT, R54, c[0x0][0x16c], PT ;  /* 0x00005b0036007a0c */ /* 0x000fe20003f66270 */
[----:B------:R-:W-:Y:S01]  /*0600*/  IMAD R32, R32, c[0x0][0x178], RZ ;  /* 0x00005e0020207a24 */ /* 0x000fe200078e02ff */
[----:B------:R-:W-:-:S02]  /*0610*/  ISETP.GE.AND P5, PT, R33, c[0x0][0x16c], PT ;  /* 0x00005b0021007a0c */ /* 0x000fc40003fa6270 */
[----:B------:R-:W-:Y:S01]  /*0620*/  LEA R28, P2, R30, c[0x0][0x160], 0x1 ;  /* 0x000058001e1c7a11 */ /* 0x000fe200078408ff */
[----:B------:R-:W-:-:S05]  /*0630*/  IMAD R29, R29, c[0x0][0x17c], R32 ;  /* 0x00005f001d1d7a24 */ /* 0x000fca00078e0220 */
[----:B------:R-:W-:-:S04]  /*0640*/  IADD3 R29, R31, R29, RZ ;  /* 0x0000001d1f1d7210 */ /* 0x000fc80007ffe0ff */
[----:B------:R-:W-:-:S05]  /*0650*/  LEA.HI.X R29, R30, c[0x0][0x164], R29, 0x1, P2 ;  /* 0x000059001e1d7a11 */ /* 0x000fca00010f0c1d */
[----:B------:R0:W5:Y:S04]  /*0660*/  @!P3 LDG.E.128 R16, [R28.64] ;  /* 0x000000061c10b981 */ /* 0x000168000c1e1d00 */
[----:B------:R0:W5:Y:S04]  /*0670*/  @!P4 LDG.E.128 R20, [R28.64+0x80] ;  /* 0x000080061c14c981 */ /* 0x000168000c1e1d00 */
[----:B------:R0:W5:Y:S02]  /*0680*/  @!P5 LDG.E.128 R24, [R28.64+0x100] ;  /* 0x000100061c18d981 */ /* 0x000164000c1e1d00 */
.L_x_1199:
[----:B------:R-:W-:Y:S05]  /*0690*/  BSYNC B0 ;  /* 0x0000000000007941 */ /* 0x000fea0003800000 */
.L_x_1198:
[----:B------:R-:W-:Y:S01]  /*06a0*/  IMAD R36, R6, c[0x0][0x1a8], RZ ;  /* 0x00006a0006247a24 */ /* 0x000fe200078e02ff */
[----:B------:R-:W-:Y:S01]  /*06b0*/  BSSY B0, `(.L_x_1200) ;  /* 0x000002d000007945 */ /* 0x000fe20003800000 */
[C---:B------:R-:W-:Y:S01]  /*06c0*/  IMAD.WIDE.U32 R58, R7.reuse, c[0x0][0x1a8], R58 ;  /* 0x00006a00073a7a25 */ /* 0x040fe200078e003a */
[----:B0-----:R-:W-:Y:S01]  /*06d0*/  CS2R R28, SRZ ;  /* 0x00000000001c7805 */ /* 0x001fe2000001ff00 */
[----:B------:R-:W-:Y:S01]  /*06e0*/  CS2R R30, SRZ ;  /* 0x00000000001e7805 */ /* 0x000fe2000001ff00 */
[----:B------:R-:W-:Y:S01]  /*06f0*/  CS2R R32, SRZ ;  /* 0x0000000000207805 */ /* 0x000fe2000001ff00 */
[----:B------:R-:W-:Y:S01]  /*0700*/  IMAD R61, R7, c[0x0][0x1ac], R36 ;  /* 0x00006b00073d7a24 */ /* 0x000fe200078e0224 */
[----:B------:R-:W-:Y:S01]  /*0710*/  CS2R R34, SRZ ;  /* 0x0000000000227805 */ /* 0x000fe2000001ff00 */
[----:B------:R-:W-:Y:S01]  /*0720*/  CS2R R36, SRZ ;  /* 0x0000000000247805 */ /* 0x000fe2000001ff00 */
[----:B------:R-:W-:-:S02]  /*0730*/  CS2R R38, SRZ ;  /* 0x0000000000267805 */ /* 0x000fc4000001ff00 */
[----:B------:R-:W-:Y:S01]  /*0740*/  IADD3 R61, R59, R61, RZ ;  /* 0x0000003d3b3d7210 */ /* 0x000fe20007ffe0ff */
[----:B------:R-:W-:Y:S05]  /*0750*/  @P0 BRA `(.L_x_1201) ;  /* 0x0000022000000947 */ /* 0x000fea0003800000 */
[C---:B------:R-:W-:Y:S02]  /*0760*/  ISETP.GE.AND P2, PT, R54.reuse, c[0x0][0x16c], PT ;  /* 0x00005b0036007a0c */ /* 0x040fe40003f46270 */
[C---:B------:R-:W-:Y:S02]  /*0770*/  IADD3 R44, R54.reuse, 0x40, RZ ;  /* 0x00000040362c7810 */ /* 0x040fe40007ffe0ff */
[----:B------:R-:W-:Y:S02]  /*0780*/  IADD3 R45, R54, 0x80, RZ ;  /* 0x00000080362d7810 */ /* 0x000fe40007ffe0ff */
[----:B------:R-:W-:Y:S02]  /*0790*/  ISETP.GE.AND P3, PT, R44, c[0x0][0x16c], PT ;  /* 0x00005b002c007a0c */ /* 0x000fe40003f66270 */
[----:B------:R-:W-:-:S05]  /*07a0*/  ISETP.GE.AND P5, PT, R45, c[0x0][0x16c], PT ;  /* 0x00005b002d007a0c */ /* 0x000fca0003fa6270 */
[----:B------:R-:W-:Y:S01]  /*07b0*/  @!P2 IMAD.WIDE R48, R0, 0x40, R52 ;  /* 0x000000400030a825 */ /* 0x000fe200078e0234 */
[----:B------:R-:W-:-:S03]  /*07c0*/  @!P2 MOV R60, R58 ;  /* 0x0000003a003ca202 */ /* 0x000fc60000000f00 */
[----:B------:R-:W-:Y:S02]  /*07d0*/  @!P2 IMAD R49, R49, c[0x0][0x198], RZ ;  /* 0x000066003131aa24 */ /* 0x000fe400078e02ff */
[----:B------:R-:W-:-:S04]  /*07e0*/  @!P3 IMAD.WIDE R44, R0, 0x40, R52 ;  /* 0x00000040002cb825 */ /* 0x000fc800078e0234 */
[----:B------:R-:W-:-:S04]  /*07f0*/  @!P2 IMAD.WIDE.U32 R68, R48, c[0x0][0x198], R60 ;  /* 0x000066003044aa25 */ /* 0x000fc800078e003c */
[----:B------:R-:W-:Y:S01]  /*0800*/  @!P2 IMAD R63, R48, c[0x0][0x19c], R49 ;  /* 0x00006700303faa24 */ /* 0x000fe200078e0231 */
[----:B------:R-:W-:Y:S01]  /*0810*/  @!P3 MOV R48, R58 ;  /* 0x0000003a0030b202 */ /* 0x000fe20000000f00 */
[----:B------:R-:W-:Y:S01]  /*0820*/  @!P3 IMAD R45, R45, c[0x0][0x198], RZ ;  /* 0x000066002d2dba24 */ /* 0x000fe200078e02ff */
[----:B------:R-:W-:Y:S01]  /*0830*/  @!P3 MOV R49, R61 ;  /* 0x0000003d0031b202 */ /* 0x000fe20000000f00 */
[----:B------:R-:W-:Y:S01]  /*0840*/  @!P5 IMAD.WIDE R50, R0, 0x40, R52 ;  /* 0x000000400032d825 */ /* 0x000fe200078e0234 */
[----:B------:R-:W-:-:S03]  /*0850*/  @!P2 LEA R66, P0, R68, c[0x0][0x190], 0x1 ;  /* 0x000064004442aa11 */ /* 0x000fc600078008ff */
[C---:B------:R-:W-:Y:S01]  /*0860*/  @!P3 IMAD R65, R44.reuse, c[0x0][0x19c], R45 ;  /* 0x000067002c41ba24 */ /* 0x040fe200078e022d */
[----:B------:R-:W-:Y:S01]  /*0870*/  @!P5 MOV R45, R61 ;  /* 0x0000003d002dd202 */ /* 0x000fe20000000f00 */
[----:B------:R-:W-:-:S04]  /*0880*/  @!P3 IMAD.WIDE.U32 R48, R44, c[0x0][0x198], R48 ;  /* 0x000066002c30ba25 */ /* 0x000fc800078e0030 */
[----:B------:R-:W-:Y:S01]  /*0890*/  @!P5 IMAD R51, R51, c[0x0][0x198], RZ ;  /* 0x000066003333da24 */ /* 0x000fe200078e02ff */
[----:B------:R-:W-:Y:S01]  /*08a0*/  @!P3 IADD3 R65, R49, R65, RZ ;  /* 0x000000413141b210 */ /* 0x000fe20007ffe0ff */
[----:B------:R-:W-:Y:S02]  /*08b0*/  @!P5 IMAD.MOV.U32 R44, RZ, RZ, R58 ;  /* 0x000000ffff2cd224 */ /* 0x000fe400078e003a */
[C---:B------:R-:W-:Y:S01]  /*08c0*/  @!P5 IMAD R67, R50.reuse, c[0x0][0x19c], R51 ;  /* 0x000067003243da24 */ /* 0x040fe200078e0233 */
[----:B------:R-:W-:Y:S01]  /*08d0*/  @!P2 IADD3 R51, R69, R63, RZ ;  /* 0x0000003f4533a210 */ /* 0x000fe20007ffe0ff */
[----:B------:R-:W-:Y:S01]  /*08e0*/  @!P5 IMAD.WIDE.U32 R44, R50, c[0x0][0x198], R44 ;  /* 0x00006600322cda25 */ /* 0x000fe200078e002c */
[----:B------:R-:W-:-:S04]  /*08f0*/  @!P3 LEA R50, P4, R48, c[0x0][0x190], 0x1 ;  /* 0x000064003032ba11 */ /* 0x000fc800078808ff */
[----:B------:R-:W-:Y:S02]  /*0900*/  @!P5 LEA R64, P6, R44, c[0x0][0x190], 0x1 ;  /* 0x000064002c40da11 */ /* 0x000fe400078c08ff */
[----:B------:R-:W-:Y:S02]  /*0910*/  @!P5 IADD3 R45, R45, R67, RZ ;  /* 0x000000432d2dd210 */ /* 0x000fe40007ffe0ff */
[----:B------:R-:W-:Y:S02]  /*0920*/  @!P2 LEA.HI.X R67, R68, c[0x0][0x194], R51, 0x1, P0 ;  /* 0x000065004443aa11 */ /* 0x000fe400000f0c33 */
[----:B------:R-:W-:Y:S02]  /*0930*/  @!P3 LEA.HI.X R51, R48, c[0x0][0x194], R65, 0x1, P4 ;  /* 0x000065003033ba11 */ /* 0x000fe400020f0c41 */
[----:B------:R-:W-:Y:S01]  /*0940*/  @!P5 LEA.HI.X R65, R44, c[0x0][0x194], R45, 0x1, P6 ;  /* 0x000065002c41da11 */ /* 0x000fe200030f0c2d */
[----:B------:R0:W5:Y:S04]  /*0950*/  @!P2 LDG.E.128 R28, [R66.64] ;  /* 0x00000006421ca981 */ /* 0x000168000c1e1d00 */
[----:B------:R0:W5:Y:S04]  /*0960*/  @!P3 LDG.E.128 R32, [R50.64+0x80] ;  /* 0x000080063220b981 */ /* 0x000168000c1e1d00 */
[----:B------:R0:W5:Y:S02]  /*0970*/  @!P5 LDG.E.128 R36, [R64.64+0x100] ;  /* 0x000100064024d981 */ /* 0x000164000c1e1d00 */
.L_x_1201:
[----:B------:R-:W-:Y:S05]  /*0980*/  BSYNC B0 ;  /* 0x0000000000007941 */ /* 0x000fea0003800000 */
.L_x_1200:
[----:B0-----:R-:W-:Y:S01]  /*0990*/  MOV R64, R40 ;  /* 0x0000002800407202 */ /* 0x001fe20000000f00 */
[--C-:B------:R-:W-:Y:S01]  /*09a0*/  HADD2.F32 R69, -RZ, R11.reuse.H1_H1 ;  /* 0x3000000bff457230 */ /* 0x100fe20000004100 */
[----:B------:R-:W-:Y:S01]  /*09b0*/  BSSY B0, `(.L_x_1202) ;  /* 0x0000025000007945 */ /* 0x000fe20003800000 */
[--C-:B-----5:R-:W-:Y:S01]  /*09c0*/  HADD2.F32 R40, -RZ, R28.reuse.H1_H1 ;  /* 0x3000001cff287230 */ /* 0x120fe20000004100 */
[----:B------:R-:W-:Y:S01]  /*09d0*/  MOV R63, R46 ;  /* 0x0000002e003f7202 */ /* 0x000fe20000000f00 */
[----:B------:R-:W-:Y:S01]  /*09e0*/  IMAD.MOV.U32 R67, RZ, RZ, R41 ;  /* 0x000000ffff437224 */ /* 0x000fe200078e0029 */
[----:B------:R-:W-:Y:S01]  /*09f0*/  MOV R65, R47 ;  /* 0x0000002f00417202 */ /* 0x000fe20000000f00 */
[----:B------:R-:W-:Y:S01]  /*0a00*/  HADD2.F32 R72, -RZ, R11.H0_H0 ;  /* 0x2000000bff487230 */ /* 0x000fe20000004100 */
[----:B------:R-:W-:Y:S01]  /*0a10*/  MOV R66, R42 ;  /* 0x0000002a00427202 */ /* 0x000fe20000000f00 */
[----:B------:R-:W-:Y:S01]  /*0a20*/  FMUL.FTZ R69, R69, R40 ;  /* 0x0000002845457220 */ /* 0x000fe20000410000 */
[----:B------:R-:W-:Y:S01]  /*0a30*/  MOV R68, R43 ;  /* 0x0000002b00447202 */ /* 0x000fe20000000f00 */
[----:B------:R-:W-:Y:S01]  /*0a40*/  CS2R R40, SRZ ;  /* 0x0000000000287805 */ /* 0x000fe2000001ff00 */
[----:B------:R-:W-:Y:S01]  /*0a50*/  MOV R70, R29 ;  /* 0x0000001d00467202 */ /* 0x000fe20000000f00 */
[----:B------:R-:W-:Y:S01]  /*0a60*/  CS2R R42, SRZ ;  /* 0x00000000002a7805 */ /* 0x000fe2000001ff00 */
[----:B------:R-:W-:Y:S01]  /*0a70*/  CS2R R44, SRZ ;  /* 0x00000000002c7805 */ /* 0x000fe2000001ff00 */
[----:B------:R-:W-:Y:S01]  /*0a80*/  CS2R R46, SRZ ;  /* 0x00000000002e7805 */ /* 0x000fe2000001ff00 */
[----:B------:R-:W-:Y:S01]  /*0a90*/  CS2R R48, SRZ ;  /* 0x0000000000307805 */ /* 0x000fe2000001ff00 */
[----:B------:R-:W-:Y:S01]  /*0aa0*/  CS2R R50, SRZ ;  /* 0x0000000000327805 */ /* 0x000fe2000001ff00 */
[----:B------:R-:W-:Y:S01]  /*0ab0*/  HADD2.F32 R11, -RZ, R28.H0_H0 ;  /* 0x2000001cff0b7230 */ /* 0x000fe20000004100 */
[----:B------:R-:W-:Y:S05]  /*0ac0*/  @P1 BRA `(.L_x_1203) ;  /* 0x0000013000001947 */ /* 0x000fea0003800000 */
[----:B------:R-:W-:Y:S01]  /*0ad0*/  IMAD.WIDE R28, R0, 0x40, R52 ;  /* 0x00000040001c7825 */ /* 0x000fe200078e0234 */
[----:B------:R-:W-:-:S02]  /*0ae0*/  IADD3 R60, R54, 0x80, RZ ;  /* 0x00000080363c7810 */ /* 0x000fc40007ffe0ff */
[----:B------:R-:W-:Y:S02]  /*0af0*/  ISETP.GE.AND P1, PT, R54, c[0x0][0x16c], PT ;  /* 0x00005b0036007a0c */ /* 0x000fe40003f26270 */
[----:B------:R-:W-:Y:S02]  /*0b00*/  IADD3 R55, P0, R28, 0x20, RZ ;  /* 0x000000201c377810 */ /* 0x000fe40007f1e0ff */
[----:B------:R-:W-:Y:S02]  /*0b10*/  MOV R28, R58 ;  /* 0x0000003a001c7202 */ /* 0x000fe40000000f00 */
[----:B------:R-:W-:Y:S02]  /*0b20*/  IADD3.X R59, RZ, R29, RZ, P0, !PT ;  /* 0x0000001dff3b7210 */ /* 0x000fe400007fe4ff */
[----:B------:R-:W-:Y:S02]  /*0b30*/  MOV R29, R61 ;  /* 0x0000003d001d7202 */ /* 0x000fe40000000f00 */
[----:B------:R-:W-:Y:S01]  /*0b40*/  ISETP.GE.AND P3, PT, R60, c[0x0][0x16c], PT ;  /* 0x00005b003c007a0c */ /* 0x000fe20003f66270 */
[----:B------:R-:W-:Y:S01]  /*0b50*/  IMAD R58, R59, c[0x0][0x198], RZ ;  /* 0x000066003b3a7a24 */ /* 0x000fe200078e02ff */
[----:B------:R-:W-:Y:S01]  /*0b60*/  IADD3 R59, R54, 0x40, RZ ;  /* 0x00000040363b7810 */ /* 0x000fe20007ffe0ff */
[----:B------:R-:W-:-:S03]  /*0b70*/  IMAD.WIDE.U32 R28, R55, c[0x0][0x198], R28 ;  /* 0x00006600371c7a25 */ /* 0x000fc600078e001c */
[----:B------:R-:W-:Y:S01]  /*0b80*/  ISETP.GE.AND P2, PT, R59, c[0x0][0x16c], PT ;  /* 0x00005b003b007a0c */ /* 0x000fe20003f46270 */
[----:B------:R-:W-:Y:S01]  /*0b90*/  IMAD R55, R55, c[0x0][0x19c], R58 ;  /* 0x0000670037377a24 */ /* 0x000fe200078e023a */
[----:B------:R-:W-:-:S04]  /*0ba0*/  LEA R54, P0, R28, c[0x0][0x190], 0x1 ;  /* 0x000064001c367a11 */ /* 0x000fc800078008ff */
[----:B------:R-:W-:-:S04]  /*0bb0*/  IADD3 R29, R29, R55, RZ ;  /* 0x000000371d1d7210 */ /* 0x000fc80007ffe0ff */
[----:B------:R-:W-:-:S05]  /*0bc0*/  LEA.HI.X R55, R28, c[0x0][0x194], R29, 0x1, P0 ;  /* 0x000065001c377a11 */ /* 0x000fca00000f0c1d */
[----:B------:R0:W5:Y:S04]  /*0bd0*/  @!P1 LDG.E.128 R40, [R54.64] ;  /* 0x0000000636289981 */ /* 0x000168000c1e1d00 */
[----:B------:R0:W5:Y:S04]  /*0be0*/  @!P2 LDG.E.128 R44, [R54.64+0x80] ;  /* 0x00008006362ca981 */ /* 0x000168000c1e1d00 */
[----:B------:R0:W5:Y:S02]  /*0bf0*/  @!P3 LDG.E.128 R48, [R54.64+0x100] ;  /* 0x000100063630b981 */ /* 0x000164000c1e1d00 */
.L_x_1203:
[----:B------:R-:W-:Y:S05]  /*0c00*/  BSYNC B0 ;  /* 0x0000000000007941 */ /* 0x000fea0003800000 */
.L_x_1202:
[----:B------:R-:W-:Y:S01]  /*0c10*/  HADD2.F32 R28, -RZ, R62.H0_H0 ;  /* 0x2000003eff1c7230 */ /* 0x000fe20000004100 */
[----:B------:R-:W-:Y:S01]  /*0c20*/  FFMA.FTZ R69, R72, R11, R69 ;  /* 0x0000000b48457223 */ /* 0x000fe20000010045 */
[----:B------:R-:W-:Y:S01]  /*0c30*/  HADD2.F32 R29, -RZ, R70.H0_H0 ;  /* 0x20000046ff1d7230 */ /* 0x000fe20000004100 */
[----:B------:R-:W-:Y:S01]  /*0c40*/  ISETP.NE.AND P0, PT, R9, RZ, PT ;  /* 0x000000ff0900720c */ /* 0x000fe20003f05270 */
[----:B------:R-:W-:Y:S01]  /*0c50*/  HADD2.F32 R11, -RZ, R16.H1_H1 ;  /* 0x30000010ff0b7230 */ /* 0x000fe20000004100 */
[----:B------:R-:W-:Y:S01]  /*0c60*/  BSSY B0, `(.L_x_1204) ;  /* 0x00000ae000007945 */ /* 0x000fe20003800000 */
[----:B0----5:R-:W-:Y:S01]  /*0c70*/  HADD2.F32 R54, -RZ, R40.H1_H1 ;  /* 0x30000028ff367230 */ /* 0x021fe20000004100 */
[----:B------:R-:W-:Y:S01]  /*0c80*/  FFMA.FTZ R28, R28, R29, R69 ;  /* 0x0000001d1c1c7223 */ /* 0x000fe20000010045 */
[----:B------:R-:W-:-:S02]  /*0c90*/  HADD2.F32 R62, -RZ, R62.H1_H1 ;  /* 0x3000003eff3e7230 */ /* 0x000fc40000004100 */
[----:B------:R-:W-:Y:S01]  /*0ca0*/  HADD2.F32 R55, -RZ, R70.H1_H1 ;  /* 0x30000046ff377230 */ /* 0x000fe20000004100 */
[----:B------:R-:W-:Y:S01]  /*0cb0*/  FMUL.FTZ R54, R11, R54 ;  /* 0x000000360b367220 */ /* 0x000fe20000410000 */
[--C-:B------:R-:W-:Y:S02]  /*0cc0*/  HADD2.F32 R11, -RZ, R63.reuse.H0_H0 ;  /* 0x2000003fff0b7230 */ /* 0x100fe40000004100 */
[----:B------:R-:W-:Y:S01]  /*0cd0*/  HADD2.F32 R16, -RZ, R16.H0_H0 ;  /* 0x20000010ff107230 */ /* 0x000fe20000004100 */
[----:B------:R-:W-:Y:S01]  /*0ce0*/  FFMA.FTZ R55, R62, R55, R28 ;  /* 0x000000373e377223 */ /* 0x000fe2000001001c */
[----:B------:R-:W-:Y:S01]  /*0cf0*/  HADD2.F32 R29, -RZ, R40.H0_H0 ;  /* 0x20000028ff1d7230 */ /* 0x000fe20000004100 */
[----:B------:R-:W-:Y:S01]  /*0d00*/  IMAD.MOV.U32 R40, RZ, RZ, R31 ;  /* 0x000000ffff287224 */ /* 0x000fe200078e001f */
[----:B------:R-:W-:Y:S02]  /*0d10*/  HADD2.F32 R28, -RZ, R30.H0_H0 ;  /* 0x2000001eff1c7230 */ /* 0x000fe40000004100 */
[----:B------:R-:W-:Y:S01]  /*0d20*/  HADD2.F32 R63, -RZ, R63.H1_H1 ;  /* 0x3000003fff3f7230 */ /* 0x000fe20000004100 */
[----:B------:R-:W-:Y:S01]  /*0d30*/  FFMA.FTZ R29, R16, R29, R54 ;  /* 0x0000001d101d7223 */ /* 0x000fe20000010036 */
[----:B------:R-:W-:Y:S01]  /*0d40*/  HADD2.F32 R16, -RZ, R41.H0_H0 ;  /* 0x20000029ff107230 */ /* 0x000fe20000004100 */
[----:B------:R-:W-:Y:S01]  /*0d50*/  FFMA.FTZ R55, R11, R28, R55 ;  /* 0x0000001c0b377223 */ /* 0x000fe20000010037 */
[----:B------:R-:W-:-:S02]  /*0d60*/  HADD2.F32 R11, -RZ, R17.H0_H0 ;  /* 0x20000011ff0b7230 */ /* 0x000fc40000004100 */
[----:B------:R-:W-:Y:S02]  /*0d70*/  HADD2.F32 R28, -RZ, R30.H1_H1 ;  /* 0x3000001eff1c7230 */ /* 0x000fe40000004100 */
[----:B------:R-:W-:Y:S01]  /*0d80*/  HADD2.F32 R17, -RZ, R17.H1_H1 ;  /* 0x30000011ff117230 */ /* 0x000fe20000004100 */
[----:B------:R-:W-:Y:S01]  /*0d90*/  FFMA.FTZ R31, R11, R16, R29 ;  /* 0x000000100b1f7223 */ /* 0x000fe2000001001d */
[----:B------:R-:W-:Y:S01]  /*0da0*/  HADD2.F32 R16, -RZ, R65.H0_H0 ;  /* 0x20000041ff107230 */ /* 0x000fe20000004100 */
[----:B------:R-:W-:Y:S01]  /*0db0*/  FFMA.FTZ R55, R63, R28, R55 ;  /* 0x0000001c3f377223 */ /* 0x000fe20000010037 */
[----:B------:R-:W-:Y:S02]  /*0dc0*/  HADD2.F32 R28, -RZ, R41.H1_H1 ;  /* 0x30000029ff1c7230 */ /* 0x000fe40000004100 */
[----:B------:R-:W-:Y:S02]  /*0dd0*/  HADD2.F32 R29, -RZ, R40.H0_H0 ;  /* 0x20000028ff1d7230 */ /* 0x000fe40000004100 */
[----:B------:R-:W-:Y:S01]  /*0de0*/  HADD2.F32 R11, -RZ, R18.H0_H0 ;  /* 0x20000012ff0b7230 */ /* 0x000fe20000004100 */
[----:B------:R-:W-:Y:S01]  /*0df0*/  FFMA.FTZ R17, R17, R28, R31 ;  /* 0x0000001c11117223 */ /* 0x000fe2000001001f */
[----:B------:R-:W-:Y:S01]  /*0e00*/  HADD2.F32 R30, -RZ, R42.H0_H0 ;  /* 0x2000002aff1e7230 */ /* 0x000fe20000004100 */
[----:B------:R-:W-:Y:S01]  /*0e10*/  FFMA.FTZ R29, R16, R29, R55 ;  /* 0x0000001d101d7223 */ /* 0x000fe20000010037 */
[----:B------:R-:W-:-:S02]  /*0e20*/  HADD2.F32 R65, -RZ, R65.H1_H1 ;  /* 0x30000041ff417230 */ /* 0x000fc40000004100 */
[----:B------:R-:W-:Y:S01]  /*0e30*/  HADD2.F32 R16, -RZ, R40.H1_H1 ;  /* 0x30000028ff107230 */ /* 0x000fe20000004100 */
[----:B------:R-:W-:Y:S01]  /*0e40*/  FFMA.FTZ R30, R11, R30, R17 ;  /* 0x0000001e0b1e7223 */ /* 0x000fe20000010011 */
[----:B------:R-:W-:Y:S02]  /*0e50*/  HADD2.F32 R11, -RZ, R64.H0_H0 ;  /* 0x20000040ff0b7230 */ /* 0x000fe40000004100 */
[----:B------:R-:W-:Y:S01]  /*0e60*/  HADD2.F32 R28, -RZ, R32.H0_H0 ;  /* 0x20000020ff1c7230 */ /* 0x000fe20000004100 */
[----:B------:R-:W-:Y:S01]  /*0e70*/  FFMA.FTZ R16, R65, R16, R29 ;  /* 0x0000001041107223 */ /* 0x000fe2000001001d */
[----:B------:R-:W-:Y:S02]  /*0e80*/  HADD2.F32 R18, -RZ, R18.H1_H1 ;  /* 0x30000012ff127230 */ /* 0x000fe40000004100 */
[----:B------:R-:W-:Y:S01]  /*0e90*/  HADD2.F32 R17, -RZ, R42.H1_H1 ;  /* 0x3000002aff117230 */ /* 0x000fe20000004100 */
[----:B------:R-:W-:Y:S01]  /*0ea0*/  FFMA.FTZ R28, R11, R28, R16 ;  /* 0x0000001c0b1c7223 */ /* 0x000fe20000010010 */
[----:B------:R-:W-:-:S02]  /*0eb0*/  HADD2.F32 R11, -RZ, R19.H0_H0 ;  /* 0x20000013ff0b7230 */ /* 0x000fc40000004100 */
[----:B------:R-:W-:Y:S01]  /*0ec0*/  HADD2.F32 R16, -RZ, R43.H0_H0 ;  /* 0x2000002bff107230 */ /* 0x000fe20000004100 */
[----:B------:R-:W-:Y:S01]  /*0ed0*/  FFMA.FTZ R30, R18, R17, R30 ;  /* 0x00000011121e7223 */ /* 0x000fe2000001001e */
[----:B------:R-:W-:Y:S02]  /*0ee0*/  HADD2.F32 R19, -RZ, R19.H1_H1 ;  /* 0x30000013ff137230 */ /* 0x000fe40000004100 */
[----:B------:R-:W-:Y:S01]  /*0ef0*/  HADD2.F32 R18, -RZ, R43.H1_H1 ;  /* 0x3000002bff127230 */ /* 0x000fe20000004100 */
        /* <DEDUP_REMOVED lines=10> */
[----:B------:R-:W-:Y:S02]  /*0fa0*/  HADD2.F32 R18, -RZ, R45.H0_H0 ;  /* 0x2000002dff127230 */ /* 0x000fe40000004100 */
[----:B------:R-:W-:Y:S01]  /*0fb0*/  HADD2.F32 R16, -RZ, R67.H0_H0 ;  /* 0x20000043ff107230 */ /* 0x000fe20000004100 */
[----:B------:R-:W-:Y:S01]  /*0fc0*/  FFMA.FTZ R17, R20, R17, R11 ;  /* 0x0000001114117223 */ /* 0x000fe2000001000b */
[----:B------:R-:W-:-:S02]  /*0fd0*/  HADD2.F32 R11, -RZ, R21.H0_H0 ;  /* 0x20000015ff0b7230 */ /* 0x000fc40000004100 */
[----:B------:R-:W-:Y:S02]  /*0fe0*/  HADD2.F32 R19, -RZ, R33.H0_H0 ;  /* 0x20000021ff137230 */ /* 0x000fe40000004100 */
[----:B------:R-:W-:Y:S01]  /*0ff0*/  HADD2.F32 R21, -RZ, R21.H1_H1 ;  /* 0x30000015ff157230 */ /* 0x000fe20000004100 */
[----:B------:R-:W-:Y:S01]  /*1000*/  FFMA.FTZ R11, R11, R18, R17 ;  /* 0x000000120b0b7223 */ /* 0x000fe20000010011 */
        /* <DEDUP_REMOVED lines=8> */
[----:B------:R-:W-:Y:S02]  /*1090*/  HADD2.F32 R18, -RZ, R66.H0_H0 ;  /* 0x20000042ff127230 */ /* 0x000fe40000004100 */
[----:B------:R-:W-:Y:S01]  /*10a0*/  HADD2.F32 R21, -RZ, R34.H0_H0 ;  /* 0x20000022ff157230 */ /* 0x000fe20000004100 */
[----:B------:R-:W-:Y:S01]  /*10b0*/  FFMA.FTZ R30, R20, R29, R28 ;  /* 0x0000001d141e7223 */ /* 0x000fe2000001001c */
[----:B------:R-:W-:Y:S02]  /*10c0*/  HADD2.F32 R66, -RZ, R66.H1_H1 ;  /* 0x30000042ff427230 */ /* 0x000fe40000004100 */
[----:B------:R-:W-:Y:S01]  /*10d0*/  HADD2.F32 R28, -RZ, R22.H1_H1 ;  /* 0x30000016ff1c7230 */ /* 0x000fe20000004100 */
[----:B------:R-:W-:Y:S01]  /*10e0*/  FFMA.FTZ R67, R18, R21, R67 ;  /* 0x0000001512437223 */ /* 0x000fe20000010043 */
[----:B------:R-:W-:-:S02]  /*10f0*/  HADD2.F32 R31, -RZ, R34.H1_H1 ;  /* 0x30000022ff1f7230 */ /* 0x000fc40000004100 */
[----:B------:R-:W-:Y:S02]  /*1100*/  HADD2.F32 R33, -RZ, R46.H1_H1 ;  /* 0x3000002eff217230 */ /* 0x000fe40000004100 */
[--C-:B------:R-:W-:Y:S01]  /*1110*/  HADD2.F32 R41, -RZ, R37.reuse.H0_H0 ;  /* 0x20000025ff297230 */ /* 0x100fe20000004100 */
[----:B------:R-:W-:Y:S01]  /*1120*/  FFMA.FTZ R66, R66, R31, R67 ;  /* 0x0000001f42427223 */ /* 0x000fe20000010043 */
[----:B------:R-:W-:Y:S01]  /*1130*/  HADD2.F32 R22, -RZ, R37.H1_H1 ;  /* 0x30000025ff167230 */ /* 0x000fe20000004100 */
[----:B------:R-:W-:Y:S01]  /*1140*/  FFMA.FTZ R37, R28, R33, R30 ;  /* 0x000000211c257223 */ /* 0x000fe2000001001e */
[----:B------:R-:W-:Y:S02]  /*1150*/  HADD2.F32 R28, -RZ, R68.H0_H0 ;  /* 0x20000044ff1c7230 */ /* 0x000fe40000004100 */
[----:B------:R-:W-:Y:S02]  /*1160*/  HADD2.F32 R31, -RZ, R35.H0_H0 ;  /* 0x20000023ff1f7230 */ /* 0x000fe40000004100 */
        /* <DEDUP_REMOVED lines=19> */
[----:B------:R-:W-:Y:S01]  /*12a0*/  HADD2.F32 R19, -RZ, R48.H1_H1 ;  /* 0x30000030ff137230 */ /* 0x000fe20000004100 */
[----:B------:R-:W-:Y:S01]  /*12b0*/  FFMA.FTZ R34, R17, R36, R34 ;  /* 0x0000002411227223 */ /* 0x000fe20000010022 */
[----:B------:R-:W-:Y:S02]  /*12c0*/  HADD2.F32 R16, -RZ, R13.H0_H0 ;  /* 0x2000000dff107230 */ /* 0x000fe40000004100 */
[----:B------:R-:W-:Y:S01]  /*12d0*/  HADD2.F32 R17, -RZ, R25.H0_H0 ;  /* 0x20000019ff117230 */ /* 0x000fe20000004100 */
[----:B------:R-:W-:Y:S01]  /*12e0*/  FFMA.FTZ R19, R24, R19, R23 ;  /* 0x0000001318137223 */ /* 0x000fe20000010017 */
[----:B------:R-:W-:Y:S01]  /*12f0*/  HADD2.F32 R28, -RZ, R49.H0_H0 ;  /* 0x20000031ff1c7230 */ /* 0x000fe20000004100 */
[----:B------:R-:W-:Y:S01]  /*1300*/  FFMA.FTZ R34, R16, R41, R34 ;  /* 0x0000002910227223 */ /* 0x000fe20000010022 */
[----:B------:R-:W-:Y:S02]  /*1310*/  HADD2.F32 R13, -RZ, R13.H1_H1 ;  /* 0x3000000dff0d7230 */ /* 0x000fe40000004100 */
[----:B------:R-:W-:Y:S01]  /*1320*/  HADD2.F32 R25, -RZ, R25.H1_H1 ;  /* 0x30000019ff197230 */ /* 0x000fe20000004100 */
[----:B------:R-:W-:Y:S01]  /*1330*/  FFMA.FTZ R17, R17, R28, R19 ;  /* 0x0000001c11117223 */ /* 0x000fe20000010013 */
        /* <DEDUP_REMOVED lines=17> */
[----:B------:R-:W-:Y:S02]  /*1450*/  HADD2.F32 R12, -RZ, R27.H0_H0 ;  /* 0x2000001bff0c7230 */ /* 0x000fe40000004100 */
[----:B------:R-:W-:Y:S01]  /*1460*/  HADD2.F32 R13, -RZ, R51.H0_H0 ;  /* 0x20000033ff0d7230 */ /* 0x000fe20000004100 */
[----:B------:R-:W-:Y:S01]  /*1470*/  FFMA.FTZ R11, R11, R20, R14 ;  /* 0x000000140b0b7223 */ /* 0x000fe2000001000e */
[----:B------:R-:W-:Y:S01]  /*1480*/  HADD2.F32 R15, -RZ, R15.H1_H1 ;  /* 0x3000000fff0f7230 */ /* 0x000fe20000004100 */
[----:B------:R-:W-:Y:S01]  /*1490*/  SHF.L.U32 R20, R2, 0x2, RZ ;  /* 0x0000000202147819 */ /* 0x000fe200000006ff */
[----:B------:R-:W-:Y:S01]  /*14a0*/  HADD2.F32 R18, -RZ, R39.H1_H1 ;  /* 0x30000027ff127230 */ /* 0x000fe20000004100 */
[----:B------:R-:W-:Y:S01]  /*14b0*/  FFMA.FTZ R12, R12, R13, R16 ;  /* 0x0000000d0c0c7223 */ /* 0x000fe20000010010 */
[----:B------:R-:W-:Y:S01]  /*14c0*/  HADD2.F32 R27, -RZ, R27.H1_H1 ;  /* 0x3000001bff1b7230 */ /* 0x000fe20000004100 */
[----:B------:R-:W-:Y:S01]  /*14d0*/  SHF.R.S32.HI R22, RZ, 0x1f, R20 ;  /* 0x0000001fff167819 */ /* 0x000fe20000011414 */
[----:B------:R-:W-:Y:S01]  /*14e0*/  HADD2.F32 R14, -RZ, R51.H1_H1 ;  /* 0x30000033ff0e7230 */ /* 0x000fe20000004100 */
[----:B------:R-:W-:-:S02]  /*14f0*/  FFMA.FTZ R11, R15, R18, R11 ;  /* 0x000000120f0b7223 */ /* 0x000fc4000001000b */
[----:B------:R-:W-:Y:S02]  /*1500*/  IMAD R15, R0, 0x3000, RZ ;  /* 0x00003000000f7824 */ /* 0x000fe400078e02ff */
[----:B------:R-:W-:Y:S02]  /*1510*/  FFMA.FTZ R14, R27, R14, R12 ;  /* 0x0000000e1b0e7223 */ /* 0x000fe4000001000c */
[----:B------:R-:W0:Y:S04]  /*1520*/  SHFL.BFLY PT, R12, R11, 0x4, 0x1f ;  /* 0x0c801f000b0c7f89 */ /* 0x000e2800000e0000 */
[----:B------:R-:W1:Y:S01]  /*1530*/  SHFL.BFLY PT, R13, R14, 0x4, 0x1f ;  /* 0x0c801f000e0d7f89 */ /* 0x000e6200000e0000 */
[----:B0-----:R-:W-:Y:S02]  /*1540*/  FADD.FTZ R12, R11, R12 ;  /* 0x0000000c0b0c7221 */ /* 0x001fe40000010000 */
[----:B-1----:R-:W-:Y:S01]  /*1550*/  FADD.FTZ R17, R14, R13 ;  /* 0x0000000d0e117221 */ /* 0x002fe20000010000 */
[----:B------:R-:W-:-:S02]  /*1560*/  IADD3 R14, P1, R15, R20, RZ ;  /* 0x000000140f0e7210 */ /* 0x000fc40007f3e0ff */
[----:B------:R-:W0:Y:S01]  /*1570*/  SHFL.BFLY PT, R13, R12, 0x2, 0x1f ;  /* 0x0c401f000c0d7f89 */ /* 0x000e2200000e0000 */
[----:B------:R-:W-:Y:S01]  /*1580*/  IMAD R20, R4, c[0x0][0x220], RZ ;  /* 0x0000880004147a24 */ /* 0x000fe200078e02ff */
[----:B------:R-:W-:Y:S02]  /*1590*/  LEA.HI.X.SX32 R15, R15, R22, 0x1, P1 ;  /* 0x000000160f0f7211 */ /* 0x000fe400008f0eff */
[----:B------:R-:W1:Y:S01]  /*15a0*/  SHFL.BFLY PT, R16, R17, 0x2, 0x1f ;  /* 0x0c401f0011107f89 */ /* 0x000e6200000e0000 */
[----:B0-----:R-:W-:Y:S02]  /*15b0*/  FADD.FTZ R13, R12, R13 ;  /* 0x0000000d0c0d7221 */ /* 0x001fe40000010000 */
[----:B-1----:R-:W-:-:S03]  /*15c0*/  FADD.FTZ R18, R17, R16 ;  /* 0x0000001011127221 */ /* 0x002fc60000010000 */
[----:B------:R-:W0:Y:S04]  /*15d0*/  SHFL.BFLY PT, R16, R13, 0x1, 0x1f ;  /* 0x0c201f000d107f89 */ /* 0x000e2800000e0000 */
[----:B------:R-:W1:Y:S01]  /*15e0*/  SHFL.BFLY PT, R19, R18, 0x1, 0x1f ;  /* 0x0c201f0012137f89 */ /* 0x000e6200000e0000 */
[----:B0-----:R-:W-:Y:S02]  /*15f0*/  FADD.FTZ R17, R13, R16 ;  /* 0x000000100d117221 */ /* 0x001fe40000010000 */
[----:B-1----:R-:W-:Y:S01]  /*1600*/  FADD.FTZ R19, R18, R19 ;  /* 0x0000001312137221 */ /* 0x002fe20000010000 */
[----:B------:R-:W-:Y:S05]  /*1610*/  @P0 BRA `(.L_x_1205) ;  /* 0x0000012000000947 */ /* 0x000fea0003800000 */
[----:B------:R-:W-:Y:S01]  /*1620*/  SHF.R.S32.HI R57, RZ, 0x1f, R56 ;  /* 0x0000001fff397819 */ /* 0x000fe20000011438 */
[----:B------:R-:W-:Y:S01]  /*1630*/  IMAD R12, R4, c[0x0][0x1c8], RZ ;  /* 0x00007200040c7a24 */ /* 0x000fe200078e02ff */
[----:B------:R-:W-:Y:S01]  /*1640*/  ISETP.GE.AND P1, PT, R52, R5, PT ;  /* 0x000000053400720c */ /* 0x000fe20003f26270 */
[----:B------:R-:W-:-:S02]  /*1650*/  IMAD R16, R6, c[0x0][0x1d0], RZ ;  /* 0x0000740006107a24 */ /* 0x000fc400078e02ff */
[C---:B------:R-:W-:Y:S02]  /*1660*/  IMAD R9, R3.reuse, c[0x0][0x1cc], R12 ;  /* 0x0000730003097a24 */ /* 0x040fe400078e020c */
[----:B------:R-:W-:-:S04]  /*1670*/  IMAD.WIDE.U32 R12, R3, c[0x0][0x1c8], R56 ;  /* 0x00007200030c7a25 */ /* 0x000fc800078e0038 */
[----:B------:R-:W-:Y:S01]  /*1680*/  IMAD R11, R7, c[0x0][0x1d4], R16 ;  /* 0x00007500070b7a24 */ /* 0x000fe200078e0210 */
[----:B------:R-:W-:-:S05]  /*1690*/  IADD3 R13, R13, R9, RZ ;  /* 0x000000090d0d7210 */ /* 0x000fca0007ffe0ff */
[----:B------:R-:W-:-:S05]  /*16a0*/  IMAD.WIDE.U32 R12, R7, c[0x0][0x1d0], R12 ;  /* 0x00007400070c7a25 */ /* 0x000fca00078e000c */
[----:B------:R-:W-:-:S04]  /*16b0*/  IADD3 R9, P0, R52, R12, RZ ;  /* 0x0000000c34097210 */ /* 0x000fc80007f1e0ff */
[----:B------:R-:W-:Y:S02]  /*16c0*/  IADD3.X R16, R53, R13, R11, P0, !PT ;  /* 0x0000000d35107210 */ /* 0x000fe400007fe40b */
[C---:B------:R-:W-:Y:S02]  /*16d0*/  LEA R12, P2, R9.reuse, c[0x0][0x1b0], 0x2 ;  /* 0x00006c00090c7a11 */ /* 0x040fe400078410ff */
[----:B------:R-:W-:Y:S02]  /*16e0*/  ISETP.GE.AND P0, PT, R10, R5, PT ;  /* 0x000000050a00720c */ /* 0x000fe40003f06270 */
[----:B------:R-:W-:Y:S02]  /*16f0*/  LEA.HI.X R13, R9, c[0x0][0x1b4], R16, 0x2, P2 ;  /* 0x00006d00090d7a11 */ /* 0x000fe400010f1410 */
[----:B------:R-:W-:Y:S02]  /*1700*/  FSEL R5, R17, RZ, !P1 ;  /* 0x000000ff11057208 */ /* 0x000fe40004800000 */
[----:B------:R-:W-:-:S03]  /*1710*/  FSEL R9, R19, RZ, !P0 ;  /* 0x000000ff13097208 */ /* 0x000fc60004000000 */
[----:B------:R0:W-:Y:S04]  /*1720*/  STG.E [R12.64], R5 ;  /* 0x000000050c007986 */ /* 0x0001e8000c101906 */
[----:B------:R0:W-:Y:S02]  /*1730*/  STG.E [R12.64+0x80], R9 ;  /* 0x000080090c007986 */ /* 0x0001e4000c101906 */
.L_x_1205:
[----:B------:R-:W-:Y:S05]  /*1740*/  BSYNC B0 ;  /* 0x0000000000007941 */ /* 0x000fea0003800000 */
.L_x_1204:
[----:B------:R-:W-:Y:S01]  /*1750*/  ULDC UR4, c[0x0][0x168] ;  /* 0x00005a0000047ab9 */ /* 0x000fe20000000800 */
[C---:B0-----:R-:W-:Y:S01]  /*1760*/  IMAD R5, R3.reuse, c[0x0][0x224], R20 ;  /* 0x0000890003057a24 */ /* 0x041fe200078e0214 */
[----:B------:R-:W-:Y:S01]  /*1770*/  UIADD3 UR4, UR4, 0x3f, URZ ;  /* 0x0000003f04047890 */ /* 0x000fe2000fffe03f */
[----:B------:R-:W-:Y:S01]  /*1780*/  IMAD.WIDE.U32 R10, R3, c[0x0][0x220], R14 ;  /* 0x00008800030a7a25 */ /* 0x000fe200078e000e */
[----:B------:R-:W-:Y:S01]  /*1790*/  ISETP.NE.U32.AND P1, PT, RZ, c[0x0][0x238], PT ;  /* 0x00008e00ff007a0c */ /* 0x000fe20003f25070 */
[----:B------:R-:W-:Y:S01]  /*17a0*/  BSSY B0, `(.L_x_1206) ;  /* 0x0000022000007945 */ /* 0x000fe20003800000 */
[----:B------:R-:W-:Y:S01]  /*17b0*/  USHF.R.S32.HI UR5, URZ, 0x1f, UR4 ;  /* 0x0000001f3f057899 */ /* 0x000fe20008011404 */
[----:B------:R-:W-:Y:S01]  /*17c0*/  IMAD R12, R6, c[0x0][0x228], RZ ;  /* 0x00008a00060c7a24 */ /* 0x000fe200078e02ff */
[----:B------:R-:W-:-:S02]  /*17d0*/  IADD3 R11, R11, R5, RZ ;  /* 0x000000050b0b7210 */ /* 0x000fc40007ffe0ff */
[----:B------:R-:W-:Y:S01]  /*17e0*/  ULEA.HI UR5, UR5, UR4, URZ, 0x6 ;  /* 0x0000000405057291 */ /* 0x000fe2000f8f303f */
[C---:B------:R-:W-:Y:S01]  /*17f0*/  IMAD R9, R7.reuse, c[0x0][0x22c], R12 ;  /* 0x00008b0007097a24 */ /* 0x040fe200078e020c */
[----:B------:R-:W-:Y:S01]  /*1800*/  ISETP.NE.AND.EX P1, PT, RZ, c[0x0][0x23c], PT, P1 ;  /* 0x00008f00ff007a0c */ /* 0x000fe20003f25310 */
[----:B------:R-:W-:Y:S01]  /*1810*/  IMAD.WIDE.U32 R10, R7, c[0x0][0x228], R10 ;  /* 0x00008a00070a7a25 */ /* 0x000fe200078e000a */
[----:B------:R-:W-:Y:S02]  /*1820*/  ULOP3.LUT UR5, UR5, 0xffffffc0, URZ, 0xc0, !UPT ;  /* 0xffffffc005057892 */ /* 0x000fe4000f8ec03f */
[----:B------:R-:W-:Y:S02]  /*1830*/  ISETP.NE.OR P1, PT, R2, RZ, !P1 ;  /* 0x000000ff0200720c */ /* 0x000fe40004f25670 */
[----:B------:R-:W-:Y:S02]  /*1840*/  LEA R12, P2, R10, c[0x0][0x208], 0x2 ;  /* 0x000082000a0c7a11 */ /* 0x000fe400078410ff */
[----:B------:R-:W-:-:S04]  /*1850*/  IADD3 R5, -R56, UR5, RZ ;  /* 0x0000000538057c10 */ /* 0x000fc8000fffe1ff */
[C---:B------:R-:W-:Y:S02]  /*1860*/  ISETP.GE.AND P0, PT, R2.reuse, R5, PT ;  /* 0x000000050200720c */ /* 0x040fe40003f06270 */
[----:B------:R-:W-:Y:S02]  /*1870*/  IADD3 R5, R11, R9, RZ ;  /* 0x000000090b057210 */ /* 0x000fe40007ffe0ff */
[----:B------:R-:W-:Y:S02]  /*1880*/  ISETP.GT.OR P0, PT, R2, 0x3f, P0 ;  /* 0x0000003f0200780c */ /* 0x000fe40000704670 */
[----:B------:R-:W-:-:S11]  /*1890*/  LEA.HI.X R13, R10, c[0x0][0x20c], R5, 0x2, P2 ;  /* 0x000083000a0d7a11 */ /* 0x000fd600010f1405 */
[----:B------:R-:W-:Y:S05]  /*18a0*/  @P0 BRA `(.L_x_1207) ;  /* 0x0000011000000947 */ /* 0x000fea0003800000 */
[----:B------:R-:W-:Y:S01]  /*18b0*/  SHF.R.S32.HI R5, RZ, 0x1f, R2 ;  /* 0x0000001fff057819 */ /* 0x000fe20000011402 */
[----:B------:R-:W-:Y:S01]  /*18c0*/  IMAD R4, R4, c[0x0][0x1f8], RZ ;  /* 0x00007e0004047a24 */ /* 0x000fe200078e02ff */
[----:B------:R-:W-:Y:S01]  /*18d0*/  IADD3 R10, P0, R56, R2, RZ ;  /* 0x00000002380a7210 */ /* 0x000fe20007f1e0ff */
[----:B------:R-:W-:Y:S02]  /*18e0*/  IMAD R6, R6, c[0x0][0x200], RZ ;  /* 0x0000800006067a24 */ /* 0x000fe400078e02ff */
[----:B------:R-:W-:Y:S01]  /*18f0*/  IMAD R9, R3, c[0x0][0x1fc], R4 ;  /* 0x00007f0003097a24 */ /* 0x000fe200078e0204 */
[----:B------:R-:W-:Y:S01]  /*1900*/  LEA.HI.X.SX32 R11, R56, R5, 0x1, P0 ;  /* 0x00000005380b7211 */ /* 0x000fe200000f0eff */
[C---:B------:R-:W-:Y:S01]  /*1910*/  FMUL.FTZ R2, R8.reuse, 1.4426950216293334961 ;  /* 0x3fb8aa3b08027820 */ /* 0x040fe20000410000 */
[----:B------:R-:W-:-:S03]  /*1920*/  FSETP.NEU.FTZ.AND P0, PT, R8, -INF , PT ;  /* 0xff8000000800780b */ /* 0x000fc60003f1d000 */
[----:B------:R-:W-:-:S05]  /*1930*/  IMAD.WIDE.U32 R4, R3, c[0x0][0x1f8], R10 ;  /* 0x00007e0003047a25 */ /* 0x000fca00078e000a */
[----:B------:R-:W-:Y:S01]  /*1940*/  IADD3 R5, R5, R9, RZ ;  /* 0x0000000905057210 */ /* 0x000fe20007ffe0ff */
[----:B------:R-:W-:-:S04]  /*1950*/  IMAD R9, R7, c[0x0][0x204], R6 ;  /* 0x0000810007097a24 */ /* 0x000fc800078e0206 */
[----:B------:R-:W-:-:S05]  /*1960*/  IMAD.WIDE.U32 R4, R7, c[0x0][0x200], R4 ;  /* 0x0000800007047a25 */ /* 0x000fca00078e0004 */
[----:B------:R-:W-:Y:S02]  /*1970*/  IADD3 R5, R5, R9, RZ ;  /* 0x0000000905057210 */ /* 0x000fe40007ffe0ff */
[----:B------:R-:W-:-:S04]  /*1980*/  LEA R10, P2, R4, c[0x0][0x1f0], 0x2 ;  /* 0x00007c00040a7a11 */ /* 0x000fc800078410ff */
[----:B------:R-:W-:Y:S02]  /*1990*/  LEA.HI.X R11, R4, c[0x0][0x1f4], R5, 0x2, P2 ;  /* 0x00007d00040b7a11 */ /* 0x000fe400010f1405 */
[----:B------:R-:W-:-:S05]  /*19a0*/  FSEL R5, R2, RZ, P0 ;  /* 0x000000ff02057208 */ /* 0x000fca0000000000 */
[----:B------:R0:W-:Y:S02]  /*19b0*/  STG.E [R10.64], R5 ;  /* 0x000000050a007986 */ /* 0x0001e4000c101906 */
.L_x_1207:
[----:B------:R-:W-:Y:S05]  /*19c0*/  BSYNC B0 ;  /* 0x0000000000007941 */ /* 0x000fea0003800000 */
.L_x_1206:
[----:B------:R1:W-:Y:S04]  /*19d0*/  STG.E.128 [R12.64], RZ ;  /* 0x000000ff0c007986 */ /* 0x0003e8000c101d06 */
[----:B------:R1:W-:Y:S04]  /*19e0*/  STG.E.128 [R12.64+0x1000], RZ ;  /* 0x001000ff0c007986 */ /* 0x0003e8000c101d06 */
        /* <DEDUP_REMOVED lines=9> */
[----:B------:R1:W-:Y:S01]  /*1a80*/  STG.E.128 [R12.64+0xb000], RZ ;  /* 0x00b000ff0c007986 */ /* 0x0003e2000c101d06 */
[----:B------:R-:W-:Y:S05]  /*1a90*/  @P1 EXIT ;  /* 0x000000000000194d */ /* 0x000fea0003800000 */
[----:B------:R-:W-:Y:S01]  /*1aa0*/  HFMA2.MMA R2, -RZ, RZ, 0, 2.384185791015625e-07 ;  /* 0x00000004ff027435 */ /* 0x000fe200000001ff */
[----:B------:R-:W-:-:S04]  /*1ab0*/  IMAD R0, R0, c[0x0][0x230], R7 ;  /* 0x00008c0000007a24 */ /* 0x000fc800078e0207 */
[----:B------:R-:W-:-:S05]  /*1ac0*/  IMAD R3, R0, c[0x0][0x170], R3 ;  /* 0x00005c0000037a24 */ /* 0x000fca00078e0203 */
[----:B------:R-:W-:-:S05]  /*1ad0*/  IMAD.WIDE R2, R3, R2, c[0x0][0x238] ;  /* 0x00008e0003027625 */ /* 0x000fca00078e0202 */
[----:B------:R-:W-:Y:S01]  /*1ae0*/  STG.E [R2.64], RZ ;  /* 0x000000ff02007986 */ /* 0x000fe2000c101906 */
[----:B------:R-:W-:Y:S05]  /*1af0*/  EXIT ;  /* 0x000000000000794d */ /* 0x000fea0003800000 */
.L_x_1208:
        /* <DEDUP_REMOVED lines=16> */
.L_x_1426:


//--------------------- .text._ZN7cutlass13device_kernelIN5flash19enable_sm80_to_sm89INS1_16FlashAttnBwdSm80INS1_25CollectiveMainloopBwdSm80ILi2ELi1EN4cute5tupleIJNS5_1CILi64EEENS7_ILi80EEENS7_ILi192EEEEEENS_6half_tEfNS_4arch4Sm80ELb1ELb0ELb1ELb1ELb0ELb0ELb1ELb0ELi2ELi4ELi2ELi2ELb0EEENS1_21CollectiveEpilogueBwdISB_SC_SE_Li256ELb1ELb1ELi4EEENS1_25SingleTileBwdLPTSchedulerILb1ELi80ELb0EEEEEEEEEvNT_6ParamsE --------------------------
	.section	.text._ZN7cutlass13device_kernelIN5flash19enable_sm80_to_sm89INS1_16FlashAttnBwdSm80INS1_25CollectiveMainloopBwdSm80ILi2ELi1EN4cute5tupleIJNS5_1CILi64EEENS7_ILi80EEENS7_ILi192EEEEEENS_6half_tEfNS_4arch4Sm80ELb1ELb0ELb1ELb1ELb0ELb0ELb1ELb0ELi2ELi4ELi2ELi2ELb0EEENS1_21CollectiveEpilogueBwdISB_SC_SE_Li256ELb1ELb1ELi4EEENS1_25SingleTileBwdLPTSchedulerILb1ELi80ELb0EEEEEEEEEvNT_6ParamsE,"ax",@progbits
	.sectioninfo	@"SHI_REGISTERS=255"
	.align	128
.text._ZN7cutlass13device_kernelIN5flash19enable_sm80_to_sm89INS1_16FlashAttnBwdSm80INS1_25CollectiveMainloopBwdSm80ILi2ELi1EN4cute5tupleIJNS5_1CILi64EEENS7_ILi80EEENS7_ILi192EEEEEENS_6half_tEfNS_4arch4Sm80ELb1ELb0ELb1ELb1ELb0ELb0ELb1ELb0ELi2ELi4ELi2ELi2ELb0EEENS1_21CollectiveEpilogueBwdISB_SC_SE_Li256ELb1ELb1ELi4EEENS1_25SingleTileBwdLPTSchedulerILb1ELi80ELb0EEEEEEEEEvNT_6ParamsE:
        .type           _ZN7cutlass13device_kernelIN5flash19enable_sm80_to_sm89INS1_16FlashAttnBwdSm80INS1_25CollectiveMainloopBwdSm80ILi2ELi1EN4cute5tupleIJNS5_1CILi64EEENS7_ILi80EEENS7_ILi192EEEEEENS_6half_tEfNS_4arch4Sm80ELb1ELb0ELb1ELb1ELb0ELb0ELb1ELb0ELi2ELi4ELi2ELi2ELb0EEENS1_21CollectiveEpilogueBwdISB_SC_SE_Li256ELb1ELb1ELi4EEENS1_25SingleTileBwdLPTSchedulerILb1ELi80ELb0EEEEEEEEEvNT_6ParamsE,@function
        .size           _ZN7cutlass13device_kernelIN5flash19enable_sm80_to_sm89INS1_16FlashAttnBwdSm80INS1_25CollectiveMainloopBwdSm80ILi2ELi1EN4cute5tupleIJNS5_1CILi64EEENS7_ILi80EEENS7_ILi192EEEEEENS_6half_tEfNS_4arch4Sm80ELb1ELb0ELb1ELb1ELb0ELb0ELb1ELb0ELi2ELi4ELi2ELi2ELb0EEENS1_21CollectiveEpilogueBwdISB_SC_SE_Li256ELb1ELb1ELi4EEENS1_25SingleTileBwdLPTSchedulerILb1ELi80ELb0EEEEEEEEEvNT_6ParamsE,(.L_x_1427 - _ZN7cutlass13device_kernelIN5flash19enable_sm80_to_sm89INS1_16FlashAttnBwdSm80INS1_25CollectiveMainloopBwdSm80ILi2ELi1EN4cute5tupleIJNS5_1CILi64EEENS7_ILi80EEENS7_ILi192EEEEEENS_6half_tEfNS_4arch4Sm80ELb1ELb0ELb1ELb1ELb0ELb0ELb1ELb0ELi2ELi4ELi2ELi2ELb0EEENS1_21CollectiveEpilogueBwdISB_SC_SE_Li256ELb1ELb1ELi4EEENS1_25SingleTileBwdLPTSchedulerILb1ELi80ELb0EEEEEEEEEvNT_6ParamsE)
        .other          _ZN7cutlass13device_kernelIN5flash19enable_sm80_to_sm89INS1_16FlashAttnBwdSm80INS1_25CollectiveMainloopBwdSm80ILi2ELi1EN4cute5tupleIJNS5_1CILi64EEENS7_ILi80EEENS7_ILi192EEEEEENS_6half_tEfNS_4arch4Sm80ELb1ELb0ELb1ELb1ELb0ELb0ELb1ELb0ELi2ELi4ELi2ELi2ELb0EEENS1_21CollectiveEpilogueBwdISB_SC_SE_Li256ELb1ELb1ELi4EEENS1_25SingleTileBwdLPTSchedulerILb1ELi80ELb0EEEEEEEEEvNT_6ParamsE,@"STO_CUDA_ENTRY STV_DEFAULT"
_ZN7cutlass13device_kernelIN5flash19enable_sm80_to_sm89INS1_16FlashAttnBwdSm80INS1_25CollectiveMainloopBwdSm80ILi2ELi1EN4cute5tupleIJNS5_1CILi64EEENS7_ILi80EEENS7_ILi192EEEEEENS_6half_tEfNS_4arch4Sm80ELb1ELb0ELb1ELb1ELb0ELb0ELb1ELb0ELi2ELi4ELi2ELi2ELb0EEENS1_21CollectiveEpilogueBwdISB_SC_SE_Li256ELb1ELb1ELi4EEENS1_25SingleTileBwdLPTSchedulerILb1ELi80ELb0EEEEEEEEEvNT_6ParamsE:
[----:B------:R-:W-:Y:S02]  /*0000*/  MOV R1, c[0x0][0x28] ;  /* 0x00000a0000017a02 */ /* 0x000fe40000000f00 */
[----:B------:R-:W1:Y:S01]  /*0010*/  S2R R250, SR_TID.X ;  /* 0x0000000000fa7919 */ /* 0x000e620000002100 */
[----:B------:R-:W-:-:S03]  /*0020*/  ULDC.64 UR4, c[0x0][0x118] ;  /* 0x0000460000047ab9 */ /* 0x000fc60000000a00 */
        /* <DEDUP_REMOVED lines=21> */
.L_x_1210:
[----:B------:R-:W-:Y:S02]  /*0180*/  MOV R3, c[0x0][0x3ac] ;  /* 0x0000eb0000037a02 */ /* 0x000fe40000000f00 */
[----:B------:R-:W-:Y:S02]  /*0190*/  MOV R248, R0 ;  /* 0x0000000000f87202 */ /* 0x000fe40000000f00 */
[----:B------:R-:W-:-:S13]  /*01a0*/  ISETP.NE.AND P0, PT, R3, 0x1, PT ;  /* 0x000000010300780c */ /* 0x000fda0003f05270 */
[----:B------:R-:W-:-:S05]  /*01b0*/  @P0 IMAD.HI.U32 R3, R0, c[0x0][0x3b0], RZ ;  /* 0x0000ec0000030a27 */ /* 0x000fca00078e00ff */
[----:B------:R-:W-:-:S05]  /*01c0*/  @P0 SHF.R.U32.HI R248, RZ, c[0x0][0x3b4], R3 ;  /* 0x0000ed00fff80a19 */ /* 0x000fca0000011603 */
[----:B------:R-:W-:Y:S02]  /*01d0*/  IMAD R3, R248, c[0x0][0x3ac], RZ ;  /* 0x0000eb00f8037a24 */ /* 0x000fe400078e02ff */
.L_x_1211:
[----:B------:R-:W-:Y:S01]  /*01e0*/  IMAD.MOV.U32 R4, RZ, RZ, c[0x0][0x3a0] ;  /* 0x0000e800ff047624 */ /* 0x000fe200078e00ff */
[----:B------:R-:W-:Y:S01]  /*01f0*/  ISETP.NE.U32.AND P1, PT, RZ, c[0x0][0x3e0], PT ;  /* 0x0000f800ff007a0c */ /* 0x000fe20003f25070 */
[----:B------:R-:W-:-:S03]  /*0200*/  IMAD.IADD R0, R0, 0x1, -R3 ;  /* 0x0000000100007824 */ /* 0x000fc600078e0a03 */
[----:B------:R-:W-:Y:S01]  /*0210*/  ISETP.NE.AND P0, PT, R4, 0x1, PT ;  /* 0x000000010400780c */ /* 0x000fe20003f05270 */
[----:B------:R-:W-:-:S05]  /*0220*/  IMAD R0, R2, c[0x0][0x3ac], R0 ;  /* 0x0000eb0002007a24 */ /* 0x000fca00078e0200 */
[----:B------:R-:W-:-:S07]  /*0230*/  MOV R4, R0 ;  /* 0x0000000000047202 */ /* 0x000fce0000000f00 */
[----:B------:R-:W-:-:S05]  /*0240*/  @P0 IMAD.HI.U32 R2, R0, c[0x0][0x3a4], RZ ;  /* 0x0000e90000020a27 */ /* 0x000fca00078e00ff */
[----:B------:R-:W-:Y:S02]  /*0250*/  @P0 SHF.R.U32.HI R4, RZ, c[0x0][0x3a8], R2 ;  /* 0x0000ea00ff040a19 */ /* 0x000fe40000011602 */
[----:B------:R-:W-:Y:S02]  /*0260*/  ISETP.NE.AND.EX P0, PT, RZ, c[0x0][0x3e4], PT, P1 ;  /* 0x0000f900ff007a0c */ /* 0x000fe40003f05310 */
[----:B------:R-:W-:-:S05]  /*0270*/  IADD3 R2, -R4, RZ, RZ ;  /* 0x000000ff04027210 */ /* 0x000fca0007ffe1ff */
[----:B------:R-:W-:-:S06]  /*0280*/  IMAD R247, R2, c[0x0][0x3a0], R0 ;  /* 0x0000e80002f77a24 */ /* 0x000fcc00078e0200 */
[----:B------:R-:W-:Y:S05]  /*0290*/  @!P0 BRA `(.L_x_1212) ;  /* 0x0000004000008947 */ /* 0x000fea0003800000 */
[----:B------:R-:W-:-:S05]  /*02a0*/  MOV R2, 0x4 ;  /* 0x0000000400027802 */ /* 0x000fca0000000f00 */
[----:B------:R-:W-:-:S05]  /*02b0*/  IMAD.WIDE R2, R4, R2, c[0x0][0x3e0] ;  /* 0x0000f80004027625 */ /* 0x000fca00078e0202 */
[----:B------:R1:W5:Y:S01]  /*02c0*/  LDG.E R0, [R2.64] ;  /* 0x0000000402007981 */ /* 0x000362000c1e1900 */
[----:B------:R-:W-:Y:S05]  /*02d0*/  BRA `(.L_x_1213) ;  /* 0x000000a000007947 */ /* 0x000fea0003800000 */
.L_x_1212:
[----:B------:R-:W-:-:S04]  /*02e0*/  ISETP.NE.U32.AND P0, PT, RZ, c[0x0][0x3d8], PT ;  /* 0x0000f600ff007a0c */ /* 0x000fc80003f05070 */
[----:B------:R-:W-:-:S13]  /*02f0*/  ISETP.NE.AND.EX P0, PT, RZ, c[0x0][0x3dc], PT, P0 ;  /* 0x0000f700ff007a0c */ /* 0x000fda0003f05300 */
[----:B------:R-:W-:Y:S05]  /*0300*/  @!P0 BRA `(.L_x_1214) ;  /* 0x0000006000008947 */ /* 0x000fea0003800000 */
[----:B------:R-:W-:-:S05]  /*0310*/  MOV R2, 0x4 ;  /* 0x0000000400027802 */ /* 0x000fca0000000f00 */
[----:B------:R-:W-:-:S05]  /*0320*/  IMAD.WIDE R2, R4, R2, c[0x0][0x3d8] ;  /* 0x0000f60004027625 */ /* 0x000fca00078e0202 */
[----:B------:R-:W2:Y:S04]  /*0330*/  LDG.E R5, [R2.64] ;  /* 0x0000000402057981 */ /* 0x000ea8000c1e1900 */
[----:B------:R-:W2:Y:S02]  /*0340*/  LDG.E R0, [R2.64+0x4] ;  /* 0x0000040402007981 */ /* 0x000ea4000c1e1900 */
[----:B--2---:R-:W-:Y:S01]  /*0350*/  IADD3 R0, -R5, R0, RZ ;  /* 0x0000000005007210 */ /* 0x004fe20007ffe1ff */
[----:B------:R-:W-:Y:S05]  /*0360*/  BRA `(.L_x_1213) ;  /* 0x0000001000007947 */ /* 0x000fea0003800000 */
.L_x_1214:
[----:B------:R-:W-:-:S04]  /*0370*/  MOV R0, c[0x0][0x3d4] ;  /* 0x0000f50000007a02 */ /* 0x000fc80000000f00 */
.L_x_1213:
[----:B-----5:R-:W-:-:S05]  /*0380*/  IADD3 R0, R0, 0x4f, RZ ;  /* 0x0000004f00007810 */ /* 0x020fca0007ffe0ff */
[----:B------:R-:W-:-:S05]  /*0390*/  IMAD.HI R0, R0, 0x66666667, RZ ;  /* 0x6666666700007827 */ /* 0x000fca00078e02ff */
[----:B-1----:R-:W-:-:S04]  /*03a0*/  SHF.R.U32.HI R2, RZ, 0x1f, R0 ;  /* 0x0000001fff027819 */ /* 0x002fc80000011600 */
[----:B------:R-:W-:-:S04]  /*03b0*/  LEA.HI.SX32 R0, R0, R2, 0x1b ;  /* 0x0000000200007211 */ /* 0x000fc800078fdaff */
[----:B------:R-:W-:-:S04]  /*03c0*/  ISETP.GE.AND P0, PT, R248, R0, PT ;  /* 0x00000000f800720c */ /* 0x000fc80003f06270 */
[----:B------:R-:W-:Y:S01]  /*03d0*/  SEL R249, R4, 0xffffffff, !P0 ;  /* 0xffffffff04f97807 */ /* 0x000fe20004000000 */
[----:B------:R-:W-:Y:S05]  /*03e0*/  BRA `(.L_x_1215) ;  /* 0x0000036000007947 */ /* 0x000fea0003800000 */
.L_x_1209:
        /* <DEDUP_REMOVED lines=16> */
.L_x_1216:
[----:B------:R-:W-:Y:S02]  /*04f0*/  MOV R3, c[0x0][0x3ac] ;  /* 0x0000eb0000037a02 */ /* 0x000fe40000000f00 */
[----:B------:R-:W-:Y:S02]  /*0500*/  MOV R248, R0 ;  /* 0x0000000000f87202 */ /* 0x000fe40000000f00 */
[----:B------:R-:W-:-:S13]  /*0510*/  ISETP.NE.AND P0, PT, R3, 0x1, PT ;  /* 0x000000010300780c */ /* 0x000fda0003f05270 */
[----:B------:R-:W-:-:S05]  /*0520*/  @P0 IMAD.HI.U32 R3, R0, c[0x0][0x3b0], RZ ;  /* 0x0000ec0000030a27 */ /* 0x000fca00078e00ff */
[----:B------:R-:W-:-:S05]  /*0530*/  @P0 SHF.R.U32.HI R248, RZ, c[0x0][0x3b4], R3 ;  /* 0x0000ed00fff80a19 */ /* 0x000fca0000011603 */
[----:B------:R-:W-:Y:S02]  /*0540*/  IMAD R3, R248, c[0x0][0x3ac], RZ ;  /* 0x0000eb00f8037a24 */ /* 0x000fe400078e02ff */
.L_x_1217:
        /* <DEDUP_REMOVED lines=16> */
.L_x_1218:
        /* <DEDUP_REMOVED lines=9> */
.L_x_1220:
[----:B------:R-:W-:-:S04]  /*06e0*/  MOV R0, c[0x0][0x3d4] ;  /* 0x0000f50000007a02 */ /* 0x000fc80000000f00 */
.L_x_1219:
[----:B-----5:R-:W-:-:S05]  /*06f0*/  IADD3 R0, R0, 0x4f, RZ ;  /* 0x0000004f00007810 */ /* 0x020fca0007ffe0ff */
[----:B------:R-:W-:-:S05]  /*0700*/  IMAD.HI R0, R0, 0x66666667, RZ ;  /* 0x6666666700007827 */ /* 0x000fca00078e02ff */
[----:B-1----:R-:W-:-:S04]  /*0710*/  SHF.R.U32.HI R2, RZ, 0x1f, R0 ;  /* 0x0000001fff027819 */ /* 0x002fc80000011600 */
[----:B------:R-:W-:-:S04]  /*0720*/  LEA.HI.SX32 R0, R0, R2, 0x1b ;  /* 0x0000000200007211 */ /* 0x000fc800078fdaff */
[----:B------:R-:W-:-:S04]  /*0730*/  ISETP.GE.AND P0, PT, R248, R0, PT ;  /* 0x00000000f800720c */ /* 0x000fc80003f06270 */
[----:B------:R-:W-:-:S04]  /*0740*/  SEL R249, R4, 0xffffffff, !P0 ;  /* 0xffffffff04f97807 */ /* 0x000fc80004000000 */
.L_x_1215:
[----:B------:R-:W-:-:S13]  /*0750*/  ISETP.GE.AND P0, PT, R249, RZ, PT ;  /* 0x000000fff900720c */ /* 0x000fda0003f06270 */
[----:B------:R-:W-:Y:S05]  /*0760*/  @!P0 EXIT ;  /* 0x000000000000894d */ /* 0x000fea0003800000 */
[----:B------:R-:W-:Y:S01]  /*0770*/  ISETP.NE.U32.AND P0, PT, RZ, c[0x0][0x2c8], PT ;  /* 0x0000b200ff007a0c */ /* 0x000fe20003f05070 */
[----:B------:R-:W-:-:S03]  /*0780*/  IMAD.MOV.U32 R8, RZ, RZ, 0x4 ;  /* 0x00000004ff087424 */ /* 0x000fc600078e00ff */
[----:B------:R-:W-:Y:S01]  /*0790*/  ISETP.NE.AND.EX P6, PT, RZ, c[0x0][0x2cc], PT, P0 ;  /* 0x0000b300ff007a0c */ /* 0x000fe20003fc5300 */
[----:B------:R-:W-:Y:S01]  /*07a0*/  IMAD.WIDE R4, R249, R8, c[0x0][0x2c8] ;  /* 0x0000b200f9047625 */ /* 0x000fe200078e0208 */
[----:B------:R-:W-:Y:S02]  /*07b0*/  ISETP.NE.U32.AND P2, PT, RZ, c[0x0][0x2d0], PT ;  /* 0x0000b400ff007a0c */ /* 0x000fe40003f45070 */
[----:B------:R-:W-:Y:S02]  /*07c0*/  MOV R10, RZ ;  /* 0x000000ff000a7202 */ /* 0x000fe40000000f00 */
[----:B------:R-:W-:Y:S01]  /*07d0*/  ISETP.NE.AND.EX P2, PT, RZ, c[0x0][0x2d4], PT, P2 ;  /* 0x0000b500ff007a0c */ /* 0x000fe20003f45320 */
[----:B------:R-:W-:Y:S01]  /*07e0*/  IMAD.MOV.U32 R21, RZ, RZ, RZ ;  /* 0x000000ffff157224 */ /* 0x000fe200078e00ff */
[----:B------:R-:W-:-:S05]  /*07f0*/  ISETP.NE.U32.AND P0, PT, RZ, c[0x0][0x2d8], PT ;  /* 0x0000b600ff007a0c */ /* 0x000fca0003f05070 */
[----:B------:R-:W2:Y:S01]  /*0800*/  @P6 LDG.E R0, [R4.64] ;  /* 0x0000000404006981 */ /* 0x000ea2000c1e1900 */
[----:B------:R-:W-:Y:S01]  /*0810*/  IMAD.WIDE R2, R249, R8, c[0x0][0x2d0] ;  /* 0x0000b400f9027625 */ /* 0x000fe200078e0208 */
[----:B------:R-:W-:Y:S02]  /*0820*/  ISETP.NE.AND.EX P0, PT, RZ, c[0x0][0x2dc], PT, P0 ;  /* 0x0000b700ff007a0c */ /* 0x000fe40003f05300 */
[----:B------:R1:W5:Y:S01]  /*0830*/  @P6 LDG.E R21, [R4.64] ;  /* 0x0000000404156981 */ /* 0x000362000c1e1900 */
[----:B------:R-:W-:-:S03]  /*0840*/  IMAD.MOV.U32 R225, RZ, RZ, c[0x0][0x168] ;  /* 0x00005a00ffe17624 */ /* 0x000fc600078e00ff */
[----:B------:R1:W5:Y:S07]  /*0850*/  @P2 LDG.E R10, [R2.64] ;  /* 0x00000004020a2981 */ /* 0x00036e000c1e1900 */
[----:B------:R-:W-:-:S05]  /*0860*/  @P0 IMAD.WIDE R6, R249, R8, c[0x0][0x2d8] ;  /* 0x0000b600f9060625 */ /* 0x000fca00078e0208 */
[----:B------:R3:W5:Y:S01]  /*0870*/  @P0 LDG.E R225, [R6.64] ;  /* 0x0000000406e10981 */ /* 0x000762000c1e1900 */
[----:B------:R-:W-:Y:S01]  /*0880*/  IMAD.MOV.U32 R23, RZ, RZ, RZ ;  /* 0x000000ffff177224 */ /* 0x000fe200078e00ff */
[----:B------:R-:W-:Y:S01]  /*0890*/  MOV R84, c[0x0][0x198] ;  /* 0x0000660000547a02 */ /* 0x000fe20000000f00 */
[----:B--2---:R-:W-:-:S05]  /*08a0*/  @P6 IMAD R0, R249, 0x40, R0 ;  /* 0x00000040f9006824 */ /* 0x004fca00078e0200 */
[----:B---3--:R-:W-:-:S04]  /*08b0*/  @P6 SHF.R.S32.HI R6, RZ, 0x1f, R0 ;  /* 0x0000001fff066819 */ /* 0x008fc80000011400 */
[----:B------:R-:W-:-:S04]  /*08c0*/  @P6 LEA.HI R0, R6, R0, RZ, 0x6 ;  /* 0x0000000006006211 */ /* 0x000fc800078f30ff */
[----:B------:R-:W-:Y:S01]  /*08d0*/  @P6 LOP3.LUT R23, R0, 0xffffffc0, RZ, 0xc0, !PT ;  /* 0xffffffc000176812 */ /* 0x000fe200078ec0ff */
[----:B------:R-:W-:Y:S05]  /*08e0*/  @P0 BRA `(.L_x_1221) ;  /* 0x0000004000000947 */ /* 0x000fea0003800000 */
[----:B-1----:R-:W-:Y:S05]  /*08f0*/  @!P6 BRA `(.L_x_1221) ;  /* 0x000000300000e947 */ /* 0x002fea0003800000 */
[----:B------:R1:W2:Y:S04]  /*0900*/  LDG.E R0, [R4.64] ;  /* 0x0000000404007981 */ /* 0x0002a8000c1e1900 */
[----:B-1----:R-:W2:Y:S02]  /*0910*/  LDG.E R4, [R4.64+0x4] ;  /* 0x0000040404047981 */ /* 0x002ea4000c1e1900 */
[----:B--2--5:R-:W-:Y:S02]  /*0920*/  IADD3 R225, -R0, R4, RZ ;  /* 0x0000000400e17210 */ /* 0x024fe40007ffe1ff */
.L_x_1221:
[----:B-1----:R-:W-:-:S04]  /*0930*/  ISETP.NE.U32.AND P0, PT, RZ, c[0x0][0x2e0], PT ;  /* 0x0000b800ff007a0c */ /* 0x002fc80003f05070 */
[----:B------:R-:W-:-:S13]  /*0940*/  ISETP.NE.AND.EX P0, PT, RZ, c[0x0][0x2e4], PT, P0 ;  /* 0x0000b900ff007a0c */ /* 0x000fda0003f05300 */
[----:B------:R-:W-:Y:S05]  /*0950*/  @!P0 BRA `(.L_x_1222) ;  /* 0x0000003000008947 */ /* 0x000fea0003800000 */
[----:B------:R-:W-:-:S05]  /*0960*/  IMAD.WIDE R2, R249, R8, c[0x0][0x2e0] ;  /* 0x0000b800f9027625 */ /* 0x000fca00078e0208 */
[----:B------:R1:W5:Y:S01]  /*0970*/  LDG.E R84, [R2.64] ;  /* 0x0000000402547981 */ /* 0x000362000c1e1900 */
[----:B------:R-:W-:Y:S05]  /*0980*/  BRA `(.L_x_1223) ;  /* 0x0000004000007947 */ /* 0x000fea0003800000 */
.L_x_1222:
[----:B------:R-:W-:Y:S05]  /*0990*/  @!P2 BRA `(.L_x_1223) ;  /* 0x000000300000a947 */ /* 0x000fea0003800000 */
[----:B------:R1:W2:Y:S04]  /*09a0*/  LDG.E R0, [R2.64] ;  /* 0x0000000402007981 */ /* 0x0002a8000c1e1900 */
[----:B-1----:R-:W2:Y:S02]  /*09b0*/  LDG.E R2, [R2.64+0x4] ;  /* 0x0000040402027981 */ /* 0x002ea4000c1e1900 */
[----:B--2---:R-:W-:-:S05]  /*09c0*/  IADD3 R84, -R0, R2, RZ ;  /* 0x0000000200547210 */ /* 0x004fca0007ffe1ff */
.L_x_1223:
[C---:B-----5:R-:W-:Y:S01]  /*09d0*/  IMAD.IADD R0, R225.reuse, 0x1, -R84 ;  /* 0x00000001e1007824 */ /* 0x060fe200078e0a54 */
[----:B-1----:R-:W-:Y:S01]  /*09e0*/  IADD3 R2, R225, 0x3f, RZ ;  /* 0x0000003fe1027810 */ /* 0x002fe20007ffe0ff */
[----:B------:R-:W-:Y:S01]  /*09f0*/  CS2R R170, SRZ ;  /* 0x0000000000aa7805 */ /* 0x000fe2000001ff00 */
[----:B------:R-:W-:Y:S01]  /*0a00*/  PLOP3.LUT P0, PT, PT, PT, PT, 0x80, 0x0 ;  /* 0x000000000000781c */ /* 0x000fe20003f0f070 */
[----:B------:R-:W-:Y:S01]  /*0a10*/  IMAD R0, R248, 0x50, R0 ;  /* 0x00000050f8007824 */ /* 0x000fe200078e0200 */
[----:B------:R-:W-:Y:S01]  /*0a20*/  CS2R R168, SRZ ;  /* 0x0000000000a87805 */ /* 0x000fe2000001ff00 */
[----:B------:R-:W-:Y:S01]  /*0a30*/  CS2R R166, SRZ ;  /* 0x0000000000a67805 */ /* 0x000fe2000001ff00 */
[----:B------:R-:W-:Y:S01]  /*0a40*/  CS2R R164, SRZ ;  /* 0x0000000000a47805 */ /* 0x000fe2000001ff00 */
[----:B------:R-:W-:Y:S01]  /*0a50*/  CS2R R162, SRZ ;  /* 0x0000000000a27805 */ /* 0x000fe2000001ff00 */
[----:B------:R-:W-:Y:S01]  /*0a60*/  IADD3 R3, R0, -c[0x0][0x2a4], RZ ;  /* 0x8000a90000037a10 */ /* 0x000fe20007ffe0ff */
[----:B------:R-:W-:Y:S01]  /*0a70*/  CS2R R160, SRZ ;  /* 0x0000000000a07805 */ /* 0x000fe2000001ff00 */
[----:B------:R-:W-:Y:S01]  /*0a80*/  SHF.R.S32.HI R0, RZ, 0x1f, R2 ;  /* 0x0000001fff007819 */ /* 0x000fe20000011402 */
[----:B------:R-:W-:Y:S01]  /*0a90*/  CS2R R150, SRZ ;  /* 0x0000000000967805 */ /* 0x000fe2000001ff00 */
[----:B------:R-:W-:Y:S01]  /*0aa0*/  SHF.R.S32.HI R4, RZ, 0x1f, R3 ;  /* 0x0000001fff047819 */ /* 0x000fe20000011403 */
[----:B------:R-:W-:Y:S01]  /*0ab0*/  CS2R R148, SRZ ;  /* 0x0000000000947805 */ /* 0x000fe2000001ff00 */
[----:B------:R-:W-:Y:S01]  /*0ac0*/  LEA.HI R0, R0, R2, RZ, 0x6 ;  /* 0x0000000200007211 */ /* 0x000fe200078f30ff */
[----:B------:R-:W-:Y:S01]  /*0ad0*/  CS2R R154, SRZ ;  /* 0x00000000009a7805 */ /* 0x000fe2000001ff00 */
[----:B------:R-:W-:Y:S01]  /*0ae0*/  LEA.HI R2, R4, R3, RZ, 0x6 ;  /* 0x0000000304027211 */ /* 0x000fe200078f30ff */
[----:B------:R-:W-:Y:S01]  /*0af0*/  CS2R R152, SRZ ;  /* 0x0000000000987805 */ /* 0x000fe2000001ff00 */
[----:B------:R-:W-:Y:S01]  /*0b00*/  SHF.R.S32.HI R236, RZ, 0x6, R0 ;  /* 0x00000006ffec7819 */ /* 0x000fe20000011400 */
        /* <DEDUP_REMOVED lines=60> */
[----:B------:R-:W-:Y:S01]  /*0ed0*/  IMAD.MOV.U32 R0, RZ, RZ, R247 ;  /* 0x000000ffff007224 */ /* 0x000fe200078e00f7 */
[----:B------:R-:W-:Y:S01]  /*0ee0*/  LEA.HI R30, R31, R250, RZ, 0x3 ;  /* 0x000000fa1f1e7211 */ /* 0x000fe200078f18ff */
[----:B------:R-:W-:Y:S01]  /*0ef0*/  IMAD.SHL.U32 R36, R33, 0x20, RZ ;  /* 0x0000002021247824 */ /* 0x000fe200078e00ff */
[----:B------:R-:W-:Y:S01]  /*0f00*/  SEL R6, R22, RZ, !P2 ;  /* 0x000000ff16067207 */ /* 0x000fe20005000000 */
[----:B------:R-:W-:Y:S01]  /*0f10*/  IMAD.MOV.U32 R34, RZ, RZ, c[0x0][0x208] ;  /* 0x00008200ff227624 */ /* 0x000fe200078e00ff */
[----:B------:R-:W-:Y:S01]  /*0f20*/  LOP3.LUT R3, R30, 0xfffffff8, RZ, 0xc0, !PT ;  /* 0xfffffff81e037812 */ /* 0x000fe200078ec0ff */
[----:B------:R-:W-:Y:S01]  /*0f30*/  IMAD.MOV.U32 R213, RZ, RZ, 0x10 ;  /* 0x00000010ffd57424 */ /* 0x000fe200078e00ff */
[----:B------:R-:W-:Y:S01]  /*0f40*/  SHF.R.S32.HI R237, RZ, 0x3, R30 ;  /* 0x00000003ffed7819 */ /* 0x000fe2000001141e */
[----:B------:R-:W-:Y:S01]  /*0f50*/  IMAD R8, R6, c[0x0][0x1e8], RZ ;  /* 0x00007a0006087a24 */ /* 0x000fe200078e02ff */
[----:B------:R-:W-:Y:S01]  /*0f60*/  SEL R16, R249, RZ, !P2 ;  /* 0x000000fff9107207 */ /* 0x000fe20005000000 */
[----:B------:R-:W-:Y:S01]  /*0f70*/  IMAD.IADD R25, R250, 0x1, -R3 ;  /* 0x00000001fa197824 */ /* 0x000fe200078e0a03 */
[----:B------:R-:W-:Y:S01]  /*0f80*/  SHF.R.S32.HI R9, RZ, 0x1f, R237 ;  /* 0x0000001fff097819 */ /* 0x000fe200000114ed */
[----:B------:R-:W-:Y:S01]  /*0f90*/  @P0 IMAD.HI.U32 R2, R247, c[0x0][0x24c], RZ ;  /* 0x00009300f7020a27 */ /* 0x000fe200078e00ff */
[----:B------:R-:W-:Y:S01]  /*0fa0*/  IADD3 R19, P1, R237, R21, RZ ;  /* 0x00000015ed137210 */ /* 0x000fe20007f3e0ff */
[----:B------:R-:W-:Y:S01]  /*0fb0*/  CS2R R170, SRZ ;  /* 0x0000000000aa7805 */ /* 0x000fe2000001ff00 */
[----:B------:R-:W-:Y:S01]  /*0fc0*/  SEL R22, R22, RZ, !P6 ;  /* 0x000000ff16167207 */ /* 0x000fe20007000000 */
[----:B------:R-:W-:Y:S01]  /*0fd0*/  IMAD.SHL.U32 R12, R25, 0x8, RZ ;  /* 0x00000008190c7824 */ /* 0x000fe200078e00ff */
[----:B------:R-:W-:Y:S01]  /*0fe0*/  @P0 SHF.R.U32.HI R0, RZ, c[0x0][0x250], R2 ;  /* 0x00009400ff000a19 */ /* 0x000fe20000011602 */
[----:B------:R-:W-:Y:S01]  /*0ff0*/  IMAD R8, R16, c[0x0][0x1ec], R8 ;  /* 0x00007b0010087a24 */ /* 0x000fe200078e0208 */
[-C--:B------:R-:W-:Y:S01]  /*1000*/  LEA.HI.X.SX32 R21, R21, R9.reuse, 0x1, P1 ;  /* 0x0000000915157211 */ /* 0x080fe200008f0eff */
[----:B------:R-:W-:Y:S01]  /*1010*/  IMAD.SHL.U32 R35, R34, 0x40, RZ ;  /* 0x0000004022237824 */ /* 0x000fe200078e00ff */
[----:B------:R-:W-:Y:S01]  /*1020*/  SHF.R.S32.HI R4, RZ, 0x1f, R0 ;  /* 0x0000001fff047819 */ /* 0x000fe20000011400 */
[----:B------:R-:W-:Y:S01]  /*1030*/  IMAD.MOV.U32 R205, RZ, RZ, 0x120 ;  /* 0x00000120ffcd7424 */ /* 0x000fe200078e00ff */
[----:B------:R-:W-:Y:S01]  /*1040*/  SHF.R.S32.HI R13, RZ, 0x1f, R12 ;  /* 0x0000001fff0d7819 */ /* 0x000fe2000001140c */
[----:B------:R-:W-:Y:S01]  /*1050*/  IMAD R226, R248, -0x50, R84 ;  /* 0xffffffb0f8e27824 */ /* 0x000fe200078e0254 */
[----:B------:R-:W-:Y:S01]  /*1060*/  IADD3 R28, R12, 0x40, RZ ;  /* 0x000000400c1c7810 */ /* 0x000fe20007ffe0ff */
[----:B------:R-:W-:Y:S01]  /*1070*/  IMAD R2, R4, c[0x0][0x1e0], RZ ;  /* 0x0000780004027a24 */ /* 0x000fe200078e02ff */
[----:B------:R-:W-:Y:S01]  /*1080*/  ISETP.GE.AND P3, PT, R12, c[0x0][0x1cc], PT ;  /* 0x000073000c007a0c */ /* 0x000fe20003f66270 */
[----:B------:R-:W-:Y:S01]  /*1090*/  IMAD.MOV.U32 R208, RZ, RZ, RZ ;  /* 0x000000ffffd07224 */ /* 0x000fe200078e00ff */
[----:B------:R-:W-:Y:S01]  /*10a0*/  ISETP.GE.AND P5, PT, R28, c[0x0][0x1cc], PT ;  /* 0x000073001c007a0c */ /* 0x000fe20003fa6270 */
[----:B------:R-:W-:Y:S01]  /*10b0*/  IMAD R5, R0, c[0x0][0x1e4], R2 ;  /* 0x0000790000057a24 */ /* 0x000fe200078e0202 */
[----:B------:R-:W-:Y:S01]  /*10c0*/  IADD3 R29, R12, 0x80, RZ ;  /* 0x000000800c1d7810 */ /* 0x000fe20007ffe0ff */
[----:B------:R-:W-:Y:S01]  /*10d0*/  IMAD.WIDE.U32 R2, R0, c[0x0][0x1e0], R12 ;  /* 0x0000780000027a25 */ /* 0x000fe200078e000c */
[----:B------:R-:W-:Y:S01]  /*10e0*/  SHF.R.S32.HI R26, RZ, 0x1f, R247 ;  /* 0x0000001fff1a7819 */ /* 0x000fe200000114f7 */
[----:B------:R-:W-:Y:S01]  /*10f0*/  CS2R R168, SRZ ;  /* 0x0000000000a87805 */ /* 0x000fe2000001ff00 */
[----:B------:R-:W-:Y:S01]  /*1100*/  ISETP.GE.AND P2, PT, R29, c[0x0][0x1cc], PT ;  /* 0x000073001d007a0c */ /* 0x000fe20003f46270 */
[----:B------:R-:W-:Y:S01]  /*1110*/  IMAD.IADD R5, R3, 0x1, R5 ;  /* 0x0000000103057824 */ /* 0x000fe200078e0205 */
[-C--:B------:R-:W-:Y:S01]  /*1120*/  SHF.L.U64.HI R252, R33, R32.reuse, c[0x0][0x17c] ;  /* 0x00005f0021fc7619 */ /* 0x080fe20000010220 */
[----:B------:R-:W-:Y:S01]  /*1130*/  IMAD R3, R4, c[0x0][0x1b0], RZ ;  /* 0x00006c0004037a24 */ /* 0x000fe200078e02ff */
[----:B------:R-:W-:Y:S01]  /*1140*/  SHF.L.U64.HI R251, R34, R32, c[0x0][0x20c] ;  /* 0x0000830022fb7619 */ /* 0x000fe20000010220 */
        /* <DEDUP_REMOVED lines=8> */
[----:B------:R-:W-:Y:S01]  /*11d0*/  IMAD R0, R6, c[0x0][0x1b8], RZ ;  /* 0x00006e0006007a24 */ /* 0x000fe200078e02ff */
[----:B------:R-:W-:Y:S01]  /*11e0*/  IADD3 R6, P0, R237, R10, RZ ;  /* 0x0000000aed067210 */ /* 0x000fe20007f1e0ff */
[----:B------:R-:W-:Y:S01]  /*11f0*/  IMAD.IADD R3, R3, 0x1, R7 ;  /* 0x0000000103037824 */ /* 0x000fe200078e0207 */
[----:B------:R-:W-:Y:S01]  /*1200*/  CS2R R156, SRZ ;  /* 0x00000000009c7805 */ /* 0x000fe2000001ff00 */
[----:B------:R-:W-:Y:S01]  /*1210*/  IMAD.WIDE.U32 R4, R16, c[0x0][0x1e8], R4 ;  /* 0x00007a0010047a25 */ /* 0x000fe200078e0004 */
[----:B------:R-:W-:Y:S01]  /*1220*/  LEA.HI.X.SX32 R7, R10, R9, 0x1, P0 ;  /* 0x000000090a077211 */ /* 0x000fe200000f0eff */
        /* <DEDUP_REMOVED lines=12> */
[----:B------:R-:W-:Y:S01]  /*12f0*/  IMAD.SHL.U32 R0, R237, 0x40, RZ ;  /* 0x00000040ed007824 */ /* 0x000fe200078e00ff */
[----:B------:R-:W-:Y:S01]  /*1300*/  CS2R R136, SRZ ;  /* 0x0000000000887805 */ /* 0x000fe2000001ff00 */
[----:B------:R-:W-:Y:S01]  /*1310*/  IMAD.IADD R5, R5, 0x1, R8 ;  /* 0x0000000105057824 */ /* 0x000fe200078e0208 */
[----:B------:R-:W-:Y:S01]  /*1320*/  CS2R R134, SRZ ;  /* 0x0000000000867805 */ /* 0x000fe2000001ff00 */
[----:B------:R-:W-:Y:S01]  /*1330*/  IMAD R8, R3, c[0x0][0x1d8], RZ ;  /* 0x0000760003087a24 */ /* 0x000fe200078e02ff */
[----:B------:R-:W-:Y:S01]  /*1340*/  LOP3.LUT R0, R0, 0x1c0, RZ, 0xc0, !PT ;  /* 0x000001c000007812 */ /* 0x000fe200078ec0ff */
[----:B------:R-:W-:Y:S01]  /*1350*/  IMAD R6, R21, c[0x0][0x178], RZ ;  /* 0x00005e0015067a24 */ /* 0x000fe200078e02ff */
[----:B------:R-:W-:Y:S01]  /*1360*/  CS2R R132, SRZ ;  /* 0x0000000000847805 */ /* 0x000fe2000001ff00 */
[----:B------:R-:W-:Y:S01]  /*1370*/  IMAD R8, R2, c[0x0][0x1dc], R8 ;  /* 0x0000770002087a24 */ /* 0x000fe200078e0208 */
[----:B------:R-:W-:Y:S01]  /*1380*/  LOP3.LUT R9, R0, 0x38, R12, 0xf8, !PT ;  /* 0x0000003800097812 */ /* 0x000fe200078ef80c */
[----:B------:R-:W-:Y:S01]  /*1390*/  IMAD.WIDE.U32 R14, R2, c[0x0][0x1d8], R4 ;  /* 0x00007600020e7a25 */ /* 0x000fe200078e0004 */
[----:B------:R-:W-:Y:S01]  /*13a0*/  SHF.R.U32.HI R4, RZ, 0x3, R0 ;  /* 0x00000003ff047819 */ /* 0x000fe20000011600 */
        /* <DEDUP_REMOVED lines=9> */
[C---:B------:R-:W-:Y:S01]  /*1440*/  LEA R8, P0, R14.reuse, c[0x0][0x1c0], 0x1 ;  /* 0x000070000e087a11 */ /* 0x040fe200078008ff */
[----:B------:R-:W-:Y:S01]  /*1450*/  IMAD.IADD R11, R7, 0x1, R10 ;  /* 0x00000001070b7824 */ /* 0x000fe200078e020a */
[----:B------:R-:W-:Y:S01]  /*1460*/  LOP3.LUT R7, R9, R4, RZ, 0x3c, !PT ;  /* 0x0000000409077212 */ /* 0x000fe200078e3cff */
[----:B------:R-:W-:Y:S01]  /*1470*/  IMAD.MOV.U32 R10, RZ, RZ, R6 ;  /* 0x000000ffff0a7224 */ /* 0x000fe200078e0006 */
[----:B------:R-:W-:Y:S01]  /*1480*/  LEA.HI.X R9, R14, c[0x0][0x1c4], R0, 0x1, P0 ;  /* 0x000071000e097a11 */ /* 0x000fe200000f0c00 */
[----:B------:R-:W-:Y:S01]  /*1490*/  IMAD.IADD R0, R84, 0x1, -R237 ;  /* 0x0000000154007824 */ /* 0x000fe200078e0aed */
[----:B------:R-:W-:Y:S01]  /*14a0*/  LEA.HI R6, R31, R250, RZ, 0x6 ;  /* 0x000000fa1f067211 */ /* 0x000fe200078f30ff */
[----:B------:R-:W-:Y:S01]  /*14b0*/  IMAD.IADD R5, R17, 0x1, R18 ;  /* 0x0000000111057824 */ /* 0x000fe200078e0212 */
[----:B------:R-:W-:Y:S01]  /*14c0*/  CS2R R118, SRZ ;  /* 0x0000000000767805 */ /* 0x000fe2000001ff00 */
[----:B------:R-:W-:Y:S01]  /*14d0*/  IMAD R0, R248, -0x50, R0 ;  /* 0xffffffb0f8007824 */ /* 0x000fe200078e0200 */
[----:B------:R-:W-:Y:S01]  /*14e0*/  SHF.R.S32.HI R27, RZ, 0x6, R6 ;  /* 0x00000006ff1b7819 */ /* 0x000fe20000011406 */
[----:B------:R-:W-:Y:S01]  /*14f0*/  IMAD.MOV.U32 R17, RZ, RZ, c[0x0][0x1d8] ;  /* 0x00007600ff117624 */ /* 0x000fe200078e00ff */
[----:B------:R-:W-:Y:S01]  /*1500*/  CS2R R116, SRZ ;  /* 0x0000000000747805 */ /* 0x000fe2000001ff00 */
[----:B------:R-:W-:Y:S01]  /*1510*/  IMAD.MOV.U32 R15, RZ, RZ, c[0x0][0x1dc] ;  /* 0x00007700ff0f7624 */ /* 0x000fe200078e00ff */
[C---:B------:R-:W-:Y:S01]  /*1520*/  ISETP.LT.OR P1, PT, R0.reuse, 0x1, P3 ;  /* 0x000000010000780c */ /* 0x040fe20001f21670 */
[----:B------:R-:W-:Y:S01]  /*1530*/  IMAD R14, R27, 0x200, R7 ;  /* 0x000002001b0e7824 */ /* 0x000fe200078e0207 */
[----:B------:R-:W-:Y:S01]  /*1540*/  ISETP.LT.OR P4, PT, R0, 0x1, P5 ;  /* 0x000000010000780c */ /* 0x000fe20002f81670 */
[C---:B------:R-:W-:Y:S01]  /*1550*/  IMAD.SHL.U32 R24, R17.reuse, 0x20, RZ ;  /* 0x0000002011187824 */ /* 0x040fe200078e00ff */
[C---:B------:R-:W-:Y:S01]  /*1560*/  LEA R6, P0, R17.reuse, R8, 0x6 ;  /* 0x0000000811067211 */ /* 0x040fe200078030ff */
[----:B------:R-:W-:Y:S01]  /*1570*/  IMAD.SHL.U32 R220, R14, 0x2, RZ ;  /* 0x000000020edc7824 */ /* 0x000fe200078e00ff */
[----:B------:R-:W-:Y:S01]  /*1580*/  CS2R R114, SRZ ;  /* 0x0000000000727805 */ /* 0x000fe2000001ff00 */
[----:B------:R-:W-:Y:S01]  /*1590*/  IMAD.MOV.U32 R4, RZ, RZ, R16 ;  /* 0x000000ffff047224 */ /* 0x000fe200078e0010 */
[----:B------:R-:W-:Y:S01]  /*15a0*/  LEA.HI.X R7, R17, R9, R15, 0x6, P0 ;  /* 0x0000000911077211 */ /* 0x000fe200000f340f */
[----:B------:R-:W-:Y:S01]  /*15b0*/  IMAD R3, R3, c[0x0][0x1a8], RZ ;  /* 0x00006a0003037a24 */ /* 0x000fe200078e02ff */
[----:B------:R-:W-:Y:S01]  /*15c0*/  SHF.L.U64.HI R17, R17, R32, c[0x0][0x1dc] ;  /* 0x0000770011117619 */ /* 0x000fe20000010220 */
[----:B------:R-:W-:Y:S01]  /*15d0*/  IMAD.WIDE.U32 R14, R247, c[0x0][0x180], R10 ;  /* 0x00006000f70e7a25 */ /* 0x000fe200078e000a */
[----:B------:R-:W-:Y:S01]  /*15e0*/  CS2R R112, SRZ ;  /* 0x0000000000707805 */ /* 0x000fe2000001ff00 */
[----:B------:R-:W-:Y:S01]  /*15f0*/  @!PT LDS RZ, [RZ] ;  /* 0x00000000fffff984 */ /* 0x000fe20000000800 */
[----:B------:R-:W-:Y:S01]  /*1600*/  @!PT LDS RZ, [RZ] ;  /* 0x00000000fffff984 */ /* 0x000fe20000000800 */
[----:B------:R-:W-:Y:S01]  /*1610*/  @!PT LDS RZ, [RZ] ;  /* 0x00000000fffff984 */ /* 0x000fe20000000800 */
[----:B------:R1:W-:Y:S01]  /*1620*/  LDGSTS.E.BYPASS.LTC128B.128 [R220+0x7880], [R8.64], !P1 ;  /* 0x0788000008dc7fae */ /* 0x0003e2000c901d44 */
[----:B------:R-:W-:Y:S01]  /*1630*/  ISETP.LT.OR P1, PT, R0, 0x1, P2 ;  /* 0x000000010000780c */ /* 0x000fe20001721670 */
[----:B------:R-:W-:Y:S01]  /*1640*/  IMAD R20, R2, c[0x0][0x1ac], R3 ;  /* 0x00006b0002147a24 */ /* 0x000fe200078e0203 */
[----:B------:R-:W-:Y:S01]  /*1650*/  CS2R R82, SRZ ;  /* 0x0000000000527805 */ /* 0x000fe2000001ff00 */
[----:B------:R1:W-:Y:S01]  /*1660*/  LDGSTS.E.BYPASS.LTC128B.128 [R220+0xa080], [R8.64+0x80], !P4 ;  /* 0x0a08008008dc7fae */ /* 0x0003e2000e101d44 */
[----:B------:R-:W-:Y:S01]  /*1670*/  ISETP.GT.AND P4, PT, R250, 0x7f, PT ;  /* 0x0000007ffa00780c */ /* 0x000fe20003f84270 */
[----:B------:R-:W-:Y:S01]  /*1680*/  IMAD.WIDE.U32 R10, R2, c[0x0][0x1a8], R4 ;  /* 0x00006a00020a7a25 */ /* 0x000fe200078e0004 */
[----:B------:R-:W-:Y:S01]  /*1690*/  CS2R R80, SRZ ;  /* 0x0000000000507805 */ /* 0x000fe2000001ff00 */
[----:B------:R-:W-:Y:S01]  /*16a0*/  CS2R R78, SRZ ;  /* 0x00000000004e7805 */ /* 0x000fe2000001ff00 */
[----:B------:R-:W-:Y:S01]  /*16b0*/  CS2R R76, SRZ ;  /* 0x00000000004c7805 */ /* 0x000fe2000001ff00 */
[----:B------:R-:W-:Y:S01]  /*16c0*/  IMAD.IADD R5, R11, 0x1, R20 ;  /* 0x000000010b057824 */ /* 0x000fe200078e0214 */
[----:B------:R-:W-:Y:S01]  /*16d0*/  SHF.R.S32.HI R20, RZ, 0x1f, R217 ;  /* 0x0000001fff147819 */ /* 0x000fe200000114d9 */
[----:B------:R-:W-:Y:S01]  /*16e0*/  IMAD R18, R26, c[0x0][0x180], RZ ;  /* 0x000060001a127a24 */ /* 0x000fe200078e02ff */
[----:B------:R-:W-:Y:S01]  /*16f0*/  CS2R R74, SRZ ;  /* 0x00000000004a7805 */ /* 0x000fe2000001ff00 */
[----:B------:R1:W-:Y:S01]  /*1700*/  LDGSTS.E.BYPASS.LTC128B.128 [R220+0xc880], [R8.64+0x100], !P1 ;  /* 0x0c88010008dc7fae */ /* 0x0003e2000c901d44 */
[----:B------:R-:W-:Y:S01]  /*1710*/  ISETP.LT.OR P1, PT, R0, 0x21, P3 ;  /* 0x000000210000780c */ /* 0x000fe20001f21670 */
[----:B------:R-:W-:Y:S01]  /*1720*/  IMAD R18, R247, c[0x0][0x184], R18 ;  /* 0x00006100f7127a24 */ /* 0x000fe200078e0212 */
[----:B------:R-:W-:Y:S01]  /*1730*/  CS2R R72, SRZ ;  /* 0x0000000000487805 */ /* 0x000fe2000001ff00 */
[C---:B------:R-:W-:Y:S01]  /*1740*/  @!P4 LEA R16, P0, R24.reuse, R6, 0x1 ;  /* 0x000000061810c211 */ /* 0x040fe200078008ff */
[----:B------:R-:W-:Y:S01]  /*1750*/  IMAD R2, R21, c[0x0][0x208], RZ ;  /* 0x0000820015027a24 */ /* 0x000fe200078e02ff */
[----:B------:R-:W-:Y:S01]  /*1760*/  CS2R R70, SRZ ;  /* 0x0000000000467805 */ /* 0x000fe2000001ff00 */
[----:B------:R-:W-:Y:S01]  /*1770*/  IMAD.IADD R3, R15, 0x1, R18 ;  /* 0x000000010f037824 */ /* 0x000fe200078e0212 */
[----:B------:R-:W-:Y:S01]  /*1780*/  @!P4 LEA.HI.X R17, R24, R7, R17, 0x1, P0 ;  /* 0x000000071811c211 */ /* 0x000fe200000f0c11 */
[C---:B------:R-:W-:Y:S01]  /*1790*/  IMAD R21, R19.reuse, c[0x0][0x20c], R2 ;  /* 0x0000830013157a24 */ /* 0x040fe200078e0202 */
[----:B------:R-:W-:Y:S01]  /*17a0*/  ISETP.LT.OR P4, PT, R0, 0x21, P2 ;  /* 0x000000210000780c */ /* 0x000fe20001781670 */
[----:B------:R-:W-:Y:S01]  /*17b0*/  IMAD.WIDE.U32 R18, R19, c[0x0][0x208], R12 ;  /* 0x0000820013127a25 */ /* 0x000fe200078e000c */
[----:B------:R-:W-:Y:S01]  /*17c0*/  ISETP.GT.AND P2, PT, R250, 0x7f, PT ;  /* 0x0000007ffa00780c */ /* 0x000fe20003f44270 */
[----:B------:R-:W-:Y:S01]  /*17d0*/  CS2R R68, SRZ ;  /* 0x0000000000447805 */ /* 0x000fe2000001ff00 */
[C---:B------:R-:W-:Y:S01]  /*17e0*/  LEA R4, P0, R10.reuse, c[0x0][0x190], 0x1 ;  /* 0x000064000a047a11 */ /* 0x040fe200078008ff */
[----:B------:R2:W-:Y:S01]  /*17f0*/  LDGSTS.E.BYPASS.LTC128B.128 [R220+0x8880], [R6.64], !P1 ;  /* 0x0888000006dc7fae */ /* 0x0005e2000c901d44 */
[----:B------:R-:W-:Y:S01]  /*1800*/  SEL R24, R249, RZ, !P6 ;  /* 0x000000fff9187207 */ /* 0x000fe20007000000 */
[----:B------:R-:W-:Y:S01]  /*1810*/  IMAD.MOV.U32 R13, RZ, RZ, 0x6 ;  /* 0x00000006ff0d7424 */ /* 0x000fe200078e00ff */
[----:B------:R-:W-:Y:S01]  /*1820*/  LEA.HI.X R5, R10, c[0x0][0x194], R5, 0x1, P0 ;  /* 0x000065000a057a11 */ /* 0x000fe200000f0c05 */
[----:B------:R-:W-:Y:S01]  /*1830*/  IMAD.MOV.U32 R2, RZ, RZ, R14 ;  /* 0x000000ffff027224 */ /* 0x000fe200078e000e */
[----:B------:R-:W-:Y:S01]  /*1840*/  ISETP.LT.OR P6, PT, R0, 0x21, P5 ;  /* 0x000000210000780c */ /* 0x000fe20002fc1670 */
[C---:B------:R-:W-:Y:S01]  /*1850*/  IMAD.SHL.U32 R14, R33.reuse, 0x40, RZ ;  /* 0x00000040210e7824 */ /* 0x040fe200078e00ff */
[----:B------:R-:W-:Y:S01]  /*1860*/  CS2R R66, SRZ ;  /* 0x0000000000427805 */ /* 0x000fe2000001ff00 */
[----:B------:R-:W-:Y:S01]  /*1870*/  IMAD.WIDE.U32 R234, R24, c[0x0][0x188], R2 ;  /* 0x0000620018ea7a25 */ /* 0x000fe200078e0002 */
[----:B------:R-:W-:Y:S01]  /*1880*/  CS2R R64, SRZ ;  /* 0x0000000000407805 */ /* 0x000fe2000001ff00 */
[----:B------:R-:W-:Y:S01]  /*1890*/  @!P2 ISETP.GE.AND P0, PT, R0, 0x41, PT ;  /* 0x000000410000a80c */ /* 0x000fe20003f06270 */
[----:B------:R-:W-:Y:S01]  /*18a0*/  CS2R R62, SRZ ;  /* 0x00000000003e7805 */ /* 0x000fe2000001ff00 */
[----:B-1----:R-:W-:Y:S01]  /*18b0*/  SHF.L.U64.HI R9, R33, R13, c[0x0][0x17c] ;  /* 0x00005f0021097619 */ /* 0x002fe2000001020d */
[----:B------:R-:W-:Y:S01]  /*18c0*/  IMAD R8, R22, c[0x0][0x188], RZ ;  /* 0x0000620016087a24 */ /* 0x000fe200078e02ff */
[----:B------:R-:W-:Y:S01]  /*18d0*/  @!P2 ISETP.GE.OR P3, PT, R12, c[0x0][0x1cc], !P0 ;  /* 0x000073000c00aa0c */ /* 0x000fe20004766670 */
[----:B------:R-:W-:Y:S01]  /*18e0*/  IMAD.MOV.U32 R3, RZ, RZ, c[0x0][0x1ac] ;  /* 0x00006b00ff037624 */ /* 0x000fe200078e00ff */
[----:B------:R-:W-:Y:S01]  /*18f0*/  @!P2 ISETP.LT.OR P2, PT, R0, 0x41, P5 ;  /* 0x000000410000a80c */ /* 0x000fe20002f41670 */
[----:B------:R-:W-:Y:S01]  /*1900*/  IMAD R2, R9, R217, RZ ;  /* 0x000000d909027224 */ /* 0x000fe200078e02ff */
[----:B------:R-:W-:Y:S01]  /*1910*/  ISETP.GT.AND P5, PT, R250, 0x7f, PT ;  /* 0x0000007ffa00780c */ /* 0x000fe20003fa4270 */
[----:B------:R2:W-:Y:S01]  /*1920*/  LDGSTS.E.BYPASS.LTC128B.128 [R220+0xb080], [R6.64+0x80], !P6 ;  /* 0x0b08008006dc7fae */ /* 0x0005e2000f101d44 */
[----:B------:R-:W-:Y:S01]  /*1930*/  ISETP.GE.AND P6, PT, R12, c[0x0][0x19c], PT ;  /* 0x000067000c007a0c */ /* 0x000fe20003fc6270 */
[-C--:B------:R-:W-:Y:S01]  /*1940*/  IMAD R9, R20, R14.reuse, R2 ;  /* 0x0000000e14097224 */ /* 0x080fe200078e0202 */
[----:B------:R-:W-:Y:S01]  /*1950*/  SHF.L.U64.HI R13, R34, R13, c[0x0][0x20c] ;  /* 0x00008300220d7619 */ /* 0x000fe2000001020d */
[----:B------:R2:W-:Y:S01]  /*1960*/  LDGSTS.E.BYPASS.LTC128B.128 [R220+0xd880], [R6.64+0x100], !P4 ;  /* 0x0d88010006dc7fae */ /* 0x0005e2000e101d44 */
[----:B------:R-:W-:Y:S01]  /*1970*/  ISETP.LT.OR P4, PT, R0, 0x1, P6 ;  /* 0x000000010000780c */ /* 0x000fe20003781670 */
[----:B------:R-:W-:Y:S01]  /*1980*/  IMAD R8, R24, c[0x0][0x18c], R8 ;  /* 0x0000630018087a24 */ /* 0x000fe200078e0208 */
[----:B------:R-:W-:Y:S01]  /*1990*/  CS2R R60, SRZ ;  /* 0x00000000003c7805 */ /* 0x000fe2000001ff00 */
[----:B------:R-:W-:Y:S01]  /*19a0*/  IMAD.MOV.U32 R230, RZ, RZ, R234 ;  /* 0x000000ffffe67224 */ /* 0x000fe200078e00ea */
[----:B------:R-:W-:Y:S01]  /*19b0*/  CS2R R58, SRZ ;  /* 0x00000000003a7805 */ /* 0x000fe2000001ff00 */
[----:B------:R-:W-:Y:S01]  /*19c0*/  IMAD.IADD R231, R235, 0x1, R8 ;  /* 0x00000001ebe77824 */ /* 0x000fe200078e0208 */
[----:B------:R-:W-:Y:S01]  /*19d0*/  CS2R R56, SRZ ;  /* 0x0000000000387805 */ /* 0x000fe2000001ff00 */
[----:B------:R1:W-:Y:S01]  /*19e0*/  @!P5 LDGSTS.E.BYPASS.LTC128B.128 [R220+0x9880], [R16.64], !P3 ;  /* 0x0988000010dcdfae */ /* 0x0003e2000d901d44 */
[----:B------:R-:W-:Y:S01]  /*19f0*/  ISETP.GT.AND P3, PT, R250, 0x7f, PT ;  /* 0x0000007ffa00780c */ /* 0x000fe20003f64270 */
[----:B------:R-:W-:Y:S01]  /*1a00*/  IMAD.WIDE.U32 R14, R217, R14, R230 ;  /* 0x0000000ed90e7225 */ /* 0x000fe200078e00e6 */
[----:B------:R-:W-:Y:S01]  /*1a10*/  @!P5 ISETP.GE.OR P1, PT, R29, c[0x0][0x1cc], !P0 ;  /* 0x000073001d00da0c */ /* 0x000fe20004726670 */
[----:B------:R-:W-:Y:S01]  /*1a20*/  CS2R R54, SRZ ;  /* 0x0000000000367805 */ /* 0x000fe2000001ff00 */
[----:B------:R-:W-:Y:S01]  /*1a30*/  ISETP.GE.AND P5, PT, R28, c[0x0][0x19c], PT ;  /* 0x000067001c007a0c */ /* 0x000fe20003fa6270 */
[----:B------:R-:W-:Y:S01]  /*1a40*/  IMAD.IADD R9, R15, 0x1, R9 ;  /* 0x000000010f097824 */ /* 0x000fe200078e0209 */
[----:B------:R-:W-:Y:S01]  /*1a50*/  CS2R R52, SRZ ;  /* 0x0000000000347805 */ /* 0x000fe2000001ff00 */
[----:B------:R-:W-:Y:S01]  /*1a60*/  IMAD R13, R13, R217, RZ ;  /* 0x000000d90d0d7224 */ /* 0x000fe200078e02ff */
[----:B------:R-:W-:Y:S01]  /*1a70*/  CS2R R50, SRZ ;  /* 0x0000000000327805 */ /* 0x000fe2000001ff00 */
[----:B------:R-:W-:Y:S01]  /*1a80*/  IMAD.MOV.U32 R221, RZ, RZ, 0x1 ;  /* 0x00000001ffdd7424 */ /* 0x000fe200078e00ff */
[----:B------:R-:W-:Y:S01]  /*1a90*/  CS2R R48, SRZ ;  /* 0x0000000000307805 */ /* 0x000fe2000001ff00 */
[----:B------:R-:W-:Y:S01]  /*1aa0*/  IMAD R13, R20, R35, R13 ;  /* 0x00000023140d7224 */ /* 0x000fe200078e020d */
[----:B------:R-:W-:Y:S01]  /*1ab0*/  LEA.HI R20, R31, R250, RZ, 0x4 ;  /* 0x000000fa1f147211 */ /* 0x000fe200078f20ff */
[----:B------:R1:W-:Y:S01]  /*1ac0*/  @!P3 LDGSTS.E.BYPASS.LTC128B.128 [R220+0xc080], [R16.64+0x80], !P2 ;  /* 0x0c08008010dcbfae */ /* 0x0003e2000d101d44 */
[----:B------:R-:W-:Y:S01]  /*1ad0*/  CS2R R46, SRZ ;  /* 0x00000000002e7805 */ /* 0x000fe2000001ff00 */
[----:B------:R-:W-:Y:S01]  /*1ae0*/  CS2R R44, SRZ ;  /* 0x00000000002c7805 */ /* 0x000fe2000001ff00 */
[----:B------:R-:W-:Y:S01]  /*1af0*/  CS2R R42, SRZ ;  /* 0x00000000002a7805 */ /* 0x000fe2000001ff00 */
[----:B------:R1:W-:Y:S01]  /*1b00*/  @!P3 LDGSTS.E.BYPASS.LTC128B.128 [R220+0xe880], [R16.64+0x100], !P1 ;  /* 0x0e88010010dcbfae */ /* 0x0003e2000c901d44 */
[----:B------:R-:W-:Y:S01]  /*1b10*/  ISETP.LT.OR P1, PT, R0, 0x1, P5 ;  /* 0x000000010000780c */ /* 0x000fe20002f21670 */
[----:B--2---:R-:W-:Y:S01]  /*1b20*/  IMAD.MOV.U32 R7, RZ, RZ, c[0x0][0x1a8] ;  /* 0x00006a00ff077624 */ /* 0x004fe200078e00ff */
[----:B------:R-:W-:Y:S01]  /*1b30*/  ISETP.GE.AND P3, PT, R29, c[0x0][0x19c], PT ;  /* 0x000067001d007a0c */ /* 0x000fe20003f66270 */
[----:B------:R2:W-:Y:S01]  /*1b40*/  LDGSTS.E.BYPASS.LTC128B.128 [R220+0x80], [R4.64], !P4 ;  /* 0x0008000004dc7fae */ /* 0x0005e2000e101d44 */
[----:B------:R-:W-:Y:S01]  /*1b50*/  ISETP.GT.AND P4, PT, R250, 0x7f, PT ;  /* 0x0000007ffa00780c */ /* 0x000fe20003f84270 */
[----:B------:R-:W-:Y:S01]  /*1b60*/  CS2R R40, SRZ ;  /* 0x0000000000287805 */ /* 0x000fe2000001ff00 */
[C---:B------:R-:W-:Y:S01]  /*1b70*/  LEA R2, P0, R7.reuse, R4, 0x6 ;  /* 0x0000000407027211 */ /* 0x040fe200078030ff */
[----:B------:R-:W-:Y:S01]  /*1b80*/  CS2R R38, SRZ ;  /* 0x0000000000267805 */ /* 0x000fe2000001ff00 */
[----:B------:R-:W-:-:S02]  /*1b90*/  SHF.L.U64.HI R6, R7, R32, c[0x0][0x1ac] ;  /* 0x00006b0007067619 */ /* 0x000fc40000010220 */
[C---:B------:R-:W-:Y:S01]  /*1ba0*/  LEA.HI.X R3, R7.reuse, R5, R3, 0x6, P0 ;  /* 0x0000000507037211 */ /* 0x040fe200000f3403 */
[----:B------:R-:W-:Y:S01]  /*1bb0*/  IMAD.SHL.U32 R7, R7, 0x20, RZ ;  /* 0x0000002007077824 */ /* 0x000fe200078e00ff */
[C---:B------:R-:W-:Y:S01]  /*1bc0*/  ISETP.LT.OR P2, PT, R0.reuse, 0x1, P3 ;  /* 0x000000010000780c */ /* 0x040fe20001f41670 */
[----:B------:R2:W-:Y:S01]  /*1bd0*/  LDGSTS.E.BYPASS.LTC128B.128 [R220+0x2880], [R4.64+0x80], !P1 ;  /* 0x0288008004dc7fae */ /* 0x0005e2000c901d44 */
[----:B------:R-:W-:Y:S01]  /*1be0*/  ISETP.LT.OR P1, PT, R0, 0x21, P6 ;  /* 0x000000210000780c */ /* 0x000fe20003721670 */
[----:B------:R-:W-:Y:S02]  /*1bf0*/  CS2R R32, SRZ ;  /* 0x0000000000207805 */ /* 0x000fe4000001ff00 */
[----:B------:R-:W-:-:S04]  /*1c00*/  @!P4 LEA R10, P0, R7, R2, 0x1 ;  /* 0x00000002070ac211 */ /* 0x000fc800078008ff */
[----:B------:R-:W-:Y:S01]  /*1c10*/  @!P4 LEA.HI.X R11, R7, R3, R6, 0x1, P0 ;  /* 0x00000003070bc211 */ /* 0x000fe200000f0c06 */
[----:B------:R-:W-:Y:S01]  /*1c20*/  IMAD.IADD R7, R19, 0x1, R21 ;  /* 0x0000000113077824 */ /* 0x000fe200078e0215 */
[----:B------:R-:W-:Y:S01]  /*1c30*/  LEA R8, P0, R14, c[0x0][0x160], 0x1 ;  /* 0x000058000e087a11 */ /* 0x000fe200078008ff */
[----:B------:R-:W-:Y:S01]  /*1c40*/  IMAD.SHL.U32 R19, R250, 0x4, RZ ;  /* 0x00000004fa137824 */ /* 0x000fe200078e00ff */
[----:B------:R2:W-:Y:S01]  /*1c50*/  LDGSTS.E.BYPASS.LTC128B.128 [R220+0x5080], [R4.64+0x100], !P2 ;  /* 0x0508010004dc7fae */ /* 0x0005e2000d101d44 */
[----:B------:R-:W-:Y:S01]  /*1c60*/  IMAD.MOV.U32 R6, RZ, RZ, R18 ;  /* 0x000000ffff067224 */ /* 0x000fe200078e0012 */
[----:B------:R-:W-:Y:S01]  /*1c70*/  LEA.HI.X R9, R14, c[0x0][0x164], R9, 0x1, P0 ;  /* 0x000059000e097a11 */ /* 0x000fe200000f0c09 */
[----:B-1----:R-:W-:Y:S01]  /*1c80*/  IMAD R16, R26, c[0x0][0x210], RZ ;  /* 0x000084001a107a24 */ /* 0x002fe200078e02ff */
[----:B------:R-:W-:Y:S01]  /*1c90*/  ISETP.GE.AND P0, PT, R12, c[0x0][0x16c], PT ;  /* 0x00005b000c007a0c */ /* 0x000fe20003f06270 */
[----:B------:R1:W-:Y:S01]  /*1ca0*/  LDGSTS.E.BYPASS.LTC128B.128 [R220+0x1080], [R2.64], !P1 ;  /* 0x0108000002dc7fae */ /* 0x0003e2000c901d44 */
[----:B------:R-:W-:Y:S01]  /*1cb0*/  ISETP.GE.AND P1, PT, R28, c[0x0][0x16c], PT ;  /* 0x00005b001c007a0c */ /* 0x000fe20003f26270 */
[----:B------:R-:W-:Y:S01]  /*1cc0*/  IMAD R16, R247, c[0x0][0x214], R16 ;  /* 0x00008500f7107a24 */ /* 0x000fe200078e0210 */
[----:B------:R-:W-:-:S02]  /*1cd0*/  SEL R15, RZ, 0x1, P0 ;  /* 0x00000001ff0f7807 */ /* 0x000fc40000000000 */
[----:B------:R-:W-:Y:S02]  /*1ce0*/  ISETP.GE.AND P0, PT, R29, c[0x0][0x16c], PT ;  /* 0x00005b001d007a0c */ /* 0x000fe40003f06270 */
[----:B------:R-:W-:Y:S02]  /*1cf0*/  SHF.R.S32.HI R14, RZ, 0x1f, R23 ;  /* 0x0000001fff0e7819 */ /* 0x000fe40000011417 */
[----:B------:R-:W-:Y:S02]  /*1d00*/  SEL R21, RZ, 0x4, P0 ;  /* 0x00000004ff157807 */ /* 0x000fe40000000000 */
[C---:B------:R-:W-:Y:S02]  /*1d10*/  ISETP.LT.OR P0, PT, R0.reuse, 0x21, P3 ;  /* 0x000000210000780c */ /* 0x040fe40001f01670 */
[----:B------:R-:W-:Y:S02]  /*1d20*/  IADD3 R18, P2, R19, R23, RZ ;  /* 0x0000001713127210 */ /* 0x000fe40007f5e0ff */
[----:B------:R-:W-:-:S02]  /*1d30*/  @!P4 ISETP.LT.OR P3, PT, R0, 0x41, P3 ;  /* 0x000000410000c80c */ /* 0x000fc40001f61670 */
[----:B------:R-:W-:Y:S01]  /*1d40*/  LEA.HI.X.SX32 R19, R19, R14, 0x1, P2 ;  /* 0x0000000e13137211 */ /* 0x000fe200010f0eff */
[----:B------:R-:W-:Y:S01]  /*1d50*/  IMAD.SHL.U32 R14, R34, 0x20, RZ ;  /* 0x00000020220e7824 */ /* 0x000fe200078e00ff */
[C---:B------:R-:W-:Y:S02]  /*1d60*/  @!P4 ISETP.LT.OR P2, PT, R0.reuse, 0x41, P6 ;  /* 0x000000410000c80c */ /* 0x040fe40003741670 */
[----:B--2---:R-:W-:Y:S02]  /*1d70*/  SEL R4, RZ, 0xffffffff, P1 ;  /* 0xffffffffff047807 */ /* 0x004fe40000800000 */
[C---:B------:R-:W-:Y:S02]  /*1d80*/  ISETP.LT.OR P1, PT, R0.reuse, 0x21, P5 ;  /* 0x000000210000780c */ /* 0x040fe40002f21670 */
[----:B------:R-:W-:Y:S01]  /*1d90*/  @!P4 ISETP.LT.OR P5, PT, R0, 0x41, P5 ;  /* 0x000000410000c80c */ /* 0x000fe20002fa1670 */
[----:B------:R-:W-:Y:S02]  /*1da0*/  IMAD.SHL.U32 R17, R4, 0x2, RZ ;  /* 0x0000000204117824 */ /* 0x000fe400078e00ff */
[----:B------:R-:W-:-:S03]  /*1db0*/  IMAD.WIDE.U32 R4, R247, c[0x0][0x210], R6 ;  /* 0x00008400f7047a25 */ /* 0x000fc600078e0006 */
[----:B------:R-:W-:Y:S01]  /*1dc0*/  LOP3.LUT R6, R17, 0x2, R15, 0xe2, !PT ;  /* 0x0000000211067812 */ /* 0x000fe200078ee20f */
[----:B------:R-:W-:Y:S01]  /*1dd0*/  IMAD.IADD R5, R5, 0x1, R16 ;  /* 0x0000000105057824 */ /* 0x000fe200078e0210 */
[----:B------:R-:W-:Y:S02]  /*1de0*/  SHF.R.S32.HI R15, RZ, 0x4, R20 ;  /* 0x00000004ff0f7819 */ /* 0x000fe40000011414 */
[----:B------:R-:W-:Y:S01]  /*1df0*/  LOP3.LUT R0, R6, R21, RZ, 0xfc, !PT ;  /* 0x0000001506007212 */ /* 0x000fe200078efcff */
[----:B------:R1:W-:Y:S01]  /*1e00*/  LDGSTS.E.BYPASS.LTC128B.128 [R220+0x3880], [R2.64+0x80], !P1 ;  /* 0x0388008002dc7fae */ /* 0x0003e2000c901d44 */
[----:B------:R-:W-:Y:S01]  /*1e10*/  ISETP.GT.AND P1, PT, R250, 0x7f, PT ;  /* 0x0000007ffa00780c */ /* 0x000fe20003f24270 */
[----:B------:R-:W-:Y:S01]  /*1e20*/  IMAD.SHL.U32 R21, R217, 0x40, RZ ;  /* 0x00000040d9157824 */ /* 0x000fe200078e00ff */
[----:B------:R-:W-:Y:S01]  /*1e30*/  P2R R7, PR, RZ, 0x20 ;  /* 0x00000020ff077803 */ /* 0x000fe20000000000 */
[----:B------:R1:W-:Y:S01]  /*1e40*/  LDGSTS.E.BYPASS.LTC128B.128 [R220+0x6080], [R2.64+0x100], !P0 ;  /* 0x0608010002dc7fae */ /* 0x0003e2000c101d44 */
[----:B------:R-:W-:Y:S01]  /*1e50*/  LOP3.LUT P4, RZ, R0, 0x1, RZ, 0xc0, !PT ;  /* 0x0000000100ff7812 */ /* 0x000fe2000788c0ff */
[----:B------:R-:W-:Y:S01]  /*1e60*/  IMAD R6, R22, c[0x0][0x218], RZ ;  /* 0x0000860016067a24 */ /* 0x000fe200078e02ff */
[----:B------:R-:W-:Y:S01]  /*1e70*/  ISETP.NE.AND P0, PT, R7, RZ, PT ;  /* 0x000000ff0700720c */ /* 0x000fe20003f05270 */
[----:B------:R-:W-:Y:S01]  /*1e80*/  IMAD.WIDE.U32 R232, R24, c[0x0][0x218], R4 ;  /* 0x0000860018e87a25 */ /* 0x000fe200078e0004 */
[----:B------:R-:W-:-:S02]  /*1e90*/  LOP3.LUT P6, RZ, R0, 0x2, RZ, 0xc0, !PT ;  /* 0x0000000200ff7812 */ /* 0x000fc400078cc0ff */
[----:B------:R-:W-:Y:S01]  /*1ea0*/  LOP3.LUT P5, RZ, R0, 0x4, RZ, 0xc0, !PT ;  /* 0x0000000400ff7812 */ /* 0x000fe200078ac0ff */
[----:B------:R-:W-:Y:S01]  /*1eb0*/  IMAD.MOV.U32 R228, RZ, RZ, R232 ;  /* 0x000000ffffe47224 */ /* 0x000fe200078e00e8 */
[----:B------:R-:W-:Y:S01]  /*1ec0*/  IADD3 R0, -R237, R225, -R21 ;  /* 0x000000e1ed007210 */ /* 0x000fe20007ffe915 */
[----:B------:R2:W-:Y:S01]  /*1ed0*/  @!P1 LDGSTS.E.BYPASS.LTC128B.128 [R220+0x2080], [R10.64], !P2 ;  /* 0x020800000adc9fae */ /* 0x0005e2000d101d44 */
[----:B------:R-:W-:Y:S01]  /*1ee0*/  IMAD.WIDE.U32 R4, R247, c[0x0][0x270], R18 ;  /* 0x00009c00f7047a25 */ /* 0x000fe200078e0012 */
[----:B------:R-:W-:Y:S02]  /*1ef0*/  LEA.HI R16, R31, R250, RZ, 0x2 ;  /* 0x000000fa1f107211 */ /* 0x000fe400078f10ff */
[C---:B------:R-:W-:Y:S02]  /*1f00*/  ISETP.LT.OR P2, PT, R0.reuse, 0x1, !P6 ;  /* 0x000000010000780c */ /* 0x040fe40007741670 */
[----:B------:R2:W-:Y:S01]  /*1f10*/  @!P1 LDGSTS.E.BYPASS.LTC128B.128 [R220+0x4880], [R10.64+0x80], !P0 ;  /* 0x048800800adc9fae */ /* 0x0005e2000c101d44 */
[----:B------:R-:W-:-:S03]  /*1f20*/  ISETP.LT.OR P0, PT, R0, 0x1, !P4 ;  /* 0x000000010000780c */ /* 0x000fc60006701670 */
[----:B------:R2:W-:Y:S01]  /*1f30*/  @!P1 LDGSTS.E.BYPASS.LTC128B.128 [R220+0x7080], [R10.64+0x100], !P3 ;  /* 0x070801000adc9fae */ /* 0x0005e2000d901d44 */
[C---:B------:R-:W-:Y:S02]  /*1f40*/  ISETP.LT.OR P1, PT, R0.reuse, 0x1, !P5 ;  /* 0x000000010000780c */ /* 0x040fe40006f21670 */
[----:B------:R-:W-:Y:S01]  /*1f50*/  ISETP.LT.OR P3, PT, R0, 0x21, !P4 ;  /* 0x000000210000780c */ /* 0x000fe20006761670 */
[----:B------:R-:W0:Y:S01]  /*1f60*/  LDGDEPBAR ;  /* 0x00000000000079af */ /* 0x000e220000000000 */
[----:B-1----:R-:W-:-:S05]  /*1f70*/  IMAD R2, R24, c[0x0][0x21c], R6 ;  /* 0x0000870018027a24 */ /* 0x002fca00078e0206 */
[----:B------:R1:W-:Y:S01]  /*1f80*/  LDGSTS.E.BYPASS.LTC128B.128 [R220+0xf080], [R8.64], !P0 ;  /* 0x0f08000008dc7fae */ /* 0x0003e2000c101d44 */
[----:B------:R-:W-:Y:S01]  /*1f90*/  LEA R6, P0, R36, R8, 0x1 ;  /* 0x0000000824067211 */ /* 0x000fe200078008ff */
[----:B------:R-:W-:Y:S02]  /*1fa0*/  IMAD.IADD R229, R233, 0x1, R2 ;  /* 0x00000001e9e57824 */ /* 0x000fe400078e0202 */
[----:B------:R1:W-:Y:S01]  /*1fb0*/  LDGSTS.E.BYPASS.LTC128B.128 [R220+0x11080], [R8.64+0x80], !P2 ;  /* 0x1108008008dc7fae */ /* 0x0003e2000d101d44 */
[----:B------:R-:W-:Y:S01]  /*1fc0*/  ISETP.LT.OR P2, PT, R0, 0x21, !P6 ;  /* 0x000000210000780c */ /* 0x000fe20007741670 */
[----:B------:R-:W-:Y:S01]  /*1fd0*/  IMAD R2, R26, c[0x0][0x270], RZ ;  /* 0x00009c001a027a24 */ /* 0x000fe200078e02ff */
[----:B------:R-:W-:Y:S01]  /*1fe0*/  LEA.HI.X R7, R36, R9, R252, 0x1, P0 ;  /* 0x0000000924077211 */ /* 0x000fe200000f0cfc */
[----:B------:R1:W-:Y:S01]  /*1ff0*/  LDGSTS.E.BYPASS.LTC128B.128 [R220+0x13080], [R8.64+0x100], !P1 ;  /* 0x1308010008dc7fae */ /* 0x0003e2000c901d44 */
[----:B------:R-:W-:Y:S01]  /*2000*/  ISETP.LT.OR P1, PT, R0, 0x21, !P5 ;  /* 0x000000210000780c */ /* 0x000fe20006f21670 */
[----:B------:R-:W-:Y:S01]  /*2010*/  IMAD R2, R247, c[0x0][0x274], R2 ;  /* 0x00009d00f7027a24 */ /* 0x000fe200078e0202 */
[----:B------:R-:W-:Y:S01]  /*2020*/  CS2R R36, SRZ ;  /* 0x0000000000247805 */ /* 0x000fe2000001ff00 */
[----:B------:R3:W-:Y:S01]  /*2030*/  LDGSTS.E.BYPASS.LTC128B.128 [R220+0x10080], [R6.64], !P3 ;  /* 0x1008000006dc7fae */ /* 0x0007e2000d901d44 */
[----:B------:R-:W-:Y:S01]  /*2040*/  ISETP.GT.AND P3, PT, R250, 0xf, PT ;  /* 0x0000000ffa00780c */ /* 0x000fe20003f64270 */
[----:B------:R-:W-:Y:S01]  /*2050*/  IMAD.IADD R5, R5, 0x1, R2 ;  /* 0x0000000105057824 */ /* 0x000fe200078e0202 */
[----:B------:R-:W-:Y:S01]  /*2060*/  ISETP.GE.AND P3, PT, R12, c[0x0][0x1fc], PT ;  /* 0x00007f000c007a0c */ /* 0x000fe20003f66270 */
[----:B--2---:R-:W-:-:S02]  /*2070*/  IMAD.WIDE.U32 R10, R35, R217, R228 ;  /* 0x000000d9230a7225 */ /* 0x004fc400078e00e4 */
[----:B------:R3:W-:Y:S01]  /*2080*/  LDGSTS.E.BYPASS.LTC128B.128 [R220+0x12080], [R6.64+0x80], !P2 ;  /* 0x1208008006dc7fae */ /* 0x0007e2000d101d44 */
[----:B------:R-:W-:Y:S01]  /*2090*/  ISETP.GT.AND P2, PT, R250, 0xf, PT ;  /* 0x0000000ffa00780c */ /* 0x000fe20003f44270 */
[----:B------:R-:W-:Y:S01]  /*20a0*/  CS2R R34, SRZ ;  /* 0x0000000000227805 */ /* 0x000fe2000001ff00 */
[----:B------:R-:W-:Y:S01]  /*20b0*/  IMAD.IADD R0, R11, 0x1, R13 ;  /* 0x000000010b007824 */ /* 0x000fe200078e020d */
[----:B------:R-:W-:Y:S01]  /*20c0*/  LEA R2, P0, R10, c[0x0][0x1f0], 0x1 ;  /* 0x00007c000a027a11 */ /* 0x000fe200078008ff */
[----:B------:R-:W-:Y:S01]  /*20d0*/  IMAD.WIDE.U32 R240, R24, c[0x0][0x278], R4 ;  /* 0x00009e0018f07a25 */ /* 0x000fe200078e0004 */
[----:B------:R3:W-:Y:S01]  /*20e0*/  LDGSTS.E.BYPASS.LTC128B.128 [R220+0x14080], [R6.64+0x100], !P1 ;  /* 0x1408010006dc7fae */ /* 0x0007e2000c901d44 */
[----:B------:R-:W-:Y:S02]  /*20f0*/  SHF.R.S32.HI R4, RZ, 0x1f, R250 ;  /* 0x0000001fff047819 */ /* 0x000fe400000114fa */
[----:B------:R-:W-:Y:S02]  /*2100*/  LEA.HI.X R3, R10, c[0x0][0x1f4], R0, 0x1, P0 ;  /* 0x00007d000a037a11 */ /* 0x000fe400000f0c00 */
[----:B------:R-:W-:-:S02]  /*2110*/  LEA.HI R13, R20, R15, RZ, 0x1 ;  /* 0x0000000f140d7211 */ /* 0x000fc400078f08ff */
[----:B------:R-:W-:Y:S02]  /*2120*/  SHF.R.S32.HI R10, RZ, 0x1f, R16 ;  /* 0x0000001fff0a7819 */ /* 0x000fe40000011410 */
[----:B------:R-:W-:Y:S01]  /*2130*/  @!P2 IADD3 R5, P0, R21, R240, RZ ;  /* 0x000000f01505a210 */ /* 0x000fe20007f1e0ff */
[----:B-1----:R-:W-:Y:S02]  /*2140*/  IMAD R9, R22, c[0x0][0x278], RZ ;  /* 0x00009e0016097a24 */ /* 0x002fe400078e02ff */
[----:B------:R-:W-:Y:S01]  /*2150*/  IMAD R8, R23, 0xc0, RZ ;  /* 0x000000c017087824 */ /* 0x000fe200078e02ff */
[----:B------:R-:W-:Y:S01]  /*2160*/  SHF.R.S32.HI R23, RZ, 0x1f, R21 ;  /* 0x0000001fff177819 */ /* 0x000fe20000011415 */
[----:B------:R-:W-:-:S04]  /*2170*/  IMAD R0, R24, c[0x0][0x27c], R9 ;  /* 0x00009f0018007a24 */ /* 0x000fc800078e0209 */
[----:B------:R-:W-:Y:S01]  /*2180*/  IMAD.IADD R246, R241, 0x1, R0 ;  /* 0x00000001f1f67824 */ /* 0x000fe200078e0200 */
[----:B------:R-:W-:Y:S02]  /*2190*/  IADD3 R0, -R21, R225, -R237 ;  /* 0x000000e115007210 */ /* 0x000fe40007ffe9ed */
[----:B---3--:R-:W-:-:S04]  /*21a0*/  IADD3 R6, P1, R8, R250, RZ ;  /* 0x000000fa08067210 */ /* 0x008fc80007f3e0ff */
[----:B------:R-:W-:Y:S01]  /*21b0*/  LEA.HI.X.SX32 R7, R8, R4, 0x1, P1 ;  /* 0x0000000408077211 */ /* 0x000fe200008f0eff */
[----:B------:R-:W-:Y:S01]  /*21c0*/  @!P2 IMAD.X R8, R23, 0x1, R246, P0 ;  /* 0x000000011708a824 */ /* 0x000fe200000e06f6 */
[C---:B------:R-:W-:Y:S02]  /*21d0*/  @!P2 LEA R4, P0, R5.reuse, c[0x0][0x258], 0x2 ;  /* 0x000096000504aa11 */ /* 0x040fe400078010ff */
[----:B------:R-:W-:Y:S02]  /*21e0*/  ISETP.LT.OR P1, PT, R0, 0x1, P3 ;  /* 0x000000010000780c */ /* 0x000fe40001f21670 */
[----:B------:R-:W-:Y:S01]  /*21f0*/  @!P2 LEA.HI.X R5, R5, c[0x0][0x25c], R8, 0x2, P0 ;  /* 0x000097000505aa11 */ /* 0x000fe200000f1408 */
[----:B------:R-:W-:-:S05]  /*2200*/  @!P2 IMAD.SHL.U32 R8, R250, 0x10, RZ ;  /* 0x00000010fa08a824 */ /* 0x000fca00078e00ff */
[----:B------:R1:W-:Y:S01]  /*2210*/  @!P2 LDGSTS.E.BYPASS.LTC128B.128 [R8+0x21080], [R4.64] ;  /* 0x210800000408afae */ /* 0x0003e2000b901d44 */
[----:B------:R-:W-:-:S03]  /*2220*/  ISETP.GE.AND P2, PT, R28, c[0x0][0x1fc], PT ;  /* 0x00007f001c007a0c */ /* 0x000fc60003f46270 */
[----:B------:R-:W0:Y:S01]  /*2230*/  LDGDEPBAR ;  /* 0x00000000000079af */ /* 0x000e220000000000 */
[----:B------:R-:W-:-:S03]  /*2240*/  ISETP.LT.OR P0, PT, R0, 0x1, P2 ;  /* 0x000000010000780c */ /* 0x000fc60001701670 */
[----:B------:R2:W-:Y:S10]  /*2250*/  LDGSTS.E.BYPASS.LTC128B.128 [R220+0x1b080], [R2.64], !P1 ;  /* 0x1b08000002dc7fae */ /* 0x0005f4000c901d44 */
[----:B------:R2:W-:Y:S01]  /*2260*/  LDGSTS.E.BYPASS.LTC128B.128 [R220+0x1d080], [R2.64+0x80], !P0 ;  /* 0x1d08008002dc7fae */ /* 0x0005e2000c101d44 */
[----:B-1----:R-:W-:Y:S01]  /*2270*/  LEA R8, P0, R14, R2, 0x1 ;  /* 0x000000020e087211 */ /* 0x002fe200078008ff */
[----:B------:R-:W-:Y:S01]  /*2280*/  IMAD.WIDE.U32 R4, R247, c[0x0][0x288], R18 ;  /* 0x0000a200f7047a25 */ /* 0x000fe200078e0012 */
[----:B------:R-:W-:-:S02]  /*2290*/  LEA.HI R18, R31, R250, RZ, 0x5 ;  /* 0x000000fa1f127211 */ /* 0x000fc400078f28ff */
[----:B------:R-:W-:Y:S02]  /*22a0*/  LEA.HI.X R9, R14, R3, R251, 0x1, P0 ;  /* 0x000000030e097211 */ /* 0x000fe400000f0cfb */
[----:B------:R-:W-:Y:S02]  /*22b0*/  ISETP.GE.AND P0, PT, R29, c[0x0][0x1fc], PT ;  /* 0x00007f001d007a0c */ /* 0x000fe40003f06270 */
[----:B------:R-:W-:Y:S02]  /*22c0*/  SHF.R.S32.HI R14, RZ, 0x2, R16 ;  /* 0x00000002ff0e7819 */ /* 0x000fe40000011410 */
[----:B------:R-:W-:Y:S02]  /*22d0*/  ISETP.LT.OR P1, PT, R0, 0x1, P0 ;  /* 0x000000010000780c */ /* 0x000fe40000721670 */
[----:B------:R-:W-:Y:S02]  /*22e0*/  SHF.R.S32.HI R17, RZ, 0x5, R18 ;  /* 0x00000005ff117819 */ /* 0x000fe40000011412 */
[----:B------:R-:W-:-:S02]  /*22f0*/  LEA.HI R10, R10, R14, RZ, 0x3 ;  /* 0x0000000e0a0a7211 */ /* 0x000fc400078f18ff */
[----:B------:R-:W-:-:S07]  /*2300*/  ISETP.LT.OR P0, PT, R0, 0x21, P0 ;  /* 0x000000210000780c */ /* 0x000fce0000701670 */
[----:B------:R2:W-:Y:S01]  /*2310*/  LDGSTS.E.BYPASS.LTC128B.128 [R220+0x1f080], [R2.64+0x100], !P1 ;  /* 0x1f08010002dc7fae */ /* 0x0005e2000c901d44 */
[----:B------:R-:W-:Y:S02]  /*2320*/  ISETP.LT.OR P1, PT, R0, 0x21, P3 ;  /* 0x000000210000780c */ /* 0x000fe40001f21670 */
[----:B------:R-:W-:-:S04]  /*2330*/  ISETP.GE.AND P3, PT, R12, c[0x0][0x1fc], PT ;  /* 0x00007f000c007a0c */ /* 0x000fc80003f66270 */
[----:B------:R-:W-:Y:S02]  /*2340*/  SEL R19, RZ, 0x1, P3 ;  /* 0x00000001ff137807 */ /* 0x000fe40001800000 */
[----:B------:R-:W-:-:S05]  /*2350*/  ISETP.GE.AND P3, PT, R250, 0x10, PT ;  /* 0x00000010fa00780c */ /* 0x000fca0003f66270 */
[----:B------:R1:W-:Y:S01]  /*2360*/  LDGSTS.E.BYPASS.LTC128B.128 [R220+0x1c080], [R8.64], !P1 ;  /* 0x1c08000008dc7fae */ /* 0x0003e2000c901d44 */
[----:B------:R-:W-:Y:S02]  /*2370*/  ISETP.LT.OR P1, PT, R0, 0x21, P2 ;  /* 0x000000210000780c */ /* 0x000fe40001721670 */
[----:B------:R-:W-:Y:S02]  /*2380*/  LOP3.LUT R0, R10, 0xfffffff8, RZ, 0xc0, !PT ;  /* 0xfffffff80a007812 */ /* 0x000fe400078ec0ff */
[----:B------:R-:W-:-:S03]  /*2390*/  ISETP.GE.AND P2, PT, R29, c[0x0][0x1fc], PT ;  /* 0x00007f001d007a0c */ /* 0x000fc60003f46270 */
[----:B------:R-:W-:Y:S02]  /*23a0*/  IMAD.IADD R14, R14, 0x1, -R0 ;  /* 0x000000010e0e7824 */ /* 0x000fe400078e0a00 */
[----:B--2---:R-:W-:-:S04]  /*23b0*/  IMAD R3, R26, c[0x0][0x288], RZ ;  /* 0x0000a2001a037a24 */ /* 0x004fc800078e02ff */
[----:B------:R1:W-:Y:S01]  /*23c0*/  LDGSTS.E.BYPASS.LTC128B.128 [R220+0x1e080], [R8.64+0x80], !P1 ;  /* 0x1e08008008dc7fae */ /* 0x0003e2000c901d44 */
[----:B------:R-:W-:Y:S01]  /*23d0*/  IMAD R2, R26, c[0x0][0x238], RZ ;  /* 0x00008e001a027a24 */ /* 0x000fe200078e02ff */
[----:B------:R-:W-:Y:S01]  /*23e0*/  ISETP.GE.AND P1, PT, R28, c[0x0][0x1fc], PT ;  /* 0x00007f001c007a0c */ /* 0x000fe20003f26270 */
[C---:B------:R-:W-:Y:S01]  /*23f0*/  IMAD R12, R247.reuse, c[0x0][0x28c], R3 ;  /* 0x0000a300f70c7a24 */ /* 0x040fe200078e0203 */
[----:B------:R1:W-:Y:S01]  /*2400*/  LDGSTS.E.BYPASS.LTC128B.128 [R220+0x20080], [R8.64+0x100], !P0 ;  /* 0x2008010008dc7fae */ /* 0x0003e2000c101d44 */
[C---:B------:R-:W-:Y:S01]  /*2410*/  IMAD R11, R247.reuse, c[0x0][0x23c], R2 ;  /* 0x00008f00f70b7a24 */ /* 0x040fe200078e0202 */
[----:B------:R-:W-:Y:S01]  /*2420*/  CS2R R28, SRZ ;  /* 0x00000000001c7805 */ /* 0x000fe2000001ff00 */
[----:B------:R-:W-:Y:S01]  /*2430*/  IMAD.WIDE.U32 R2, R247, c[0x0][0x238], R6 ;  /* 0x00008e00f7027a25 */ /* 0x000fe200078e0006 */
[----:B------:R-:W-:-:S03]  /*2440*/  LOP3.LUT R6, R13, 0xfffffffe, RZ, 0xc0, !PT ;  /* 0xfffffffe0d067812 */ /* 0x000fc600078ec0ff */
[----:B------:R-:W-:Y:S02]  /*2450*/  IMAD.IADD R13, R3, 0x1, R11 ;  /* 0x00000001030d7824 */ /* 0x000fe400078e020b */
[----:B------:R-:W-:Y:S01]  /*2460*/  IMAD.IADD R3, R5, 0x1, R12 ;  /* 0x0000000105037824 */ /* 0x000fe200078e020c */
[----:B------:R-:W-:Y:S01]  /*2470*/  SHF.R.S32.HI R5, RZ, 0x1f, R18 ;  /* 0x0000001fff057819 */ /* 0x000fe20000011412 */
[----:B------:R-:W-:Y:S02]  /*2480*/  IMAD.MOV.U32 R12, RZ, RZ, R2 ;  /* 0x000000ffff0c7224 */ /* 0x000fe400078e0002 */
[----:B------:R-:W-:Y:S01]  /*2490*/  IMAD.MOV.U32 R2, RZ, RZ, R4 ;  /* 0x000000ffff027224 */ /* 0x000fe200078e0004 */
[----:B------:R-:W-:Y:S01]  /*24a0*/  LEA.HI R4, R31, R250, RZ, 0x7 ;  /* 0x000000fa1f047211 */ /* 0x000fe200078f38ff */
[----:B------:R-:W-:Y:S01]  /*24b0*/  IMAD.IADD R0, R15, 0x1, -R6 ;  /* 0x000000010f007824 */ /* 0x000fe200078e0a06 */
[----:B------:R-:W-:Y:S01]  /*24c0*/  LEA.HI R5, R5, R17, RZ, 0x2 ;  /* 0x0000001105057211 */ /* 0x000fe200078f10ff */
[----:B------:R-:W-:Y:S01]  /*24d0*/  IMAD.WIDE.U32 R238, R24, c[0x0][0x290], R2 ;  /* 0x0000a40018ee7a25 */ /* 0x000fe200078e0002 */
[----:B------:R-:W-:-:S02]  /*24e0*/  SHF.R.S32.HI R11, RZ, 0x7, R4 ;  /* 0x00000007ff0b7819 */ /* 0x000fc40000011404 */
[----:B------:R-:W-:Y:S01]  /*24f0*/  LOP3.LUT R5, R5, 0xfffffffc, RZ, 0xc0, !PT ;  /* 0xfffffffc05057812 */ /* 0x000fe200078ec0ff */
[----:B------:R-:W-:Y:S01]  /*2500*/  IMAD R4, R22, c[0x0][0x290], RZ ;  /* 0x0000a40016047a24 */ /* 0x000fe200078e02ff */
[----:B------:R-:W-:Y:S01]  /*2510*/  IADD3 R2, P0, R21, R238, RZ ;  /* 0x000000ee15027210 */ /* 0x000fe20007f1e0ff */
[----:B------:R-:W-:Y:S02]  /*2520*/  IMAD.SHL.U32 R6, R11, 0x8, RZ ;  /* 0x000000080b067824 */ /* 0x000fe400078e00ff */
[----:B------:R-:W-:Y:S02]  /*2530*/  IMAD.IADD R15, R17, 0x1, -R5 ;  /* 0x00000001110f7824 */ /* 0x000fe400078e0a05 */
[----:B------:R-:W-:Y:S01]  /*2540*/  IMAD R4, R24, c[0x0][0x294], R4 ;  /* 0x0000a50018047a24 */ /* 0x000fe200078e0204 */
[----:B------:R-:W-:Y:S01]  /*2550*/  LOP3.LUT R10, R6, 0x8, RZ, 0xc0, !PT ;  /* 0x00000008060a7812 */ /* 0x000fe200078ec0ff */
[----:B------:R-:W-:Y:S01]  /*2560*/  IMAD.SHL.U32 R3, R14, 0x10, RZ ;  /* 0x000000100e037824 */ /* 0x000fe200078e00ff */
[----:B------:R-:W-:Y:S01]  /*2570*/  LEA.HI R6, R15, R15, RZ, 0x1 ;  /* 0x0000000f0f067211 */ /* 0x000fe200078f08ff */
[----:B------:R-:W-:Y:S01]  /*2580*/  IMAD.IADD R244, R239, 0x1, R4 ;  /* 0x00000001eff47824 */ /* 0x000fe200078e0204 */
[----:B-1----:R-:W-:Y:S01]  /*2590*/  LOP3.LUT R9, R16, 0x3ffffffc, RZ, 0xc0, !PT ;  /* 0x3ffffffc10097812 */ /* 0x002fe200078ec0ff */
[----:B------:R-:W-:Y:S01]  /*25a0*/  IMAD.SHL.U32 R4, R15, 0x100, RZ ;  /* 0x000001000f047824 */ /* 0x000fe200078e00ff */
[----:B------:R-:W-:Y:S01]  /*25b0*/  LOP3.LUT R3, R10, 0x70, R3, 0xf8, !PT ;  /* 0x000000700a037812 */ /* 0x000fe200078ef803 */
[----:B------:R-:W-:-:S02]  /*25c0*/  IMAD.SHL.U32 R6, R6, 0x100, RZ ;  /* 0x0000010006067824 */ /* 0x000fc400078e00ff */
[----:B------:R-:W-:Y:S01]  /*25d0*/  IMAD.X R7, R23, 0x1, R244, P0 ;  /* 0x0000000117077824 */ /* 0x000fe200000e06f4 */
[----:B------:R-:W-:Y:S01]  /*25e0*/  LEA R8, P0, R2, c[0x0][0x280], 0x2 ;  /* 0x0000a00002087a11 */ /* 0x000fe200078010ff */
[C---:B------:R-:W-:Y:S01]  /*25f0*/  @!P3 IMAD.SHL.U32 R16, R250.reuse, 0x10, RZ ;  /* 0x00000010fa10b824 */ /* 0x040fe200078e00ff */
[----:B------:R-:W-:Y:S01]  /*2600*/  LOP3.LUT R5, R3, 0x100, R4, 0xf8, !PT ;  /* 0x0000010003057812 */ /* 0x000fe200078ef804 */
[----:B------:R-:W-:Y:S01]  /*2610*/  IMAD.IADD R4, R250, 0x1, -R9 ;  /* 0x00000001fa047824 */ /* 0x000fe200078e0a09 */
[----:B------:R-:W-:Y:S01]  /*2620*/  LOP3.LUT R3, R6, 0x7ffffe00, RZ, 0xc0, !PT ;  /* 0x7ffffe0006037812 */ /* 0x000fe200078ec0ff */
[----:B------:R-:W-:Y:S01]  /*2630*/  IMAD.WIDE.U32 R242, R24, c[0x0][0x240], R12 ;  /* 0x0000900018f27a25 */ /* 0x000fe200078e000c */
[----:B------:R-:W-:Y:S02]  /*2640*/  LEA.HI.X R9, R2, c[0x0][0x284], R7, 0x2, P0 ;  /* 0x0000a10002097a11 */ /* 0x000fe400000f1407 */
[----:B------:R-:W-:Y:S01]  /*2650*/  LOP3.LUT R2, R20, 0xfffffff0, RZ, 0xc0, !PT ;  /* 0xfffffff014027812 */ /* 0x000fe200078ec0ff */
[----:B------:R-:W-:Y:S01]  /*2660*/  IMAD R7, R4, 0x2, R3 ;  /* 0x0000000204077824 */ /* 0x000fe200078e0203 */
[----:B------:R-:W-:Y:S01]  /*2670*/  LOP3.LUT R3, R18, 0xffffffe0, RZ, 0xc0, !PT ;  /* 0xffffffe012037812 */ /* 0x000fe200078ec0ff */
[----:B------:R1:W-:Y:S01]  /*2680*/  @!P3 LDGSTS.E.BYPASS.LTC128B.128 [R16+0x21280], [R8.64] ;  /* 0x212800000810bfae */ /* 0x0003e2000b901d44 */
[----:B------:R-:W-:Y:S01]  /*2690*/  SHF.R.U32.HI R4, RZ, 0x3, R5 ;  /* 0x00000003ff047819 */ /* 0x000fe20000011605 */
[----:B------:R-:W-:Y:S01]  /*26a0*/  IMAD.IADD R2, R250, 0x1, -R2 ;  /* 0x00000001fa027824 */ /* 0x000fe200078e0a02 */
[----:B------:R-:W-:Y:S01]  /*26b0*/  LOP3.LUT P0, RZ, R14, 0x1, RZ, 0xc0, !PT ;  /* 0x000000010eff7812 */ /* 0x000fe2000780c0ff */
[----:B------:R-:W-:Y:S01]  /*26c0*/  IMAD.IADD R3, R250, 0x1, -R3 ;  /* 0x00000001fa037824 */ /* 0x000fe200078e0a03 */
[----:B------:R-:W-:Y:S01]  /*26d0*/  LOP3.LUT R6, R5, 0x28, R4, 0x78, !PT ;  /* 0x0000002805067812 */ /* 0x000fe200078e7804 */
[----:B------:R-:W-:Y:S01]  /*26e0*/  IMAD.SHL.U32 R4, R2, 0x10, RZ ;  /* 0x0000001002047824 */ /* 0x000fe200078e00ff */
[----:B------:R-:W-:Y:S01]  /*26f0*/  LEA.HI R12, R11, R11, RZ, 0x1 ;  /* 0x0000000b0b0c7211 */ /* 0x000fe200078f08ff */
[----:B------:R-:W-:Y:S01]  /*2700*/  IMAD.SHL.U32 R5, R17, 0x100, RZ ;  /* 0x0000010011057824 */ /* 0x000fe200078e00ff */
[----:B------:R-:W-:Y:S01]  /*2710*/  SEL R13, RZ, 0xffffffff, P1 ;  /* 0xffffffffff0d7807 */ /* 0x000fe20000800000 */
[----:B------:R-:W-:Y:S01]  /*2720*/  IMAD.IADD R6, R7, 0x1, R6 ;  /* 0x0000000107067824 */ /* 0x000fe200078e0206 */
[----:B------:R-:W-:Y:S01]  /*2730*/  LOP3.LUT R4, R4, 0xf0, RZ, 0xc0, !PT ;  /* 0x000000f004047812 */ /* 0x000fe200078ec0ff */
[----:B------:R-:W-:Y:S01]  /*2740*/  IMAD.SHL.U32 R204, R2, 0x2, RZ ;  /* 0x0000000202cc7824 */ /* 0x000fe200078e00ff */
[----:B------:R-:W-:Y:S01]  /*2750*/  LOP3.LUT P1, RZ, R25, 0x4, RZ, 0xc0, !PT ;  /* 0x0000000419ff7812 */ /* 0x000fe2000782c0ff */
[----:B------:R-:W-:Y:S01]  /*2760*/  IMAD.SHL.U32 R218, R6, 0x2, RZ ;  /* 0x0000000206da7824 */ /* 0x000fe200078e00ff */
[C---:B------:R-:W-:Y:S01]  /*2770*/  LOP3.LUT R14, R4.reuse, R10, RZ, 0xfc, !PT ;  /* 0x0000000a040e7212 */ /* 0x040fe200078efcff */
[----:B------:R-:W0:Y:S01]  /*2780*/  LDGDEPBAR ;  /* 0x00000000000079af */ /* 0x000e220000000000 */
[----:B------:R-:W-:Y:S01]  /*2790*/  LOP3.LUT R10, R4, 0x100, R5, 0xf8, !PT ;  /* 0x00000100040a7812 */ /* 0x000fe200078ef805 */
[----:B------:R-:W-:Y:S01]  /*27a0*/  IMAD R4, R22, c[0x0][0x240], RZ ;  /* 0x0000900016047a24 */ /* 0x000fe200078e02ff */
[C---:B------:R-:W-:Y:S01]  /*27b0*/  IADD3 R6, R218.reuse, 0x21480, RZ ;  /* 0x00021480da067810 */ /* 0x040fe20007ffe0ff */
[----:B------:R-:W0:Y:S01]  /*27c0*/  LDGDEPBAR ;  /* 0x00000000000079af */ /* 0x000e220000000000 */
[----:B------:R-:W-:-:S02]  /*27d0*/  IADD3 R219, R218, 0x215a0, RZ ;  /* 0x000215a0dadb7810 */ /* 0x000fc40007ffe0ff */
[----:B------:R-:W-:Y:S01]  /*27e0*/  LOP3.LUT R204, R14, 0x18, R204, 0x78, !PT ;  /* 0x000000180ecc7812 */ /* 0x000fe200078e78cc */
[----:B------:R-:W-:Y:S01]  /*27f0*/  IMAD.MOV.U32 R14, RZ, RZ, 0x20 ;  /* 0x00000020ff0e7424 */ /* 0x000fe200078e00ff */
[----:B------:R-:W-:Y:S01]  /*2800*/  @P0 IADD3 R219, R6, 0xe0, RZ ;  /* 0x000000e006db0810 */ /* 0x000fe20007ffe0ff */
[----:B------:R-:W-:Y:S01]  /*2810*/  IMAD.SHL.U32 R6, R0, 0x20, RZ ;  /* 0x0000002000067824 */ /* 0x000fe200078e00ff */
[----:B-1----:R-:W-:Y:S01]  /*2820*/  SHF.R.S32.HI R8, RZ, 0x1f, R3 ;  /* 0x0000001fff087819 */ /* 0x002fe20000011403 */
[----:B------:R-:W-:Y:S01]  /*2830*/  IMAD R16, R24, c[0x0][0x244], R4 ;  /* 0x0000910018107a24 */ /* 0x000fe200078e0204 */
[----:B------:R-:W-:Y:S01]  /*2840*/  LOP3.LUT P0, RZ, R25, 0x2, RZ, 0xc0, !PT ;  /* 0x0000000219ff7812 */ /* 0x000fe2000780c0ff */
[----:B------:R-:W-:Y:S01]  /*2850*/  IMAD.SHL.U32 R4, R15, 0x10, RZ ;  /* 0x000000100f047824 */ /* 0x000fe200078e00ff */
[----:B------:R-:W-:Y:S01]  /*2860*/  LEA.HI R7, R8, R3, RZ, 0x2 ;  /* 0x0000000308077211 */ /* 0x000fe200078f10ff */
[----:B------:R-:W-:Y:S01]  /*2870*/  IMAD.SHL.U32 R8, R27, 0x8, RZ ;  /* 0x000000081b087824 */ /* 0x000fe200078e00ff */
[----:B------:R-:W-:Y:S01]  /*2880*/  LOP3.LUT P3, RZ, R2, 0x2, RZ, 0xc0, !PT ;  /* 0x0000000202ff7812 */ /* 0x000fe2000786c0ff */
[----:B------:R-:W-:Y:S01]  /*2890*/  IMAD.SHL.U32 R204, R204, 0x2, RZ ;  /* 0x00000002cccc7824 */ /* 0x000fe200078e00ff */
[----:B------:R-:W-:Y:S01]  /*28a0*/  LOP3.LUT R5, R7, 0x7ffffffc, RZ, 0xc0, !PT ;  /* 0x7ffffffc07057812 */ /* 0x000fe200078ec0ff */
[----:B------:R-:W-:Y:S01]  /*28b0*/  CS2R R26, SRZ ;  /* 0x00000000001a7805 */ /* 0x000fe2000001ff00 */
[----:B------:R-:W-:Y:S01]  /*28c0*/  SEL R201, R213, 0xfffffff0, !P0 ;  /* 0xfffffff0d5c97807 */ /* 0x000fe20004000000 */
[----:B------:R-:W-:Y:S01]  /*28d0*/  IMAD.IADD R245, R243, 0x1, R16 ;  /* 0x00000001f3f57824 */ /* 0x000fe200078e0210 */
[----:B------:R-:W-:Y:S01]  /*28e0*/  SEL R202, R14, 0xffffffe0, !P1 ;  /* 0xffffffe00eca7807 */ /* 0x000fe20004800000 */
[----:B------:R-:W-:Y:S01]  /*28f0*/  IMAD.IADD R9, R3, 0x1, -R5 ;  /* 0x0000000103097824 */ /* 0x000fe200078e0a05 */
[----:B------:R-:W-:-:S02]  /*2900*/  SHF.R.S32.HI R3, RZ, 0x1f, R2 ;  /* 0x0000001fff037819 */ /* 0x000fc40000011402 */
[----:B------:R-:W-:Y:S02]  /*2910*/  LEA.HI.SX32 R222, R7, R4, 0x1e ;  /* 0x0000000407de7211 */ /* 0x000fe400078ff2ff */
[----:B------:R-:W-:Y:S01]  /*2920*/  LEA.HI R206, R3, R2, RZ, 0x3 ;  /* 0x0000000203ce7211 */ /* 0x000fe200078f18ff */
[----:B------:R-:W-:Y:S01]  /*2930*/  IMAD.SHL.U32 R3, R25, 0x40, RZ ;  /* 0x0000004019037824 */ /* 0x000fe200078e00ff */
[----:B------:R-:W-:Y:S01]  /*2940*/  LOP3.LUT R6, R6, 0x20, RZ, 0xc0, !PT ;  /* 0x0000002006067812 */ /* 0x000fe200078ec0ff */
[----:B------:R-:W-:Y:S01]  /*2950*/  CS2R R24, SRZ ;  /* 0x0000000000187805 */ /* 0x000fe2000001ff00 */
[C---:B------:R-:W-:Y:S01]  /*2960*/  LOP3.LUT R5, R206.reuse, 0xfffffff8, RZ, 0xc0, !PT ;  /* 0xfffffff8ce057812 */ /* 0x040fe200078ec0ff */
[----:B------:R-:W-:Y:S01]  /*2970*/  IMAD.SHL.U32 R206, R206, 0x40, RZ ;  /* 0x00000040cece7824 */ /* 0x000fe200078e00ff */
[----:B------:R-:W-:Y:S02]  /*2980*/  LOP3.LUT R3, R3, 0x1c0, RZ, 0xc0, !PT ;  /* 0x000001c003037812 */ /* 0x000fe400078ec0ff */
[----:B------:R-:W-:Y:S01]  /*2990*/  SHF.R.U32.HI R207, RZ, 0x3, R10 ;  /* 0x00000003ffcf7819 */ /* 0x000fe2000001160a */
[----:B------:R-:W-:Y:S01]  /*29a0*/  IMAD.IADD R5, R2, 0x1, -R5 ;  /* 0x0000000102057824 */ /* 0x000fe200078e0a05 */
[----:B------:R-:W-:-:S02]  /*29b0*/  LOP3.LUT R2, R12, 0x1ffffffe, RZ, 0xc0, !PT ;  /* 0x1ffffffe0c027812 */ /* 0x000fc400078ec0ff */
[----:B------:R-:W-:Y:S02]  /*29c0*/  LOP3.LUT R200, R3, 0x8, R30, 0xf8, !PT ;  /* 0x0000000803c87812 */ /* 0x000fe400078ef81e */
[----:B------:R-:W-:Y:S01]  /*29d0*/  LOP3.LUT P1, RZ, R5, 0x4, RZ, 0xc0, !PT ;  /* 0x0000000405ff7812 */ /* 0x000fe2000782c0ff */
[----:B------:R-:W-:Y:S01]  /*29e0*/  IMAD.IADD R2, R11, 0x1, -R2 ;  /* 0x000000010b027824 */ /* 0x000fe200078e0a02 */
[C---:B------:R-:W-:Y:S01]  /*29f0*/  LOP3.LUT P0, RZ, R5.reuse, 0x2, RZ, 0xc0, !PT ;  /* 0x0000000205ff7812 */ /* 0x040fe2000780c0ff */
[----:B------:R-:W-:Y:S01]  /*2a00*/  IMAD.SHL.U32 R5, R5, 0x40, RZ ;  /* 0x0000004005057824 */ /* 0x000fe200078e00ff */
[----:B------:R-:W-:Y:S01]  /*2a10*/  LOP3.LUT R4, R3, 0x30, R4, 0xf8, !PT ;  /* 0x0000003003047812 */ /* 0x000fe200078ef804 */
[----:B------:R-:W-:Y:S01]  /*2a20*/  IMAD R227, R2, 0x4, R9 ;  /* 0x0000000402e37824 */ /* 0x000fe200078e0209 */
[----:B------:R-:W-:Y:S01]  /*2a30*/  SHF.R.U32.HI R7, RZ, 0x3, R3 ;  /* 0x00000003ff077819 */ /* 0x000fe20000011603 */
[----:B------:R-:W-:Y:S01]  /*2a40*/  IMAD.SHL.U32 R3, R0, 0x8, RZ ;  /* 0x0000000800037824 */ /* 0x000fe200078e00ff */
[----:B------:R-:W-:Y:S01]  /*2a50*/  LOP3.LUT R5, R5, 0x1c0, RZ, 0xc0, !PT ;  /* 0x000001c005057812 */ /* 0x000fe200078ec0ff */
[----:B------:R-:W-:Y:S01]  /*2a60*/  IMAD.SHL.U32 R2, R13, 0x2, RZ ;  /* 0x000000020d027824 */ /* 0x000fe200078e00ff */
[----:B------:R-:W-:Y:S01]  /*2a70*/  LOP3.LUT R12, R6, 0x18, R8, 0xf8, !PT ;  /* 0x00000018060c7812 */ /* 0x000fe200078ef808 */
[----:B------:R-:W-:Y:S01]  /*2a80*/  IMAD.SHL.U32 R227, R227, 0x2, RZ ;  /* 0x00000002e3e37824 */ /* 0x000fe200078e00ff */
        /* <DEDUP_REMOVED lines=21> */
[----:B------:R-:W-:Y:S01]  /*2be0*/  SEL R9, RZ, 0x4, P2 ;  /* 0x00000004ff097807 */ /* 0x000fe20001000000 */
[----:B------:R-:W-:Y:S01]  /*2bf0*/  IMAD.SHL.U32 R211, R213, 0x2, RZ ;  /* 0x00000002d5d37824 */ /* 0x000fe200078e00ff */
[----:B------:R-:W-:Y:S01]  /*2c00*/  IADD3 R209, R210, 0x1b080, RZ ;  /* 0x0001b080d2d17810 */ /* 0x000fe20007ffe0ff */
[--C-:B------:R-:W-:Y:S01]  /*2c10*/  IMAD R201, R201, 0x2, R200.reuse ;  /* 0x00000002c9c97824 */ /* 0x100fe200078e02c8 */
[----:B------:R-:W-:Y:S01]  /*2c20*/  LOP3.LUT R206, R5, R206, RZ, 0xfc, !PT ;  /* 0x000000ce05ce7212 */ /* 0x000fe200078efcff */
[----:B------:R-:W-:Y:S01]  /*2c30*/  IMAD R203, R202, 0x2, R200 ;  /* 0x00000002cacb7824 */ /* 0x000fe200078e02c8 */
        /* <DEDUP_REMOVED lines=8> */
[----:B------:R-:W-:Y:S02]  /*2cc0*/  IMAD.IADD R216, R212, 0x1, R213 ;  /* 0x00000001d4d87824 */ /* 0x000fe400078e02d5 */
.L_x_1227:
[----:B------:R-:W-:Y:S04]  /*2cd0*/  DEPBAR.LE SB0, 0x1 ;  /* 0x000080400000791a */ /* 0x000fe80000000000 */
[----:B------:R-:W-:Y:S01]  /*2ce0*/  BAR.SYNC.DEFER_BLOCKING 0x0 ;  /* 0x0000000000007b1d */ /* 0x000fe20000010000 */
[C---:B------:R-:W-:Y:S01]  /*2cf0*/  IMAD R0, R208.reuse, 0x3000, R212 ;  /* 0x00003000d0007824 */ /* 0x040fe200078e02d4 */
[----:B------:R-:W-:Y:S01]  /*2d00*/  MOV R224, R217 ;  /* 0x000000d900e07202 */ /* 0x000fe20000000f00 */
[----:B------:R-:W-:Y:S03]  /*2d10*/  IMAD R18, R208, 0x3000, R214 ;  /* 0x00003000d0127824 */ /* 0x000fe600078e02d6 */
[----:B------:R-:W-:Y:S01]  /*2d20*/  SHF.L.U32 R174, R0, 0x1, RZ ;  /* 0x0000000100ae7819 */ /* 0x000fe200000006ff */
[----:B------:R-:W-:Y:S01]  /*2d30*/  IMAD R0, R208, 0x3000, R213 ;  /* 0x00003000d0007824 */ /* 0x000fe200078e02d5 */
[----:B------:R-:W-:Y:S04]  /*2d40*/  SHF.L.U32 R175, R18, 0x1, RZ ;  /* 0x0000000112af7819 */ /* 0x000fe800000006ff */
        /* <DEDUP_REMOVED lines=153> */
[C---:B-1----:R-:W-:Y:S09]  /*36e0*/  HMMA.16816.F32 R16, R104.reuse, R2, R16 ;  /* 0x000000026810723c */ /* 0x042ff20000001810 */
[----:B------:R-:W1:Y:S01]  /*36f0*/  MUFU.TANH R181, R8 ;  /* 0x0000000800b57308 */ /* 0x000e620000002400 */
[----:B---3--:R-:W3:Y:S01]  /*3700*/  LDSM.16.M88.2 R4, [R202+0x7080] ;  /* 0x00708000ca04783b */ /* 0x008ee20000000100 */
[----:B------:R-:W-:Y:S08]  /*3710*/  DEPBAR.LE SB0, 0x0 ;  /* 0x000080000000791a */ /* 0x000ff00000000000 */
[----:B------:R-:W1:Y:S01]  /*3720*/  MUFU.TANH R191, R7 ;  /* 0x0000000700bf7308 */ /* 0x000e620000002400 */
[----:B------:R-:W-:Y:S01]  /*3730*/  BAR.SYNC.DEFER_BLOCKING 0x0 ;  /* 0x0000000000007b1d */ /* 0x000fe20000010000 */
[----:B-----5:R-:W-:Y:S03]  /*3740*/  IADD3 R6, R217, 0x1, RZ ;  /* 0x00000001d9067810 */ /* 0x020fe60007ffe0ff */
[----:B------:R-:W-:Y:S02]  /*3750*/  FMUL.FTZ R16, R16, c[0x0][0x2b4] ;  /* 0x0000ad0010107a20 */ /* 0x000fe40000410000 */
[----:B------:R-:W-:Y:S01]  /*3760*/  FMUL.FTZ R17, R17, c[0x0][0x2b4] ;  /* 0x0000ad0011117a20 */ /* 0x000fe20000410000 */
[----:B------:R-:W-:Y:S02]  /*3770*/  ISETP.GE.AND P3, PT, R6, R236, PT ;  /* 0x000000ec0600720c */ /* 0x000fe40003f66270 */
        /* <DEDUP_REMOVED lines=35> */
[----:B--2-4-:R-:W-:Y:S01]  /*39b0*/  ISETP.GT.AND P1, PT, R250, 0xf, PT ;  /* 0x0000000ffa00780c */ /* 0x014fe20003f24270 */
[----:B------:R-:W-:Y:S01]  /*39c0*/  IMAD.WIDE.U32 R10, R6, c[0x0][0x178], RZ ;  /* 0x00005e00060a7a25 */ /* 0x000fe200078e00ff */
[----:B------:R-:W-:Y:S03]  /*39d0*/  SHF.R.S32.HI R5, RZ, 0x1f, R6 ;  /* 0x0000001fff057819 */ /* 0x000fe60000011406 */
[----:B------:R-:W-:Y:S02]  /*39e0*/  IMAD.MOV.U32 R193, RZ, RZ, c[0x0][0x178] ;  /* 0x00005e00ffc17624 */ /* 0x000fe400078e00ff */
[----:B------:R-:W-:Y:S02]  /*39f0*/  IMAD R5, R5, c[0x0][0x178], RZ ;  /* 0x00005e0005057a24 */ /* 0x000fe400078e02ff */
[----:B------:R-:W-:Y:S02]  /*3a00*/  IMAD.SHL.U32 R15, R10, 0x40, RZ ;  /* 0x000000400a0f7824 */ /* 0x000fe400078e00ff */
[----:B------:R-:W-:Y:S02]  /*3a10*/  IMAD R5, R6, c[0x0][0x17c], R5 ;  /* 0x00005f0006057a24 */ /* 0x000fe400078e0205 */
[----:B------:R-:W-:Y:S01]  /*3a20*/  @!P1 LEA R4, R217, 0x40, 0x6 ;  /* 0x00000040d9049811 */ /* 0x000fe200078e30ff */
[----:B------:R-:W-:Y:S02]  /*3a30*/  IMAD.SHL.U32 R193, R193, 0x20, RZ ;  /* 0x00000020c1c17824 */ /* 0x000fe400078e00ff */
[----:B------:R-:W-:Y:S01]  /*3a40*/  IMAD.IADD R5, R11, 0x1, R5 ;  /* 0x000000010b057824 */ /* 0x000fe200078e0205 */
[----:B------:R-:W-:Y:S01]  /*3a50*/  @!P1 IADD3 R0, P0, R4, R240, RZ ;  /* 0x000000f004009210 */ /* 0x000fe20007f1e0ff */
[----:B------:R-:W-:Y:S03]  /*3a60*/  IMAD R6, R6, -0x40, R225 ;  /* 0xffffffc006067824 */ /* 0x000fe600078e02e1 */
[----:B------:R-:W-:Y:S02]  /*3a70*/  @!P1 LEA.HI.X.SX32 R11, R4, R246, 0x1, P0 ;  /* 0x000000f6040b9211 */ /* 0x000fe400000f0eff */
[----:B------:R-:W-:Y:S02]  /*3a80*/  IADD3 R7, P1, P0, R234, R15, R193 ;  /* 0x0000000fea077210 */ /* 0x000fe4000783e0c1 */
[----:B------:R-:W-:Y:S02]  /*3a90*/  SHF.L.U64.HI R4, R10, 0x6, R5 ;  /* 0x000000060a047819 */ /* 0x000fe40000010205 */
[----:B------:R-:W-:Y:S02]  /*3aa0*/  IADD3 R5, P2, R15, R234, RZ ;  /* 0x000000ea0f057210 */ /* 0x000fe40007f5e0ff */
[----:B---3--:R-:W-:Y:S02]  /*3ab0*/  IADD3.X R18, R231, R4, R252, P1, P0 ;  /* 0x00000004e7127210 */ /* 0x008fe40000fe04fc */
[----:B------:R-:W-:Y:S11]  /*3ac0*/  ISETP.GT.AND P1, PT, R250, 0xf, PT ;  /* 0x0000000ffa00780c */ /* 0x000ff60003f24270 */
[----:B------:R-:W-:Y:S02]  /*3ad0*/  @!UPT UIADD3 URZ, URZ, URZ, URZ ;  /* 0x0000003f3f3ff290 */ /* 0x000fe4000fffe03f */
[C---:B------:R-:W-:Y:S04]  /*3ae0*/  @!P1 LEA R14, P0, R0.reuse, c[0x0][0x258], 0x2 ;  /* 0x00009600000e9a11 */ /* 0x040fe800078010ff */
[----:B------:R-:W-:Y:S01]  /*3af0*/  @!P1 LEA.HI.X R15, R0, c[0x0][0x25c], R11, 0x2, P0 ;  /* 0x00009700000f9a11 */ /* 0x000fe200000f140b */
[----:B------:R-:W-:Y:S01]  /*3b00*/  IMAD.X R0, R4, 0x1, R231, P2 ;  /* 0x0000000104007824 */ /* 0x000fe200010e06e7 */
[----:B------:R-:W-:Y:S01]  /*3b10*/  LEA R10, P1, R5, c[0x0][0x160], 0x1 ;  /* 0x00005800050a7a11 */ /* 0x000fe200078208ff */
[----:B------:R-:W-:Y:S01]  /*3b20*/  IMAD.IADD R4, R6, 0x1, -R237 ;  /* 0x0000000106047824 */ /* 0x000fe200078e0aed */
[----:B------:R-:W-:Y:S02]  /*3b30*/  LEA R6, P0, R7, c[0x0][0x160], 0x1 ;  /* 0x0000580007067a11 */ /* 0x000fe400078008ff */
[----:B------:R-:W-:Y:S02]  /*3b40*/  LEA.HI.X R11, R5, c[0x0][0x164], R0, 0x1, P1 ;  /* 0x00005900050b7a11 */ /* 0x000fe400008f0c00 */
[----:B------:R-:W-:Y:S02]  /*3b50*/  ISETP.LT.OR P1, PT, R4, 0x1, !P4 ;  /* 0x000000010400780c */ /* 0x000fe40006721670 */
[----:B------:R-:W-:Y:S02]  /*3b60*/  IADD3 R0, R220, 0xf080, RZ ;  /* 0x0000f080dc007810 */ /* 0x000fe40007ffe0ff */
[----:B------:R-:W-:Y:S02]  /*3b70*/  LEA.HI.X R7, R7, c[0x0][0x164], R18, 0x1, P0 ;  /* 0x0000590007077a11 */ /* 0x000fe400000f0c12 */
[----:B------:R-:W-:Y:S01]  /*3b80*/  ISETP.LT.OR P0, PT, R4, 0x1, !P6 ;  /* 0x000000010400780c */ /* 0x000fe20007701670 */
[C---:B------:R-:W-:Y:S01]  /*3b90*/  IMAD R0, R221.reuse, 0x6000, R0 ;  /* 0x00006000dd007824 */ /* 0x040fe200078e0200 */
[----:B------:R-:W-:Y:S05]  /*3ba0*/  ISETP.GT.AND P2, PT, R250, 0xf, PT ;  /* 0x0000000ffa00780c */ /* 0x000fea0003f44270 */
        /* <DEDUP_REMOVED lines=10> */
[----:B------:R-:W-:Y:S01]  /*3c50*/  ISETP.LT.OR P0, PT, R4, 0x21, !P5 ;  /* 0x000000210400780c */ /* 0x000fe20006f01670 */
[----:B------:R-:W-:Y:S04]  /*3c60*/  IMAD.SHL.U32 R4, R250, 0x4, RZ ;  /* 0x00000004fa047824 */ /* 0x000fe800078e00ff */
[----:B------:R-:W-:Y:S02]  /*3c70*/  @!P2 IMAD R4, R221, 0x40, R4 ;  /* 0x00000040dd04a824 */ /* 0x000fe400078e0204 */
[----:B------:R2:W-:Y:S02]  /*3c80*/  LDGSTS.E.BYPASS.LTC128B.128 [R0+0x3000], [R6.64+0x80], !P1 ;  /* 0x0300008006007fae */ /* 0x0005e4000c901d44 */
[----:B------:R-:W-:Y:S04]  /*3c90*/  @!P2 IMAD.SHL.U32 R4, R4, 0x4, RZ ;  /* 0x000000040404a824 */ /* 0x000fe800078e00ff */
[----:B------:R2:W-:Y:S04]  /*3ca0*/  LDGSTS.E.BYPASS.LTC128B.128 [R0+0x5000], [R6.64+0x100], !P0 ;  /* 0x0500010006007fae */ /* 0x0005e8000c101d44 */
[----:B------:R2:W-:Y:S02]  /*3cb0*/  @!P2 LDGSTS.E.BYPASS.LTC128B.128 [R4+0x21080], [R14.64] ;  /* 0x210800000e04afae */ /* 0x0005e4000b901d44 */
.L_x_1225:
[C---:B-12-4-:R-:W-:Y:S01]  /*3cc0*/  HMMA.16816.F32 R4, R84.reuse, R2, RZ ;  /* 0x000000025404723c */ /* 0x056fe200000018ff */
[----:B------:R-:W-:Y:S03]  /*3cd0*/  LDSM.16.M88.2 R2, [R203+0x7880] ;  /* 0x00788000cb02783b */ /* 0x000fe60000000100 */
[----:B------:R-:W-:Y:S02]  /*3ce0*/  SHF.L.U32 R0, R213, 0x1, RZ ;  /* 0x00000001d5007819 */ /* 0x000fe400000006ff */
[----:B------:R-:W1:Y:S02]  /*3cf0*/  LDSM.16.M88.4 R104, [R209] ;  /* 0x00000000d168783b */ /* 0x000e640000000200 */
[C---:B------:R-:W-:Y:S01]  /*3d00*/  HMMA.16816.F32 R8, R84.reuse, R8, RZ ;  /* 0x000000085408723c */ /* 0x040fe200000018ff */
[----:B------:R-:W-:Y:S02]  /*3d10*/  IADD3 R0, R0, R209, RZ ;  /* 0x000000d100007210 */ /* 0x000fe40007ffe0ff */
[----:B------:R-:W0:Y:S05]  /*3d20*/  LDGDEPBAR ;  /* 0x00000000000079af */ /* 0x000e2a0000000000 */
        /* <DEDUP_REMOVED lines=8> */
[----:B------:R-:W5:Y:S07]  /*3db0*/  LDSM.16.M88.2 R90, [R203+0x9880] ;  /* 0x00988000cb5a783b */ /* 0x000f6e0000000100 */
[C---:B------:R-:W-:Y:S01]  /*3dc0*/  HMMA.16816.F32 R12, R92.reuse, R98, R12 ;  /* 0x000000625c0c723c */ /* 0x040fe2000000180c */
[----:B------:R-:W-:Y:S07]  /*3dd0*/  LDSM.16.M88.4 R96, [R210+0x1d080] ;  /* 0x01d08000d260783b */ /* 0x000fee0000000200 */
[C---:B------:R-:W-:Y:S01]  /*3de0*/  HMMA.16816.F32 R16, R92.reuse, R100, R16 ;  /* 0x000000645c10723c */ /* 0x040fe20000001810 */
[----:B------:R-:W-:Y:S07]  /*3df0*/  LDSM.16.M88.2 R100, [R200+0xa880] ;  /* 0x00a88000c864783b */ /* 0x000fee0000000100 */
[----:B------:R-:W-:Y:S01]  /*3e00*/  HMMA.16816.F32 R20, R92, R102, R20 ;  /* 0x000000665c14723c */ /* 0x000fe20000001814 */
[----:B------:R-:W-:Y:S06]  /*3e10*/  LDSM.16.M88.4 R92, [R0] ;  /* 0x00000000005c783b */ /* 0x000fec0000000200 */
[-C--:B------:R-:W-:Y:S01]  /*3e20*/  IADD3 R102, -R227, R226.reuse, RZ ;  /* 0x000000e2e3667210 */ /* 0x080fe20007ffe1ff */
        /* <DEDUP_REMOVED lines=19> */
[----:B------:R-:W-:Y:S05]  /*3f60*/  LDSM.16.M88.2 R90, [R201+0xa080] ;  /* 0x00a08000c95a783b */ /* 0x000fea0000000100 */
[----:B------:R-:W5:Y:S02]  /*3f70*/  LDSM.16.M88.4 R92, [R211+0x1d080] ;  /* 0x01d08000d35c783b */ /* 0x000f640000000200 */
[C---:B-1----:R-:W-:Y:S03]  /*3f80*/  HMMA.16816.F32 R4, R96.reuse, R2, R4 ;  /* 0x000000026004723c */ /* 0x042fe60000001804 */
[----:B------:R-:W1:Y:S05]  /*3f90*/  LDSM.16.M88.2 R2, [R201+0xa880] ;  /* 0x00a88000c902783b */ /* 0x000e6a0000000100 */
[C---:B------:R-:W-:Y:S07]  /*3fa0*/  HMMA.16816.F32 R8, R96.reuse, R100, R8 ;  /* 0x000000646008723c */ /* 0x040fee0000001808 */
[----:B------:R-:W-:Y:S01]  /*3fb0*/  LEA R100, R217, R226, 0x6 ;  /* 0x000000e2d9647211 */ /* 0x000fe200078e30ff */
[C---:B--2---:R-:W-:Y:S01]  /*3fc0*/  HMMA.16816.F32 R12, R96.reuse, R84, R12 ;  /* 0x00000054600c723c */ /* 0x044fe2000000180c */
[----:B------:R-:W2:Y:S03]  /*3fd0*/  LDSM.16.M88.2 R84, [R201+0xb080] ;  /* 0x00b08000c954783b */ /* 0x000ea60000000100 */
[----:B------:R-:W-:Y:S02]  /*3fe0*/  IADD3 R100, -R225, 0x1, R100 ;  /* 0x00000001e1647810 */ /* 0x000fe40007ffe164 */
[----:B------:R-:W-:Y:S02]  /*3ff0*/  IADD3 R217, R217, 0x1, RZ ;  /* 0x00000001d9d97810 */ /* 0x000fe40007ffe0ff */
[C---:B---3--:R-:W-:Y:S01]  /*4000*/  HMMA.16816.F32 R16, R96.reuse, R86, R16 ;  /* 0x000000566010723c */ /* 0x048fe20000001810 */
[----:B------:R-:W3:Y:S03]  /*4010*/  LDSM.16.M88.2 R86, [R201+0xb880] ;  /* 0x00b88000c956783b */ /* 0x000ee60000000100 */
[----:B------:R-:W-:Y:S04]  /*4020*/  IADD3 R101, -R227, R222, R100 ;  /* 0x000000dee3657210 */ /* 0x000fe80007ffe164 */
[----:B----4-:R-:W-:Y:S01]  /*4030*/  HMMA.16816.F32 R20, R96, R88, R20 ;  /* 0x000000586014723c */ /* 0x010fe20000001814 */
[----:B------:R-:W4:Y:S03]  /*4040*/  LDSM.16.M88.2 R88, [R201+0xc080] ;  /* 0x00c08000c958783b */ /* 0x000f260000000100 */
[----:B------:R-:W-:Y:S02]  /*4050*/  IMNMX R100, R102, R101, PT ;  /* 0x0000006566647217 */ /* 0x000fe40003800200 */
[----:B------:R-:W-:Y:S02]  /*4060*/  LDSM.16.M88.4 R96, [R209+0x2000] ;  /* 0x00200000d160783b */ /* 0x000fe40000000200 */
[C---:B-----5:R-:W-:Y:S03]  /*4070*/  HMMA.16816.F32 R4, R92.reuse, R90, R4 ;  /* 0x0000005a5c04723c */ /* 0x060fe60000001804 */
[----:B------:R-:W5:Y:S02]  /*4080*/  LDSM.16.M88.2 R90, [R203+0xa080] ;  /* 0x00a08000cb5a783b */ /* 0x000f640000000100 */
[----:B------:R-:W-:Y:S03]  /*4090*/  ISETP.GT.AND P0, PT, R100, RZ, PT ;  /* 0x000000ff6400720c */ /* 0x000fe60003f04270 */
[C---:B-1----:R-:W-:Y:S01]  /*40a0*/  HMMA.16816.F32 R8, R92.reuse, R2, R8 ;  /* 0x000000025c08723c */ /* 0x042fe20000001808 */
[----:B------:R-:W1:Y:S03]  /*40b0*/  LDSM.16.M88.2 R2, [R203+0xa880] ;  /* 0x00a88000cb02783b */ /* 0x000e660000000100 */
[----:B------:R-:W-:Y:S02]  /*40c0*/  FSEL R103, R182, -INF , P0 ;  /* 0xff800000b6677808 */ /* 0x000fe40000000000 */
[----:B------:R-:W-:Y:S02]  /*40d0*/  ISETP.GT.AND P0, PT, R100, 0x1, PT ;  /* 0x000000016400780c */ /* 0x000fe40003f04270 */
        /* <DEDUP_REMOVED lines=37> */
[----:B----4-:R-:W-:Y:S07]  /*4330*/  HMMA.16816.F32 R20, R96, R88, R20 ;  /* 0x000000586014723c */ /* 0x010fee0000001814 */
[----:B------:R-:W-:Y:S01]  /*4340*/  FSEL R96, R180, -INF , P0 ;  /* 0xff800000b4607808 */ /* 0x000fe20000000000 */
[--C-:B------:R-:W-:Y:S01]  /*4350*/  FFMA.FTZ R88, R103, c[0x0][0x29c], -R108.reuse ;  /* 0x0000a70067587a23 */ /* 0x100fe2000001086c */
[C---:B-----5:R-:W-:Y:S03]  /*4360*/  HMMA.16816.F32 R4, R92.reuse, R90, R4 ;  /* 0x0000005a5c04723c */ /* 0x060fe60000001804 */
[----:B------:R4:W-:Y:S02]  /*4370*/  MUFU.EX2 R172, R88 ;  /* 0x0000005800ac7308 */ /* 0x0009e40000000800 */
[----:B------:R-:W-:Y:S02]  /*4380*/  ISETP.GT.AND P0, PT, R100, 0x10, PT ;  /* 0x000000106400780c */ /* 0x000fe40003f04270 */
[--C-:B------:R-:W-:Y:S01]  /*4390*/  FFMA.FTZ R90, R96, c[0x0][0x29c], -R108.reuse ;  /* 0x0000a700605a7a23 */ /* 0x100fe2000001086c */
[C---:B-1----:R-:W-:Y:S01]  /*43a0*/  HMMA.16816.F32 R8, R92.reuse, R2, R8 ;  /* 0x000000025c08723c */ /* 0x042fe20000001808 */
[----:B------:R-:W-:Y:S04]  /*43b0*/  LDSM.16.M88.2 R2, [R203+0xc880] ;  /* 0x00c88000cb02783b */ /* 0x000fe80000000100 */
[----:B------:R1:W5:Y:S01]  /*43c0*/  MUFU.EX2 R111, R90 ;  /* 0x0000005a006f7308 */ /* 0x0003620000000800 */
[----:B------:R-:W-:Y:S02]  /*43d0*/  LDSM.16.M88.4 R96, [R209+0x4000] ;  /* 0x00400000d160783b */ /* 0x000fe40000000200 */
[C---:B--2---:R-:W-:Y:S03]  /*43e0*/  HMMA.16816.F32 R12, R92.reuse, R84, R12 ;  /* 0x000000545c0c723c */ /* 0x044fe6000000180c */
[----:B------:R-:W-:Y:S05]  /*43f0*/  LDSM.16.M88.2 R84, [R203+0xd080] ;  /* 0x00d08000cb54783b */ /* 0x000fea0000000100 */
[C---:B---3--:R-:W-:Y:S01]  /*4400*/  HMMA.16816.F32 R16, R92.reuse, R86, R16 ;  /* 0x000000565c10723c */ /* 0x048fe20000001810 */
[----:B------:R-:W-:Y:S05]  /*4410*/  LDSM.16.M88.2 R86, [R203+0xd880] ;  /* 0x00d88000cb56783b */ /* 0x000fea0000000100 */
[----:B----4-:R-:W2:Y:S01]  /*4420*/  LDSM.16.M88.2 R88, [R201+0xe880] ;  /* 0x00e88000c958783b */ /* 0x010ea20000000100 */
[----:B-1----:R-:W-:Y:S02]  /*4430*/  FSEL R90, R181, -INF , P0 ;  /* 0xff800000b55a7808 */ /* 0x002fe40000000000 */
[----:B------:R-:W-:Y:S03]  /*4440*/  ISETP.GT.AND P0, PT, R100, 0x11, PT ;  /* 0x000000116400780c */ /* 0x000fe60003f04270 */
[--C-:B------:R-:W-:Y:S04]  /*4450*/  FFMA.FTZ R90, R90, c[0x0][0x29c], -R108.reuse ;  /* 0x0000a7005a5a7a23 */ /* 0x100fe8000001086c */
[----:B------:R1:W-:Y:S01]  /*4460*/  MUFU.EX2 R110, R90 ;  /* 0x0000005a006e7308 */ /* 0x0003e20000000800 */
[----:B--2---:R-:W-:Y:S01]  /*4470*/  HMMA.16816.F32 R20, R92, R88, R20 ;  /* 0x000000585c14723c */ /* 0x004fe20000001814 */
[----:B------:R-:W2:Y:S02]  /*4480*/  LDSM.16.M88.2 R88, [R203+0xe080] ;  /* 0x00e08000cb58783b */ /* 0x000ea40000000100 */
[----:B-1----:R-:W-:Y:S02]  /*4490*/  FSEL R90, R176, -INF , P0 ;  /* 0xff800000b05a7808 */ /* 0x002fe40000000000 */
[----:B------:R-:W-:Y:S03]  /*44a0*/  ISETP.GT.AND P0, PT, R100, 0x20, PT ;  /* 0x000000206400780c */ /* 0x000fe60003f04270 */
[C---:B------:R-:W-:Y:S01]  /*44b0*/  HMMA.16816.F32 R4, R96.reuse, R2, R4 ;  /* 0x000000026004723c */ /* 0x040fe20000001804 */
[----:B------:R-:W-:Y:S04]  /*44c0*/  LDSM.16.M88.2 R2, [R202+0xc880] ;  /* 0x00c88000ca02783b */ /* 0x000fe80000000100 */
[--C-:B------:R-:W-:Y:S03]  /*44d0*/  FFMA.FTZ R90, R90, c[0x0][0x29c], -R108.reuse ;  /* 0x0000a7005a5a7a23 */ /* 0x100fe6000001086c */
[C---:B------:R-:W-:Y:S01]  /*44e0*/  HMMA.16816.F32 R8, R96.reuse, R84, R8 ;  /* 0x000000546008723c */ /* 0x040fe20000001808 */
[----:B------:R1:W3:Y:S01]  /*44f0*/  MUFU.EX2 R106, R90 ;  /* 0x0000005a006a7308 */ /* 0x0002e20000000800 */
[----:B------:R-:W-:Y:S06]  /*4500*/  LDSM.16.M88.2 R84, [R202+0xd080] ;  /* 0x00d08000ca54783b */ /* 0x000fec0000000100 */
[C---:B------:R-:W-:Y:S01]  /*4510*/  HMMA.16816.F32 R12, R96.reuse, R86, R12 ;  /* 0x00000056600c723c */ /* 0x040fe2000000180c */
[----:B------:R-:W-:Y:S07]  /*4520*/  LDSM.16.M88.2 R86, [R202+0xd880] ;  /* 0x00d88000ca56783b */ /* 0x000fee0000000100 */
[C---:B--2---:R-:W-:Y:S01]  /*4530*/  HMMA.16816.F32 R16, R96.reuse, R88, R16 ;  /* 0x000000586010723c */ /* 0x044fe20000001810 */
[----:B------:R-:W-:Y:S03]  /*4540*/  LDSM.16.M88.2 R88, [R202+0xe080] ;  /* 0x00e08000ca58783b */ /* 0x000fe60000000100 */
[----:B-1----:R-:W-:Y:S02]  /*4550*/  FSEL R90, R177, -INF , P0 ;  /* 0xff800000b15a7808 */ /* 0x002fe40000000000 */
[----:B------:R-:W-:Y:S03]  /*4560*/  ISETP.GT.AND P0, PT, R100, 0x21, PT ;  /* 0x000000216400780c */ /* 0x000fe60003f04270 */
[--C-:B------:R-:W-:Y:S04]  /*4570*/  FFMA.FTZ R90, R90, c[0x0][0x29c], -R108.reuse ;  /* 0x0000a7005a5a7a23 */ /* 0x100fe8000001086c */
[----:B------:R1:W-:Y:S02]  /*4580*/  MUFU.EX2 R107, R90 ;  /* 0x0000005a006b7308 */ /* 0x0003e40000000800 */
[----:B-1----:R-:W-:Y:S02]  /*4590*/  FSEL R90, R175, -INF , P0 ;  /* 0xff800000af5a7808 */ /* 0x002fe40000000000 */
[----:B------:R-:W-:Y:S03]  /*45a0*/  ISETP.GT.AND P0, PT, R100, 0x30, PT ;  /* 0x000000306400780c */ /* 0x000fe60003f04270 */
[--C-:B------:R-:W-:Y:S01]  /*45b0*/  FFMA.FTZ R90, R90, c[0x0][0x29c], -R108.reuse ;  /* 0x0000a7005a5a7a23 */ /* 0x100fe2000001086c */
[----:B------:R-:W-:Y:S02]  /*45c0*/  FSEL R92, R179, -INF , P0 ;  /* 0xff800000b35c7808 */ /* 0x000fe40000000000 */
[----:B------:R-:W-:Y:S01]  /*45d0*/  ISETP.GT.AND P0, PT, R100, 0x31, PT ;  /* 0x000000316400780c */ /* 0x000fe20003f04270 */
[----:B------:R1:W-:Y:S02]  /*45e0*/  MUFU.EX2 R104, R90 ;  /* 0x0000005a00687308 */ /* 0x0003e40000000800 */
[--C-:B------:R-:W-:Y:S01]  /*45f0*/  FFMA.FTZ R92, R92, c[0x0][0x29c], -R108.reuse ;  /* 0x0000a7005c5c7a23 */ /* 0x100fe2000001086c */
[----:B------:R-:W-:Y:S02]  /*4600*/  FSEL R103, R178, -INF , P0 ;  /* 0xff800000b2677808 */ /* 0x000fe40000000000 */
[----:B------:R-:W-:Y:S05]  /*4610*/  ISETP.GT.AND P0, PT, R100, 0x40, PT ;  /* 0x000000406400780c */ /* 0x000fea0003f04270 */
[----:B------:R2:W-:Y:S01]  /*4620*/  MUFU.EX2 R105, R92 ;  /* 0x0000005c00697308 */ /* 0x0005e20000000800 */
[----:B-1----:R-:W1:Y:S05]  /*4630*/  LDSM.16.M88.2 R90, [R203+0xe880] ;  /* 0x00e88000cb5a783b */ /* 0x002e6a0000000100 */
[----:B--2---:R2:W4:Y:S02]  /*4640*/  LDSM.16.M88.4 R92, [R0+0x4000] ;  /* 0x00400000005c783b */ /* 0x0045240000000200 */
[--C-:B--2---:R-:W-:Y:S04]  /*4650*/  FFMA.FTZ R0, R103, c[0x0][0x29c], -R108.reuse ;  /* 0x0000a70067007a23 */ /* 0x104fe8000001086c */
[----:B------:R2:W2:Y:S01]  /*4660*/  MUFU.EX2 R103, R0 ;  /* 0x0000000000677308 */ /* 0x0004a20000000800 */
[----:B-1----:R-:W-:Y:S01]  /*4670*/  HMMA.16816.F32 R20, R96, R90, R20 ;  /* 0x0000005a6014723c */ /* 0x002fe20000001814 */
[----:B------:R-:W1:Y:S07]  /*4680*/  LDS R90, [R222.X4+0x21280] ;  /* 0x02128000de5a7984 */ /* 0x000e6e0000004800 */
[C---:B----4-:R-:W-:Y:S01]  /*4690*/  HMMA.16816.F32 R4, R92.reuse, R2, R4 ;  /* 0x000000025c04723c */ /* 0x050fe20000001804 */
[----:B------:R-:W4:Y:S07]  /*46a0*/  LDSM.16.M88.2 R2, [R202+0xe880] ;  /* 0x00e88000ca02783b */ /* 0x000f2e0000000100 */
[C---:B------:R-:W-:Y:S04]  /*46b0*/  HMMA.16816.F32 R8, R92.reuse, R84, R8 ;  /* 0x000000545c08723c */ /* 0x040fe80000001808 */
[----:B--2---:R-:W-:Y:S02]  /*46c0*/  FSEL R0, R174, -INF , P0 ;  /* 0xff800000ae007808 */ /* 0x004fe40000000000 */
[----:B------:R-:W-:Y:S02]  /*46d0*/  ISETP.GT.AND P0, PT, R100, 0x41, PT ;  /* 0x000000416400780c */ /* 0x000fe40003f04270 */
[C---:B------:R-:W-:Y:S04]  /*46e0*/  HMMA.16816.F32 R12, R92.reuse, R86, R12 ;  /* 0x000000565c0c723c */ /* 0x040fe8000000180c */
[--C-:B------:R-:W-:Y:S01]  /*46f0*/  FFMA.FTZ R100, R0, c[0x0][0x29c], -R108.reuse ;  /* 0x0000a70000647a23 */ /* 0x100fe2000001086c */
[----:B------:R-:W-:Y:S02]  /*4700*/  IADD3 R0, R101, 0x8, RZ ;  /* 0x0000000865007810 */ /* 0x000fe40007ffe0ff */
[----:B------:R-:W-:Y:S01]  /*4710*/  FSEL R101, R173, -INF , P0 ;  /* 0xff800000ad657808 */ /* 0x000fe20000000000 */
[C---:B------:R-:W-:Y:S02]  /*4720*/  HMMA.16816.F32 R16, R92.reuse, R88, R16 ;  /* 0x000000585c10723c */ /* 0x040fe40000001810 */
[----:B------:R-:W-:Y:S02]  /*4730*/  MUFU.EX2 R100, R100 ;  /* 0x0000006400647308 */ /* 0x000fe40000000800 */
[----:B------:R-:W-:Y:S01]  /*4740*/  IMNMX R0, R102, R0, PT ;  /* 0x0000000066007217 */ /* 0x000fe20003800200 */
[----:B------:R-:W-:Y:S01]  /*4750*/  FFMA.FTZ R108, R101, c[0x0][0x29c], -R108 ;  /* 0x0000a700656c7a23 */ /* 0x000fe2000001086c */
[----:B------:R-:W-:Y:S01]  /*4760*/  SHF.L.U32 R102, R215, 0x1, RZ ;  /* 0x00000001d7667819 */ /* 0x000fe200000006ff */
[--C-:B-1----:R-:W-:Y:S01]  /*4770*/  FADD.FTZ R4, R4, -R90.reuse ;  /* 0x8000005a04047221 */ /* 0x102fe20000010000 */
[C---:B------:R-:W-:Y:S01]  /*4780*/  ISETP.GT.AND P1, PT, R0.reuse, 0x20, PT ;  /* 0x000000200000780c */ /* 0x040fe20003f24270 */
[--C-:B------:R-:W-:Y:S01]  /*4790*/  FADD.FTZ R5, R5, -R90.reuse ;  /* 0x8000005a05057221 */ /* 0x100fe20000010000 */
[----:B------:R-:W-:Y:S02]  /*47a0*/  ISETP.GT.AND P0, PT, R0, RZ, PT ;  /* 0x000000ff0000720c */ /* 0x000fe40003f04270 */
[----:B------:R-:W-:Y:S01]  /*47b0*/  FSEL R91, R188, -INF , P1 ;  /* 0xff800000bc5b7808 */ /* 0x000fe20000800000 */
[----:B-----5:R-:W-:Y:S01]  /*47c0*/  FMUL.FTZ R5, R111, R5 ;  /* 0x000000056f057220 */ /* 0x020fe20000410000 */
[----:B------:R-:W-:Y:S01]  /*47d0*/  ISETP.GT.AND P1, PT, R0, 0x30, PT ;  /* 0x000000300000780c */ /* 0x000fe20003f24270 */
[----:B------:R-:W1:Y:S01]  /*47e0*/  MUFU.EX2 R108, R108 ;  /* 0x0000006c006c7308 */ /* 0x000e620000000800 */
[----:B------:R-:W-:Y:S01]  /*47f0*/  FSEL R101, R192, -INF , P0 ;  /* 0xff800000c0657808 */ /* 0x000fe20000000000 */
[----:B----4-:R-:W-:Y:S03]  /*4800*/  HMMA.16816.F32 R20, R92, R2, R20 ;  /* 0x000000025c14723c */ /* 0x010fe60000001814 */
[----:B------:R-:W-:Y:S01]  /*4810*/  FSEL R87, R186, -INF , P1 ;  /* 0xff800000ba577808 */ /* 0x000fe20000800000 */
[--C-:B------:R-:W-:Y:S01]  /*4820*/  FFMA.FTZ R99, R101, c[0x0][0x29c], -R109.reuse ;  /* 0x0000a70065637a23 */ /* 0x100fe2000001086d */
[----:B------:R-:W-:Y:S01]  /*4830*/  ISETP.GT.AND P0, PT, R0, 0x1, PT ;  /* 0x000000010000780c */ /* 0x000fe20003f04270 */
[--C-:B------:R-:W-:Y:S01]  /*4840*/  FADD.FTZ R8, R8, -R90.reuse ;  /* 0x8000005a08087221 */ /* 0x100fe20000010000 */
[C---:B------:R-:W-:Y:S01]  /*4850*/  ISETP.GT.AND P1, PT, R0.reuse, 0x40, PT ;  /* 0x000000400000780c */ /* 0x040fe20003f24270 */
[--C-:B------:R-:W-:Y:S01]  /*4860*/  FFMA.FTZ R87, R87, c[0x0][0x29c], -R109.reuse ;  /* 0x0000a70057577a23 */ /* 0x100fe2000001086d */
[----:B------:R-:W-:Y:S01]  /*4870*/  FSEL R98, R191, -INF , P0 ;  /* 0xff800000bf627808 */ /* 0x000fe20000000000 */
[----:B------:R-:W-:Y:S01]  /*4880*/  MUFU.EX2 R99, R99 ;  /* 0x0000006300637308 */ /* 0x000fe20000000800 */
[----:B------:R-:W-:Y:S01]  /*4890*/  ISETP.GT.AND P0, PT, R0, 0x10, PT ;  /* 0x000000100000780c */ /* 0x000fe20003f04270 */
[----:B------:R-:W-:Y:S01]  /*48a0*/  FMUL.FTZ R3, R172, R4 ;  /* 0x00000004ac037220 */ /* 0x000fe20000410000 */
[----:B------:R-:W-:Y:S01]  /*48b0*/  FSEL R84, R184, -INF , P1 ;  /* 0xff800000b8547808 */ /* 0x000fe20000800000 */
[--C-:B------:R-:W-:Y:S01]  /*48c0*/  FFMA.FTZ R98, R98, c[0x0][0x29c], -R109.reuse ;  /* 0x0000a70062627a23 */ /* 0x100fe2000001086d */
[----:B------:R-:W-:Y:S01]  /*48d0*/  FSEL R97, R190, -INF , P0 ;  /* 0xff800000be617808 */ /* 0x000fe20000000000 */
[----:B------:R-:W-:Y:S01]  /*48e0*/  FFMA.FTZ R2, -R182, R182, 1 ;  /* 0x3f800000b6027423 */ /* 0x000fe200000101b6 */
[----:B------:R-:W-:Y:S01]  /*48f0*/  ISETP.GT.AND P0, PT, R0, 0x11, PT ;  /* 0x000000110000780c */ /* 0x000fe20003f04270 */
[--C-:B------:R-:W-:Y:S01]  /*4900*/  FFMA.FTZ R101, R84, c[0x0][0x29c], -R109.reuse ;  /* 0x0000a70054657a23 */ /* 0x100fe2000001086d */
[----:B---3--:R-:W-:Y:S01]  /*4910*/  F2FP.PACK_AB R84, R106, R110 ;  /* 0x0000006e6a54723e */ /* 0x008fe200000000ff */
[----:B------:R2:W-:Y:S01]  /*4920*/  MUFU.EX2 R88, R87 ;  /* 0x0000005700587308 */ /* 0x0005e20000000800 */
[----:B------:R-:W-:Y:S01]  /*4930*/  FSEL R96, R189, -INF , P0 ;  /* 0xff800000bd607808 */ /* 0x000fe20000000000 */
[--C-:B------:R-:W-:Y:S01]  /*4940*/  FFMA.FTZ R97, R97, c[0x0][0x29c], -R109.reuse ;  /* 0x0000a70061617a23 */ /* 0x100fe2000001086d */
[----:B------:R-:W-:Y:S01]  /*4950*/  ISETP.GT.AND P0, PT, R0, 0x21, PT ;  /* 0x000000210000780c */ /* 0x000fe20003f04270 */
[--C-:B------:R-:W-:Y:S01]  /*4960*/  FFMA.FTZ R91, R91, c[0x0][0x29c], -R109.reuse ;  /* 0x0000a7005b5b7a23 */ /* 0x100fe2000001086d */
[----:B------:R-:W-:Y:S01]  /*4970*/  F2FP.PACK_AB R4, R103, R105 ;  /* 0x000000696704723e */ /* 0x000fe200000000ff */
[--C-:B------:R-:W-:Y:S01]  /*4980*/  FFMA.FTZ R96, R96, c[0x0][0x29c], -R109.reuse ;  /* 0x0000a70060607a23 */ /* 0x100fe2000001086d */
[----:B------:R-:W-:Y:S01]  /*4990*/  FSEL R85, R187, -INF , P0 ;  /* 0xff800000bb557808 */ /* 0x000fe20000000000 */
[--C-:B------:R-:W-:Y:S01]  /*49a0*/  FADD.FTZ R9, R9, -R90.reuse ;  /* 0x8000005a09097221 */ /* 0x100fe20000010000 */
[----:B------:R-:W-:Y:S01]  /*49b0*/  ISETP.GT.AND P0, PT, R0, 0x31, PT ;  /* 0x000000310000780c */ /* 0x000fe20003f04270 */
[----:B------:R-:W3:Y:S01]  /*49c0*/  MUFU.EX2 R98, R98 ;  /* 0x0000006200627308 */ /* 0x000ee20000000800 */
[----:B------:R-:W-:Y:S02]  /*49d0*/  FMUL.FTZ R8, R110, R8 ;  /* 0x000000086e087220 */ /* 0x000fe40000410000 */
[----:B------:R-:W-:Y:S01]  /*49e0*/  FSEL R86, R185, -INF , P0 ;  /* 0xff800000b9567808 */ /* 0x000fe20000000000 */
[--C-:B------:R-:W-:Y:S01]  /*49f0*/  FFMA.FTZ R89, R85, c[0x0][0x29c], -R109.reuse ;  /* 0x0000a70055597a23 */ /* 0x100fe2000001086d */
[----:B------:R-:W-:Y:S01]  /*4a00*/  ISETP.GT.AND P0, PT, R0, 0x41, PT ;  /* 0x000000410000780c */ /* 0x000fe20003f04270 */
[----:B------:R-:W-:Y:S01]  /*4a10*/  FMUL.FTZ R3, R3, R2 ;  /* 0x0000000203037220 */ /* 0x000fe20000410000 */
[----:B------:R-:W-:Y:S01]  /*4a20*/  F2FP.PACK_AB R85, R111, R172 ;  /* 0x000000ac6f55723e */ /* 0x000fe200000000ff */
[--C-:B------:R-:W-:Y:S01]  /*4a30*/  FFMA.FTZ R86, R86, c[0x0][0x29c], -R109.reuse ;  /* 0x0000a70056567a23 */ /* 0x100fe2000001086d */
[----:B------:R-:W-:Y:S01]  /*4a40*/  FSEL R0, R183, -INF , P0 ;  /* 0xff800000b7007808 */ /* 0x000fe20000000000 */
[----:B------:R-:W-:Y:S01]  /*4a50*/  FFMA.FTZ R2, -R181, R181, 1 ;  /* 0x3f800000b5027423 */ /* 0x000fe200000101b5 */
[----:B------:R-:W-:Y:S01]  /*4a60*/  MUFU.EX2 R97, R97 ;  /* 0x0000006100617308 */ /* 0x000fe20000000800 */
[--C-:B------:R-:W-:Y:S02]  /*4a70*/  FADD.FTZ R13, R13, -R90.reuse ;  /* 0x8000005a0d0d7221 */ /* 0x100fe40000010000 */
[----:B------:R-:W-:Y:S02]  /*4a80*/  FFMA.FTZ R109, R0, c[0x0][0x29c], -R109 ;  /* 0x0000a700006d7a23 */ /* 0x000fe4000001086d */
[----:B------:R-:W-:Y:S02]  /*4a90*/  FFMA.FTZ R0, -R180, R180, 1 ;  /* 0x3f800000b4007423 */ /* 0x000fe400000101b4 */
[----:B------:R-:W-:Y:S02]  /*4aa0*/  FMUL.FTZ R9, R106, R9 ;  /* 0x000000096a097220 */ /* 0x000fe40000410000 */
[----:B--2---:R-:W-:Y:S01]  /*4ab0*/  FMUL.FTZ R87, R5, R0 ;  /* 0x0000000005577220 */ /* 0x004fe20000410000 */
[----:B------:R-:W2:Y:S01]  /*4ac0*/  MUFU.EX2 R96, R96 ;  /* 0x0000006000607308 */ /* 0x000ea20000000800 */
[----:B------:R-:W-:Y:S01]  /*4ad0*/  FFMA.FTZ R0, -R176, R176, 1 ;  /* 0x3f800000b0007423 */ /* 0x000fe200000101b0 */
[----:B-1----:R-:W-:Y:S01]  /*4ae0*/  F2FP.PACK_AB R5, R108, R100 ;  /* 0x000000646c05723e */ /* 0x002fe200000000ff */
[----:B------:R-:W-:Y:S01]  /*4af0*/  FMUL.FTZ R13, R104, R13 ;  /* 0x0000000d680d7220 */ /* 0x000fe20000410000 */
[----:B------:R-:W-:Y:S01]  /*4b00*/  F2FP.PACK_AB R87, R87, R3 ;  /* 0x000000035757723e */ /* 0x000fe200000000ff */
[----:B------:R-:W-:Y:S02]  /*4b10*/  FMUL.FTZ R94, R8, R2 ;  /* 0x00000002085e7220 */ /* 0x000fe40000410000 */
[----:B------:R-:W-:Y:S02]  /*4b20*/  FFMA.FTZ R2, -R175, R175, 1 ;  /* 0x3f800000af027423 */ /* 0x000fe400000101af */
[--C-:B------:R-:W-:Y:S01]  /*4b30*/  FADD.FTZ R16, R16, -R90.reuse ;  /* 0x8000005a10107221 */ /* 0x100fe20000010000 */
[----:B------:R-:W1:Y:S01]  /*4b40*/  MUFU.EX2 R91, R91 ;  /* 0x0000005b005b7308 */ /* 0x000e620000000800 */
[--C-:B------:R-:W-:Y:S02]  /*4b50*/  FADD.FTZ R17, R17, -R90.reuse ;  /* 0x8000005a11117221 */ /* 0x100fe40000010000 */
[--C-:B------:R-:W-:Y:S02]  /*4b60*/  FADD.FTZ R21, R21, -R90.reuse ;  /* 0x8000005a15157221 */ /* 0x100fe40000010000 */
[----:B------:R-:W-:Y:S02]  /*4b70*/  FMUL.FTZ R93, R9, R0 ;  /* 0x00000000095d7220 */ /* 0x000fe40000410000 */
[----:B------:R-:W4:Y:S01]  /*4b80*/  LDS R0, [R222.X4+0x212a0] ;  /* 0x0212a000de007984 */ /* 0x000f220000004800 */
[----:B------:R-:W-:Y:S02]  /*4b90*/  FMUL.FTZ R16, R105, R16 ;  /* 0x0000001069107220 */ /* 0x000fe40000410000 */
[----:B------:R-:W-:Y:S01]  /*4ba0*/  FMUL.FTZ R17, R103, R17 ;  /* 0x0000001167117220 */ /* 0x000fe20000410000 */
[----:B------:R-:W5:Y:S01]  /*4bb0*/  MUFU.EX2 R89, R89 ;  /* 0x0000005900597308 */ /* 0x000f620000000800 */
[----:B------:R-:W-:Y:S01]  /*4bc0*/  FMUL.FTZ R108, R108, R21 ;  /* 0x000000156c6c7220 */ /* 0x000fe20000410000 */
[----:B------:R-:W-:Y:S01]  /*4bd0*/  STS [R218+0x21480], R85 ;  /* 0x02148055da007388 */ /* 0x000fe20000000800 */
[----:B------:R-:W-:Y:S02]  /*4be0*/  FFMA.FTZ R9, -R178, R178, 1 ;  /* 0x3f800000b2097423 */ /* 0x000fe400000101b2 */
[--C-:B------:R-:W-:Y:S02]  /*4bf0*/  FADD.FTZ R12, R12, -R90.reuse ;  /* 0x8000005a0c0c7221 */ /* 0x100fe40000010000 */
[----:B------:R-:W-:Y:S02]  /*4c00*/  FADD.FTZ R20, R20, -R90 ;  /* 0x8000005a14147221 */ /* 0x000fe40000010000 */
[----:B------:R-:W-:Y:S01]  /*4c10*/  FMUL.FTZ R90, R13, R2 ;  /* 0x000000020d5a7220 */ /* 0x000fe20000410000 */
[----:B------:R-:W1:Y:S01]  /*4c20*/  MUFU.EX2 R86, R86 ;  /* 0x0000005600567308 */ /* 0x000e620000000800 */
[----:B------:R-:W-:Y:S02]  /*4c30*/  FFMA.FTZ R13, -R179, R179, 1 ;  /* 0x3f800000b30d7423 */ /* 0x000fe400000101b3 */
[----:B------:R-:W-:Y:S02]  /*4c40*/  FFMA.FTZ R2, -R173, R173, 1 ;  /* 0x3f800000ad027423 */ /* 0x000fe400000101ad */
[----:B------:R-:W-:Y:S02]  /*4c50*/  FMUL.FTZ R21, R16, R13 ;  /* 0x0000000d10157220 */ /* 0x000fe40000410000 */
[----:B------:R-:W-:Y:S01]  /*4c60*/  FMUL.FTZ R13, R17, R9 ;  /* 0x00000009110d7220 */ /* 0x000fe20000410000 */
[----:B------:R-:W-:Y:S01]  /*4c70*/  F2FP.PACK_AB R9, R93, R94 ;  /* 0x0000005e5d09723e */ /* 0x000fe200000000ff */
[----:B------:R-:W-:Y:S01]  /*4c80*/  FMUL.FTZ R17, R108, R2 ;  /* 0x000000026c117220 */ /* 0x000fe20000410000 */
[----:B---3--:R-:W-:Y:S01]  /*4c90*/  F2FP.PACK_AB R2, R98, R99 ;  /* 0x000000636202723e */ /* 0x008fe200000000ff */
[----:B------:R-:W-:Y:S01]  /*4ca0*/  FFMA.FTZ R3, -R177, R177, 1 ;  /* 0x3f800000b1037423 */ /* 0x000fe200000101b1 */
[----:B------:R-:W-:Y:S01]  /*4cb0*/  MUFU.EX2 R8, R101 ;  /* 0x0000006500087308 */ /* 0x000fe20000000800 */
[----:B------:R-:W-:Y:S01]  /*4cc0*/  FMUL.FTZ R92, R107, R12 ;  /* 0x0000000c6b5c7220 */ /* 0x000fe20000410000 */
[----:B------:R-:W-:Y:S01]  /*4cd0*/  F2FP.PACK_AB R12, R104, R107 ;  /* 0x0000006b680c723e */ /* 0x000fe200000000ff */
[----:B------:R5:W-:Y:S01]  /*4ce0*/  STS [R219], R2 ;  /* 0x00000002db007388 */ /* 0x000be20000000800 */
[----:B------:R-:W-:Y:S01]  /*4cf0*/  FMUL.FTZ R20, R100, R20 ;  /* 0x0000001464147220 */ /* 0x000fe20000410000 */
[----:B------:R-:W-:Y:S01]  /*4d00*/  F2FP.PACK_AB R13, R13, R21 ;  /* 0x000000150d0d723e */ /* 0x000fe200000000ff */
[----:B------:R-:W-:Y:S02]  /*4d10*/  FMUL.FTZ R92, R92, R3 ;  /* 0x000000035c5c7220 */ /* 0x000fe40000410000 */
[----:B------:R-:W-:Y:S01]  /*4d20*/  FFMA.FTZ R3, -R174, R174, 1 ;  /* 0x3f800000ae037423 */ /* 0x000fe200000101ae */
[----:B------:R-:W-:Y:S01]  /*4d30*/  STS [R218+0x21c80], R84 ;  /* 0x021c8054da007388 */ /* 0x000fe20000000800 */
[----:B------:R-:W3:Y:S01]  /*4d40*/  MUFU.EX2 R109, R109 ;  /* 0x0000006d006d7308 */ /* 0x000ee20000000800 */
[----:B------:R-:W-:Y:S01]  /*4d50*/  F2FP.PACK_AB R16, R90, R92 ;  /* 0x0000005c5a10723e */ /* 0x000fe200000000ff */
[----:B------:R-:W-:Y:S02]  /*4d60*/  FMUL.FTZ R3, R20, R3 ;  /* 0x0000000314037220 */ /* 0x000fe40000410000 */
[--C-:B----4-:R-:W-:Y:S02]  /*4d70*/  FADD.FTZ R6, R6, -R0.reuse ;  /* 0x8000000006067221 */ /* 0x110fe40000010000 */
[--C-:B------:R-:W-:Y:S01]  /*4d80*/  FADD.FTZ R7, R7, -R0.reuse ;  /* 0x8000000007077221 */ /* 0x100fe20000010000 */
[----:B------:R-:W-:Y:S01]  /*4d90*/  F2FP.PACK_AB R17, R17, R3 ;  /* 0x000000031111723e */ /* 0x000fe200000000ff */
[--C-:B------:R-:W-:Y:S01]  /*4da0*/  FADD.FTZ R10, R10, -R0.reuse ;  /* 0x800000000a0a7221 */ /* 0x100fe20000010000 */
[----:B--2---:R-:W-:Y:S01]  /*4db0*/  F2FP.PACK_AB R3, R96, R97 ;  /* 0x000000616003723e */ /* 0x004fe200000000ff */
[--C-:B------:R-:W-:Y:S02]  /*4dc0*/  FADD.FTZ R11, R11, -R0.reuse ;  /* 0x800000000b0b7221 */ /* 0x100fe40000010000 */
[--C-:B------:R-:W-:Y:S02]  /*4dd0*/  FADD.FTZ R14, R14, -R0.reuse ;  /* 0x800000000e0e7221 */ /* 0x100fe40000010000 */
[----:B------:R2:W-:Y:S01]  /*4de0*/  STS [R219+0x800], R3 ;  /* 0x00080003db007388 */ /* 0x0005e20000000800 */
[----:B------:R-:W-:Y:S02]  /*4df0*/  FMUL.FTZ R11, R96, R11 ;  /* 0x0000000b600b7220 */ /* 0x000fe40000410000 */
[----:B-1----:R-:W-:Y:S01]  /*4e00*/  FMUL.FTZ R14, R91, R14 ;  /* 0x0000000e5b0e7220 */ /* 0x002fe20000410000 */
[----:B-----5:R-:W-:Y:S01]  /*4e10*/  F2FP.PACK_AB R2, R89, R91 ;  /* 0x0000005b5902723e */ /* 0x020fe200000000ff */
        /* <DEDUP_REMOVED lines=9> */
[C---:B------:R-:W-:Y:S01]  /*4eb0*/  FMUL.FTZ R19, R86.reuse, R19 ;  /* 0x0000001356137220 */ /* 0x040fe20000410000 */
[----:B--2---:R-:W-:Y:S05]  /*4ec0*/  F2FP.PACK_AB R3, R86, R88 ;  /* 0x000000585603723e */ /* 0x004fea00000000ff */
[----:B------:R2:W-:Y:S01]  /*4ed0*/  STS [R219+0x1800], R3 ;  /* 0x00180003db007388 */ /* 0x0005e20000000800 */
[----:B-1----:R-:W-:Y:S02]  /*4ee0*/  FMUL.FTZ R12, R97, R10 ;  /* 0x0000000a610c7220 */ /* 0x002fe40000410000 */
[----:B------:R-:W-:Y:S02]  /*4ef0*/  FMUL.FTZ R10, R89, R15 ;  /* 0x0000000f590a7220 */ /* 0x000fe40000410000 */
[----:B------:R1:W-:Y:S01]  /*4f00*/  STS [R218+0x23480], R5 ;  /* 0x02348005da007388 */ /* 0x0003e20000000800 */
[C---:B---3--:R-:W-:Y:S01]  /*4f10*/  F2FP.PACK_AB R2, R109.reuse, R8 ;  /* 0x000000086d02723e */ /* 0x048fe200000000ff */
[----:B------:R-:W-:Y:S02]  /*4f20*/  FMUL.FTZ R10, R10, R0 ;  /* 0x000000000a0a7220 */ /* 0x000fe40000410000 */
[----:B------:R-:W-:Y:S02]  /*4f30*/  FMUL.FTZ R109, R109, R23 ;  /* 0x000000176d6d7220 */ /* 0x000fe40000410000 */
[----:B------:R3:W-:Y:S01]  /*4f40*/  STS [R219+0x2000], R2 ;  /* 0x00200002db007388 */ /* 0x0007e20000000800 */
[----:B----4-:R-:W-:Y:S02]  /*4f50*/  FMUL.FTZ R4, R98, R7 ;  /* 0x0000000762047220 */ /* 0x010fe40000410000 */
[----:B------:R-:W-:Y:S02]  /*4f60*/  FFMA.FTZ R0, -R183, R183, 1 ;  /* 0x3f800000b7007423 */ /* 0x000fe400000101b7 */
[----:B------:R-:W-:Y:S01]  /*4f70*/  BAR.SYNC.DEFER_BLOCKING 0x0 ;  /* 0x0000000000007b1d */ /* 0x000fe20000010000 */
[----:B------:R-:W-:Y:S02]  /*4f80*/  FMUL.FTZ R7, R88, R18 ;  /* 0x0000001258077220 */ /* 0x000fe40000410000 */
[----:B------:R-:W-:Y:S02]  /*4f90*/  FMUL.FTZ R109, R109, R0 ;  /* 0x000000006d6d7220 */ /* 0x000fe40000410000 */
[----:B------:R-:W-:Y:S02]  /*4fa0*/  FMUL.FTZ R8, R8, R22 ;  /* 0x0000001608087220 */ /* 0x000fe40000410000 */
[----:B--2---:R-:W-:Y:S02]  /*4fb0*/  FFMA.FTZ R3, -R192, R192, 1 ;  /* 0x3f800000c0037423 */ /* 0x004fe400000101c0 */
[----:B-1----:R-:W-:Y:S04]  /*4fc0*/  FMUL.FTZ R5, R99, R6 ;  /* 0x0000000663057220 */ /* 0x002fe80000410000 */
        /* <DEDUP_REMOVED lines=135> */
[----:B------:R-:W-:Y:S01]  /*5840*/  IMAD.WIDE.U32 R2, R217, c[0x0][0x208], RZ ;  /* 0x00008200d9027a25 */ /* 0x000fe200078e00ff */
[----:B------:R-:W-:Y:S03]  /*5850*/  LOP3.LUT P3, RZ, R223, 0x1, RZ, 0xc0, !PT ;  /* 0x00000001dfff7812 */ /* 0x000fe6000786c0ff */
[----:B------:R-:W-:Y:S02]  /*5860*/  IMAD R0, R0, c[0x0][0x208], RZ ;  /* 0x0000820000007a24 */ /* 0x000fe400078e02ff */
[----:B------:R-:W-:Y:S02]  /*5870*/  IMAD.MOV.U32 R106, RZ, RZ, c[0x0][0x208] ;  /* 0x00008200ff6a7624 */ /* 0x000fe400078e00ff */
[----:B------:R-:W-:Y:S02]  /*5880*/  IMAD R4, R217, c[0x0][0x20c], R0 ;  /* 0x00008300d9047a24 */ /* 0x000fe400078e0200 */
[----:B------:R-:W-:Y:S02]  /*5890*/  IMAD.SHL.U32 R106, R106, 0x20, RZ ;  /* 0x000000206a6a7824 */ /* 0x000fe400078e00ff */
[----:B------:R-:W-:Y:S02]  /*58a0*/  IMAD.SHL.U32 R5, R2, 0x40, RZ ;  /* 0x0000004002057824 */ /* 0x000fe400078e00ff */
[----:B------:R-:W-:Y:S02]  /*58b0*/  IMAD.IADD R4, R3, 0x1, R4 ;  /* 0x0000000103047824 */ /* 0x000fe400078e0204 */
[----:B------:R-:W-:Y:S01]  /*58c0*/  IMAD.SHL.U32 R0, R217, 0x40, RZ ;  /* 0x00000040d9007824 */ /* 0x000fe200078e00ff */
[----:B------:R-:W-:Y:S02]  /*58d0*/  IADD3 R8, P2, P1, R232, R5, R106 ;  /* 0x00000005e8087210 */ /* 0x000fe4000795e06a */
[----:B------:R-:W-:Y:S02]  /*58e0*/  SHF.L.U64.HI R2, R2, 0x6, R4 ;  /* 0x0000000602027819 */ /* 0x000fe40000010204 */
[C---:B------:R-:W-:Y:S02]  /*58f0*/  IADD3 R3, P0, R0.reuse, R238, RZ ;  /* 0x000000ee00037210 */ /* 0x040fe40007f1e0ff */
[----:B------:R-:W-:Y:S02]  /*5900*/  IADD3.X R9, R229, R2, R251, P2, P1 ;  /* 0x00000002e5097210 */ /* 0x000fe400017e24fb */
[----:B------:R-:W-:Y:S02]  /*5910*/  IADD3 R5, P1, R5, R232, RZ ;  /* 0x000000e805057210 */ /* 0x000fe40007f3e0ff */
[----:B------:R-:W-:Y:S02]  /*5920*/  LEA.HI.X.SX32 R4, R0, R244, 0x1, P0 ;  /* 0x000000f400047211 */ /* 0x000fe400000f0eff */
[----:B------:R-:W-:Y:S01]  /*5930*/  LEA R6, P0, R3, c[0x0][0x280], 0x2 ;  /* 0x0000a00003067a11 */ /* 0x000fe200078010ff */
[----:B------:R-:W-:Y:S01]  /*5940*/  IMAD.X R2, R2, 0x1, R229, P1 ;  /* 0x0000000102027824 */ /* 0x000fe200008e06e5 */
[----:B------:R-:W-:Y:S02]  /*5950*/  IADD3 R0, -R237, R225, -R0 ;  /* 0x000000e1ed007210 */ /* 0x000fe40007ffe900 */
[----:B------:R-:W-:Y:S02]  /*5960*/  LEA.HI.X R7, R3, c[0x0][0x284], R4, 0x2, P0 ;  /* 0x0000a10003077a11 */ /* 0x000fe400000f1404 */
[C---:B------:R-:W-:Y:S02]  /*5970*/  LEA R4, P0, R5.reuse, c[0x0][0x1f0], 0x1 ;  /* 0x00007c0005047a11 */ /* 0x040fe400078008ff */
[----:B------:R-:W-:Y:S02]  /*5980*/  ISETP.LT.OR P2, PT, R0, 0x1, !P3 ;  /* 0x000000010000780c */ /* 0x000fe40005f41670 */
[----:B------:R-:W-:Y:S02]  /*5990*/  LEA.HI.X R5, R5, c[0x0][0x1f4], R2, 0x1, P0 ;  /* 0x00007d0005057a11 */ /* 0x000fe400000f0c02 */
[C---:B------:R-:W-:Y:S02]  /*59a0*/  LEA R2, P0, R8.reuse, c[0x0][0x1f0], 0x1 ;  /* 0x00007c0008027a11 */ /* 0x040fe400078008ff */
[C---:B------:R-:W-:Y:S02]  /*59b0*/  LOP3.LUT P1, RZ, R223.reuse, 0x2, RZ, 0xc0, !PT ;  /* 0x00000002dfff7812 */ /* 0x040fe4000782c0ff */
[----:B------:R-:W-:Y:S02]  /*59c0*/  LEA.HI.X R3, R8, c[0x0][0x1f4], R9, 0x1, P0 ;  /* 0x00007d0008037a11 */ /* 0x000fe400000f0c09 */
        /* <DEDUP_REMOVED lines=11> */
[----:B------:R-:W-:Y:S02]  /*5a80*/  ISETP.LT.OR P2, PT, R0, 0x21, !P3 ;  /* 0x000000210000780c */ /* 0x000fe40005f41670 */
[C---:B------:R-:W-:Y:S11]  /*5a90*/  ISETP.GT.AND P3, PT, R250.reuse, 0xf, PT ;  /* 0x0000000ffa00780c */ /* 0x040ff60003f64270 */
[----:B------:R1:W-:Y:S02]  /*5aa0*/  LDGSTS.E.BYPASS.LTC128B.128 [R220+0x1c080], [R2.64], !P2 ;  /* 0x1c08000002dc7fae */ /* 0x0003e4000d101d44 */
[----:B------:R-:W-:Y:S02]  /*5ab0*/  @!P3 IMAD.SHL.U32 R0, R250, 0x10, RZ ;  /* 0x00000010fa00b824 */ /* 0x000fe400078e00ff */
[----:B------:R1:W-:Y:S04]  /*5ac0*/  LDGSTS.E.BYPASS.LTC128B.128 [R220+0x1e080], [R2.64+0x80], !P1 ;  /* 0x1e08008002dc7fae */ /* 0x0003e8000c901d44 */
[----:B------:R1:W-:Y:S04]  /*5ad0*/  LDGSTS.E.BYPASS.LTC128B.128 [R220+0x20080], [R2.64+0x100], !P0 ;  /* 0x2008010002dc7fae */ /* 0x0003e8000c101d44 */
[----:B------:R1:W-:Y:S02]  /*5ae0*/  @!P3 LDGSTS.E.BYPASS.LTC128B.128 [R0+0x21280], [R6.64] ;  /* 0x212800000600bfae */ /* 0x0003e4000b901d44 */
.L_x_1226:
[-C--:B-1234-:R-:W-:Y:S01]  /*5af0*/  HMMA.16816.F32 R4, R108, R16.reuse, RZ ;  /* 0x000000106c04723c */ /* 0x09efe200000018ff */
[----:B------:R-:W0:Y:S02]  /*5b00*/  LDGDEPBAR ;  /* 0x00000000000079af */ /* 0x000e240000000000 */
[----:B------:R-:W-:Y:S01]  /*5b10*/  ISETP.GE.AND P2, PT, R208, 0x1, PT ;  /* 0x00000001d000780c */ /* 0x000fe20003f46270 */
[----:B------:R-:W-:Y:S01]  /*5b20*/  IMAD R0, R224, 0x3000, RZ ;  /* 0x00003000e0007824 */ /* 0x000fe200078e02ff */
[----:B------:R-:W-:Y:S03]  /*5b30*/  ISETP.GE.AND P1, PT, R221, 0x1, PT ;  /* 0x00000001dd00780c */ /* 0x000fe60003f26270 */
[C---:B------:R-:W-:Y:S04]  /*5b40*/  HMMA.16816.F32 R8, R172.reuse, R16, RZ ;  /* 0x00000010ac08723c */ /* 0x040fe800000018ff */
[C---:B------:R-:W-:Y:S04]  /*5b50*/  IADD3 R2, P0, R0.reuse, R242, RZ ;  /* 0x000000f200027210 */ /* 0x040fe80007f1e0ff */
[-C--:B------:R-:W-:Y:S01]  /*5b60*/  HMMA.16816.F32 R12, R172, R18.reuse, RZ ;  /* 0x00000012ac0c723c */ /* 0x080fe200000018ff */
[----:B------:R-:W-:Y:S07]  /*5b70*/  LEA.HI.X.SX32 R0, R0, R245, 0x1, P0 ;  /* 0x000000f500007211 */ /* 0x000fee00000f0eff */
        /* <DEDUP_REMOVED lines=60> */
[C---:B------:R-:W-:Y:S01]  /*5f40*/  LEA R176, P0, R2.reuse, c[0x0][0x220], 0x2 ;  /* 0x0000880002b07a11 */ /* 0x040fe200078010ff */
[-C--:B-1----:R-:W-:Y:S05]  /*5f50*/  HMMA.16816.F32 R4, R172, R180.reuse, R4 ;  /* 0x000000b4ac04723c */ /* 0x082fea0000001804 */
[----:B------:R-:W-:Y:S01]  /*5f60*/  LEA.HI.X R177, R2, c[0x0][0x224], R0, 0x2, P0 ;  /* 0x0000890002b17a11 */ /* 0x000fe200000f1400 */
[----:B------:R-:W-:Y:S01]  /*5f70*/  IMAD R0, R208, 0x3000, R215 ;  /* 0x00003000d0007824 */ /* 0x000fe200078e02d7 */
[----:B------:R-:W-:Y:S01]  /*5f80*/  LDSM.16.MT88.2 R2, [R204+0x23c80] ;  /* 0x023c8000cc02783b */ /* 0x000fe20000004100 */
[C---:B------:R-:W-:Y:S04]  /*5f90*/  HMMA.16816.F32 R8, R188.reuse, R180, R8 ;  /* 0x000000b4bc08723c */ /* 0x040fe80000001808 */
[----:B------:R-:W-:Y:S01]  /*5fa0*/  IMAD.SHL.U32 R0, R0, 0x2, RZ ;  /* 0x0000000200007824 */ /* 0x000fe200078e00ff */
[----:B------:R-:W-:Y:S02]  /*5fb0*/  ISETP.GE.AND P0, PT, R217, R236, PT ;  /* 0x000000ecd900720c */ /* 0x000fe40003f06270 */
[----:B------:R-:W-:Y:S01]  /*5fc0*/  IADD3 R208, R208, 0x1, RZ ;  /* 0x00000001d0d07810 */ /* 0x000fe20007ffe0ff */
[-C--:B------:R-:W-:Y:S04]  /*5fd0*/  HMMA.16816.F32 R12, R188, R182.reuse, R12 ;  /* 0x000000b6bc0c723c */ /* 0x080fe8000000180c */
[----:B------:R-:W-:Y:S03]  /*5fe0*/  SEL R208, R208, RZ, !P2 ;  /* 0x000000ffd0d07207 */ /* 0x000fe60005000000 */
        /* <DEDUP_REMOVED lines=116> */
[----:B------:R5:W2:Y:S03]  /*6730*/  LDSM.16.MT88.4 R96, [R0+0x14880] ;  /* 0x014880000060783b */ /* 0x000aa60000004200 */
[-C--:B-1----:R-:W-:Y:S08]  /*6740*/  HMMA.16816.F32 R112, R8, R2.reuse, R112 ;  /* 0x000000020870723c */ /* 0x082ff00000001870 */
[-C--:B------:R-:W-:Y:S08]  /*6750*/  HMMA.16816.F32 R116, R12, R2.reuse, R116 ;  /* 0x000000020c74723c */ /* 0x080ff00000001874 */
[C---:B------:R-:W-:Y:S01]  /*6760*/  HMMA.16816.F32 R120, R20.reuse, R2, R120 ;  /* 0x000000021478723c */ /* 0x040fe20000001878 */
[----:B------:R-:W1:Y:S03]  /*6770*/  LDSM.16.MT88.2 R2, [R205+0x26080] ;  /* 0x02608000cd02783b */ /* 0x000e660000004100 */
[----:B-----5:R-:W-:Y:S04]  /*6780*/  IADD3 R0, R221, 0x1, RZ ;  /* 0x00000001dd007810 */ /* 0x020fe80007ffe0ff */
[-C--:B------:R-:W-:Y:S04]  /*6790*/  HMMA.16816.F32 R124, R20, R6.reuse, R124 ;  /* 0x00000006147c723c */ /* 0x080fe8000000187c */
[----:B------:R-:W-:Y:S04]  /*67a0*/  SEL R221, R0, RZ, !P1 ;  /* 0x000000ff00dd7207 */ /* 0x000fe80004800000 */
        /* <DEDUP_REMOVED lines=88> */
.L_x_1224:
[----:B------:R-:W-:Y:S05]  /*6d30*/  @P0 BRA `(.L_x_1228) ;  /* 0x0000378000000947 */ /* 0x000fea0003800000 */
[----:B------:R-:W-:Y:S01]  /*6d40*/  SHF.R.S32.HI R176, RZ, 0x1f, R250 ;  /* 0x0000001fffb07819 */ /* 0x000fe200000114fa */
[----:B------:R-:W-:Y:S01]  /*6d50*/  IMAD.SHL.U32 R6, R250, 0x80, RZ ;  /* 0x00000080fa067824 */ /* 0x000fe200078e00ff */
[----:B------:R-:W-:Y:S01]  /*6d60*/  F2FP.PACK_AB R85, R27, R26 ;  /* 0x0000001a1b55723e */ /* 0x000fe200000000ff */
[----:B------:R-:W-:Y:S01]  /*6d70*/  BAR.SYNC.DEFER_BLOCKING 0x1, 0x100 ;  /* 0x0044000000007b1d */ /* 0x000fe20000010000 */
[----:B------:R-:W-:-:S02]  /*6d80*/  LEA.HI R2, R176, R250, RZ, 0x2 ;  /* 0x000000fab0027211 */ /* 0x000fc400078f10ff */
[CC--:B------:R-:W-:Y:S02]  /*6d90*/  LEA.HI R4, R176.reuse, R250.reuse, RZ, 0x7 ;  /* 0x000000fab0047211 */ /* 0x0c0fe400078f38ff */
[----:B------:R-:W-:Y:S02]  /*6da0*/  LEA.HI R5, R176, R250, RZ, 0x5 ;  /* 0x000000fab0057211 */ /* 0x000fe400078f28ff */
[--C-:B------:R-:W-:Y:S01]  /*6db0*/  SHF.R.S32.HI R0, RZ, 0x2, R2.reuse ;  /* 0x00000002ff007819 */ /* 0x100fe20000011402 */
[----:B------:R-:W-:Y:S01]  /*6dc0*/  IMAD.SHL.U32 R4, R4, 0x4, RZ ;  /* 0x0000000404047824 */ /* 0x000fe200078e00ff */
[----:B------:R-:W-:Y:S02]  /*6dd0*/  SHF.R.S32.HI R2, RZ, 0x1f, R2 ;  /* 0x0000001fff027819 */ /* 0x000fe40000011402 */
[----:B------:R-:W-:Y:S02]  /*6de0*/  LOP3.LUT R6, R6, 0x180, RZ, 0xc0, !PT ;  /* 0x0000018006067812 */ /* 0x000fe400078ec0ff */
[----:B------:R-:W-:-:S02]  /*6df0*/  SHF.R.U32.HI R5, RZ, 0x1, R5 ;  /* 0x00000001ff057819 */ /* 0x000fc40000011605 */
[----:B------:R-:W-:Y:S02]  /*6e00*/  LEA.HI R3, R2, R0, RZ, 0x3 ;  /* 0x0000000002037211 */ /* 0x000fe400078f18ff */
[----:B------:R-:W-:Y:S02]  /*6e10*/  LOP3.LUT R2, R6, 0x30, R5, 0xf8, !PT ;  /* 0x0000003006027812 */ /* 0x000fe400078ef805 */
[----:B------:R-:W-:Y:S02]  /*6e20*/  LOP3.LUT R4, R4, 0xfffffe00, RZ, 0xc0, !PT ;  /* 0xfffffe0004047812 */ /* 0x000fe400078ec0ff */
[----:B------:R-:W-:Y:S02]  /*6e30*/  LOP3.LUT R3, R3, 0xfffffff8, RZ, 0xc0, !PT ;  /* 0xfffffff803037812 */ /* 0x000fe400078ec0ff */
[----:B------:R-:W-:Y:S02]  /*6e40*/  SHF.R.U32.HI R5, RZ, 0x3, R6 ;  /* 0x00000003ff057819 */ /* 0x000fe40000011606 */
[----:B------:R-:W-:-:S02]  /*6e50*/  LOP3.LUT R10, R2, 0x8, RZ, 0xfc, !PT ;  /* 0x00000008020a7812 */ /* 0x000fc400078efcff */
[----:B------:R-:W-:Y:S02]  /*6e60*/  F2FP.PACK_AB R93, R41, R40 ;  /* 0x00000028295d723e */ /* 0x000fe400000000ff */
[----:B------:R-:W-:Y:S02]  /*6e70*/  IADD3 R0, R4, R0, -R3 ;  /* 0x0000000004007210 */ /* 0x000fe40007ffe803 */
[----:B------:R-:W-:Y:S02]  /*6e80*/  LOP3.LUT R26, R2, 0x2c00, RZ, 0xfc, !PT ;  /* 0x00002c00021a7812 */ /* 0x000fe400078efcff */
[----:B------:R-:W-:Y:S02]  /*6e90*/  F2FP.PACK_AB R89, R29, R28 ;  /* 0x0000001c1d59723e */ /* 0x000fe400000000ff */
[----:B------:R-:W-:Y:S02]  /*6ea0*/  F2FP.PACK_AB R94, R47, R46 ;  /* 0x0000002e2f5e723e */ /* 0x000fe400000000ff */
[----:B------:R-:W-:-:S02]  /*6eb0*/  F2FP.PACK_AB R95, R37, R36 ;  /* 0x00000024255f723e */ /* 0x000fc400000000ff */
[----:B------:R-:W-:Y:S02]  /*6ec0*/  F2FP.PACK_AB R97, R39, R38 ;  /* 0x000000262761723e */ /* 0x000fe400000000ff */
[C---:B------:R-:W-:Y:S02]  /*6ed0*/  LOP3.LUT R9, R2.reuse, 0x48, RZ, 0xfc, !PT ;  /* 0x0000004802097812 */ /* 0x040fe400078efcff */
[C---:B------:R-:W-:Y:S02]  /*6ee0*/  LOP3.LUT R6, R2.reuse, 0x1408, RZ, 0xfc, !PT ;  /* 0x0000140802067812 */ /* 0x040fe400078efcff */
[C---:B------:R-:W-:Y:S02]  /*6ef0*/  LOP3.LUT R4, R2.reuse, 0x2800, RZ, 0xfc, !PT ;  /* 0x0000280002047812 */ /* 0x040fe400078efcff */
[----:B------:R-:W-:Y:S02]  /*6f00*/  LOP3.LUT R41, R2, 0x1c40, RZ, 0xfc, !PT ;  /* 0x00001c4002297812 */ /* 0x000fe400078efcff */
[----:B------:R-:W-:-:S02]  /*6f10*/  F2FP.PACK_AB R88, R31, R30 ;  /* 0x0000001e1f58723e */ /* 0x000fc400000000ff */
[----:B------:R-:W-:Y:S02]  /*6f20*/  F2FP.PACK_AB R92, R45, R44 ;  /* 0x0000002c2d5c723e */ /* 0x000fe400000000ff */
[----:B------:R-:W-:Y:S02]  /*6f30*/  F2FP.PACK_AB R96, R43, R42 ;  /* 0x0000002a2b60723e */ /* 0x000fe400000000ff */
[----:B------:R-:W-:Y:S02]  /*6f40*/  F2FP.PACK_AB R98, R51, R50 ;  /* 0x000000323362723e */ /* 0x000fe400000000ff */
[----:B------:R-:W-:Y:S02]  /*6f50*/  LOP3.LUT R84, R5, R2, RZ, 0x3c, !PT ;  /* 0x0000000205547212 */ /* 0x000fe400078e3cff */
[C---:B------:R-:W-:Y:S02]  /*6f60*/  LOP3.LUT R11, R2.reuse, 0x40, RZ, 0xfc, !PT ;  /* 0x00000040020b7812 */ /* 0x040fe400078efcff */
[----:B------:R-:W-:-:S02]  /*6f70*/  LOP3.LUT R8, R2, 0x1400, RZ, 0xfc, !PT ;  /* 0x0000140002087812 */ /* 0x000fc400078efcff */
[C---:B------:R-:W-:Y:S02]  /*6f80*/  LOP3.LUT R7, R2.reuse, 0x1440, RZ, 0xfc, !PT ;  /* 0x0000144002077812 */ /* 0x040fe400078efcff */
[C---:B------:R-:W-:Y:S02]  /*6f90*/  LOP3.LUT R29, R2.reuse, 0x2c40, RZ, 0xfc, !PT ;  /* 0x00002c40021d7812 */ /* 0x040fe400078efcff */
[C---:B------:R-:W-:Y:S02]  /*6fa0*/  LOP3.LUT R36, R2.reuse, 0x800, RZ, 0xfc, !PT ;  /* 0x0000080002247812 */ /* 0x040fe400078efcff */
[C---:B------:R-:W-:Y:S02]  /*6fb0*/  LOP3.LUT R38, R2.reuse, 0x808, RZ, 0xfc, !PT ;  /* 0x0000080802267812 */ /* 0x040fe400078efcff */
[----:B------:R-:W-:Y:S02]  /*6fc0*/  LOP3.LUT R47, R2, 0x3048, RZ, 0xfc, !PT ;  /* 0x00003048022f7812 */ /* 0x000fe400078efcff */
[----:B------:R-:W-:-:S02]  /*6fd0*/  F2FP.PACK_AB R99, R49, R48 ;  /* 0x000000303163723e */ /* 0x000fc400000000ff */
[----:B------:R-:W-:Y:S02]  /*6fe0*/  F2FP.PACK_AB R173, R79, R78 ;  /* 0x0000004e4fad723e */ /* 0x000fe400000000ff */
[C---:B------:R-:W-:Y:S02]  /*6ff0*/  LOP3.LUT R5, R2.reuse, 0x1448, RZ, 0xfc, !PT ;  /* 0x0000144802057812 */ /* 0x040fe400078efcff */
[C---:B------:R-:W-:Y:S02]  /*7000*/  LOP3.LUT R23, R2.reuse, 0x1848, RZ, 0xfc, !PT ;  /* 0x0000184802177812 */ /* 0x040fe400078efcff */
[C---:B------:R-:W-:Y:S02]  /*7010*/  LOP3.LUT R42, R2.reuse, 0x1c08, RZ, 0xfc, !PT ;  /* 0x00001c08022a7812 */ /* 0x040fe400078efcff */
[C---:B------:R-:W-:Y:S02]  /*7020*/  LOP3.LUT R44, R2.reuse, 0x3000, RZ, 0xfc, !PT ;  /* 0x00003000022c7812 */ /* 0x040fe400078efcff */
[----:B------:R-:W-:-:S02]  /*7030*/  LOP3.LUT R45, R2, 0x3040, RZ, 0xfc, !PT ;  /* 0x00003040022d7812 */ /* 0x000fc400078efcff */
[----:B------:R-:W-:Y:S02]  /*7040*/  LOP3.LUT R51, R2, 0xc48, RZ, 0xfc, !PT ;  /* 0x00000c4802337812 */ /* 0x000fe400078efcff */
[----:B------:R-:W-:Y:S02]  /*7050*/  LOP3.LUT R31, R10, 0x180, RZ, 0xc0, !PT ;  /* 0x000001800a1f7812 */ /* 0x000fe400078ec0ff */
[----:B------:R-:W-:Y:S02]  /*7060*/  F2FP.PACK_AB R87, R25, R24 ;  /* 0x000000181957723e */ /* 0x000fe400000000ff */
[----:B------:R-:W-:Y:S02]  /*7070*/  F2FP.PACK_AB R90, R35, R34 ;  /* 0x00000022235a723e */ /* 0x000fe400000000ff */
[----:B------:R-:W-:Y:S02]  /*7080*/  F2FP.PACK_AB R101, R53, R52 ;  /* 0x000000343565723e */ /* 0x000fe400000000ff */
[----:B------:R-:W-:-:S02]  /*7090*/  F2FP.PACK_AB R100, R55, R54 ;  /* 0x000000363764723e */ /* 0x000fc400000000ff */
[----:B------:R-:W-:Y:S02]  /*70a0*/  F2FP.PACK_AB R174, R77, R76 ;  /* 0x0000004c4dae723e */ /* 0x000fe400000000ff */
        /* <DEDUP_REMOVED lines=159> */
[--C-:B------:R-:W-:Y:S02]  /*7aa0*/  LOP3.LUT R77, R75, 0x1400, R2.reuse, 0x1e, !PT ;  /* 0x000014004b4d7812 */ /* 0x100fe400078e1e02 */
        /* <DEDUP_REMOVED lines=55> */
[--C-:B------:R-:W-:Y:S01]  /*7e20*/  LOP3.LUT R79, R79, 0x8, R2.reuse, 0x1e, !PT ;  /* 0x000000084f4f7812 */ /* 0x100fe200078e1e02 */
        /* <DEDUP_REMOVED lines=41> */
[----:B------:R-:W-:Y:S01]  /*80c0*/  PRMT R86, R87, 0x7632, R86 ;  /* 0x0000763257567816 */ /* 0x000fe20000000056 */
[----:B------:R-:W-:Y:S01]  /*80d0*/  IMAD.IADD R81, R0, 0x1, R6 ;  /* 0x0000000100517824 */ /* 0x000fe200078e0206 */
[----:B------:R-:W-:Y:S01]  /*80e0*/  ISETP.NE.U32.AND P0, PT, RZ, c[0x0][0x358], PT ;  /* 0x0000d600ff007a0c */ /* 0x000fe20003f05070 */
[----:B------:R-:W-:Y:S01]  /*80f0*/  IMAD.SHL.U32 R80, R2, 0x2, RZ ;  /* 0x0000000202507824 */ /* 0x000fe200078e00ff */
[----:B------:R-:W-:Y:S01]  /*8100*/  ISETP.NE.U32.AND P1, PT, RZ, c[0x0][0x360], PT ;  /* 0x0000d800ff007a0c */ /* 0x000fe20003f25070 */
[C---:B------:R-:W-:Y:S01]  /*8110*/  IMAD.IADD R2, R0.reuse, 0x1, R79 ;  /* 0x0000000100027824 */ /* 0x040fe200078e024f */
[----:B------:R-:W-:Y:S01]  /*8120*/  ISETP.NE.AND.EX P3, PT, RZ, c[0x0][0x35c], PT, P0 ;  /* 0x0000d700ff007a0c */ /* 0x000fe20003f65300 */
[C---:B------:R-:W-:Y:S01]  /*8130*/  IMAD.IADD R79, R0.reuse, 0x1, R8 ;  /* 0x00000001004f7824 */ /* 0x040fe200078e0208 */
[----:B------:R-:W-:Y:S01]  /*8140*/  STS.U16 [R80+0x7880], R87 ;  /* 0x0078805750007388 */ /* 0x000fe20000000400 */
[----:B------:R-:W-:Y:S01]  /*8150*/  IMAD.SHL.U32 R6, R3, 0x2, RZ ;  /* 0x0000000203067824 */ /* 0x000fe200078e00ff */
[----:B------:R-:W-:Y:S01]  /*8160*/  PRMT R3, R89, 0x7632, R3 ;  /* 0x0000763259037816 */ /* 0x000fe20000000003 */
[--C-:B------:R-:W-:Y:S01]  /*8170*/  IMAD.IADD R82, R0, 0x1, R5.reuse ;  /* 0x0000000100527824 */ /* 0x100fe200078e0205 */
[----:B------:R-:W-:Y:S01]  /*8180*/  PRMT R5, R85, 0x7632, R5 ;  /* 0x0000763255057816 */ /* 0x000fe20000000005 */
[----:B------:R-:W-:Y:S01]  /*8190*/  IMAD.SHL.U32 R8, R2, 0x2, RZ ;  /* 0x0000000202087824 */ /* 0x000fe200078e00ff */
[----:B------:R-:W-:Y:S01]  /*81a0*/  STS.U16 [R6+0x7880], R86 ;  /* 0x0078805606007388 */ /* 0x000fe20000000400 */
[C-C-:B------:R-:W-:Y:S01]  /*81b0*/  IMAD.IADD R84, R0.reuse, 0x1, R4.reuse ;  /* 0x0000000100547824 */ /* 0x140fe200078e0204 */
[----:B------:R-:W-:Y:S01]  /*81c0*/  PRMT R4, R89, 0x7610, R4 ;  /* 0x0000761059047816 */ /* 0x000fe20000000004 */
[----:B------:R-:W-:Y:S01]  /*81d0*/  IMAD.IADD R49, R0, 0x1, R45 ;  /* 0x0000000100317824 */ /* 0x000fe200078e022d */
[----:B------:R-:W-:Y:S01]  /*81e0*/  PRMT R2, R88, 0x7610, R2 ;  /* 0x0000761058027816 */ /* 0x000fe20000000002 */
[C---:B------:R-:W-:Y:S01]  /*81f0*/  IMAD.IADD R44, R0.reuse, 0x1, R62 ;  /* 0x00000001002c7824 */ /* 0x040fe200078e023e */
[----:B------:R-:W-:Y:S01]  /*8200*/  STS.U16 [R8+0x7880], R85 ;  /* 0x0078805508007388 */ /* 0x000fe20000000400 */
[C---:B------:R-:W-:Y:S01]  /*8210*/  IMAD.IADD R48, R0.reuse, 0x1, R43 ;  /* 0x0000000100307824 */ /* 0x040fe200078e022b */
[----:B------:R-:W-:Y:S01]  /*8220*/  ISETP.NE.AND.EX P0, PT, RZ, c[0x0][0x364], PT, P1 ;  /* 0x0000d900ff007a0c */ /* 0x000fe20003f05310 */
[----:B------:R-:W-:Y:S01]  /*8230*/  IMAD.IADD R45, R0, 0x1, R42 ;  /* 0x00000001002d7824 */ /* 0x000fe200078e022a */
[----:B------:R1:W-:Y:S01]  /*8240*/  STS.U16 [R22+0x7880], R5 ;  /* 0x0078800516007388 */ /* 0x0003e20000000400 */
[----:B------:R-:W-:-:S02]  /*8250*/  IMAD.SHL.U32 R20, R20, 0x2, RZ ;  /* 0x0000000214147824 */ /* 0x000fc400078e00ff */
[C---:B------:R-:W-:Y:S01]  /*8260*/  IMAD.IADD R57, R0.reuse, 0x1, R57 ;  /* 0x0000000100397824 */ /* 0x040fe200078e0239 */
[----:B------:R2:W-:Y:S01]  /*8270*/  STS.U16 [R21+0x7880], R4 ;  /* 0x0078800415007388 */ /* 0x0005e20000000400 */
[C---:B------:R-:W-:Y:S02]  /*8280*/  IMAD.IADD R56, R0.reuse, 0x1, R56 ;  /* 0x0000000100387824 */ /* 0x040fe400078e0238 */
[C---:B------:R-:W-:Y:S01]  /*8290*/  IMAD.IADD R54, R0.reuse, 0x1, R54 ;  /* 0x0000000100367824 */ /* 0x040fe200078e0236 */
[----:B------:R3:W-:Y:S01]  /*82a0*/  STS.U16 [R20+0x7880], R3 ;  /* 0x0078800314007388 */ /* 0x0007e20000000400 */
[C---:B------:R-:W-:Y:S02]  /*82b0*/  IMAD.IADD R53, R0.reuse, 0x1, R53 ;  /* 0x0000000100357824 */ /* 0x040fe400078e0235 */
[C---:B------:R-:W-:Y:S02]  /*82c0*/  IMAD.IADD R52, R0.reuse, 0x1, R52 ;  /* 0x0000000100347824 */ /* 0x040fe400078e0234 */
[----:B------:R-:W-:-:S02]  /*82d0*/  IMAD.IADD R51, R0, 0x1, R51 ;  /* 0x0000000100337824 */ /* 0x000fc400078e0233 */
[C---:B------:R-:W-:Y:S02]  /*82e0*/  IMAD.IADD R43, R0.reuse, 0x1, R40 ;  /* 0x00000001002b7824 */ /* 0x040fe400078e0228 */
[C---:B------:R-:W-:Y:S02]  /*82f0*/  IMAD.IADD R42, R0.reuse, 0x1, R39 ;  /* 0x00000001002a7824 */ /* 0x040fe400078e0227 */
[C---:B------:R-:W-:Y:S02]  /*8300*/  IMAD.IADD R66, R0.reuse, 0x1, R37 ;  /* 0x0000000100427824 */ /* 0x040fe400078e0225 */
[C---:B------:R-:W-:Y:S02]  /*8310*/  IMAD.IADD R65, R0.reuse, 0x1, R36 ;  /* 0x0000000100417824 */ /* 0x040fe400078e0224 */
[C---:B------:R-:W-:Y:S02]  /*8320*/  IMAD.IADD R64, R0.reuse, 0x1, R34 ;  /* 0x0000000100407824 */ /* 0x040fe400078e0222 */
[C---:B------:R-:W-:Y:S01]  /*8330*/  IMAD.IADD R63, R0.reuse, 0x1, R33 ;  /* 0x00000001003f7824 */ /* 0x040fe200078e0221 */
[----:B-1----:R-:W-:Y:S01]  /*8340*/  PRMT R5, R91, 0x7610, R5 ;  /* 0x000076105b057816 */ /* 0x002fe20000000005 */
[----:B------:R-:W-:-:S02]  /*8350*/  IMAD.IADD R62, R0, 0x1, R31 ;  /* 0x00000001003e7824 */ /* 0x000fc400078e021f */
[C---:B------:R-:W-:Y:S01]  /*8360*/  IMAD.IADD R71, R0.reuse, 0x1, R26 ;  /* 0x0000000100477824 */ /* 0x040fe200078e021a */
[----:B--2---:R-:W-:Y:S01]  /*8370*/  PRMT R4, R91, 0x7632, R4 ;  /* 0x000076325b047816 */ /* 0x004fe20000000004 */
[C---:B------:R-:W-:Y:S02]  /*8380*/  IMAD.IADD R70, R0.reuse, 0x1, R24 ;  /* 0x0000000100467824 */ /* 0x040fe400078e0218 */
[----:B------:R-:W-:Y:S01]  /*8390*/  IMAD.IADD R69, R0, 0x1, R17 ;  /* 0x0000000100457824 */ /* 0x000fe200078e0211 */
[----:B---3--:R-:W-:Y:S01]  /*83a0*/  PRMT R3, R90, 0x7610, R3 ;  /* 0x000076105a037816 */ /* 0x008fe20000000003 */
        /* <DEDUP_REMOVED lines=8> */
[----:B------:R-:W-:Y:S01]  /*8430*/  IMAD.IADD R78, R0, 0x1, R7 ;  /* 0x00000001004e7824 */ /* 0x000fe200078e0207 */
[----:B------:R-:W-:Y:S01]  /*8440*/  PRMT R0, R88, 0x7632, R0 ;  /* 0x0000763258007816 */ /* 0x000fe20000000000 */
[----:B------:R-:W-:-:S02]  /*8450*/  IMAD.SHL.U32 R19, R19, 0x2, RZ ;  /* 0x0000000213137824 */ /* 0x000fc400078e00ff */
[----:B------:R-:W-:Y:S02]  /*8460*/  IMAD.SHL.U32 R18, R18, 0x2, RZ ;  /* 0x0000000212127824 */ /* 0x000fe400078e00ff */
        /* <DEDUP_REMOVED lines=15> */
[----:B------:R-:W-:Y:S02]  /*8560*/  IMAD.SHL.U32 R9, R47, 0x2, RZ ;  /* 0x000000022f097824 */ /* 0x000fe400078e00ff */
[----:B------:R-:W-:-:S02]  /*8570*/  IMAD.SHL.U32 R13, R44, 0x2, RZ ;  /* 0x000000022c0d7824 */ /* 0x000fc400078e00ff */
[----:B------:R-:W-:Y:S01]  /*8580*/  IMAD.SHL.U32 R24, R61, 0x2, RZ ;  /* 0x000000023d187824 */ /* 0x000fe200078e00ff */
[----:B-1----:R-:W-:Y:S01]  /*8590*/  PRMT R2, R90, 0x7632, R2 ;  /* 0x000076325a027816 */ /* 0x002fe20000000002 */
[----:B------:R-:W-:Y:S02]  /*85a0*/  IMAD.SHL.U32 R17, R60, 0x2, RZ ;  /* 0x000000023c117824 */ /* 0x000fe400078e00ff */
[----:B------:R-:W-:Y:S01]  /*85b0*/  IMAD.SHL.U32 R26, R59, 0x2, RZ ;  /* 0x000000023b1a7824 */ /* 0x000fe200078e00ff */
[----:B--2---:R-:W-:Y:S01]  /*85c0*/  PRMT R0, R92, 0x7610, R0 ;  /* 0x000076105c007816 */ /* 0x004fe20000000000 */
[----:B------:R1:W-:Y:S01]  /*85d0*/  STS.U16 [R25+0x7880], R2 ;  /* 0x0078800219007388 */ /* 0x0003e20000000400 */
[----:B------:R-:W-:Y:S01]  /*85e0*/  IMAD.SHL.U32 R16, R58, 0x2, RZ ;  /* 0x000000023a107824 */ /* 0x000fe200078e00ff */
[----:B---3--:R-:W-:Y:S02]  /*85f0*/  PRMT R5, R92, 0x7632, R5 ;  /* 0x000076325c057816 */ /* 0x008fe40000000005 */
[----:B------:R2:W-:Y:S01]  /*8600*/  STS.U16 [R23+0x7880], R0 ;  /* 0x0078800017007388 */ /* 0x0005e20000000400 */
[----:B------:R-:W-:Y:S01]  /*8610*/  IMAD.SHL.U32 R15, R57, 0x2, RZ ;  /* 0x00000002390f7824 */ /* 0x000fe200078e00ff */
[----:B----4-:R-:W-:-:S02]  /*8620*/  PRMT R4, R94, 0x7610, R4 ;  /* 0x000076105e047816 */ /* 0x010fc40000000004 */
[----:B------:R3:W-:Y:S01]  /*8630*/  STS.U16 [R7+0x7880], R5 ;  /* 0x0078800507007388 */ /* 0x0007e20000000400 */
[----:B------:R-:W-:Y:S01]  /*8640*/  IMAD.SHL.U32 R30, R56, 0x2, RZ ;  /* 0x00000002381e7824 */ /* 0x000fe200078e00ff */
[----:B------:R-:W-:Y:S02]  /*8650*/  PRMT R3, R94, 0x7632, R3 ;  /* 0x000076325e037816 */ /* 0x000fe40000000003 */
[----:B------:R4:W-:Y:S01]  /*8660*/  STS.U16 [R10+0x7880], R4 ;  /* 0x007880040a007388 */ /* 0x0009e20000000400 */
[----:B------:R-:W-:Y:S02]  /*8670*/  IMAD.SHL.U32 R34, R55, 0x2, RZ ;  /* 0x0000000237227824 */ /* 0x000fe400078e00ff */
[----:B------:R-:W-:Y:S01]  /*8680*/  IMAD.SHL.U32 R35, R54, 0x2, RZ ;  /* 0x0000000236237824 */ /* 0x000fe200078e00ff */
[----:B------:R4:W-:Y:S01]  /*8690*/  STS.U16 [R11+0x7880], R3 ;  /* 0x007880030b007388 */ /* 0x0009e20000000400 */
[----:B------:R-:W-:Y:S02]  /*86a0*/  IMAD.SHL.U32 R31, R53, 0x2, RZ ;  /* 0x00000002351f7824 */ /* 0x000fe400078e00ff */
[----:B------:R-:W-:-:S02]  /*86b0*/  IMAD.SHL.U32 R32, R52, 0x2, RZ ;  /* 0x0000000234207824 */ /* 0x000fc400078e00ff */
        /* <DEDUP_REMOVED lines=100> */
[----:B-1----:R-:W-:Y:S02]  /*8d00*/  PRMT R2, R110, 0x7632, R2 ;  /* 0x000076326e027816 */ /* 0x002fe40000000002 */
[----:B--2---:R-:W-:-:S03]  /*8d10*/  PRMT R0, R174, 0x7610, R0 ;  /* 0x00007610ae007816 */ /* 0x004fc60000000000 */
[----:B------:R1:W-:Y:S04]  /*8d20*/  STS.U16 [R59+0x7880], R2 ;  /* 0x007880023b007388 */ /* 0x0003e80000000400 */
[----:B------:R2:W-:Y:S01]  /*8d30*/  STS.U16 [R60+0x7880], R0 ;  /* 0x007880003c007388 */ /* 0x0005e20000000400 */
[----:B---3--:R-:W-:Y:S02]  /*8d40*/  PRMT R4, R175, 0x7632, R4 ;  /* 0x00007632af047816 */ /* 0x008fe40000000004 */
[C---:B----4-:R-:W-:Y:S02]  /*8d50*/  PRMT R3, R173.reuse, 0x7610, R3 ;  /* 0x00007610ad037816 */ /* 0x050fe40000000003 */
[----:B-1----:R-:W-:Y:S02]  /*8d60*/  PRMT R2, R173, 0x7632, R2 ;  /* 0x00007632ad027816 */ /* 0x002fe40000000002 */
[----:B--2---:R-:W-:-:S05]  /*8d70*/  PRMT R0, R174, 0x7632, R0 ;  /* 0x00007632ae007816 */ /* 0x004fca0000000000 */
[----:B------:R1:W-:Y:S04]  /*8d80*/  STS.U16 [R54+0x7880], R0 ;  /* 0x0078800036007388 */ /* 0x0003e80000000400 */
[----:B------:R2:W-:Y:S04]  /*8d90*/  STS.U16 [R57+0x7880], R3 ;  /* 0x0078800339007388 */ /* 0x0005e80000000400 */
[----:B------:R3:W-:Y:S01]  /*8da0*/  STS.U16 [R56+0x7880], R2 ;  /* 0x0078800238007388 */ /* 0x0007e20000000400 */
[C---:B-1----:R-:W-:Y:S02]  /*8db0*/  PRMT R0, R172.reuse, 0x7610, R0 ;  /* 0x00007610ac007816 */ /* 0x042fe40000000000 */
[----:B--2---:R-:W-:-:S03]  /*8dc0*/  PRMT R3, R172, 0x7632, R3 ;  /* 0x00007632ac037816 */ /* 0x004fc60000000003 */
[----:B------:R1:W-:Y:S01]  /*8dd0*/  STS.U16 [R64+0x7880], R0 ;  /* 0x0078800040007388 */ /* 0x0003e20000000400 */
[----:B---3--:R-:W-:-:S03]  /*8de0*/  F2FP.PACK_AB R2, R113, R112 ;  /* 0x000000707102723e */ /* 0x008fc600000000ff */
[----:B------:R2:W-:Y:S01]  /*8df0*/  STS.U16 [R63+0x7880], R3 ;  /* 0x007880033f007388 */ /* 0x0005e20000000400 */
[----:B-1----:R-:W-:Y:S02]  /*8e00*/  PRMT R0, R175, 0x7610, R0 ;  /* 0x00007610af007816 */ /* 0x002fe40000000000 */
[----:B--2---:R-:W-:-:S03]  /*8e10*/  PRMT R3, R2, 0x7610, R3 ;  /* 0x0000761002037816 */ /* 0x004fc60000000003 */
[----:B------:R1:W-:Y:S01]  /*8e20*/  STS.U16 [R62+0x7880], R0 ;  /* 0x007880003e007388 */ /* 0x0003e20000000400 */
[----:B------:R-:W-:-:S03]  /*8e30*/  PRMT R2, R2, 0x7632, R2 ;  /* 0x0000763202027816 */ /* 0x000fc60000000002 */
[----:B------:R2:W-:Y:S04]  /*8e40*/  STS.U16 [R61+0x7880], R4 ;  /* 0x007880043d007388 */ /* 0x0005e80000000400 */
[----:B------:R3:W-:Y:S04]  /*8e50*/  STS.U16 [R80+0x80], R3 ;  /* 0x0000800350007388 */ /* 0x0007e80000000400 */
[----:B------:R4:W-:Y:S01]  /*8e60*/  STS.U16 [R6+0x80], R2 ;  /* 0x0000800206007388 */ /* 0x0009e20000000400 */
[----:B-1----:R-:W-:-:S04]  /*8e70*/  F2FP.PACK_AB R0, R115, R114 ;  /* 0x000000727300723e */ /* 0x002fc800000000ff */
[C---:B--2---:R-:W-:Y:S02]  /*8e80*/  PRMT R4, R0.reuse, 0x7610, R4 ;  /* 0x0000761000047816 */ /* 0x044fe40000000004 */
[----:B------:R-:W-:Y:S02]  /*8e90*/  PRMT R0, R0, 0x7632, R0 ;  /* 0x0000763200007816 */ /* 0x000fe40000000000 */
[----:B---3--:R-:W-:Y:S01]  /*8ea0*/  F2FP.PACK_AB R3, R117, R116 ;  /* 0x000000747503723e */ /* 0x008fe200000000ff */
[----:B------:R1:W-:Y:S01]  /*8eb0*/  STS.U16 [R8+0x80], R4 ;  /* 0x0000800408007388 */ /* 0x0003e20000000400 */
[----:B----4-:R-:W-:-:S03]  /*8ec0*/  F2FP.PACK_AB R2, R119, R118 ;  /* 0x000000767702723e */ /* 0x010fc600000000ff */
[----:B------:R2:W-:Y:S04]  /*8ed0*/  STS.U16 [R22+0x80], R0 ;  /* 0x0000800016007388 */ /* 0x0005e80000000400 */
[----:B------:R3:W-:Y:S01]  /*8ee0*/  STS.U16 [R21+0x80], R3 ;  /* 0x0000800315007388 */ /* 0x0007e20000000400 */
[----:B-1----:R-:W-:Y:S02]  /*8ef0*/  PRMT R4, R3, 0x7632, R4 ;  /* 0x0000763203047816 */ /* 0x002fe40000000004 */
        /* <DEDUP_REMOVED lines=23> */
[----:B------:R1:W-:Y:S01]  /*9070*/  STS.U16 [R10+0x80], R4 ;  /* 0x000080040a007388 */ /* 0x0003e20000000400 */
[----:B------:R-:W-:-:S03]  /*9080*/  IMAD.MOV.U32 R7, RZ, RZ, 0x4 ;  /* 0x00000004ff077424 */ /* 0x000fc600078e00ff */
        /* <DEDUP_REMOVED lines=66> */
[----:B------:R-:W-:Y:S04]  /*94b0*/  STS.U16 [R51+0x80], R5 ;  /* 0x0000800533007388 */ /* 0x000fe80000000400 */
[----:B------:R2:W-:Y:S04]  /*94c0*/  STS.U16 [R50+0x80], R0 ;  /* 0x0000800032007388 */ /* 0x0005e80000000400 */
[----:B------:R3:W-:Y:S01]  /*94d0*/  STS.U16 [R52+0x80], R3 ;  /* 0x0000800334007388 */ /* 0x0007e20000000400 */
[----:B-1----:R-:W-:-:S05]  /*94e0*/  PRMT R4, R3, 0x7632, R4 ;  /* 0x0000763203047816 */ /* 0x002fca0000000004 */
[----:B------:R1:W-:Y:S01]  /*94f0*/  STS.U16 [R55+0x80], R4 ;  /* 0x0000800437007388 */ /* 0x0003e20000000400 */
[----:B--2---:R-:W-:-:S03]  /*9500*/  F2FP.PACK_AB R0, R163, R162 ;  /* 0x000000a2a300723e */ /* 0x004fc600000000ff */
[----:B------:R2:W-:Y:S01]  /*9510*/  STS.U16 [R49+0x80], R2 ;  /* 0x0000800231007388 */ /* 0x0005e20000000400 */
[----:B---3--:R-:W-:Y:S02]  /*9520*/  PRMT R3, R2, 0x7632, R3 ;  /* 0x0000763202037816 */ /* 0x008fe40000000003 */
[----:B------:R-:W-:-:S03]  /*9530*/  PRMT R5, R0, 0x7610, R5 ;  /* 0x0000761000057816 */ /* 0x000fc60000000005 */
[----:B------:R3:W-:Y:S04]  /*9540*/  STS.U16 [R53+0x80], R3 ;  /* 0x0000800335007388 */ /* 0x0007e80000000400 */
[----:B------:R-:W-:Y:S01]  /*9550*/  STS.U16 [R58+0x80], R5 ;  /* 0x000080053a007388 */ /* 0x000fe20000000400 */
[----:B-1----:R-:W-:Y:S02]  /*9560*/  PRMT R4, R0, 0x7632, R4 ;  /* 0x0000763200047816 */ /* 0x002fe40000000004 */
[----:B------:R-:W-:Y:S02]  /*9570*/  F2FP.PACK_AB R0, R167, R166 ;  /* 0x000000a6a700723e */ /* 0x000fe400000000ff */
[----:B--2---:R-:W-:Y:S01]  /*9580*/  F2FP.PACK_AB R2, R165, R164 ;  /* 0x000000a4a502723e */ /* 0x004fe200000000ff */
[----:B------:R1:W-:Y:S03]  /*9590*/  STS.U16 [R59+0x80], R4 ;  /* 0x000080043b007388 */ /* 0x0003e60000000400 */
[----:B---3--:R-:W-:-:S02]  /*95a0*/  PRMT R3, R2, 0x7610, R3 ;  /* 0x0000761002037816 */ /* 0x008fc40000000003 */
[----:B------:R-:W-:-:S03]  /*95b0*/  PRMT R2, R2, 0x7632, R2 ;  /* 0x0000763202027816 */ /* 0x000fc60000000002 */
[----:B------:R-:W-:Y:S04]  /*95c0*/  STS.U16 [R60+0x80], R3 ;  /* 0x000080033c007388 */ /* 0x000fe80000000400 */
[----:B------:R2:W-:Y:S01]  /*95d0*/  STS.U16 [R54+0x80], R2 ;  /* 0x0000800236007388 */ /* 0x0005e20000000400 */
[C---:B-1----:R-:W-:Y:S02]  /*95e0*/  PRMT R4, R0.reuse, 0x7610, R4 ;  /* 0x0000761000047816 */ /* 0x042fe40000000004 */
[----:B------:R-:W-:-:S03]  /*95f0*/  PRMT R0, R0, 0x7632, R0 ;  /* 0x0000763200007816 */ /* 0x000fc60000000000 */
[----:B------:R-:W-:Y:S04]  /*9600*/  STS.U16 [R57+0x80], R4 ;  /* 0x0000800439007388 */ /* 0x000fe80000000400 */
[----:B------:R1:W-:Y:S01]  /*9610*/  STS.U16 [R56+0x80], R0 ;  /* 0x0000800038007388 */ /* 0x0003e20000000400 */
[----:B--2---:R-:W-:-:S04]  /*9620*/  F2FP.PACK_AB R2, R169, R168 ;  /* 0x000000a8a902723e */ /* 0x004fc800000000ff */
[----:B------:R-:W-:Y:S01]  /*9630*/  PRMT R5, R2, 0x7632, R5 ;  /* 0x0000763202057816 */ /* 0x000fe20000000005 */
[----:B------:R2:W-:Y:S04]  /*9640*/  STS.U16 [R64+0x80], R2 ;  /* 0x0000800240007388 */ /* 0x0005e80000000400 */
[----:B------:R-:W-:Y:S01]  /*9650*/  STS.U16 [R63+0x80], R5 ;  /* 0x000080053f007388 */ /* 0x000fe20000000400 */
[----:B-1----:R-:W-:-:S04]  /*9660*/  F2FP.PACK_AB R0, R171, R170 ;  /* 0x000000aaab00723e */ /* 0x002fc800000000ff */
[C---:B------:R-:W-:Y:S02]  /*9670*/  PRMT R4, R0.reuse, 0x7610, R4 ;  /* 0x0000761000047816 */ /* 0x040fe40000000004 */
[----:B------:R-:W-:-:S03]  /*9680*/  PRMT R0, R0, 0x7632, R0 ;  /* 0x0000763200007816 */ /* 0x000fc60000000000 */
[----:B------:R-:W-:Y:S01]  /*9690*/  STS.U16 [R62+0x80], R4 ;  /* 0x000080043e007388 */ /* 0x000fe20000000400 */
[----:B--2---:R-:W-:-:S03]  /*96a0*/  IMAD.WIDE R2, R249, R7, c[0x0][0x358] ;  /* 0x0000d600f9027625 */ /* 0x004fc600078e0207 */
[----:B------:R1:W-:Y:S04]  /*96b0*/  STS.U16 [R61+0x80], R0 ;  /* 0x000080003d007388 */ /* 0x0003e80000000400 */
[----:B------:R-:W-:Y:S06]  /*96c0*/  BAR.SYNC.DEFER_BLOCKING 0x1, 0x100 ;  /* 0x0044000000007b1d */ /* 0x000fec0000010000 */
[----:B-1----:R-:W2:Y:S01]  /*96d0*/  @P3 LDG.E R0, [R2.64] ;  /* 0x0000000402003981 */ /* 0x002ea2000c1e1900 */
[----:B------:R-:W-:-:S02]  /*96e0*/  IMAD.MOV.U32 R6, RZ, RZ, c[0x0][0x2f0] ;  /* 0x0000bc00ff067624 */ /* 0x000fc400078e00ff */
        /* <DEDUP_REMOVED lines=10> */
.L_x_1229:
[-C--:B------:R-:W-:Y:S01]  /*9790*/  LEA.HI R2, R176, R250.reuse, RZ, 0x3 ;  /* 0x000000fab0027211 */ /* 0x080fe200078f18ff */
[----:B------:R-:W-:Y:S01]  /*97a0*/  CS2R R18, SRZ ;  /* 0x0000000000127805 */ /* 0x000fe2000001ff00 */
[----:B------:R-:W-:Y:S01]  /*97b0*/  ISETP.GT.AND P2, PT, R250, 0x27f, PT ;  /* 0x0000027ffa00780c */ /* 0x000fe20003f44270 */
[----:B------:R-:W-:Y:S01]  /*97c0*/  CS2R R16, SRZ ;  /* 0x0000000000107805 */ /* 0x000fe2000001ff00 */
[----:B------:R-:W-:Y:S01]  /*97d0*/  LOP3.LUT R0, R2, 0x1ffffff8, RZ, 0xc0, !PT ;  /* 0x1ffffff802007812 */ /* 0x000fe200078ec0ff */
[----:B------:R-:W-:Y:S01]  /*97e0*/  CS2R R22, SRZ ;  /* 0x0000000000167805 */ /* 0x000fe2000001ff00 */
        /* <DEDUP_REMOVED lines=46> */
[----:B-----5:R-:W-:Y:S01]  /*9ad0*/  IMAD R6, R248, -0x50, R6 ;  /* 0xffffffb0f8067824 */ /* 0x020fe200078e0206 */
[----:B------:R-:W-:Y:S01]  /*9ae0*/  SHF.R.S32.HI R55, RZ, 0x1f, R247 ;  /* 0x0000001fff377819 */ /* 0x000fe200000114f7 */
[----:B------:R-:W-:Y:S01]  /*9af0*/  IMAD.SHL.U32 R0, R0, 0x2, RZ ;  /* 0x0000000200007824 */ /* 0x000fe200078e00ff */
[----:B------:R-:W-:Y:S01]  /*9b00*/  SHF.R.S32.HI R13, RZ, 0x1f, R12 ;  /* 0x0000001fff0d7819 */ /* 0x000fe2000001140c */
[----:B------:R-:W-:Y:S01]  /*9b10*/  BSSY B0, `(.L_x_1230) ;  /* 0x0000033000007945 */ /* 0x000fe20003800000 */
[----:B------:R-:W-:-:S02]  /*9b20*/  IMNMX R54, R6, 0x50, PT ;  /* 0x0000005006367817 */ /* 0x000fc40003800200 */
[----:B------:R-:W1:Y:S01]  /*9b30*/  @!P2 LDS.128 R16, [R0+0x7880] ;  /* 0x007880000010a984 */ /* 0x000e620000000c00 */
[----:B------:R-:W-:Y:S01]  /*9b40*/  SHF.R.S32.HI R92, RZ, 0x1f, R249 ;  /* 0x0000001fff5c7819 */ /* 0x000fe200000114f9 */
[----:B------:R-:W-:Y:S01]  /*9b50*/  IMAD.WIDE.U32 R2, R247, c[0x0][0x338], R12 ;  /* 0x0000ce00f7027a25 */ /* 0x000fe200078e000c */
[----:B------:R-:W-:Y:S01]  /*9b60*/  ISETP.GE.AND P6, PT, R14, R54, PT ;  /* 0x000000360e00720c */ /* 0x000fe20003fc6270 */
[----:B------:R-:W2:Y:S01]  /*9b70*/  @!P2 LDS.128 R20, [R0+0xa080] ;  /* 0x00a080000014a984 */ /* 0x000ea20000000c00 */
[----:B------:R-:W-:Y:S02]  /*9b80*/  SEL R92, R92, RZ, !P3 ;  /* 0x000000ff5c5c7207 */ /* 0x000fe40005800000 */
[----:B------:R-:W-:Y:S01]  /*9b90*/  SEL R53, R249, RZ, !P3 ;  /* 0x000000fff9357207 */ /* 0x000fe20005800000 */
[----:B------:R-:W3:Y:S01]  /*9ba0*/  @!P2 LDS.128 R24, [R0+0xc880] ;  /* 0x00c880000018a984 */ /* 0x000ee20000000c00 */
[C---:B------:R-:W-:Y:S02]  /*9bb0*/  IADD3 R15, R12.reuse, 0x40, RZ ;  /* 0x000000400c0f7810 */ /* 0x040fe40007ffe0ff */
[----:B------:R-:W-:Y:S01]  /*9bc0*/  IADD3 R52, R12, 0x80, RZ ;  /* 0x000000800c347810 */ /* 0x000fe20007ffe0ff */
        /* <DEDUP_REMOVED lines=15> */
[----:B------:R-:W-:-:S04]  /*9cc0*/  IADD3 R4, P0, R14, R4, RZ ;  /* 0x000000040e047210 */ /* 0x000fc80007f1e0ff */
[----:B------:R-:W-:Y:S01]  /*9cd0*/  LEA.HI.X.SX32 R5, R14, R5, 0x1, P0 ;  /* 0x000000050e057211 */ /* 0x000fe200000f0eff */
        /* <DEDUP_REMOVED lines=22> */
.L_x_1231:
[----:B-1-34-:R-:W-:Y:S05]  /*9e40*/  BSYNC B0 ;  /* 0x0000000000007941 */ /* 0x01afea0003800000 */
.L_x_1230:
        /* <DEDUP_REMOVED lines=20> */
.L_x_1233:
[----:B------:R-:W-:Y:S05]  /*9f90*/  BSYNC B0 ;  /* 0x0000000000007941 */ /* 0x000fea0003800000 */
.L_x_1232:
        /* <DEDUP_REMOVED lines=19> */
.L_x_1235:
[----:B------:R-:W-:Y:S05]  /*a0d0*/  BSYNC B0 ;  /* 0x0000000000007941 */ /* 0x000fea0003800000 */
.L_x_1234:
        /* <DEDUP_REMOVED lines=23> */
.L_x_1237:
[----:B------:R-:W-:Y:S05]  /*a250*/  BSYNC B0 ;  /* 0x0000000000007941 */ /* 0x000fea0003800000 */
.L_x_1236:
        /* <DEDUP_REMOVED lines=18> */
.L_x_1239:
[----:B------:R-:W-:Y:S05]  /*a380*/  BSYNC B0 ;  /* 0x0000000000007941 */ /* 0x000fea0003800000 */
.L_x_1238:
        /* <DEDUP_REMOVED lines=19> */
.L_x_1228:
[----:B------:R-:W-:Y:S01]  /*a4c0*/  ISETP.NE.U32.AND P0, PT, RZ, c[0x0][0x358], PT ;  /* 0x0000d600ff007a0c */ /* 0x000fe20003f05070 */
[----:B------:R-:W-:-:S03]  /*a4d0*/  IMAD.MOV.U32 R2, RZ, RZ, 0x4 ;  /* 0x00000004ff027424 */ /* 0x000fc600078e00ff */
        /* <DEDUP_REMOVED lines=15> */
[----:B--2--5:R-:W-:-:S04]  /*a5d0*/  IADD3 R7, -R0, R4, RZ ;  /* 0x0000000400077210 */ /* 0x024fc80007ffe1ff */
.L_x_1240:
[----:B------:R-:W-:Y:S01]  /*a5e0*/  SHF.R.S32.HI R14, RZ, 0x1f, R250 ;  /* 0x0000001fff0e7819 */ /* 0x000fe200000114fa */
[----:B-----5:R-:W-:Y:S01]  /*a5f0*/  IMAD R15, R248, -0x50, R7 ;  /* 0xffffffb0f80f7824 */ /* 0x020fe200078e0207 */
[----:B------:R-:W-:Y:S01]  /*a600*/  SHF.R.S32.HI R19, RZ, 0x1f, R247 ;  /* 0x0000001fff137819 */ /* 0x000fe200000114f7 */
[----:B------:R-:W-:Y:S01]  /*a610*/  BSSY B0, `(.L_x_1241) ;  /* 0x0000026000007945 */ /* 0x000fe20003800000 */
[----:B------:R-:W-:-:S02]  /*a620*/  LEA.HI R14, R14, R250, RZ, 0x3 ;  /* 0x000000fa0e0e7211 */ /* 0x000fc400078f18ff */
[----:B------:R-:W-:Y:S02]  /*a630*/  SHF.R.S32.HI R6, RZ, 0x1f, R249 ;  /* 0x0000001fff067819 */ /* 0x000fe400000114f9 */
[----:B------:R-:W-:Y:S02]  /*a640*/  LOP3.LUT R0, R14, 0x1ffffff8, RZ, 0xc0, !PT ;  /* 0x1ffffff80e007812 */ /* 0x000fe400078ec0ff */
[----:B------:R-:W-:Y:S02]  /*a650*/  SHF.R.S32.HI R14, RZ, 0x3, R14 ;  /* 0x00000003ff0e7819 */ /* 0x000fe4000001140e */
[----:B------:R-:W-:Y:S01]  /*a660*/  SEL R20, R6, RZ, !P1 ;  /* 0x000000ff06147207 */ /* 0x000fe20004800000 */
[----:B------:R-:W-:Y:S01]  /*a670*/  IMAD.IADD R0, R250, 0x1, -R0 ;  /* 0x00000001fa007824 */ /* 0x000fe200078e0a00 */
[C---:B------:R-:W-:Y:S02]  /*a680*/  ISETP.GE.AND P6, PT, R14.reuse, R15, PT ;  /* 0x0000000f0e00720c */ /* 0x040fe40003fc6270 */
[----:B------:R-:W-:Y:S01]  /*a690*/  IADD3 R2, P0, R14, R2, RZ ;  /* 0x000000020e027210 */ /* 0x000fe20007f1e0ff */
[----:B------:R-:W-:Y:S01]  /*a6a0*/  IMAD.SHL.U32 R12, R0, 0x8, RZ ;  /* 0x00000008000c7824 */ /* 0x000fe200078e00ff */
[----:B------:R-:W-:Y:S01]  /*a6b0*/  SEL R18, R249, RZ, !P1 ;  /* 0x000000fff9127207 */ /* 0x000fe20004800000 */
[----:B------:R-:W-:Y:S01]  /*a6c0*/  IMAD R0, R19, c[0x0][0x308], RZ ;  /* 0x0000c20013007a24 */ /* 0x000fe200078e02ff */
[----:B------:R-:W-:Y:S01]  /*a6d0*/  LEA.HI.X.SX32 R3, R14, R3, 0x1, P0 ;  /* 0x000000030e037211 */ /* 0x000fe200000f0eff */
[----:B------:R-:W-:Y:S01]  /*a6e0*/  IMAD R6, R20, c[0x0][0x310], RZ ;  /* 0x0000c40014067a24 */ /* 0x000fe200078e02ff */
[----:B------:R-:W-:Y:S01]  /*a6f0*/  SHF.R.S32.HI R13, RZ, 0x1f, R12 ;  /* 0x0000001fff0d7819 */ /* 0x000fe2000001140c */
[C---:B------:R-:W-:Y:S01]  /*a700*/  IMAD R0, R247.reuse, c[0x0][0x30c], R0 ;  /* 0x0000c300f7007a24 */ /* 0x040fe200078e0200 */
[----:B------:R-:W-:Y:S01]  /*a710*/  IADD3 R16, R12, 0x40, RZ ;  /* 0x000000400c107810 */ /* 0x000fe20007ffe0ff */
[----:B------:R-:W-:Y:S01]  /*a720*/  IMAD R6, R18, c[0x0][0x314], R6 ;  /* 0x0000c50012067a24 */ /* 0x000fe200078e0206 */
[----:B------:R-:W-:Y:S01]  /*a730*/  IADD3 R17, R12, 0x80, RZ ;  /* 0x000000800c117810 */ /* 0x000fe20007ffe0ff */
[----:B------:R-:W-:-:S04]  /*a740*/  IMAD.WIDE.U32 R4, R247, c[0x0][0x308], R12 ;  /* 0x0000c200f7047a25 */ /* 0x000fc800078e000c */
[----:B------:R-:W-:Y:S02]  /*a750*/  IMAD.IADD R5, R5, 0x1, R0 ;  /* 0x0000000105057824 */ /* 0x000fe400078e0200 */
[----:B------:R-:W-:-:S04]  /*a760*/  IMAD.WIDE R2, R248, 0x50, R2 ;  /* 0x00000050f8027825 */ /* 0x000fc800078e0202 */
[----:B------:R-:W-:-:S04]  /*a770*/  IMAD.WIDE.U32 R10, R18, c[0x0][0x310], R4 ;  /* 0x0000c400120a7a25 */ /* 0x000fc800078e0004 */
        /* <DEDUP_REMOVED lines=15> */
.L_x_1242:
[----:B------:R-:W-:Y:S05]  /*a870*/  BSYNC B0 ;  /* 0x0000000000007941 */ /* 0x000fea0003800000 */
.L_x_1241:
        /* <DEDUP_REMOVED lines=20> */
.L_x_1244:
[----:B------:R-:W-:Y:S05]  /*a9c0*/  BSYNC B0 ;  /* 0x0000000000007941 */ /* 0x000fea0003800000 */
.L_x_1243:
        /* <DEDUP_REMOVED lines=19> */
.L_x_1246:
[----:B------:R-:W-:Y:S05]  /*ab00*/  BSYNC B0 ;  /* 0x0000000000007941 */ /* 0x000fea0003800000 */
.L_x_1245:
        /* <DEDUP_REMOVED lines=23> */
.L_x_1248:
[----:B------:R-:W-:Y:S05]  /*ac80*/  BSYNC B0 ;  /* 0x0000000000007941 */ /* 0x000fea0003800000 */
.L_x_1247:
        /* <DEDUP_REMOVED lines=18> */
.L_x_1250:
[----:B------:R-:W-:Y:S05]  /*adb0*/  BSYNC B0 ;  /* 0x0000000000007941 */ /* 0x000fea0003800000 */
.L_x_1249:
        /* <DEDUP_REMOVED lines=19> */
.L_x_1251:
        /* <DEDUP_REMOVED lines=9> */
.L_x_1427:


//--------------------- .text._ZN7cutlass13device_kernelIN5flash19enable_sm80_to_sm89INS1_16FlashAttnBwdSm80INS1_25CollectiveMainloopBwdSm80ILi2ELi1EN4cute5tupleIJNS5_1CILi64EEENS7_ILi80EEENS7_ILi192EEEEEENS_6half_tEfNS_4arch4Sm80ELb1ELb0ELb1ELb1ELb1ELb0ELb1ELb0ELi2ELi4ELi2ELi2ELb0EEENS1_21CollectiveEpilogueBwdISB_SC_SE_Li256ELb1ELb1ELi4EEENS1_25SingleTileBwdLPTSchedulerILb1ELi80ELb1EEEEEEEEEvNT_6ParamsE --------------------------
	.section	.text._ZN7cutlass13device_kernelIN5flash19enable_sm80_to_sm89INS1_16FlashAttnBwdSm80INS1_25CollectiveMainloopBwdSm80ILi2ELi1EN4cute5tupleIJNS5_1CILi64EEENS7_ILi80EEENS7_ILi192EEEEEENS_6half_tEfNS_4arch4Sm80ELb1ELb0ELb1ELb1ELb1ELb0ELb1ELb0ELi2ELi4ELi2ELi2ELb0EEENS1_21CollectiveEpilogueBwdISB_SC_SE_Li256ELb1ELb1ELi4EEENS1_25SingleTileBwdLPTSchedulerILb1ELi80ELb1EEEEEEEEEvNT_6ParamsE,"ax",@progbits
	.sectioninfo	@"SHI_REGISTERS=255"
	.align	128
.text._ZN7cutlass13device_kernelIN5flash19enable_sm80_to_sm89INS1_16FlashAttnBwdSm80INS1_25CollectiveMainloopBwdSm80ILi2ELi1EN4cute5tupleIJNS5_1CILi64EEENS7_ILi80EEENS7_ILi192EEEEEENS_6half_tEfNS_4arch4Sm80ELb1ELb0ELb1ELb1ELb1ELb0ELb1ELb0ELi2ELi4ELi2ELi2ELb0EEENS1_21CollectiveEpilogueBwdISB_SC_SE_Li256ELb1ELb1ELi4EEENS1_25SingleTileBwdLPTSchedulerILb1ELi80ELb1EEEEEEEEEvNT_6ParamsE:
        .type           _ZN7cutlass13device_kernelIN5flash19enable_sm80_to_sm89INS1_16FlashAttnBwdSm80INS1_25CollectiveMainloopBwdSm80ILi2ELi1EN4cute5tupleIJNS5_1CILi64EEENS7_ILi80EEENS7_ILi192EEEEEENS_6half_tEfNS_4arch4Sm80ELb1ELb0ELb1ELb1ELb1ELb0ELb1ELb0ELi2ELi4ELi2ELi2ELb0EEENS1_21CollectiveEpilogueBwdISB_SC_SE_Li256ELb1ELb1ELi4EEENS1_25SingleTileBwdLPTSchedulerILb1ELi80ELb1EEEEEEEEEvNT_6ParamsE,@function
        .size           _ZN7cutlass13device_kernelIN5flash19enable_sm80_to_sm89INS1_16FlashAttnBwdSm80INS1_25CollectiveMainloopBwdSm80ILi2ELi1EN4cute5tupleIJNS5_1CILi64EEENS7_ILi80EEENS7_ILi192EEEEEENS_6half_tEfNS_4arch4Sm80ELb1ELb0ELb1ELb1ELb1ELb0ELb1ELb0ELi2ELi4ELi2ELi2ELb0EEENS1_21CollectiveEpilogueBwdISB_SC_SE_Li256ELb1ELb1ELi4EEENS1_25SingleTileBwdLPTSchedulerILb1ELi80ELb1EEEEEEEEEvNT_6ParamsE,(.L_x_1428 - _ZN7cutlass13device_kernelIN5flash19enable_sm80_to_sm89INS1_16FlashAttnBwdSm80INS1_25CollectiveMainloopBwdSm80ILi2ELi1EN4cute5tupleIJNS5_1CILi64EEENS7_ILi80EEENS7_ILi192EEEEEENS_6half_tEfNS_4arch4Sm80ELb1ELb0ELb1ELb1ELb1ELb0ELb1ELb0ELi2ELi4ELi2ELi2ELb0EEENS1_21CollectiveEpilogueBwdISB_SC_SE_Li256ELb1ELb1ELi4EEENS1_25SingleTileBwdLPTSchedulerILb1ELi80ELb1EEEEEEEEEvNT_6ParamsE)
        .other          _ZN7cutlass13device_kernelIN5flash19enable_sm80_to_sm89INS1_16FlashAttnBwdSm80INS1_25CollectiveMainloopBwdSm80ILi2ELi1EN4cute5tupleIJNS5_1CILi64EEENS7_ILi80EEENS7_ILi192EEEEEENS_6half_tEfNS_4arch4Sm80ELb1ELb0ELb1ELb1ELb1ELb0ELb1ELb0ELi2ELi4ELi2ELi2ELb0EEENS1_21CollectiveEpilogueBwdISB_SC_SE_Li256ELb1ELb1ELi4EEENS1_25SingleTileBwdLPTSchedulerILb1ELi80ELb1EEEEEEEEEvNT_6ParamsE,@"STO_CUDA_ENTRY STV_DEFAULT"
_ZN7cutlass13device_kernelIN5flash19enable_sm80_to_sm89INS1_16FlashAttnBwdSm80INS1_25CollectiveMainloopBwdSm80ILi2ELi1EN4cute5tupleIJNS5_1CILi64EEENS7_ILi80EEENS7_ILi192EEEEEENS_6half_tEfNS_4arch4Sm80ELb1ELb0ELb1ELb1ELb1ELb0ELb1ELb0ELi2ELi4ELi2ELi2ELb0EEENS1_21CollectiveEpilogueBwdISB_SC_SE_Li256ELb1ELb1ELi4EEENS1_25SingleTileBwdLPTSchedulerILb1ELi80ELb1EEEEEEEEEvNT_6ParamsE:
[----:B------:R-:W-:Y:S02]  /*0000*/  MOV R1, c[0x0][0x28] ;  /* 0x00000a0000017a02 */ /* 0x000fe40000000f00 */
[----:B------:R-:W1:Y:S01]  /*0010*/  S2R R86, SR_TID.X ;  /* 0x0000000000567919 */ /* 0x000e620000002100 */
[----:B------:R-:W-:Y:S01]  /*0020*/  ULDC.64 UR10, c[0x0][0x118] ;  /* 0x00004600000a7ab9 */ /* 0x000fe20000000a00 */
[----:B------:R-:W-:Y:S02]  /*0030*/  IADD3 R1, R1, -0x10, RZ ;  /* 0xfffffff001017810 */ /* 0x000fe40007ffe0ff */
        /* <DEDUP_REMOVED lines=21> */
.L_x_1253:
[----:B------:R-:W-:Y:S02]  /*0190*/  MOV R3, c[0x0][0x3ac] ;  /* 0x0000eb0000037a02 */ /* 0x000fe40000000f00 */
[----:B------:R-:W-:Y:S02]  /*01a0*/  MOV R5, R0 ;  /* 0x0000000000057202 */ /* 0x000fe40000000f00 */
[----:B------:R-:W-:-:S13]  /*01b0*/  ISETP.NE.AND P0, PT, R3, 0x1, PT ;  /* 0x000000010300780c */ /* 0x000fda0003f05270 */
[----:B------:R-:W-:-:S05]  /*01c0*/  @P0 IMAD.HI.U32 R3, R0, c[0x0][0x3b0], RZ ;  /* 0x0000ec0000030a27 */ /* 0x000fca00078e00ff */
[----:B------:R-:W-:-:S05]  /*01d0*/  @P0 SHF.R.U32.HI R5, RZ, c[0x0][0x3b4], R3 ;  /* 0x0000ed00ff050a19 */ /* 0x000fca0000011603 */
[----:B------:R-:W-:Y:S02]  /*01e0*/  IMAD R3, R5, c[0x0][0x3ac], RZ ;  /* 0x0000eb0005037a24 */ /* 0x000fe400078e02ff */
.L_x_1254:
        /* <DEDUP_REMOVED lines=10> */
[----:B------:R-:W-:-:S05]  /*0290*/  IMAD R0, R2, c[0x0][0x3a0], R0 ;  /* 0x0000e80002007a24 */ /* 0x000fca00078e0200 */
[----:B------:R1:W-:Y:S01]  /*02a0*/  STL [R1], R0 ;  /* 0x0000000001007387 */ /* 0x0003e20000100800 */
[----:B------:R-:W-:Y:S05]  /*02b0*/  @!P0 BRA `(.L_x_1255) ;  /* 0x0000004000008947 */ /* 0x000fea0003800000 */
[----:B------:R-:W-:-:S05]  /*02c0*/  MOV R2, 0x4 ;  /* 0x0000000400027802 */ /* 0x000fca0000000f00 */
[----:B------:R-:W-:-:S05]  /*02d0*/  IMAD.WIDE R2, R4, R2, c[0x0][0x3e0] ;  /* 0x0000f80004027625 */ /* 0x000fca00078e0202 */
[----:B-1----:R1:W5:Y:S01]  /*02e0*/  LDG.E R0, [R2.64] ;  /* 0x0000000a02007981 */ /* 0x002362000c1e1900 */
[----:B------:R-:W-:Y:S05]  /*02f0*/  BRA `(.L_x_1256) ;  /* 0x000000a000007947 */ /* 0x000fea0003800000 */
.L_x_1255:
[----:B------:R-:W-:-:S04]  /*0300*/  ISETP.NE.U32.AND P0, PT, RZ, c[0x0][0x3d8], PT ;  /* 0x0000f600ff007a0c */ /* 0x000fc80003f05070 */
[----:B------:R-:W-:-:S13]  /*0310*/  ISETP.NE.AND.EX P0, PT, RZ, c[0x0][0x3dc], PT, P0 ;  /* 0x0000f700ff007a0c */ /* 0x000fda0003f05300 */
[----:B------:R-:W-:Y:S05]  /*0320*/  @!P0 BRA `(.L_x_1257) ;  /* 0x0000006000008947 */ /* 0x000fea0003800000 */
[----:B------:R-:W-:-:S05]  /*0330*/  MOV R2, 0x4 ;  /* 0x0000000400027802 */ /* 0x000fca0000000f00 */
[----:B------:R-:W-:-:S05]  /*0340*/  IMAD.WIDE R2, R4, R2, c[0x0][0x3d8] ;  /* 0x0000f60004027625 */ /* 0x000fca00078e0202 */
[----:B------:R-:W2:Y:S04]  /*0350*/  LDG.E R6, [R2.64] ;  /* 0x0000000a02067981 */ /* 0x000ea8000c1e1900 */
[----:B-1----:R-:W2:Y:S02]  /*0360*/  LDG.E R0, [R2.64+0x4] ;  /* 0x0000040a02007981 */ /* 0x002ea4000c1e1900 */
[----:B--2---:R-:W-:Y:S01]  /*0370*/  IADD3 R0, -R6, R0, RZ ;  /* 0x0000000006007210 */ /* 0x004fe20007ffe1ff */
[----:B------:R-:W-:Y:S05]  /*0380*/  BRA `(.L_x_1256) ;  /* 0x0000001000007947 */ /* 0x000fea0003800000 */
.L_x_1257:
[----:B-1----:R-:W-:-:S04]  /*0390*/  MOV R0, c[0x0][0x3d4] ;  /* 0x0000f50000007a02 */ /* 0x002fc80000000f00 */
.L_x_1256:
[----:B-----5:R-:W-:-:S05]  /*03a0*/  IADD3 R0, R0, 0x4f, RZ ;  /* 0x0000004f00007810 */ /* 0x020fca0007ffe0ff */
[----:B------:R-:W-:-:S05]  /*03b0*/  IMAD.HI R0, R0, 0x66666667, RZ ;  /* 0x6666666700007827 */ /* 0x000fca00078e02ff */
[----:B-1----:R-:W-:-:S04]  /*03c0*/  SHF.R.U32.HI R2, RZ, 0x1f, R0 ;  /* 0x0000001fff027819 */ /* 0x002fc80000011600 */
[----:B------:R-:W-:Y:S02]  /*03d0*/  LEA.HI.SX32 R2, R0, R2, 0x1b ;  /* 0x0000000200027211 */ /* 0x000fe400078fdaff */
[-C--:B------:R-:W-:Y:S02]  /*03e0*/  LOP3.LUT R0, RZ, R5.reuse, RZ, 0x33, !PT ;  /* 0x00000005ff007212 */ /* 0x080fe400078e33ff */
[----:B------:R-:W-:-:S03]  /*03f0*/  ISETP.GT.AND P0, PT, R2, R5, PT ;  /* 0x000000050200720c */ /* 0x000fc60003f04270 */
[----:B------:R-:W-:Y:S01]  /*0400*/  IMAD.IADD R2, R2, 0x1, R0 ;  /* 0x0000000102027824 */ /* 0x000fe200078e0200 */
[----:B------:R-:W-:-:S05]  /*0410*/  SEL R0, R4, 0xffffffff, P0 ;  /* 0xffffffff04007807 */ /* 0x000fca0000000000 */
[----:B------:R1:W-:Y:S04]  /*0420*/  STL [R1+0x4], R0 ;  /* 0x0000040001007387 */ /* 0x0003e80000100800 */
[----:B------:R1:W-:Y:S01]  /*0430*/  STL [R1+0x8], R2 ;  /* 0x0000080201007387 */ /* 0x0003e20000100800 */
[----:B------:R-:W-:Y:S05]  /*0440*/  BRA `(.L_x_1258) ;  /* 0x000003b000007947 */ /* 0x000fea0003800000 */
.L_x_1252:
        /* <DEDUP_REMOVED lines=16> */
.L_x_1259:
[----:B------:R-:W-:Y:S02]  /*0550*/  MOV R3, c[0x0][0x3ac] ;  /* 0x0000eb0000037a02 */ /* 0x000fe40000000f00 */
[----:B------:R-:W-:Y:S02]  /*0560*/  MOV R5, R0 ;  /* 0x0000000000057202 */ /* 0x000fe40000000f00 */
[----:B------:R-:W-:-:S13]  /*0570*/  ISETP.NE.AND P0, PT, R3, 0x1, PT ;  /* 0x000000010300780c */ /* 0x000fda0003f05270 */
[----:B------:R-:W-:-:S05]  /*0580*/  @P0 IMAD.HI.U32 R3, R0, c[0x0][0x3b0], RZ ;  /* 0x0000ec0000030a27 */ /* 0x000fca00078e00ff */
[----:B------:R-:W-:-:S05]  /*0590*/  @P0 SHF.R.U32.HI R5, RZ, c[0x0][0x3b4], R3 ;  /* 0x0000ed00ff050a19 */ /* 0x000fca0000011603 */
[----:B------:R-:W-:Y:S02]  /*05a0*/  IMAD R3, R5, c[0x0][0x3ac], RZ ;  /* 0x0000eb0005037a24 */ /* 0x000fe400078e02ff */
.L_x_1260:
        /* <DEDUP_REMOVED lines=17> */
.L_x_1261:
        /* <DEDUP_REMOVED lines=9> */
.L_x_1263:
[----:B-1----:R-:W-:-:S04]  /*0750*/  MOV R0, c[0x0][0x3d4] ;  /* 0x0000f50000007a02 */ /* 0x002fc80000000f00 */
.L_x_1262:
        /* <DEDUP_REMOVED lines=9> */
[----:B------:R1:W-:Y:S02]  /*07f0*/  STL [R1+0x8], R2 ;  /* 0x0000080201007387 */ /* 0x0003e40000100800 */
.L_x_1258:
[----:B------:R-:W2:Y:S02]  /*0800*/  LDL R21, [R1+0x4] ;  /* 0x0000040001157983 */ /* 0x000ea40000100800 */
[----:B--2---:R-:W-:-:S13]  /*0810*/  ISETP.GE.AND P0, PT, R21, RZ, PT ;  /* 0x000000ff1500720c */ /* 0x004fda0003f06270 */
        /* <DEDUP_REMOVED lines=10> */
[----:B-1----:R-:W2:Y:S01]  /*08c0*/  @P6 LDG.E R0, [R4.64] ;  /* 0x0000000a04006981 */ /* 0x002ea2000c1e1900 */
        /* <DEDUP_REMOVED lines=18> */
.L_x_1264:
[----:B-1----:R-:W-:-:S04]  /*09f0*/  ISETP.NE.U32.AND P0, PT, RZ, c[0x0][0x2e0], PT ;  /* 0x0000b800ff007a0c */ /* 0x002fc80003f05070 */
[----:B------:R-:W-:-:S13]  /*0a00*/  ISETP.NE.AND.EX P0, PT, RZ, c[0x0][0x2e4], PT, P0 ;  /* 0x0000b900ff007a0c */ /* 0x000fda0003f05300 */
[----:B------:R-:W-:Y:S05]  /*0a10*/  @!P0 BRA `(.L_x_1265) ;  /* 0x0000003000008947 */ /* 0x000fea0003800000 */
[----:B------:R-:W-:-:S05]  /*0a20*/  IMAD.WIDE R2, R21, R9, c[0x0][0x2e0] ;  /* 0x0000b80015027625 */ /* 0x000fca00078e0209 */
[----:B------:R1:W5:Y:S01]  /*0a30*/  LDG.E R84, [R2.64] ;  /* 0x0000000a02547981 */ /* 0x000362000c1e1900 */
[----:B------:R-:W-:Y:S05]  /*0a40*/  BRA `(.L_x_1266) ;  /* 0x0000004000007947 */ /* 0x000fea0003800000 */
.L_x_1265:
[----:B------:R-:W-:Y:S05]  /*0a50*/  @!P2 BRA `(.L_x_1266) ;  /* 0x000000300000a947 */ /* 0x000fea0003800000 */
[----:B------:R1:W2:Y:S04]  /*0a60*/  LDG.E R0, [R2.64] ;  /* 0x0000000a02007981 */ /* 0x0002a8000c1e1900 */
[----:B-1----:R-:W2:Y:S02]  /*0a70*/  LDG.E R2, [R2.64+0x4] ;  /* 0x0000040a02027981 */ /* 0x002ea4000c1e1900 */
[----:B--2---:R-:W-:-:S04]  /*0a80*/  IADD3 R84, -R0, R2, RZ ;  /* 0x0000000200547210 */ /* 0x004fc80007ffe1ff */
.L_x_1266:
[----:B------:R-:W2:Y:S01]  /*0a90*/  LDL R85, [R1+0x8] ;  /* 0x0000080001557983 */ /* 0x000ea20000100800 */
[C---:B-----5:R-:W-:Y:S01]  /*0aa0*/  IMAD.IADD R0, R231.reuse, 0x1, -R84 ;  /* 0x00000001e7007824 */ /* 0x060fe200078e0a54 */
[----:B-1----:R-:W-:Y:S01]  /*0ab0*/  IADD3 R2, R231, 0x3f, RZ ;  /* 0x0000003fe7027810 */ /* 0x002fe20007ffe0ff */
[----:B------:R-:W-:Y:S01]  /*0ac0*/  CS2R R170, SRZ ;  /* 0x0000000000aa7805 */ /* 0x000fe2000001ff00 */
[----:B------:R-:W-:Y:S01]  /*0ad0*/  PLOP3.LUT P0, PT, PT, PT, PT, 0x80, 0x0 ;  /* 0x000000000000781c */ /* 0x000fe20003f0f070 */
        /* <DEDUP_REMOVED lines=59> */
[----:B--2---:R-:W-:-:S05]  /*0e90*/  IMAD R0, R85, 0x50, R0 ;  /* 0x0000005055007824 */ /* 0x004fca00078e0200 */
[----:B------:R-:W-:Y:S02]  /*0ea0*/  IADD3 R3, R0, -c[0x0][0x2a4], RZ ;  /* 0x8000a90000037a10 */ /* 0x000fe40007ffe0ff */
[----:B------:R-:W-:Y:S02]  /*0eb0*/  SHF.R.S32.HI R0, RZ, 0x1f, R2 ;  /* 0x0000001fff007819 */ /* 0x000fe40000011402 */
[----:B------:R-:W-:Y:S02]  /*0ec0*/  SHF.R.S32.HI R4, RZ, 0x1f, R3 ;  /* 0x0000001fff047819 */ /* 0x000fe40000011403 */
[----:B------:R-:W-:Y:S02]  /*0ed0*/  LEA.HI R0, R0, R2, RZ, 0x6 ;  /* 0x0000000200007211 */ /* 0x000fe400078f30ff */
[----:B------:R-:W-:Y:S02]  /*0ee0*/  LEA.HI R2, R4, R3, RZ, 0x6 ;  /* 0x0000000304027211 */ /* 0x000fe400078f30ff */
[----:B------:R-:W-:-:S02]  /*0ef0*/  SHF.R.S32.HI R242, RZ, 0x6, R0 ;  /* 0x00000006fff27819 */ /* 0x000fc40000011400 */
[----:B------:R-:W-:-:S04]  /*0f00*/  SHF.R.S32.HI R2, RZ, 0x6, R2 ;  /* 0x00000006ff027819 */ /* 0x000fc80000011402 */
[----:B------:R-:W-:-:S04]  /*0f10*/  IMNMX R224, RZ, R2, !PT ;  /* 0x00000002ffe07217 */ /* 0x000fc80007800200 */
[----:B------:R-:W-:-:S13]  /*0f20*/  ISETP.GT.AND P1, PT, R242, R224, PT ;  /* 0x000000e0f200720c */ /* 0x000fda0003f24270 */
[----:B------:R-:W-:Y:S05]  /*0f30*/  @!P1 BRA `(.L_x_1267) ;  /* 0x00005fc000009947 */ /* 0x000fea0003800000 */
[----:B------:R-:W2:Y:S01]  /*0f40*/  LDL R87, [R1] ;  /* 0x0000000001577983 */ /* 0x000ea20000100800 */
[----:B------:R-:W-:Y:S01]  /*0f50*/  IMAD.MOV.U32 R0, RZ, RZ, c[0x0][0x248] ;  /* 0x00009200ff007624 */ /* 0x000fe200078e00ff */
[----:B------:R-:W-:Y:S01]  /*0f60*/  SHF.R.S32.HI R32, RZ, 0x1f, R86 ;  /* 0x0000001fff207819 */ /* 0x000fe20000011456 */
[----:B------:R-:W-:Y:S01]  /*0f70*/  UMOV UR7, 0x5 ;  /* 0x0000000500077882 */ /* 0x000fe20000000000 */
[----:B------:R-:W-:Y:S01]  /*0f80*/  SHF.R.S32.HI R24, RZ, 0x1f, R21 ;  /* 0x0000001fff187819 */ /* 0x000fe20000011415 */
[----:B------:R-:W-:Y:S01]  /*0f90*/  ULDC.64 UR4, c[0x0][0x1d8] ;  /* 0x0000760000047ab9 */ /* 0x000fe20000000a00 */
[----:B------:R-:W-:Y:S01]  /*0fa0*/  ISETP.NE.AND P0, PT, R0, 0x1, PT ;  /* 0x000000010000780c */ /* 0x000fe20003f05270 */
[----:B------:R-:W-:Y:S01]  /*0fb0*/  USHF.L.U64.HI UR5, UR4, UR7, UR5 ;  /* 0x0000000704057299 */ /* 0x000fe20008010205 */
[----:B------:R-:W-:Y:S01]  /*0fc0*/  LEA.HI R31, R32, R86, RZ, 0x3 ;  /* 0x00000056201f7211 */ /* 0x000fe200078f18ff */
[----:B------:R-:W-:Y:S01]  /*0fd0*/  USHF.L.U32 UR4, UR4, 0x5, URZ ;  /* 0x0000000504047899 */ /* 0x000fe2000800063f */
[----:B------:R-:W-:Y:S01]  /*0fe0*/  SEL R14, R24, RZ, !P2 ;  /* 0x000000ff180e7207 */ /* 0x000fe20005000000 */
[----:B------:R-:W-:Y:S01]  /*0ff0*/  IMAD.MOV.U32 R20, RZ, RZ, c[0x0][0x1ac] ;  /* 0x00006b00ff147624 */ /* 0x000fe200078e00ff */
[----:B------:R-:W-:Y:S01]  /*1000*/  LOP3.LUT R3, R31, 0xfffffff8, RZ, 0xc0, !PT ;  /* 0xfffffff81f037812 */ /* 0x000fe200078ec0ff */
[----:B------:R-:W-:Y:S01]  /*1010*/  IMAD.MOV.U32 R220, RZ, RZ, 0x10 ;  /* 0x00000010ffdc7424 */ /* 0x000fe200078e00ff */
[----:B------:R-:W-:Y:S01]  /*1020*/  SHF.R.S32.HI R243, RZ, 0x3, R31 ;  /* 0x00000003fff37819 */ /* 0x000fe2000001141f */
[----:B------:R-:W-:Y:S01]  /*1030*/  IMAD.MOV.U32 R213, RZ, RZ, 0x120 ;  /* 0x00000120ffd57424 */ /* 0x000fe200078e00ff */
[----:B------:R-:W-:Y:S01]  /*1040*/  SEL R15, R21, RZ, !P2 ;  /* 0x000000ff150f7207 */ /* 0x000fe20005000000 */
[C---:B------:R-:W-:Y:S01]  /*1050*/  IMAD.IADD R27, R86.reuse, 0x1, -R3 ;  /* 0x00000001561b7824 */ /* 0x040fe200078e0a03 */
[----:B------:R-:W-:Y:S01]  /*1060*/  SHF.R.S32.HI R16, RZ, 0x1f, R243 ;  /* 0x0000001fff107819 */ /* 0x000fe200000114f3 */
[----:B------:R-:W-:Y:S01]  /*1070*/  IMAD R232, R85, -0x50, R84 ;  /* 0xffffffb055e87824 */ /* 0x000fe200078e0254 */
[----:B------:R-:W-:Y:S01]  /*1080*/  IADD3 R19, P1, R243, R18, RZ ;  /* 0x00000012f3137210 */ /* 0x000fe20007f3e0ff */
[----:B------:R-:W-:Y:S01]  /*1090*/  IMAD.SHL.U32 R12, R27, 0x8, RZ ;  /* 0x000000081b0c7824 */ /* 0x000fe200078e00ff */
[----:B------:R-:W-:Y:S01]  /*10a0*/  ISETP.GT.AND P5, PT, R86, 0x7f, PT ;  /* 0x0000007f5600780c */ /* 0x000fe20003fa4270 */
[----:B------:R-:W-:Y:S01]  /*10b0*/  CS2R R170, SRZ ;  /* 0x0000000000aa7805 */ /* 0x000fe2000001ff00 */
[----:B------:R-:W-:Y:S01]  /*10c0*/  LEA.HI.X.SX32 R18, R18, R16, 0x1, P1 ;  /* 0x0000001012127211 */ /* 0x000fe200008f0eff */
[----:B------:R-:W-:Y:S01]  /*10d0*/  CS2R R168, SRZ ;  /* 0x0000000000a87805 */ /* 0x000fe2000001ff00 */
[----:B------:R-:W-:Y:S01]  /*10e0*/  SHF.R.S32.HI R13, RZ, 0x1f, R12 ;  /* 0x0000001fff0d7819 */ /* 0x000fe2000001140c */
[----:B------:R-:W-:Y:S01]  /*10f0*/  CS2R R166, SRZ ;  /* 0x0000000000a67805 */ /* 0x000fe2000001ff00 */
[C---:B------:R-:W-:Y:S01]  /*1100*/  ISETP.GE.AND P1, PT, R12.reuse, c[0x0][0x1cc], PT ;  /* 0x000073000c007a0c */ /* 0x040fe20003f26270 */
[----:B------:R-:W-:Y:S01]  /*1110*/  CS2R R164, SRZ ;  /* 0x0000000000a47805 */ /* 0x000fe2000001ff00 */
[C---:B------:R-:W-:Y:S01]  /*1120*/  IADD3 R30, R12.reuse, 0x40, RZ ;  /* 0x000000400c1e7810 */ /* 0x040fe20007ffe0ff */
[----:B------:R-:W-:Y:S01]  /*1130*/  CS2R R162, SRZ ;  /* 0x0000000000a27805 */ /* 0x000fe2000001ff00 */
[----:B------:R-:W-:Y:S01]  /*1140*/  IADD3 R29, R12, 0x80, RZ ;  /* 0x000000800c1d7810 */ /* 0x000fe20007ffe0ff */
[----:B------:R-:W-:Y:S01]  /*1150*/  CS2R R160, SRZ ;  /* 0x0000000000a07805 */ /* 0x000fe2000001ff00 */
[----:B------:R-:W-:Y:S01]  /*1160*/  ISETP.GE.AND P3, PT, R30, c[0x0][0x1cc], PT ;  /* 0x000073001e007a0c */ /* 0x000fe20003f66270 */
[----:B------:R-:W-:Y:S01]  /*1170*/  CS2R R158, SRZ ;  /* 0x00000000009e7805 */ /* 0x000fe2000001ff00 */
[----:B------:R-:W-:Y:S01]  /*1180*/  ISETP.GE.AND P4, PT, R29, c[0x0][0x1cc], PT ;  /* 0x000073001d007a0c */ /* 0x000fe20003f86270 */
[----:B------:R-:W-:Y:S01]  /*1190*/  CS2R R156, SRZ ;  /* 0x00000000009c7805 */ /* 0x000fe2000001ff00 */
[----:B------:R-:W-:Y:S01]  /*11a0*/  SEL R24, R24, RZ, !P6 ;  /* 0x000000ff18187207 */ /* 0x000fe20007000000 */
[----:B------:R-:W-:Y:S01]  /*11b0*/  CS2R R154, SRZ ;  /* 0x00000000009a7805 */ /* 0x000fe2000001ff00 */
[----:B------:R-:W-:Y:S01]  /*11c0*/  SEL R25, R21, RZ, !P6 ;  /* 0x000000ff15197207 */ /* 0x000fe20007000000 */
[C---:B------:R-:W-:Y:S01]  /*11d0*/  IMAD.SHL.U32 R21, R86.reuse, 0x4, RZ ;  /* 0x0000000456157824 */ /* 0x040fe200078e00ff */
[----:B------:R-:W-:Y:S01]  /*11e0*/  ISETP.GT.AND P6, PT, R86, 0x7f, PT ;  /* 0x0000007f5600780c */ /* 0x000fe20003fc4270 */
        /* <DEDUP_REMOVED lines=47> */
[----:B------:R-:W-:Y:S01]  /*14e0*/  UMOV UR13, 0x1 ;  /* 0x00000001000d7882 */ /* 0x000fe20000000000 */
[----:B--2---:R-:W-:Y:S01]  /*14f0*/  @P0 IMAD.HI.U32 R2, R87, c[0x0][0x24c], RZ ;  /* 0x0000930057020a27 */ /* 0x004fe200078e00ff */
[----:B------:R-:W-:-:S03]  /*1500*/  SHF.R.S32.HI R26, RZ, 0x1f, R87 ;  /* 0x0000001fff1a7819 */ /* 0x000fc60000011457 */
[----:B------:R-:W-:Y:S01]  /*1510*/  IMAD.MOV.U32 R0, RZ, RZ, R87 ;  /* 0x000000ffff007224 */ /* 0x000fe200078e0057 */
[----:B------:R-:W-:Y:S02]  /*1520*/  @P0 SHF.R.U32.HI R0, RZ, c[0x0][0x250], R2 ;  /* 0x00009400ff000a19 */ /* 0x000fe40000011602 */
[----:B------:R-:W-:Y:S02]  /*1530*/  IADD3 R10, P0, R243, R8, RZ ;  /* 0x00000008f30a7210 */ /* 0x000fe40007f1e0ff */
[----:B------:R-:W-:Y:S02]  /*1540*/  SHF.R.S32.HI R2, RZ, 0x1f, R0 ;  /* 0x0000001fff027819 */ /* 0x000fe40000011400 */
[----:B------:R-:W-:-:S03]  /*1550*/  LEA.HI.X.SX32 R11, R8, R16, 0x1, P0 ;  /* 0x00000010080b7211 */ /* 0x000fc600000f0eff */
[C---:B------:R-:W-:Y:S02]  /*1560*/  IMAD R3, R2.reuse, c[0x0][0x1e0], RZ ;  /* 0x0000780002037a24 */ /* 0x040fe400078e02ff */
[----:B------:R-:W-:Y:S02]  /*1570*/  IMAD R4, R2, c[0x0][0x1b0], RZ ;  /* 0x00006c0002047a24 */ /* 0x000fe400078e02ff */
[C---:B------:R-:W-:Y:S02]  /*1580*/  IMAD R6, R0.reuse, c[0x0][0x1e4], R3 ;  /* 0x0000790000067a24 */ /* 0x040fe400078e0203 */
[----:B------:R-:W-:-:S04]  /*1590*/  IMAD.WIDE.U32 R2, R0, c[0x0][0x1e0], R12 ;  /* 0x0000780000027a25 */ /* 0x000fc800078e000c */
[C---:B------:R-:W-:Y:S02]  /*15a0*/  IMAD R7, R0.reuse, c[0x0][0x1b4], R4 ;  /* 0x00006d0000077a24 */ /* 0x040fe400078e0204 */
[----:B------:R-:W-:-:S04]  /*15b0*/  IMAD.WIDE.U32 R4, R0, c[0x0][0x1b0], R12 ;  /* 0x00006c0000047a25 */ /* 0x000fc800078e000c */
[----:B------:R-:W-:Y:S02]  /*15c0*/  IMAD.IADD R3, R3, 0x1, R6 ;  /* 0x0000000103037824 */ /* 0x000fe400078e0206 */
[----:B------:R-:W-:Y:S02]  /*15d0*/  IMAD R0, R14, c[0x0][0x1e8], RZ ;  /* 0x00007a000e007a24 */ /* 0x000fe400078e02ff */
[----:B------:R-:W-:-:S04]  /*15e0*/  IMAD.WIDE.U32 R8, R15, c[0x0][0x1e8], R2 ;  /* 0x00007a000f087a25 */ /* 0x000fc800078e0002 */
[----:B------:R-:W-:Y:S02]  /*15f0*/  IMAD R0, R15, c[0x0][0x1ec], R0 ;  /* 0x00007b000f007a24 */ /* 0x000fe400078e0200 */
[----:B------:R-:W-:Y:S02]  /*1600*/  IMAD.IADD R7, R5, 0x1, R7 ;  /* 0x0000000105077824 */ /* 0x000fe400078e0207 */
[----:B------:R-:W-:-:S04]  /*1610*/  IMAD.WIDE R2, R85, 0x50, R10 ;  /* 0x0000005055027825 */ /* 0x000fc800078e020a */
[----:B------:R-:W-:Y:S02]  /*1620*/  IMAD.IADD R5, R9, 0x1, R0 ;  /* 0x0000000109057824 */ /* 0x000fe400078e0200 */
[----:B------:R-:W-:Y:S02]  /*1630*/  IMAD.SHL.U32 R0, R243, 0x40, RZ ;  /* 0x00000040f3007824 */ /* 0x000fe400078e00ff */
[----:B------:R-:W-:Y:S02]  /*1640*/  IMAD.MOV.U32 R6, RZ, RZ, R4 ;  /* 0x000000ffff067224 */ /* 0x000fe400078e0004 */
[----:B------:R-:W-:Y:S01]  /*1650*/  IMAD R11, R3, c[0x0][0x1d8], RZ ;  /* 0x00007600030b7a24 */ /* 0x000fe200078e02ff */
[----:B------:R-:W-:Y:S01]  /*1660*/  LOP3.LUT R0, R0, 0x1c0, RZ, 0xc0, !PT ;  /* 0x000001c000007812 */ /* 0x000fe200078ec0ff */
[----:B------:R-:W-:Y:S02]  /*1670*/  IMAD.MOV.U32 R4, RZ, RZ, R8 ;  /* 0x000000ffff047224 */ /* 0x000fe400078e0008 */
[----:B------:R-:W-:Y:S01]  /*1680*/  IMAD R14, R14, c[0x0][0x1b8], RZ ;  /* 0x00006e000e0e7a24 */ /* 0x000fe200078e02ff */
[----:B------:R-:W-:Y:S01]  /*1690*/  LOP3.LUT R10, R0, 0x38, R12, 0xf8, !PT ;  /* 0x00000038000a7812 */ /* 0x000fe200078ef80c */
[----:B------:R-:W-:-:S02]  /*16a0*/  IMAD R11, R2, c[0x0][0x1dc], R11 ;  /* 0x00007700020b7a24 */ /* 0x000fc400078e020b */
[----:B------:R-:W-:Y:S01]  /*16b0*/  IMAD.WIDE.U32 R8, R2, c[0x0][0x1d8], R4 ;  /* 0x0000760002087a25 */ /* 0x000fe200078e0004 */
[----:B------:R-:W-:-:S03]  /*16c0*/  SHF.R.U32.HI R5, RZ, 0x3, R0 ;  /* 0x00000003ff057819 */ /* 0x000fc60000011600 */
[C---:B------:R-:W-:Y:S01]  /*16d0*/  IMAD R14, R15.reuse, c[0x0][0x1bc], R14 ;  /* 0x00006f000f0e7a24 */ /* 0x040fe200078e020e */
[----:B------:R-:W-:Y:S01]  /*16e0*/  LEA R4, P0, R8, c[0x0][0x1c0], 0x1 ;  /* 0x0000700008047a11 */ /* 0x000fe200078008ff */
[----:B------:R-:W-:-:S04]  /*16f0*/  IMAD.WIDE.U32 R6, R15, c[0x0][0x1b8], R6 ;  /* 0x00006e000f067a25 */ /* 0x000fc800078e0006 */
[----:B------:R-:W-:Y:S02]  /*1700*/  IMAD.IADD R0, R9, 0x1, R11 ;  /* 0x0000000109007824 */ /* 0x000fe400078e020b */
[----:B------:R-:W-:Y:S01]  /*1710*/  IMAD.IADD R7, R7, 0x1, R14 ;  /* 0x0000000107077824 */ /* 0x000fe200078e020e */
[----:B------:R-:W-:Y:S01]  /*1720*/  LOP3.LUT R14, R10, R5, RZ, 0x3c, !PT ;  /* 0x000000050a0e7212 */ /* 0x000fe200078e3cff */
[----:B------:R-:W-:Y:S01]  /*1730*/  IMAD.MOV.U32 R9, RZ, RZ, c[0x0][0x1dc] ;  /* 0x00007700ff097624 */ /* 0x000fe200078e00ff */
[----:B------:R-:W-:Y:S01]  /*1740*/  LEA.HI.X R5, R8, c[0x0][0x1c4], R0, 0x1, P0 ;  /* 0x0000710008057a11 */ /* 0x000fe200000f0c00 */
[----:B------:R-:W-:Y:S02]  /*1750*/  IMAD R0, R3, c[0x0][0x1a8], RZ ;  /* 0x00006a0003007a24 */ /* 0x000fe400078e02ff */
[----:B------:R-:W-:Y:S02]  /*1760*/  IMAD.MOV.U32 R3, RZ, RZ, c[0x0][0x1d8] ;  /* 0x00007600ff037624 */ /* 0x000fe400078e00ff */
[----:B------:R-:W-:-:S02]  /*1770*/  IMAD R16, R2, c[0x0][0x1ac], R0 ;  /* 0x00006b0002107a24 */ /* 0x000fc400078e0200 */
[----:B------:R-:W-:Y:S01]  /*1780*/  IMAD.IADD R0, R84, 0x1, -R243 ;  /* 0x0000000154007824 */ /* 0x000fe200078e0af3 */
[C---:B------:R-:W-:Y:S01]  /*1790*/  LEA R8, P0, R3.reuse, R4, 0x6 ;  /* 0x0000000403087211 */ /* 0x040fe200078030ff */
[----:B------:R-:W-:Y:S01]  /*17a0*/  IMAD.WIDE.U32 R10, R2, c[0x0][0x1a8], R6 ;  /* 0x00006a00020a7a25 */ /* 0x000fe200078e0006 */
[----:B------:R-:W-:Y:S02]  /*17b0*/  LEA.HI R2, R32, R86, RZ, 0x6 ;  /* 0x0000005620027211 */ /* 0x000fe400078f30ff */
[----:B------:R-:W-:Y:S01]  /*17c0*/  LEA.HI.X R9, R3, R5, R9, 0x6, P0 ;  /* 0x0000000503097211 */ /* 0x000fe200000f3409 */
[----:B------:R-:W-:Y:S01]  /*17d0*/  IMAD R0, R85, -0x50, R0 ;  /* 0xffffffb055007824 */ /* 0x000fe200078e0200 */
[----:B------:R-:W-:Y:S01]  /*17e0*/  SHF.R.S32.HI R28, RZ, 0x6, R2 ;  /* 0x00000006ff1c7819 */ /* 0x000fe20000011402 */
[----:B------:R-:W-:Y:S02]  /*17f0*/  IMAD R2, R18, c[0x0][0x178], RZ ;  /* 0x00005e0012027a24 */ /* 0x000fe400078e02ff */
[----:B------:R-:W-:Y:S01]  /*1800*/  IMAD.U32 R6, RZ, RZ, UR4 ;  /* 0x00000004ff067e24 */ /* 0x000fe2000f8e00ff */
[----:B------:R-:W-:Y:S01]  /*1810*/  ISETP.LT.OR P0, PT, R0, 0x1, P1 ;  /* 0x000000010000780c */ /* 0x000fe20000f01670 */
[----:B------:R-:W-:Y:S01]  /*1820*/  IMAD R3, R28, 0x200, R14 ;  /* 0x000002001c037824 */ /* 0x000fe200078e020e */
[----:B------:R-:W-:Y:S01]  /*1830*/  ISETP.LT.OR P2, PT, R0, 0x1, P3 ;  /* 0x000000010000780c */ /* 0x000fe20001f41670 */
[----:B------:R-:W-:-:S02]  /*1840*/  IMAD R7, R19, c[0x0][0x17c], R2 ;  /* 0x00005f0013077a24 */ /* 0x000fc400078e0202 */
[----:B------:R-:W-:Y:S02]  /*1850*/  IMAD.SHL.U32 R227, R3, 0x2, RZ ;  /* 0x0000000203e37824 */ /* 0x000fe400078e00ff */
[----:B------:R-:W-:Y:S01]  /*1860*/  IMAD.U32 R15, RZ, RZ, UR5 ;  /* 0x00000005ff0f7e24 */ /* 0x000fe2000f8e00ff */
[----:B------:R-:W-:Y:S01]  /*1870*/  ULDC.64 UR4, c[0x0][0x1a8] ;  /* 0x00006a0000047ab9 */ /* 0x000fe20000000a00 */
[----:B------:R-:W-:Y:S01]  /*1880*/  IMAD.WIDE.U32 R2, R19, c[0x0][0x178], R12 ;  /* 0x00005e0013027a25 */ /* 0x000fe200078e000c */
[----:B------:R-:W-:Y:S02]  /*1890*/  USHF.L.U32 UR6, UR4, 0x5, URZ ;  /* 0x0000000504067899 */ /* 0x000fe4000800063f */
[----:B------:R-:W-:Y:S01]  /*18a0*/  USHF.L.U64.HI UR5, UR4, UR7, UR5 ;  /* 0x0000000704057299 */ /* 0x000fe20008010205 */
[----:B------:R-:W-:Y:S01]  /*18b0*/  @!PT LDS RZ, [RZ] ;  /* 0x00000000fffff984 */ /* 0x000fe20000000800 */
[----:B------:R-:W-:Y:S01]  /*18c0*/  @!PT LDS RZ, [RZ] ;  /* 0x00000000fffff984 */ /* 0x000fe20000000800 */
[----:B------:R-:W-:Y:S01]  /*18d0*/  @!PT LDS RZ, [RZ] ;  /* 0x00000000fffff984 */ /* 0x000fe20000000800 */
[----:B------:R1:W-:Y:S01]  /*18e0*/  LDGSTS.E.BYPASS.LTC128B.128 [R227+0x7880], [R4.64], !P0 ;  /* 0x0788000004e37fae */ /* 0x0003e2000c101d4a */
[----:B------:R-:W-:Y:S01]  /*18f0*/  @!P5 LEA R14, P0, R6, R8, 0x1 ;  /* 0x00000008060ed211 */ /* 0x000fe200078008ff */
[----:B------:R-:W-:-:S02]  /*1900*/  IMAD.IADD R3, R3, 0x1, R7 ;  /* 0x0000000103037824 */ /* 0x000fc400078e0207 */
[----:B------:R-:W-:Y:S01]  /*1910*/  IMAD.IADD R7, R11, 0x1, R16 ;  /* 0x000000010b077824 */ /* 0x000fe200078e0210 */
[----:B------:R-:W-:Y:S01]  /*1920*/  @!P5 LEA.HI.X R15, R6, R9, R15, 0x1, P0 ;  /* 0x00000009060fd211 */ /* 0x000fe200000f0c0f */
[----:B------:R1:W-:Y:S01]  /*1930*/  LDGSTS.E.BYPASS.LTC128B.128 [R227+0xa080], [R4.64+0x80], !P2 ;  /* 0x0a08008004e37fae */ /* 0x0003e2000d101d4a */
[----:B------:R-:W-:Y:S01]  /*1940*/  LEA R6, P0, R10, c[0x0][0x190], 0x1 ;  /* 0x000064000a067a11 */ /* 0x000fe200078008ff */
[----:B------:R-:W-:Y:S01]  /*1950*/  IMAD.MOV.U32 R16, RZ, RZ, c[0x0][0x1a8] ;  /* 0x00006a00ff107624 */ /* 0x000fe200078e00ff */
[----:B------:R-:W-:Y:S01]  /*1960*/  ISETP.LT.OR P2, PT, R0, 0x1, P4 ;  /* 0x000000010000780c */ /* 0x000fe20002741670 */
[----:B------:R-:W-:Y:S01]  /*1970*/  IMAD.U32 R11, RZ, RZ, UR6 ;  /* 0x00000006ff0b7e24 */ /* 0x000fe2000f8e00ff */
[----:B------:R-:W-:Y:S01]  /*1980*/  LEA.HI.X R7, R10, c[0x0][0x194], R7, 0x1, P0 ;  /* 0x000065000a077a11 */ /* 0x000fe200000f0c07 */
[----:B------:R-:W-:Y:S01]  /*1990*/  IMAD R10, R26, c[0x0][0x180], RZ ;  /* 0x000060001a0a7a24 */ /* 0x000fe200078e02ff */
[C---:B------:R-:W-:Y:S01]  /*19a0*/  ISETP.LT.OR P0, PT, R0.reuse, 0x21, P1 ;  /* 0x000000210000780c */ /* 0x040fe20000f01670 */
[----:B------:R-:W-:Y:S01]  /*19b0*/  UMOV UR6, 0x6 ;  /* 0x0000000600067882 */ /* 0x000fe20000000000 */
[C---:B------:R-:W-:Y:S01]  /*19c0*/  ISETP.LT.OR P1, PT, R0.reuse, 0x21, P3 ;  /* 0x000000210000780c */ /* 0x040fe20001f21670 */
[----:B------:R-:W-:Y:S01]  /*19d0*/  IMAD R10, R87, c[0x0][0x184], R10 ;  /* 0x00006100570a7a24 */ /* 0x000fe200078e020a */
[----:B------:R-:W-:-:S05]  /*19e0*/  ISETP.LT.OR P5, PT, R0, 0x21, P4 ;  /* 0x000000210000780c */ /* 0x000fca00027a1670 */
[----:B------:R1:W-:Y:S01]  /*19f0*/  LDGSTS.E.BYPASS.LTC128B.128 [R227+0xc880], [R4.64+0x100], !P2 ;  /* 0x0c88010004e37fae */ /* 0x0003e2000d101d4a */
[----:B------:R-:W-:-:S03]  /*1a00*/  ISETP.GT.AND P2, PT, R86, 0x7f, PT ;  /* 0x0000007f5600780c */ /* 0x000fc60003f44270 */
[----:B------:R2:W-:Y:S04]  /*1a10*/  LDGSTS.E.BYPASS.LTC128B.128 [R227+0x8880], [R8.64], !P0 ;  /* 0x0888000008e37fae */ /* 0x0005e8000c101d4a */
[----:B------:R2:W-:Y:S04]  /*1a20*/  LDGSTS.E.BYPASS.LTC128B.128 [R227+0xb080], [R8.64+0x80], !P1 ;  /* 0x0b08008008e37fae */ /* 0x0005e8000c901d4a */
[----:B------:R2:W-:Y:S01]  /*1a30*/  LDGSTS.E.BYPASS.LTC128B.128 [R227+0xd880], [R8.64+0x100], !P5 ;  /* 0x0d88010008e37fae */ /* 0x0005e2000e901d4a */
[----:B------:R-:W-:Y:S02]  /*1a40*/  ISETP.GE.AND P5, PT, R12, c[0x0][0x19c], PT ;  /* 0x000067000c007a0c */ /* 0x000fe40003fa6270 */
[----:B------:R-:W-:-:S02]  /*1a50*/  @!P2 ISETP.GE.AND P0, PT, R0, 0x41, PT ;  /* 0x000000410000a80c */ /* 0x000fc40003f06270 */
[----:B------:R-:W-:Y:S02]  /*1a60*/  @!P2 ISETP.LT.OR P3, PT, R0, 0x41, P3 ;  /* 0x000000410000a80c */ /* 0x000fe40001f61670 */
[----:B------:R-:W-:Y:S02]  /*1a70*/  @!P2 ISETP.GE.OR P4, PT, R12, c[0x0][0x1cc], !P0 ;  /* 0x000073000c00aa0c */ /* 0x000fe40004786670 */
[----:B------:R-:W-:Y:S01]  /*1a80*/  @!P2 ISETP.GE.OR P2, PT, R29, c[0x0][0x1cc], !P0 ;  /* 0x000073001d00aa0c */ /* 0x000fe20004746670 */
[----:B-1----:R-:W-:Y:S01]  /*1a90*/  IMAD.WIDE.U32 R4, R87, c[0x0][0x180], R2 ;  /* 0x0000600057047a25 */ /* 0x002fe200078e0002 */
[----:B------:R-:W-:-:S03]  /*1aa0*/  LEA R2, P1, R16, R6, 0x6 ;  /* 0x0000000610027211 */ /* 0x000fc600078230ff */
[----:B------:R-:W-:Y:S01]  /*1ab0*/  IMAD.IADD R5, R5, 0x1, R10 ;  /* 0x0000000105057824 */ /* 0x000fe200078e020a */
[----:B------:R-:W-:Y:S01]  /*1ac0*/  LEA.HI.X R3, R16, R7, R20, 0x6, P1 ;  /* 0x0000000710037211 */ /* 0x000fe200008f3414 */
[----:B------:R-:W-:Y:S01]  /*1ad0*/  IMAD.U32 R16, RZ, RZ, UR5 ;  /* 0x00000005ff107e24 */ /* 0x000fe2000f8e00ff */
[----:B------:R-:W-:Y:S01]  /*1ae0*/  ISETP.GT.AND P1, PT, R86, 0x7f, PT ;  /* 0x0000007f5600780c */ /* 0x000fe20003f24270 */
[----:B------:R-:W-:Y:S01]  /*1af0*/  ULDC.64 UR4, c[0x0][0x178] ;  /* 0x00005e0000047ab9 */ /* 0x000fe20000000a00 */
[----:B------:R-:W-:Y:S01]  /*1b00*/  IMAD.WIDE.U32 R240, R25, c[0x0][0x188], R4 ;  /* 0x0000620019f07a25 */ /* 0x000fe200078e0004 */
[----:B------:R-:W-:Y:S01]  /*1b10*/  USHF.L.U64.HI UR8, UR4, UR6, UR5 ;  /* 0x0000000604087299 */ /* 0x000fe20008010205 */
[----:B------:R-:W-:Y:S01]  /*1b20*/  SHF.R.S32.HI R20, RZ, 0x1f, R224 ;  /* 0x0000001fff147819 */ /* 0x000fe200000114e0 */
[----:B------:R-:W-:Y:S01]  /*1b30*/  USHF.L.U32 UR12, UR4, 0x6, URZ ;  /* 0x00000006040c7899 */ /* 0x000fe2000800063f */
[----:B--2---:R-:W-:Y:S01]  /*1b40*/  IMAD R8, R24, c[0x0][0x188], RZ ;  /* 0x0000620018087a24 */ /* 0x004fe200078e02ff */
[----:B------:R-:W-:Y:S01]  /*1b50*/  USHF.L.U32 UR9, UR4, 0x5, URZ ;  /* 0x0000000504097899 */ /* 0x000fe2000800063f */
[----:B------:R-:W-:-:S02]  /*1b60*/  IMAD.MOV.U32 R236, RZ, RZ, R240 ;  /* 0x000000ffffec7224 */ /* 0x000fc400078e00f0 */
[----:B------:R-:W-:Y:S02]  /*1b70*/  IMAD R8, R25, c[0x0][0x18c], R8 ;  /* 0x0000630019087a24 */ /* 0x000fe400078e0208 */
[----:B------:R-:W-:Y:S01]  /*1b80*/  IMAD R4, R224, UR8, RZ ;  /* 0x00000008e0047c24 */ /* 0x000fe2000f8e02ff */
[----:B------:R-:W-:Y:S01]  /*1b90*/  @!P1 LEA R10, P0, R11, R2, 0x1 ;  /* 0x000000020b0a9211 */ /* 0x000fe200078008ff */
[----:B------:R-:W-:Y:S01]  /*1ba0*/  IMAD.IADD R237, R241, 0x1, R8 ;  /* 0x00000001f1ed7824 */ /* 0x000fe200078e0208 */
[----:B------:R1:W-:Y:S01]  /*1bb0*/  @!P1 LDGSTS.E.BYPASS.LTC128B.128 [R227+0x9880], [R14.64], !P4 ;  /* 0x098800000ee39fae */ /* 0x0003e2000e101d4a */
[----:B------:R-:W-:Y:S01]  /*1bc0*/  IMAD R8, R20, UR12, R4 ;  /* 0x0000000c14087c24 */ /* 0x000fe2000f8e0204 */
[----:B------:R-:W-:Y:S01]  /*1bd0*/  @!P1 LEA.HI.X R11, R11, R3, R16, 0x1, P0 ;  /* 0x000000030b0b9211 */ /* 0x000fe200000f0c10 */
[----:B------:R-:W-:Y:S01]  /*1be0*/  IMAD.WIDE.U32 R4, R224, UR12, R236 ;  /* 0x0000000ce0047c25 */ /* 0x000fe2000f8e00ec */
[----:B------:R-:W-:Y:S01]  /*1bf0*/  ISETP.LT.OR P0, PT, R0, 0x1, P5 ;  /* 0x000000010000780c */ /* 0x000fe20002f01670 */
[----:B------:R1:W-:Y:S01]  /*1c00*/  @!P1 LDGSTS.E.BYPASS.LTC128B.128 [R227+0xc080], [R14.64+0x80], !P3 ;  /* 0x0c0800800ee39fae */ /* 0x0003e2000d901d4a */
[----:B------:R-:W-:Y:S01]  /*1c10*/  ISETP.GE.AND P3, PT, R30, c[0x0][0x19c], PT ;  /* 0x000067001e007a0c */ /* 0x000fe20003f66270 */
[----:B------:R-:W-:Y:S01]  /*1c20*/  USHF.L.U64.HI UR8, UR4, UR7, UR5 ;  /* 0x0000000704087299 */ /* 0x000fe20008010205 */
[----:B------:R-:W-:Y:S01]  /*1c30*/  ISETP.GE.AND P4, PT, R29, c[0x0][0x19c], PT ;  /* 0x000067001d007a0c */ /* 0x000fe20003f86270 */
[----:B------:R1:W-:Y:S01]  /*1c40*/  @!P1 LDGSTS.E.BYPASS.LTC128B.128 [R227+0xe880], [R14.64+0x100], !P2 ;  /* 0x0e8801000ee39fae */ /* 0x0003e2000d101d4a */
[----:B------:R-:W-:Y:S01]  /*1c50*/  IMAD.IADD R5, R5, 0x1, R8 ;  /* 0x0000000105057824 */ /* 0x000fe200078e0208 */
[C---:B------:R-:W-:Y:S01]  /*1c60*/  ISETP.LT.OR P2, PT, R0.reuse, 0x1, P3 ;  /* 0x000000010000780c */ /* 0x040fe20001f41670 */
[----:B------:R-:W-:Y:S01]  /*1c70*/  ULDC.64 UR4, c[0x0][0x208] ;  /* 0x0000820000047ab9 */ /* 0x000fe20000000a00 */
[----:B------:R-:W-:Y:S01]  /*1c80*/  ISETP.LT.OR P1, PT, R0, 0x1, P4 ;  /* 0x000000010000780c */ /* 0x000fe20002721670 */
[----:B------:R-:W-:-:S02]  /*1c90*/  USHF.L.U64.HI UR6, UR4, UR6, UR5 ;  /* 0x0000000604067299 */ /* 0x000fc40008010205 */
[----:B------:R-:W-:Y:S01]  /*1ca0*/  USHF.L.U32 UR12, UR4, 0x6, URZ ;  /* 0x00000006040c7899 */ /* 0x000fe2000800063f */
[----:B------:R2:W-:Y:S01]  /*1cb0*/  LDGSTS.E.BYPASS.LTC128B.128 [R227+0x80], [R6.64], !P0 ;  /* 0x0008000006e37fae */ /* 0x0005e2000c101d4a */
[----:B------:R-:W-:Y:S01]  /*1cc0*/  LEA R8, P0, R4, c[0x0][0x160], 0x1 ;  /* 0x0000580004087a11 */ /* 0x000fe200078008ff */
[----:B------:R-:W-:-:S03]  /*1cd0*/  USHF.L.U64.HI UR5, UR4, UR7, UR5 ;  /* 0x0000000704057299 */ /* 0x000fc60008010205 */
[----:B------:R-:W-:Y:S01]  /*1ce0*/  LEA.HI.X R9, R4, c[0x0][0x164], R5, 0x1, P0 ;  /* 0x0000590004097a11 */ /* 0x000fe200000f0c05 */
[----:B------:R-:W-:Y:S01]  /*1cf0*/  IMAD.U32 R5, RZ, RZ, UR9 ;  /* 0x00000009ff057e24 */ /* 0x000fe2000f8e00ff */
[----:B------:R2:W-:Y:S01]  /*1d00*/  LDGSTS.E.BYPASS.LTC128B.128 [R227+0x2880], [R6.64+0x80], !P2 ;  /* 0x0288008006e37fae */ /* 0x0005e2000d101d4a */
[----:B------:R-:W-:Y:S01]  /*1d10*/  IMAD.U32 R4, RZ, RZ, UR8 ;  /* 0x00000008ff047e24 */ /* 0x000fe2000f8e00ff */
[----:B------:R-:W-:Y:S02]  /*1d20*/  ISETP.LT.OR P2, PT, R0, 0x21, P5 ;  /* 0x000000210000780c */ /* 0x000fe40002f41670 */
[----:B------:R2:W-:Y:S01]  /*1d30*/  LDGSTS.E.BYPASS.LTC128B.128 [R227+0x5080], [R6.64+0x100], !P1 ;  /* 0x0508010006e37fae */ /* 0x0005e2000c901d4a */
[----:B------:R-:W-:Y:S01]  /*1d40*/  ISETP.GE.AND P1, PT, R30, c[0x0][0x16c], PT ;  /* 0x00005b001e007a0c */ /* 0x000fe20003f26270 */
[----:B-1----:R-:W-:-:S09]  /*1d50*/  IMAD.U32 R14, RZ, RZ, UR9 ;  /* 0x00000009ff0e7e24 */ /* 0x002fd2000f8e00ff */
[----:B------:R1:W-:Y:S01]  /*1d60*/  LDGSTS.E.BYPASS.LTC128B.128 [R227+0x1080], [R2.64], !P2 ;  /* 0x0108000002e37fae */ /* 0x0003e2000d101d4a */
[----:B------:R-:W-:Y:S02]  /*1d70*/  ISETP.LT.OR P2, PT, R0, 0x21, P3 ;  /* 0x000000210000780c */ /* 0x000fe40001f41670 */
[----:B------:R-:W-:-:S04]  /*1d80*/  LEA R14, P0, R14, R8, 0x1 ;  /* 0x000000080e0e7211 */ /* 0x000fc800078008ff */
[----:B------:R-:W-:Y:S01]  /*1d90*/  LEA.HI.X R15, R5, R9, R4, 0x1, P0 ;  /* 0x00000009050f7211 */ /* 0x000fe200000f0c04 */
[----:B------:R-:W-:Y:S01]  /*1da0*/  IMAD R4, R17, 0xc0, RZ ;  /* 0x000000c011047824 */ /* 0x000fe200078e02ff */
[----:B------:R-:W-:Y:S02]  /*1db0*/  ISETP.GE.AND P0, PT, R12, c[0x0][0x16c], PT ;  /* 0x00005b000c007a0c */ /* 0x000fe40003f06270 */
[----:B------:R-:W-:-:S03]  /*1dc0*/  SHF.R.S32.HI R5, RZ, 0x1f, R17 ;  /* 0x0000001fff057819 */ /* 0x000fc60000011411 */
[----:B------:R1:W-:Y:S01]  /*1dd0*/  LDGSTS.E.BYPASS.LTC128B.128 [R227+0x3880], [R2.64+0x80], !P2 ;  /* 0x0388008002e37fae */ /* 0x0003e2000d101d4a */
[----:B------:R-:W-:Y:S02]  /*1de0*/  ISETP.GT.AND P2, PT, R86, 0x7f, PT ;  /* 0x0000007f5600780c */ /* 0x000fe40003f44270 */
[----:B--2---:R-:W-:Y:S02]  /*1df0*/  SEL R6, RZ, 0x1, P0 ;  /* 0x00000001ff067807 */ /* 0x004fe40000000000 */
[C---:B------:R-:W-:Y:S02]  /*1e00*/  IADD3 R16, P0, R21.reuse, R17, RZ ;  /* 0x0000001115107210 */ /* 0x040fe40007f1e0ff */
[----:B------:R-:W-:Y:S02]  /*1e10*/  SEL R7, RZ, 0xffffffff, P1 ;  /* 0xffffffffff077807 */ /* 0x000fe40000800000 */
[----:B------:R-:W-:Y:S02]  /*1e20*/  LEA.HI.X.SX32 R17, R21, R5, 0x1, P0 ;  /* 0x0000000515117211 */ /* 0x000fe400000f0eff */
[----:B------:R-:W-:Y:S01]  /*1e30*/  IADD3 R22, P0, R4, R86, RZ ;  /* 0x0000005604167210 */ /* 0x000fe20007f1e0ff */
[----:B------:R-:W-:Y:S01]  /*1e40*/  IMAD.SHL.U32 R5, R7, 0x2, RZ ;  /* 0x0000000207057824 */ /* 0x000fe200078e00ff */
[----:B------:R-:W-:-:S02]  /*1e50*/  ISETP.GE.AND P1, PT, R29, c[0x0][0x16c], PT ;  /* 0x00005b001d007a0c */ /* 0x000fc40003f26270 */
[----:B------:R-:W-:Y:S01]  /*1e60*/  LEA.HI.X.SX32 R23, R4, R23, 0x1, P0 ;  /* 0x0000001704177211 */ /* 0x000fe200000f0eff */
[----:B------:R-:W-:Y:S01]  /*1e70*/  IMAD R4, R18, c[0x0][0x208], RZ ;  /* 0x0000820012047a24 */ /* 0x000fe200078e02ff */
[C---:B------:R-:W-:Y:S02]  /*1e80*/  @!P6 ISETP.LT.OR P0, PT, R0.reuse, 0x41, P5 ;  /* 0x000000410000e80c */ /* 0x040fe40002f01670 */
[C---:B------:R-:W-:Y:S01]  /*1e90*/  @!P6 ISETP.LT.OR P5, PT, R0.reuse, 0x41, P3 ;  /* 0x000000410000e80c */ /* 0x040fe20001fa1670 */
[----:B------:R-:W-:Y:S01]  /*1ea0*/  IMAD R18, R19, c[0x0][0x20c], R4 ;  /* 0x0000830013127a24 */ /* 0x000fe200078e0204 */
[----:B------:R-:W-:Y:S02]  /*1eb0*/  SEL R21, RZ, 0x4, P1 ;  /* 0x00000004ff157807 */ /* 0x000fe40000800000 */
[C---:B------:R-:W-:Y:S02]  /*1ec0*/  ISETP.LT.OR P1, PT, R0.reuse, 0x21, P4 ;  /* 0x000000210000780c */ /* 0x040fe40002721670 */
[----:B------:R-:W-:Y:S01]  /*1ed0*/  LOP3.LUT R5, R5, 0x2, R6, 0xe2, !PT ;  /* 0x0000000205057812 */ /* 0x000fe200078ee206 */
[----:B------:R-:W-:Y:S01]  /*1ee0*/  IMAD.WIDE.U32 R6, R19, c[0x0][0x208], R12 ;  /* 0x0000820013067a25 */ /* 0x000fe200078e000c */
[----:B------:R-:W-:-:S02]  /*1ef0*/  @!P6 ISETP.LT.OR P3, PT, R0, 0x41, P4 ;  /* 0x000000410000e80c */ /* 0x000fc40002761670 */
[----:B------:R-:W-:Y:S01]  /*1f00*/  LOP3.LUT R0, R5, R21, RZ, 0xfc, !PT ;  /* 0x0000001505007212 */ /* 0x000fe200078efcff */
[----:B------:R-:W-:Y:S01]  /*1f10*/  IMAD.SHL.U32 R21, R224, 0x40, RZ ;  /* 0x00000040e0157824 */ /* 0x000fe200078e00ff */
[----:B------:R-:W-:Y:S02]  /*1f20*/  LEA.HI R19, R32, R86, RZ, 0x4 ;  /* 0x0000005620137211 */ /* 0x000fe400078f20ff */
[----:B------:R-:W-:Y:S02]  /*1f30*/  P2R R4, PR, RZ, 0x20 ;  /* 0x00000020ff047803 */ /* 0x000fe40000000000 */
[----:B------:R-:W-:Y:S01]  /*1f40*/  LOP3.LUT P4, RZ, R0, 0x1, RZ, 0xc0, !PT ;  /* 0x0000000100ff7812 */ /* 0x000fe2000788c0ff */
[----:B------:R1:W-:Y:S01]  /*1f50*/  LDGSTS.E.BYPASS.LTC128B.128 [R227+0x6080], [R2.64+0x100], !P1 ;  /* 0x0608010002e37fae */ /* 0x0003e2000c901d4a */
[----:B------:R-:W-:Y:S01]  /*1f60*/  ISETP.NE.AND P1, PT, R4, RZ, PT ;  /* 0x000000ff0400720c */ /* 0x000fe20003f25270 */
[----:B------:R-:W-:Y:S01]  /*1f70*/  IMAD R4, R26, c[0x0][0x270], RZ ;  /* 0x00009c001a047a24 */ /* 0x000fe200078e02ff */
[C---:B------:R-:W-:Y:S01]  /*1f80*/  LOP3.LUT P6, RZ, R0.reuse, 0x2, RZ, 0xc0, !PT ;  /* 0x0000000200ff7812 */ /* 0x040fe200078cc0ff */
[----:B------:R2:W-:Y:S01]  /*1f90*/  @!P2 LDGSTS.E.BYPASS.LTC128B.128 [R227+0x2080], [R10.64], !P0 ;  /* 0x020800000ae3afae */ /* 0x0005e2000c101d4a */
[----:B------:R-:W-:Y:S01]  /*1fa0*/  LOP3.LUT P5, RZ, R0, 0x4, RZ, 0xc0, !PT ;  /* 0x0000000400ff7812 */ /* 0x000fe200078ac0ff */
[----:B------:R-:W-:Y:S01]  /*1fb0*/  IMAD R4, R87, c[0x0][0x274], R4 ;  /* 0x00009d0057047a24 */ /* 0x000fe200078e0204 */
[----:B------:R-:W-:-:S04]  /*1fc0*/  IADD3 R0, -R243, R231, -R21 ;  /* 0x000000e7f3007210 */ /* 0x000fc80007ffe915 */
[----:B------:R-:W-:-:S03]  /*1fd0*/  ISETP.LT.OR P0, PT, R0, 0x1, !P5 ;  /* 0x000000010000780c */ /* 0x000fc60006f01670 */
[----:B------:R2:W-:Y:S01]  /*1fe0*/  @!P2 LDGSTS.E.BYPASS.LTC128B.128 [R227+0x4880], [R10.64+0x80], !P1 ;  /* 0x048800800ae3afae */ /* 0x0005e2000c901d4a */
[----:B------:R-:W-:-:S03]  /*1ff0*/  ISETP.LT.OR P1, PT, R0, 0x1, !P6 ;  /* 0x000000010000780c */ /* 0x000fc60007721670 */
[----:B------:R2:W-:Y:S01]  /*2000*/  @!P2 LDGSTS.E.BYPASS.LTC128B.128 [R227+0x7080], [R10.64+0x100], !P3 ;  /* 0x070801000ae3afae */ /* 0x0005e2000d901d4a */
[----:B------:R-:W-:Y:S02]  /*2010*/  ISETP.LT.OR P2, PT, R0, 0x1, !P4 ;  /* 0x000000010000780c */ /* 0x000fe40006741670 */
[----:B------:R-:W-:Y:S01]  /*2020*/  ISETP.GE.AND P3, PT, R12, c[0x0][0x1fc], PT ;  /* 0x00007f000c007a0c */ /* 0x000fe20003f66270 */
[----:B------:R-:W0:Y:S01]  /*2030*/  LDGDEPBAR ;  /* 0x00000000000079af */ /* 0x000e220000000000 */
[----:B-1----:R-:W-:-:S04]  /*2040*/  IMAD.WIDE.U32 R2, R87, c[0x0][0x270], R16 ;  /* 0x00009c0057027a25 */ /* 0x002fc800078e0010 */
[----:B------:R-:W-:-:S05]  /*2050*/  IMAD.IADD R5, R3, 0x1, R4 ;  /* 0x0000000103057824 */ /* 0x000fca00078e0204 */
[----:B------:R1:W-:Y:S01]  /*2060*/  LDGSTS.E.BYPASS.LTC128B.128 [R227+0xf080], [R8.64], !P2 ;  /* 0x0f08000008e37fae */ /* 0x0003e2000d101d4a */
[----:B------:R-:W-:Y:S01]  /*2070*/  ISETP.LT.OR P2, PT, R0, 0x21, !P4 ;  /* 0x000000210000780c */ /* 0x000fe20006741670 */
[----:B------:R-:W-:Y:S02]  /*2080*/  IMAD.MOV.U32 R4, RZ, RZ, R2 ;  /* 0x000000ffff047224 */ /* 0x000fe400078e0002 */
[----:B------:R1:W-:Y:S01]  /*2090*/  LDGSTS.E.BYPASS.LTC128B.128 [R227+0x11080], [R8.64+0x80], !P1 ;  /* 0x1108008008e37fae */ /* 0x0003e2000c901d4a */
[----:B------:R-:W-:Y:S01]  /*20a0*/  IMAD.IADD R3, R7, 0x1, R18 ;  /* 0x0000000107037824 */ /* 0x000fe200078e0212 */
[----:B------:R-:W-:Y:S01]  /*20b0*/  ISETP.GT.AND P1, PT, R86, 0xf, PT ;  /* 0x0000000f5600780c */ /* 0x000fe20003f24270 */
[----:B------:R-:W-:Y:S01]  /*20c0*/  IMAD.MOV.U32 R2, RZ, RZ, R6 ;  /* 0x000000ffff027224 */ /* 0x000fe200078e0006 */
[----:B------:R1:W-:Y:S01]  /*20d0*/  LDGSTS.E.BYPASS.LTC128B.128 [R227+0x13080], [R8.64+0x100], !P0 ;  /* 0x1308010008e37fae */ /* 0x0003e2000c101d4a */
[----:B------:R-:W-:Y:S01]  /*20e0*/  ISETP.LT.OR P0, PT, R0, 0x21, !P6 ;  /* 0x000000210000780c */ /* 0x000fe20007701670 */
[----:B------:R-:W-:Y:S01]  /*20f0*/  IMAD R6, R24, c[0x0][0x278], RZ ;  /* 0x00009e0018067a24 */ /* 0x000fe200078e02ff */
[----:B------:R-:W-:Y:S01]  /*2100*/  ISETP.LT.OR P1, PT, R0, 0x21, !P5 ;  /* 0x000000210000780c */ /* 0x000fe20006f21670 */
[----:B------:R-:W-:Y:S01]  /*2110*/  IMAD.WIDE.U32 R2, R87, c[0x0][0x210], R2 ;  /* 0x0000840057027a25 */ /* 0x000fe200078e0002 */
[----:B------:R-:W-:Y:S01]  /*2120*/  LEA.HI R18, R32, R86, RZ, 0x2 ;  /* 0x0000005620127211 */ /* 0x000fe200078f10ff */
[----:B------:R3:W-:Y:S01]  /*2130*/  LDGSTS.E.BYPASS.LTC128B.128 [R227+0x10080], [R14.64], !P2 ;  /* 0x100800000ee37fae */ /* 0x0007e2000d101d4a */
[----:B------:R-:W-:Y:S01]  /*2140*/  ISETP.GT.AND P2, PT, R86, 0xf, PT ;  /* 0x0000000f5600780c */ /* 0x000fe20003f44270 */
[----:B--2---:R-:W-:-:S02]  /*2150*/  IMAD R11, R26, c[0x0][0x210], RZ ;  /* 0x000084001a0b7a24 */ /* 0x004fc400078e02ff */
[----:B------:R-:W-:Y:S01]  /*2160*/  IMAD R10, R224, UR6, RZ ;  /* 0x00000006e00a7c24 */ /* 0x000fe2000f8e02ff */
[----:B------:R-:W-:Y:S01]  /*2170*/  USHF.L.U32 UR6, UR4, 0x5, URZ ;  /* 0x0000000504067899 */ /* 0x000fe2000800063f */
[----:B------:R-:W-:Y:S02]  /*2180*/  IMAD R7, R87, c[0x0][0x214], R11 ;  /* 0x0000850057077a24 */ /* 0x000fe400078e020b */
[----:B------:R-:W-:Y:S01]  /*2190*/  IMAD R0, R24, c[0x0][0x218], RZ ;  /* 0x0000860018007a24 */ /* 0x000fe200078e02ff */
[----:B------:R3:W-:Y:S01]  /*21a0*/  LDGSTS.E.BYPASS.LTC128B.128 [R227+0x12080], [R14.64+0x80], !P0 ;  /* 0x120800800ee37fae */ /* 0x0007e2000c101d4a */
[----:B------:R-:W-:Y:S01]  /*21b0*/  IMAD.IADD R3, R3, 0x1, R7 ;  /* 0x0000000103037824 */ /* 0x000fe200078e0207 */
[----:B------:R-:W-:Y:S01]  /*21c0*/  UMOV UR4, URZ ;  /* 0x0000003f00047c82 */ /* 0x000fe20008000000 */
[C---:B------:R-:W-:Y:S01]  /*21d0*/  IMAD.WIDE.U32 R246, R25.reuse, c[0x0][0x278], R4 ;  /* 0x00009e0019f67a25 */ /* 0x040fe200078e0004 */
[----:B------:R3:W-:Y:S03]  /*21e0*/  LDGSTS.E.BYPASS.LTC128B.128 [R227+0x14080], [R14.64+0x100], !P1 ;  /* 0x140801000ee37fae */ /* 0x0007e6000c901d4a */
[----:B------:R-:W-:-:S02]  /*21f0*/  IMAD R6, R25, c[0x0][0x27c], R6 ;  /* 0x00009f0019067a24 */ /* 0x000fc400078e0206 */
[----:B------:R-:W-:Y:S01]  /*2200*/  IMAD R10, R20, UR12, R10 ;  /* 0x0000000c140a7c24 */ /* 0x000fe2000f8e020a */
[----:B------:R-:W-:Y:S01]  /*2210*/  SHF.R.S32.HI R20, RZ, 0x1f, R21 ;  /* 0x0000001fff147819 */ /* 0x000fe20000011415 */
[C---:B------:R-:W-:Y:S01]  /*2220*/  IMAD R0, R25.reuse, c[0x0][0x21c], R0 ;  /* 0x0000870019007a24 */ /* 0x040fe200078e0200 */
[----:B-1----:R-:W-:Y:S01]  /*2230*/  SHF.R.S32.HI R8, RZ, 0x1f, R18 ;  /* 0x0000001fff087819 */ /* 0x002fe20000011412 */
[----:B------:R-:W-:Y:S01]  /*2240*/  IMAD.WIDE.U32 R238, R25, c[0x0][0x218], R2 ;  /* 0x0000860019ee7a25 */ /* 0x000fe200078e0002 */
[----:B------:R-:W-:-:S03]  /*2250*/  @!P2 IADD3 R2, P0, R21, R246, RZ ;  /* 0x000000f61502a210 */ /* 0x000fc60007f1e0ff */
[----:B------:R-:W-:Y:S02]  /*2260*/  IMAD.IADD R252, R247, 0x1, R6 ;  /* 0x00000001f7fc7824 */ /* 0x000fe400078e0206 */
[----:B------:R-:W-:Y:S01]  /*2270*/  IMAD.IADD R235, R239, 0x1, R0 ;  /* 0x00000001efeb7824 */ /* 0x000fe200078e0200 */
[----:B------:R-:W-:Y:S01]  /*2280*/  IADD3 R0, -R21, R231, -R243 ;  /* 0x000000e715007210 */ /* 0x000fe20007ffe9f3 */
[----:B------:R-:W-:Y:S02]  /*2290*/  IMAD.MOV.U32 R234, RZ, RZ, R238 ;  /* 0x000000ffffea7224 */ /* 0x000fe400078e00ee */
[----:B------:R-:W-:Y:S01]  /*22a0*/  @!P2 IMAD.X R3, R20, 0x1, R252, P0 ;  /* 0x000000011403a824 */ /* 0x000fe200000e06fc */
[----:B------:R-:W-:Y:S01]  /*22b0*/  @!P2 LEA R6, P0, R2, c[0x0][0x258], 0x2 ;  /* 0x000096000206aa11 */ /* 0x000fe200078010ff */
[----:B------:R-:W-:Y:S01]  /*22c0*/  IMAD.WIDE.U32 R4, R224, UR12, R234 ;  /* 0x0000000ce0047c25 */ /* 0x000fe2000f8e00ea */
[----:B------:R-:W-:Y:S02]  /*22d0*/  ISETP.LT.OR P1, PT, R0, 0x1, P3 ;  /* 0x000000010000780c */ /* 0x000fe40001f21670 */
[----:B------:R-:W-:Y:S01]  /*22e0*/  @!P2 LEA.HI.X R7, R2, c[0x0][0x25c], R3, 0x2, P0 ;  /* 0x000097000207aa11 */ /* 0x000fe200000f1403 */
[----:B------:R-:W-:Y:S01]  /*22f0*/  IMAD.IADD R3, R5, 0x1, R10 ;  /* 0x0000000105037824 */ /* 0x000fe200078e020a */
[----:B------:R-:W-:Y:S01]  /*2300*/  LEA R2, P0, R4, c[0x0][0x1f0], 0x1 ;  /* 0x00007c0004027a11 */ /* 0x000fe200078008ff */
[----:B------:R-:W-:Y:S01]  /*2310*/  @!P2 IMAD.SHL.U32 R5, R86, 0x10, RZ ;  /* 0x000000105605a824 */ /* 0x000fe200078e00ff */
[----:B---3--:R-:W-:-:S02]  /*2320*/  SHF.R.S32.HI R14, RZ, 0x2, R18 ;  /* 0x00000002ff0e7819 */ /* 0x008fc40000011412 */
[----:B------:R-:W-:Y:S01]  /*2330*/  LEA.HI.X R3, R4, c[0x0][0x1f4], R3, 0x1, P0 ;  /* 0x00007d0004037a11 */ /* 0x000fe200000f0c03 */
[----:B------:R-:W-:Y:S01]  /*2340*/  IMAD.U32 R4, RZ, RZ, UR6 ;  /* 0x00000006ff047e24 */ /* 0x000fe2000f8e00ff */
[----:B------:R1:W-:Y:S01]  /*2350*/  @!P2 LDGSTS.E.BYPASS.LTC128B.128 [R5+0x21080], [R6.64] ;  /* 0x210800000605afae */ /* 0x0003e2000b901d4a */
[----:B------:R-:W-:Y:S02]  /*2360*/  ISETP.GE.AND P2, PT, R30, c[0x0][0x1fc], PT ;  /* 0x00007f001e007a0c */ /* 0x000fe40003f46270 */
[----:B------:R-:W-:Y:S01]  /*2370*/  LEA.HI R8, R8, R14, RZ, 0x3 ;  /* 0x0000000e08087211 */ /* 0x000fe200078f18ff */
[----:B------:R-:W0:Y:S01]  /*2380*/  LDGDEPBAR ;  /* 0x00000000000079af */ /* 0x000e220000000000 */
[----:B------:R-:W-:Y:S02]  /*2390*/  ISETP.LT.OR P0, PT, R0, 0x1, P2 ;  /* 0x000000010000780c */ /* 0x000fe40001701670 */
[----:B------:R-:W-:Y:S01]  /*23a0*/  LOP3.LUT R8, R8, 0xfffffff8, RZ, 0xc0, !PT ;  /* 0xfffffff808087812 */ /* 0x000fe200078ec0ff */
[----:B------:R2:W-:Y:S04]  /*23b0*/  LDGSTS.E.BYPASS.LTC128B.128 [R227+0x1b080], [R2.64], !P1 ;  /* 0x1b08000002e37fae */ /* 0x0005e8000c901d4a */
[----:B------:R-:W-:-:S06]  /*23c0*/  IMAD.IADD R14, R14, 0x1, -R8 ;  /* 0x000000010e0e7824 */ /* 0x000fcc00078e0a08 */
[----:B------:R2:W-:Y:S01]  /*23d0*/  LDGSTS.E.BYPASS.LTC128B.128 [R227+0x1d080], [R2.64+0x80], !P0 ;  /* 0x1d08008002e37fae */ /* 0x0005e2000c101d4a */
[----:B------:R-:W-:Y:S01]  /*23e0*/  LEA R4, P0, R4, R2, 0x1 ;  /* 0x0000000204047211 */ /* 0x000fe200078008ff */
[----:B-1----:R-:W-:Y:S02]  /*23f0*/  IMAD.U32 R6, RZ, RZ, UR6 ;  /* 0x00000006ff067e24 */ /* 0x002fe4000f8e00ff */
[----:B------:R-:W-:-:S05]  /*2400*/  IMAD.U32 R5, RZ, RZ, UR5 ;  /* 0x00000005ff057e24 */ /* 0x000fca000f8e00ff */
[----:B------:R-:W-:Y:S01]  /*2410*/  LEA.HI.X R5, R6, R3, R5, 0x1, P0 ;  /* 0x0000000306057211 */ /* 0x000fe200000f0c05 */
[----:B------:R-:W-:Y:S01]  /*2420*/  IMAD.WIDE.U32 R6, R87, c[0x0][0x288], R16 ;  /* 0x0000a20057067a25 */ /* 0x000fe200078e0010 */
[----:B------:R-:W-:Y:S02]  /*2430*/  ISETP.GE.AND P0, PT, R29, c[0x0][0x1fc], PT ;  /* 0x00007f001d007a0c */ /* 0x000fe40003f06270 */
[----:B------:R-:W-:Y:S02]  /*2440*/  LEA.HI R16, R32, R86, RZ, 0x5 ;  /* 0x0000005620107211 */ /* 0x000fe400078f28ff */
[C---:B------:R-:W-:Y:S02]  /*2450*/  ISETP.LT.OR P1, PT, R0.reuse, 0x1, P0 ;  /* 0x000000010000780c */ /* 0x040fe40000721670 */
[----:B------:R-:W-:Y:S02]  /*2460*/  ISETP.LT.OR P0, PT, R0, 0x21, P0 ;  /* 0x000000210000780c */ /* 0x000fe40000701670 */
[----:B------:R-:W-:-:S09]  /*2470*/  SHF.R.S32.HI R17, RZ, 0x5, R16 ;  /* 0x00000005ff117819 */ /* 0x000fd20000011410 */
[----:B------:R2:W-:Y:S01]  /*2480*/  LDGSTS.E.BYPASS.LTC128B.128 [R227+0x1f080], [R2.64+0x100], !P1 ;  /* 0x1f08010002e37fae */ /* 0x0005e2000c901d4a */
[----:B------:R-:W-:Y:S02]  /*2490*/  ISETP.LT.OR P1, PT, R0, 0x21, P3 ;  /* 0x000000210000780c */ /* 0x000fe40001f21670 */
[----:B------:R-:W-:Y:S02]  /*24a0*/  ISETP.GE.AND P3, PT, R12, c[0x0][0x1fc], PT ;  /* 0x00007f000c007a0c */ /* 0x000fe40003f66270 */
[----:B------:R-:W-:-:S04]  /*24b0*/  SHF.R.S32.HI R12, RZ, 0x4, R19 ;  /* 0x00000004ff0c7819 */ /* 0x000fc80000011413 */
[----:B------:R-:W-:-:S05]  /*24c0*/  LEA.HI R11, R19, R12, RZ, 0x1 ;  /* 0x0000000c130b7211 */ /* 0x000fca00078f08ff */
        /* <DEDUP_REMOVED lines=11> */
[C---:B------:R-:W-:Y:S02]  /*2580*/  IMAD R9, R87.reuse, c[0x0][0x23c], R2 ;  /* 0x00008f0057097a24 */ /* 0x040fe400078e0202 */
[----:B------:R-:W-:Y:S01]  /*2590*/  IMAD.WIDE.U32 R2, R87, c[0x0][0x238], R22 ;  /* 0x00008e0057027a25 */ /* 0x000fe200078e0016 */
[----:B------:R-:W-:Y:S02]  /*25a0*/  SEL R22, RZ, 0x1, P3 ;  /* 0x00000001ff167807 */ /* 0x000fe40001800000 */
[----:B------:R-:W-:Y:S01]  /*25b0*/  ISETP.GE.AND P3, PT, R86, 0x10, PT ;  /* 0x000000105600780c */ /* 0x000fe20003f66270 */
[----:B------:R-:W-:-:S02]  /*25c0*/  IMAD.MOV.U32 R12, RZ, RZ, R2 ;  /* 0x000000ffff0c7224 */ /* 0x000fc400078e0002 */
[----:B------:R-:W-:Y:S01]  /*25d0*/  IMAD.MOV.U32 R2, RZ, RZ, R6 ;  /* 0x000000ffff027224 */ /* 0x000fe200078e0006 */
[----:B------:R-:W-:Y:S01]  /*25e0*/  SHF.R.S32.HI R6, RZ, 0x1f, R16 ;  /* 0x0000001fff067819 */ /* 0x000fe20000011410 */
[----:B------:R-:W-:Y:S01]  /*25f0*/  IMAD.IADD R13, R3, 0x1, R9 ;  /* 0x00000001030d7824 */ /* 0x000fe200078e0209 */
[----:B------:R-:W-:Y:S01]  /*2600*/  LOP3.LUT R9, R18, 0x3ffffffc, RZ, 0xc0, !PT ;  /* 0x3ffffffc12097812 */ /* 0x000fe200078ec0ff */
[----:B------:R-:W-:Y:S01]  /*2610*/  IMAD.IADD R3, R7, 0x1, R10 ;  /* 0x0000000107037824 */ /* 0x000fe200078e020a */
[----:B------:R-:W-:Y:S01]  /*2620*/  LEA.HI R7, R32, R86, RZ, 0x7 ;  /* 0x0000005620077211 */ /* 0x000fe200078f38ff */
[C---:B------:R-:W-:Y:S01]  /*2630*/  IMAD.WIDE.U32 R248, R25.reuse, c[0x0][0x240], R12 ;  /* 0x0000900019f87a25 */ /* 0x040fe200078e000c */
[----:B------:R-:W-:Y:S01]  /*2640*/  LEA.HI R6, R6, R17, RZ, 0x2 ;  /* 0x0000001106067211 */ /* 0x000fe200078f10ff */
[----:B------:R-:W-:Y:S01]  /*2650*/  CS2R R32, SRZ ;  /* 0x0000000000207805 */ /* 0x000fe2000001ff00 */
[----:B------:R-:W-:Y:S01]  /*2660*/  SHF.R.S32.HI R11, RZ, 0x7, R7 ;  /* 0x00000007ff0b7819 */ /* 0x000fe20000011407 */
[----:B------:R-:W-:Y:S01]  /*2670*/  IMAD.WIDE.U32 R244, R25, c[0x0][0x290], R2 ;  /* 0x0000a40019f47a25 */ /* 0x000fe200078e0002 */
[----:B------:R-:W-:-:S02]  /*2680*/  SEL R13, RZ, 0xffffffff, P1 ;  /* 0xffffffffff0d7807 */ /* 0x000fc40000800000 */
[----:B------:R-:W-:Y:S01]  /*2690*/  LEA.HI R12, R11, R11, RZ, 0x1 ;  /* 0x0000000b0b0c7211 */ /* 0x000fe200078f08ff */
[----:B------:R-:W-:Y:S01]  /*26a0*/  IMAD.SHL.U32 R3, R14, 0x10, RZ ;  /* 0x000000100e037824 */ /* 0x000fe200078e00ff */
[----:B------:R-:W-:Y:S02]  /*26b0*/  IADD3 R2, P0, R21, R244, RZ ;  /* 0x000000f415027210 */ /* 0x000fe40007f1e0ff */
[----:B------:R-:W-:Y:S01]  /*26c0*/  LOP3.LUT P1, RZ, R27, 0x4, RZ, 0xc0, !PT ;  /* 0x000000041bff7812 */ /* 0x000fe2000782c0ff */
[----:B-1----:R-:W-:Y:S01]  /*26d0*/  IMAD R4, R24, c[0x0][0x290], RZ ;  /* 0x0000a40018047a24 */ /* 0x002fe200078e02ff */
[----:B------:R-:W-:Y:S01]  /*26e0*/  LOP3.LUT R5, R6, 0xfffffffc, RZ, 0xc0, !PT ;  /* 0xfffffffc06057812 */ /* 0x000fe200078ec0ff */
[----:B------:R-:W-:Y:S02]  /*26f0*/  IMAD.SHL.U32 R6, R11, 0x8, RZ ;  /* 0x000000080b067824 */ /* 0x000fe400078e00ff */
[----:B------:R-:W-:Y:S02]  /*2700*/  IMAD R4, R25, c[0x0][0x294], R4 ;  /* 0x0000a50019047a24 */ /* 0x000fe400078e0204 */
[----:B------:R-:W-:Y:S01]  /*2710*/  IMAD.IADD R15, R17, 0x1, -R5 ;  /* 0x00000001110f7824 */ /* 0x000fe200078e0a05 */
[----:B------:R-:W-:Y:S01]  /*2720*/  LOP3.LUT R10, R6, 0x8, RZ, 0xc0, !PT ;  /* 0x00000008060a7812 */ /* 0x000fe200078ec0ff */
[----:B------:R-:W-:-:S02]  /*2730*/  IMAD.IADD R250, R245, 0x1, R4 ;  /* 0x00000001f5fa7824 */ /* 0x000fc400078e0204 */
[C---:B------:R-:W-:Y:S01]  /*2740*/  IMAD.SHL.U32 R4, R15.reuse, 0x100, RZ ;  /* 0x000001000f047824 */ /* 0x040fe200078e00ff */
[----:B------:R-:W-:Y:S01]  /*2750*/  LEA.HI R6, R15, R15, RZ, 0x1 ;  /* 0x0000000f0f067211 */ /* 0x000fe200078f08ff */
[----:B------:R-:W-:Y:S01]  /*2760*/  IMAD.X R7, R20, 0x1, R250, P0 ;  /* 0x0000000114077824 */ /* 0x000fe200000e06fa */
[----:B------:R-:W-:Y:S02]  /*2770*/  LOP3.LUT R3, R10, 0x70, R3, 0xf8, !PT ;  /* 0x000000700a037812 */ /* 0x000fe400078ef803 */
[----:B------:R-:W-:Y:S01]  /*2780*/  LEA R8, P0, R2, c[0x0][0x280], 0x2 ;  /* 0x0000a00002087a11 */ /* 0x000fe200078010ff */
[----:B------:R-:W-:Y:S01]  /*2790*/  IMAD.SHL.U32 R6, R6, 0x100, RZ ;  /* 0x0000010006067824 */ /* 0x000fe200078e00ff */
[----:B------:R-:W-:Y:S01]  /*27a0*/  LOP3.LUT R5, R3, 0x100, R4, 0xf8, !PT ;  /* 0x0000010003057812 */ /* 0x000fe200078ef804 */
[----:B------:R-:W-:Y:S01]  /*27b0*/  IMAD.IADD R4, R86, 0x1, -R9 ;  /* 0x0000000156047824 */ /* 0x000fe200078e0a09 */
[----:B------:R-:W-:Y:S02]  /*27c0*/  LEA.HI.X R9, R2, c[0x0][0x284], R7, 0x2, P0 ;  /* 0x0000a10002097a11 */ /* 0x000fe400000f1407 */
[----:B------:R-:W-:-:S02]  /*27d0*/  LOP3.LUT R3, R6, 0x7ffffe00, RZ, 0xc0, !PT ;  /* 0x7ffffe0006037812 */ /* 0x000fc400078ec0ff */
[----:B------:R-:W-:Y:S02]  /*27e0*/  LOP3.LUT R2, R19, 0xfffffff0, RZ, 0xc0, !PT ;  /* 0xfffffff013027812 */ /* 0x000fe400078ec0ff */
[----:B------:R-:W-:Y:S01]  /*27f0*/  LOP3.LUT P0, RZ, R14, 0x1, RZ, 0xc0, !PT ;  /* 0x000000010eff7812 */ /* 0x000fe2000780c0ff */
[----:B------:R-:W-:Y:S01]  /*2800*/  IMAD R7, R4, 0x2, R3 ;  /* 0x0000000204077824 */ /* 0x000fe200078e0203 */
[----:B------:R-:W-:Y:S01]  /*2810*/  LOP3.LUT R3, R16, 0xffffffe0, RZ, 0xc0, !PT ;  /* 0xffffffe010037812 */ /* 0x000fe200078ec0ff */
[C---:B------:R-:W-:Y:S01]  /*2820*/  IMAD.IADD R2, R86.reuse, 0x1, -R2 ;  /* 0x0000000156027824 */ /* 0x040fe200078e0a02 */
[----:B------:R-:W-:Y:S01]  /*2830*/  SHF.R.U32.HI R4, RZ, 0x3, R5 ;  /* 0x00000003ff047819 */ /* 0x000fe20000011605 */
[C---:B------:R-:W-:Y:S02]  /*2840*/  @!P3 IMAD.SHL.U32 R16, R86.reuse, 0x10, RZ ;  /* 0x000000105610b824 */ /* 0x040fe400078e00ff */
[----:B------:R-:W-:Y:S01]  /*2850*/  IMAD.IADD R3, R86, 0x1, -R3 ;  /* 0x0000000156037824 */ /* 0x000fe200078e0a03 */
[----:B------:R-:W-:Y:S01]  /*2860*/  LOP3.LUT R6, R5, 0x28, R4, 0x78, !PT ;  /* 0x0000002805067812 */ /* 0x000fe200078e7804 */
[C---:B------:R-:W-:Y:S01]  /*2870*/  IMAD.SHL.U32 R4, R2.reuse, 0x10, RZ ;  /* 0x0000001002047824 */ /* 0x040fe200078e00ff */
[----:B------:R1:W-:Y:S01]  /*2880*/  @!P3 LDGSTS.E.BYPASS.LTC128B.128 [R16+0x21280], [R8.64] ;  /* 0x212800000810bfae */ /* 0x0003e2000b901d4a */
[----:B------:R-:W-:Y:S01]  /*2890*/  IMAD.SHL.U32 R5, R17, 0x100, RZ ;  /* 0x0000010011057824 */ /* 0x000fe200078e00ff */
[----:B------:R-:W-:Y:S01]  /*28a0*/  LOP3.LUT P3, RZ, R2, 0x2, RZ, 0xc0, !PT ;  /* 0x0000000202ff7812 */ /* 0x000fe2000786c0ff */
[----:B------:R-:W-:Y:S01]  /*28b0*/  IMAD.IADD R6, R7, 0x1, R6 ;  /* 0x0000000107067824 */ /* 0x000fe200078e0206 */
[----:B------:R-:W-:Y:S01]  /*28c0*/  LOP3.LUT R4, R4, 0xf0, RZ, 0xc0, !PT ;  /* 0x000000f004047812 */ /* 0x000fe200078ec0ff */
[----:B------:R-:W-:Y:S01]  /*28d0*/  IMAD.SHL.U32 R212, R2, 0x2, RZ ;  /* 0x0000000202d47824 */ /* 0x000fe200078e00ff */
[----:B------:R-:W0:Y:S01]  /*28e0*/  LDGDEPBAR ;  /* 0x00000000000079af */ /* 0x000e220000000000 */
[----:B------:R-:W-:Y:S01]  /*28f0*/  IMAD.SHL.U32 R225, R6, 0x2, RZ ;  /* 0x0000000206e17824 */ /* 0x000fe200078e00ff */
[----:B------:R-:W-:-:S02]  /*2900*/  LOP3.LUT R14, R4, R10, RZ, 0xfc, !PT ;  /* 0x0000000a040e7212 */ /* 0x000fc400078efcff */
[----:B------:R-:W-:Y:S01]  /*2910*/  LOP3.LUT R10, R4, 0x100, R5, 0xf8, !PT ;  /* 0x00000100040a7812 */ /* 0x000fe200078ef805 */
[----:B------:R-:W-:Y:S01]  /*2920*/  IMAD R4, R24, c[0x0][0x240], RZ ;  /* 0x0000900018047a24 */ /* 0x000fe200078e02ff */
[C---:B------:R-:W-:Y:S01]  /*2930*/  IADD3 R6, R225.reuse, 0x21480, RZ ;  /* 0x00021480e1067810 */ /* 0x040fe20007ffe0ff */
[----:B------:R-:W0:Y:S01]  /*2940*/  LDGDEPBAR ;  /* 0x00000000000079af */ /* 0x000e220000000000 */
[----:B------:R-:W-:Y:S02]  /*2950*/  IADD3 R226, R225, 0x215a0, RZ ;  /* 0x000215a0e1e27810 */ /* 0x000fe40007ffe0ff */
[----:B------:R-:W-:Y:S01]  /*2960*/  LOP3.LUT R212, R14, 0x18, R212, 0x78, !PT ;  /* 0x000000180ed47812 */ /* 0x000fe200078e78d4 */
[----:B------:R-:W-:Y:S01]  /*2970*/  IMAD.MOV.U32 R14, RZ, RZ, 0x20 ;  /* 0x00000020ff0e7424 */ /* 0x000fe200078e00ff */
[----:B------:R-:W-:Y:S01]  /*2980*/  @P0 IADD3 R226, R6, 0xe0, RZ ;  /* 0x000000e006e20810 */ /* 0x000fe20007ffe0ff */
[----:B------:R-:W-:Y:S01]  /*2990*/  IMAD.SHL.U32 R6, R0, 0x20, RZ ;  /* 0x0000002000067824 */ /* 0x000fe200078e00ff */
[----:B------:R-:W-:Y:S01]  /*29a0*/  LOP3.LUT P0, RZ, R27, 0x2, RZ, 0xc0, !PT ;  /* 0x000000021bff7812 */ /* 0x000fe2000780c0ff */
[----:B------:R-:W-:Y:S01]  /*29b0*/  IMAD.SHL.U32 R212, R212, 0x2, RZ ;  /* 0x00000002d4d47824 */ /* 0x000fe200078e00ff */
[----:B------:R-:W-:-:S02]  /*29c0*/  SEL R210, R14, 0xffffffe0, !P1 ;  /* 0xffffffe00ed27807 */ /* 0x000fc40004800000 */
[----:B------:R-:W-:Y:S02]  /*29d0*/  SEL R209, R220, 0xfffffff0, !P0 ;  /* 0xfffffff0dcd17807 */ /* 0x000fe40004000000 */
[----:B------:R-:W-:Y:S01]  /*29e0*/  LOP3.LUT R6, R6, 0x20, RZ, 0xc0, !PT ;  /* 0x0000002006067812 */ /* 0x000fe200078ec0ff */
[----:B-1----:R-:W-:Y:S01]  /*29f0*/  IMAD R16, R25, c[0x0][0x244], R4 ;  /* 0x0000910019107a24 */ /* 0x002fe200078e0204 */
[----:B------:R-:W-:Y:S01]  /*2a00*/  SHF.R.S32.HI R8, RZ, 0x1f, R3 ;  /* 0x0000001fff087819 */ /* 0x000fe20000011403 */
[----:B------:R-:W-:Y:S01]  /*2a10*/  IMAD.SHL.U32 R4, R15, 0x10, RZ ;  /* 0x000000100f047824 */ /* 0x000fe200078e00ff */
[----:B------:R-:W-:Y:S01]  /*2a20*/  SHF.R.U32.HI R215, RZ, 0x3, R10 ;  /* 0x00000003ffd77819 */ /* 0x000fe2000001160a */
[----:B------:R-:W-:Y:S01]  /*2a30*/  CS2R R24, SRZ ;  /* 0x0000000000187805 */ /* 0x000fe2000001ff00 */
[----:B------:R-:W-:Y:S01]  /*2a40*/  LEA.HI R7, R8, R3, RZ, 0x2 ;  /* 0x0000000308077211 */ /* 0x000fe200078f10ff */
[----:B------:R-:W-:Y:S01]  /*2a50*/  IMAD.SHL.U32 R8, R28, 0x8, RZ ;  /* 0x000000081c087824 */ /* 0x000fe200078e00ff */
[----:B------:R-:W-:Y:S01]  /*2a60*/  LOP3.LUT R215, R215, 0x38, RZ, 0xc0, !PT ;  /* 0x00000038d7d77812 */ /* 0x000fe200078ec0ff */
[----:B------:R-:W-:Y:S01]  /*2a70*/  CS2R R28, SRZ ;  /* 0x00000000001c7805 */ /* 0x000fe2000001ff00 */
[----:B------:R-:W-:Y:S01]  /*2a80*/  LOP3.LUT R5, R7, 0x7ffffffc, RZ, 0xc0, !PT ;  /* 0x7ffffffc07057812 */ /* 0x000fe200078ec0ff */
[----:B------:R-:W-:Y:S01]  /*2a90*/  IMAD.IADD R251, R249, 0x1, R16 ;  /* 0x00000001f9fb7824 */ /* 0x000fe200078e0210 */
[----:B------:R-:W-:-:S02]  /*2aa0*/  LEA.HI.SX32 R228, R7, R4, 0x1e ;  /* 0x0000000407e47211 */ /* 0x000fc400078ff2ff */
[----:B------:R-:W-:Y:S01]  /*2ab0*/  SEL R213, R213, 0xe0, !P3 ;  /* 0x000000e0d5d57807 */ /* 0x000fe20005800000 */
[----:B------:R-:W-:Y:S01]  /*2ac0*/  IMAD.IADD R9, R3, 0x1, -R5 ;  /* 0x0000000103097824 */ /* 0x000fe200078e0a05 */
[----:B------:R-:W-:-:S03]  /*2ad0*/  SHF.R.S32.HI R3, RZ, 0x1f, R2 ;  /* 0x0000001fff037819 */ /* 0x000fc60000011402 */
[----:B------:R-:W-:Y:S01]  /*2ae0*/  IMAD R213, R213, 0x2, R212 ;  /* 0x00000002d5d57824 */ /* 0x000fe200078e02d4 */
[----:B------:R-:W-:Y:S01]  /*2af0*/  LEA.HI R214, R3, R2, RZ, 0x3 ;  /* 0x0000000203d67211 */ /* 0x000fe200078f18ff */
[----:B------:R-:W-:Y:S02]  /*2b00*/  IMAD.SHL.U32 R3, R27, 0x40, RZ ;  /* 0x000000401b037824 */ /* 0x000fe400078e00ff */
[----:B------:R-:W-:Y:S01]  /*2b10*/  CS2R R26, SRZ ;  /* 0x00000000001a7805 */ /* 0x000fe2000001ff00 */
[C---:B------:R-:W-:Y:S01]  /*2b20*/  LOP3.LUT R5, R214.reuse, 0xfffffff8, RZ, 0xc0, !PT ;  /* 0xfffffff8d6057812 */ /* 0x040fe200078ec0ff */
[----:B------:R-:W-:Y:S01]  /*2b30*/  IMAD.SHL.U32 R214, R214, 0x40, RZ ;  /* 0x00000040d6d67824 */ /* 0x000fe200078e00ff */
[----:B------:R-:W-:-:S03]  /*2b40*/  LOP3.LUT R3, R3, 0x1c0, RZ, 0xc0, !PT ;  /* 0x000001c003037812 */ /* 0x000fc600078ec0ff */
[----:B------:R-:W-:Y:S01]  /*2b50*/  IMAD.IADD R5, R2, 0x1, -R5 ;  /* 0x0000000102057824 */ /* 0x000fe200078e0a05 */
[----:B------:R-:W-:Y:S02]  /*2b60*/  LOP3.LUT R2, R12, 0x1ffffffe, RZ, 0xc0, !PT ;  /* 0x1ffffffe0c027812 */ /* 0x000fe400078ec0ff */
        /* <DEDUP_REMOVED lines=14> */
[----:B------:R-:W-:Y:S02]  /*2c50*/  LOP3.LUT R4, R4, 0x8, R31, 0xf8, !PT ;  /* 0x0000000804047812 */ /* 0x000fe400078ef81f */
[----:B------:R-:W-:Y:S01]  /*2c60*/  LOP3.LUT R214, R214, 0xfffffe00, RZ, 0xc0, !PT ;  /* 0xfffffe00d6d67812 */ /* 0x000fe200078ec0ff */
[----:B------:R-:W-:Y:S01]  /*2c70*/  CS2R R30, SRZ ;  /* 0x00000000001e7805 */ /* 0x000fe2000001ff00 */
[----:B------:R-:W-:Y:S02]  /*2c80*/  SHF.R.U32.HI R6, RZ, 0x3, R5 ;  /* 0x00000003ff067819 */ /* 0x000fe40000011605 */
[----:B------:R-:W-:Y:S02]  /*2c90*/  LOP3.LUT R8, R2, 0x2, R22, 0xe2, !PT ;  /* 0x0000000202087812 */ /* 0x000fe400078ee216 */
[--C-:B------:R-:W-:Y:S02]  /*2ca0*/  LOP3.LUT R215, R215, R10, R3.reuse, 0x1e, !PT ;  /* 0x0000000ad7d77212 */ /* 0x100fe400078e1e03 */
[----:B------:R-:W-:Y:S01]  /*2cb0*/  LOP3.LUT R2, R4, R7, RZ, 0x3c, !PT ;  /* 0x0000000704027212 */ /* 0x000fe200078e3cff */
[----:B------:R-:W-:Y:S01]  /*2cc0*/  IMAD R4, R15, 0x400, R214 ;  /* 0x000004000f047824 */ /* 0x000fe200078e02d6 */
[----:B------:R-:W-:-:S02]  /*2cd0*/  LOP3.LUT R3, R6, R5, R3, 0x1e, !PT ;  /* 0x0000000506037212 */ /* 0x000fc400078e1e03 */
        /* <DEDUP_REMOVED lines=8> */
[----:B------:R-:W-:Y:S01]  /*2d60*/  SEL R9, RZ, 0x4, P2 ;  /* 0x00000004ff097807 */ /* 0x000fe20001000000 */
[----:B------:R-:W-:Y:S01]  /*2d70*/  IMAD.SHL.U32 R208, R208, 0x2, RZ ;  /* 0x00000002d0d07824 */ /* 0x000fe200078e00ff */
[----:B------:R-:W-:Y:S01]  /*2d80*/  LOP3.LUT R214, R5, R214, RZ, 0xfc, !PT ;  /* 0x000000d605d67212 */ /* 0x000fe200078efcff */
[----:B------:R-:W-:Y:S01]  /*2d90*/  IMAD.SHL.U32 R218, R220, 0x2, RZ ;  /* 0x00000002dcda7824 */ /* 0x000fe200078e00ff */
[----:B------:R-:W-:Y:S01]  /*2da0*/  IADD3 R216, R217, 0x1b080, RZ ;  /* 0x0001b080d9d87810 */ /* 0x000fe20007ffe0ff */
[--C-:B------:R-:W-:Y:S01]  /*2db0*/  IMAD R209, R209, 0x2, R208.reuse ;  /* 0x00000002d1d17824 */ /* 0x100fe200078e02d0 */
[----:B------:R-:W-:Y:S01]  /*2dc0*/  LOP3.LUT R229, R8, R9, RZ, 0xfc, !PT ;  /* 0x0000000908e57212 */ /* 0x000fe200078efcff */
[C---:B------:R-:W-:Y:S01]  /*2dd0*/  IMAD R211, R210.reuse, 0x2, R208 ;  /* 0x00000002d2d37824 */ /* 0x040fe200078e02d0 */
[----:B------:R-:W-:Y:S01]  /*2de0*/  LEA R215, R215, 0x23c80, 0x1 ;  /* 0x00023c80d7d77811 */ /* 0x000fe200078e08ff */
[----:B------:R-:W-:Y:S01]  /*2df0*/  IMAD R210, R210, 0x2, R209 ;  /* 0x00000002d2d27824 */ /* 0x000fe200078e02d1 */
[----:B------:R-:W-:Y:S01]  /*2e00*/  LEA R214, R214, 0x80, 0x1 ;  /* 0x00000080d6d67811 */ /* 0x000fe200078e08ff */
[----:B------:R-:W-:-:S02]  /*2e10*/  IMAD R216, R0, 0x2, R216 ;  /* 0x0000000200d87824 */ /* 0x000fc400078e02d8 */
[----:B------:R-:W-:Y:S02]  /*2e20*/  IMAD.IADD R221, R219, 0x1, R0 ;  /* 0x00000001dbdd7824 */ /* 0x000fe400078e0200 */
[----:B------:R-:W-:Y:S02]  /*2e30*/  IMAD.IADD R218, R217, 0x1, R218 ;  /* 0x00000001d9da7824 */ /* 0x000fe400078e02da */
[----:B------:R-:W-:Y:S02]  /*2e40*/  IMAD.IADD R223, R219, 0x1, R220 ;  /* 0x00000001dbdf7824 */ /* 0x000fe400078e02dc */
.L_x_1270:
[----:B------:R-:W-:Y:S04]  /*2e50*/  DEPBAR.LE SB0, 0x1 ;  /* 0x000080400000791a */ /* 0x000fe80000000000 */
[----:B------:R-:W-:Y:S01]  /*2e60*/  BAR.SYNC.DEFER_BLOCKING 0x0 ;  /* 0x0000000000007b1d */ /* 0x000fe20000010000 */
[----:B------:R-:W-:Y:S02]  /*2e70*/  MOV R0, UR4 ;  /* 0x0000000400007c02 */ /* 0x000fe40008000f00 */
[----:B------:R-:W-:Y:S02]  /*2e80*/  MOV R18, UR4 ;  /* 0x0000000400127c02 */ /* 0x000fe40008000f00 */
[----:B------:R-:W-:Y:S01]  /*2e90*/  MOV R230, R224 ;  /* 0x000000e000e67202 */ /* 0x000fe20000000f00 */
[----:B------:R-:W-:Y:S02]  /*2ea0*/  IMAD R0, R0, 0x3000, R219 ;  /* 0x0000300000007824 */ /* 0x000fe400078e02db */
[----:B------:R-:W-:Y:S03]  /*2eb0*/  IMAD R18, R18, 0x3000, R221 ;  /* 0x0000300012127824 */ /* 0x000fe600078e02dd */
        /* <DEDUP_REMOVED lines=31> */
[C---:B----4-:R-:W-:Y:S03]  /*30b0*/  HMMA.16816.F32 R16, R20.reuse, R16, RZ ;  /* 0x000000101410723c */ /* 0x050fe600000018ff */
[----:B------:R-:W3:Y:S05]  /*30c0*/  S2R R200, SR_TID.X ;  /* 0x0000000000c87919 */ /* 0x000eea0000002100 */
[----:B-----5:R-:W-:Y:S01]  /*30d0*/  HMMA.16816.F32 R20, R20, R84, RZ ;  /* 0x000000541414723c */ /* 0x020fe200000018ff */
[----:B------:R-:W4:Y:S07]  /*30e0*/  LDSM.16.M88.2 R84, [R211+0x880] ;  /* 0x00088000d354783b */ /* 0x000f2e0000000100 */
[C---:B------:R-:W-:Y:S01]  /*30f0*/  HMMA.16816.F32 R4, R88.reuse, R86, R4 ;  /* 0x000000565804723c */ /* 0x040fe20000001804 */
[----:B------:R-:W5:Y:S07]  /*3100*/  LDSM.16.M88.2 R86, [R211+0x1080] ;  /* 0x00108000d356783b */ /* 0x000f6e0000000100 */
[C---:B-1----:R-:W-:Y:S01]  /*3110*/  HMMA.16816.F32 R8, R88.reuse, R2, R8 ;  /* 0x000000025808723c */ /* 0x042fe20000001808 */
[----:B------:R-:W1:Y:S07]  /*3120*/  LDSM.16.M88.2 R2, [R211+0x1880] ;  /* 0x00188000d302783b */ /* 0x000e6e0000000100 */
[C---:B------:R-:W-:Y:S01]  /*3130*/  HMMA.16816.F32 R12, R88.reuse, R92, R12 ;  /* 0x0000005c580c723c */ /* 0x040fe2000000180c */
[----:B------:R-:W1:Y:S07]  /*3140*/  LDSM.16.M88.2 R92, [R210+0x80] ;  /* 0x00008000d25c783b */ /* 0x000e6e0000000100 */
[C---:B------:R-:W-:Y:S01]  /*3150*/  HMMA.16816.F32 R16, R88.reuse, R94, R16 ;  /* 0x0000005e5810723c */ /* 0x040fe20000001810 */
[----:B------:R-:W-:Y:S07]  /*3160*/  LDSM.16.M88.2 R94, [R210+0x2080] ;  /* 0x00208000d25e783b */ /* 0x000fee0000000100 */
[----:B------:R-:W-:Y:S01]  /*3170*/  HMMA.16816.F32 R20, R88, R96, R20 ;  /* 0x000000605814723c */ /* 0x000fe20000001814 */
[----:B------:R-:W3:Y:S04]  /*3180*/  LDSM.16.M88.2 R88, [R210+0x880] ;  /* 0x00088000d258783b */ /* 0x000ee80000000100 */
[----:B------:R-:W-:Y:S03]  /*3190*/  LDSM.16.M88.2 R90, [R210+0x1880] ;  /* 0x00188000d25a783b */ /* 0x000fe60000000100 */
[C---:B--2---:R-:W-:Y:S01]  /*31a0*/  HMMA.16816.F32 R4, R100.reuse, R98, R4 ;  /* 0x000000626404723c */ /* 0x044fe20000001804 */
[----:B------:R-:W-:Y:S07]  /*31b0*/  LDSM.16.M88.4 R96, [R174+0x11080] ;  /* 0x01108000ae60783b */ /* 0x000fee0000000200 */
[C---:B----4-:R-:W-:Y:S01]  /*31c0*/  HMMA.16816.F32 R8, R100.reuse, R84, R8 ;  /* 0x000000546408723c */ /* 0x050fe20000001808 */
[----:B------:R-:W2:Y:S07]  /*31d0*/  LDSM.16.M88.2 R84, [R210+0x1080] ;  /* 0x00108000d254783b */ /* 0x000eae0000000100 */
[C---:B-----5:R-:W-:Y:S01]  /*31e0*/  HMMA.16816.F32 R12, R100.reuse, R86, R12 ;  /* 0x00000056640c723c */ /* 0x060fe2000000180c */
[----:B------:R-:W4:Y:S07]  /*31f0*/  LDSM.16.M88.2 R86, [R208+0x2880] ;  /* 0x00288000d056783b */ /* 0x000f2e0000000100 */
[C---:B-1----:R-:W-:Y:S01]  /*3200*/  HMMA.16816.F32 R16, R100.reuse, R2, R16 ;  /* 0x000000026410723c */ /* 0x042fe20000001810 */
[----:B------:R-:W1:Y:S07]  /*3210*/  LDSM.16.M88.2 R2, [R208+0x3080] ;  /* 0x00308000d002783b */ /* 0x000e6e0000000100 */
[----:B------:R-:W-:Y:S01]  /*3220*/  HMMA.16816.F32 R20, R100, R104, R20 ;  /* 0x000000686414723c */ /* 0x000fe20000001814 */
[----:B------:R-:W-:Y:S04]  /*3230*/  LDSM.16.M88.2 R100, [R208+0x4080] ;  /* 0x00408000d064783b */ /* 0x000fe80000000100 */
[----:B------:R-:W-:Y:S03]  /*3240*/  LDSM.16.M88.2 R102, [R208+0x4880] ;  /* 0x00488000d066783b */ /* 0x000fe60000000100 */
[C---:B------:R-:W-:Y:S01]  /*3250*/  HMMA.16816.F32 R4, R108.reuse, R92, R4 ;  /* 0x0000005c6c04723c */ /* 0x040fe20000001804 */
[----:B------:R-:W5:Y:S04]  /*3260*/  LDSM.16.M88.2 R92, [R208+0x3880] ;  /* 0x00388000d05c783b */ /* 0x000f680000000100 */
[----:B------:R-:W1:Y:S03]  /*3270*/  LDSM.16.M88.4 R104, [R0+0x11080] ;  /* 0x011080000068783b */ /* 0x000e660000000200 */
[C---:B---3--:R-:W-:Y:S01]  /*3280*/  HMMA.16816.F32 R8, R108.reuse, R88, R8 ;  /* 0x000000586c08723c */ /* 0x048fe20000001808 */
        /* <DEDUP_REMOVED lines=8> */
[C---:B----4-:R-:W-:Y:S01]  /*3310*/  HMMA.16816.F32 R4, R96.reuse, R86, R4 ;  /* 0x000000566004723c */ /* 0x050fe20000001804 */
[----:B------:R-:W3:Y:S07]  /*3320*/  LDSM.16.M88.2 R86, [R209+0x3880] ;  /* 0x00388000d156783b */ /* 0x000eee0000000100 */
[C---:B-1----:R-:W-:Y:S01]  /*3330*/  HMMA.16816.F32 R8, R96.reuse, R2, R8 ;  /* 0x000000026008723c */ /* 0x042fe20000001808 */
[----:B------:R-:W1:Y:S07]  /*3340*/  LDSM.16.M88.2 R2, [R211+0x3080] ;  /* 0x00308000d302783b */ /* 0x000e6e0000000100 */
[C---:B-----5:R-:W-:Y:S01]  /*3350*/  HMMA.16816.F32 R12, R96.reuse, R92, R12 ;  /* 0x0000005c600c723c */ /* 0x060fe2000000180c */
[----:B------:R-:W4:Y:S07]  /*3360*/  LDSM.16.M88.2 R92, [R211+0x3880] ;  /* 0x00388000d35c783b */ /* 0x000f2e0000000100 */
[C---:B------:R-:W-:Y:S08]  /*3370*/  HMMA.16816.F32 R16, R96.reuse, R100, R16 ;  /* 0x000000646010723c */ /* 0x040ff00000001810 */
        /* <DEDUP_REMOVED lines=25> */
[----:B------:R4:W-:Y:S03]  /*3510*/  LDSM.16.M88.4 R108, [R0+0x13080] ;  /* 0x01308000006c783b */ /* 0x0009e60000000200 */
[C---:B------:R-:W-:Y:S01]  /*3520*/  HMMA.16816.F32 R4, R100.reuse, R172, R4 ;  /* 0x000000ac6404723c */ /* 0x040fe20000001804 */
[----:B------:R-:W1:Y:S07]  /*3530*/  LDSM.16.M88.2 R172, [R209+0x5080] ;  /* 0x00508000d1ac783b */ /* 0x000e6e0000000100 */
        /* <DEDUP_REMOVED lines=104> */
[----:B------:R-:W-:Y:S02]  /*3bc0*/  IMAD.SHL.U32 R15, R10, 0x40, RZ ;  /* 0x000000400a0f7824 */ /* 0x000fe400078e00ff */
[----:B------:R-:W-:Y:S02]  /*3bd0*/  IMAD R5, R5, c[0x0][0x178], RZ ;  /* 0x00005e0005057a24 */ /* 0x000fe400078e02ff */
[C---:B---3--:R-:W-:Y:S02]  /*3be0*/  IMAD R18, R6.reuse, -0x40, R231 ;  /* 0xffffffc006127824 */ /* 0x048fe400078e02e7 */
[----:B------:R-:W-:Y:S02]  /*3bf0*/  IMAD R5, R6, c[0x0][0x17c], R5 ;  /* 0x00005f0006057a24 */ /* 0x000fe400078e0205 */
[----:B------:R-:W-:Y:S02]  /*3c00*/  @!P1 LEA R4, R224, 0x40, 0x6 ;  /* 0x00000040e0049811 */ /* 0x000fe400078e30ff */
[----:B------:R-:W-:Y:S02]  /*3c10*/  IMAD.IADD R5, R11, 0x1, R5 ;  /* 0x000000010b057824 */ /* 0x000fe400078e0205 */
[C---:B------:R-:W-:Y:S04]  /*3c20*/  @!P1 IADD3 R0, P0, R4.reuse, R246, RZ ;  /* 0x000000f604009210 */ /* 0x040fe80007f1e0ff */
[----:B------:R-:W-:Y:S02]  /*3c30*/  @!P1 LEA.HI.X.SX32 R11, R4, R252, 0x1, P0 ;  /* 0x000000fc040b9211 */ /* 0x000fe400000f0eff */
[----:B------:R-:W-:Y:S02]  /*3c40*/  IADD3 R7, P1, P0, R240, UR9, R15 ;  /* 0x00000009f0077c10 */ /* 0x000fe4000f83e00f */
[----:B------:R-:W-:Y:S02]  /*3c50*/  SHF.L.U64.HI R4, R10, 0x6, R5 ;  /* 0x000000060a047819 */ /* 0x000fe40000010205 */
[----:B------:R-:W-:Y:S02]  /*3c60*/  IADD3 R5, P2, R15, R240, RZ ;  /* 0x000000f00f057210 */ /* 0x000fe40007f5e0ff */
[----:B------:R-:W-:Y:S02]  /*3c70*/  IADD3.X R19, R237, UR8, R4, P1, P0 ;  /* 0x00000008ed137c10 */ /* 0x000fe40008fe0404 */
        /* <DEDUP_REMOVED lines=9> */
[C---:B------:R-:W-:Y:S02]  /*3d10*/  ISETP.LT.OR P0, PT, R4.reuse, 0x1, !P4 ;  /* 0x000000010400780c */ /* 0x040fe40006701670 */
[----:B------:R-:W-:Y:S01]  /*3d20*/  LEA.HI.X R11, R5, c[0x0][0x164], R0, 0x1, P1 ;  /* 0x00005900050b7a11 */ /* 0x000fe200008f0c00 */
[----:B------:R-:W-:Y:S01]  /*3d30*/  IMAD.U32 R5, RZ, RZ, UR13 ;  /* 0x0000000dff057e24 */ /* 0x000fe2000f8e00ff */
[----:B------:R-:W-:Y:S02]  /*3d40*/  IADD3 R0, R227, 0xf080, RZ ;  /* 0x0000f080e3007810 */ /* 0x000fe40007ffe0ff */
[C---:B------:R-:W-:Y:S02]  /*3d50*/  ISETP.LT.OR P1, PT, R4.reuse, 0x1, !P6 ;  /* 0x000000010400780c */ /* 0x040fe40007721670 */
[----:B------:R-:W-:Y:S01]  /*3d60*/  ISETP.LT.OR P2, PT, R4, 0x21, !P4 ;  /* 0x000000210400780c */ /* 0x000fe20006741670 */
[----:B------:R-:W-:Y:S02]  /*3d70*/  IMAD R0, R5, 0x6000, R0 ;  /* 0x0000600005007824 */ /* 0x000fe400078e0200 */
[----:B------:R-:W-:Y:S03]  /*3d80*/  IMAD.SHL.U32 R5, R200, 0x4, RZ ;  /* 0x00000004c8057824 */ /* 0x000fe600078e00ff */
        /* <DEDUP_REMOVED lines=8> */
[----:B------:R-:W-:Y:S01]  /*3e10*/  ISETP.LT.OR P0, PT, R4, 0x21, !P5 ;  /* 0x000000210400780c */ /* 0x000fe20006f01670 */
[----:B------:R-:W-:Y:S02]  /*3e20*/  IMAD.U32 R4, RZ, RZ, UR13 ;  /* 0x0000000dff047e24 */ /* 0x000fe4000f8e00ff */
[----:B------:R2:W-:Y:S01]  /*3e30*/  LDGSTS.E.BYPASS.LTC128B.128 [R0+0x1000], [R6.64], !P2 ;  /* 0x0100000006007fae */ /* 0x0005e2000d101d4a */
[----:B------:R-:W-:Y:S03]  /*3e40*/  ISETP.GT.AND P2, PT, R200, 0xf, PT ;  /* 0x0000000fc800780c */ /* 0x000fe60003f44270 */
[----:B------:R2:W-:Y:S06]  /*3e50*/  LDGSTS.E.BYPASS.LTC128B.128 [R0+0x3000], [R6.64+0x80], !P1 ;  /* 0x0300008006007fae */ /* 0x0005ec000c901d4a */
[----:B------:R2:W-:Y:S04]  /*3e60*/  LDGSTS.E.BYPASS.LTC128B.128 [R0+0x5000], [R6.64+0x100], !P0 ;  /* 0x0500010006007fae */ /* 0x0005e8000c101d4a */
[----:B------:R-:W-:Y:S04]  /*3e70*/  @!P2 IMAD R4, R4, 0x40, R5 ;  /* 0x000000400404a824 */ /* 0x000fe800078e0205 */
[----:B------:R-:W-:Y:S05]  /*3e80*/  @!P2 IMAD.SHL.U32 R4, R4, 0x4, RZ ;  /* 0x000000040404a824 */ /* 0x000fea00078e00ff */
[----:B------:R2:W-:Y:S02]  /*3e90*/  @!P2 LDGSTS.E.BYPASS.LTC128B.128 [R4+0x21080], [R14.64] ;  /* 0x210800000e04afae */ /* 0x0005e4000b901d4a */
.L_x_1268:
        /* <DEDUP_REMOVED lines=47> */
[C---:B------:R-:W-:Y:S01]  /*4190*/  LEA R100, R224.reuse, R232, 0x6 ;  /* 0x000000e8e0647211 */ /* 0x040fe200078e30ff */
        /* <DEDUP_REMOVED lines=395> */
[----:B------:R-:W-:Y:S02]  /*5a50*/  IMAD.SHL.U32 R5, R2, 0x40, RZ ;  /* 0x0000004002057824 */ /* 0x000fe400078e00ff */
[C---:B------:R-:W-:Y:S02]  /*5a60*/  IMAD R4, R224.reuse, c[0x0][0x20c], R0 ;  /* 0x00008300e0047a24 */ /* 0x040fe400078e0200 */
[----:B------:R-:W-:Y:S01]  /*5a70*/  IMAD.SHL.U32 R0, R224, 0x40, RZ ;  /* 0x00000040e0007824 */ /* 0x000fe200078e00ff */
[----:B------:R-:W-:Y:S01]  /*5a80*/  IADD3 R8, P2, P1, R238, UR6, R5 ;  /* 0x00000006ee087c10 */ /* 0x000fe2000f95e005 */
[----:B------:R-:W-:Y:S03]  /*5a90*/  IMAD.IADD R4, R3, 0x1, R4 ;  /* 0x0000000103047824 */ /* 0x000fe600078e0204 */
[----:B------:R-:W-:Y:S02]  /*5aa0*/  IADD3 R3, P0, R0, R244, RZ ;  /* 0x000000f400037210 */ /* 0x000fe40007f1e0ff */
[----:B------:R-:W-:Y:S02]  /*5ab0*/  SHF.L.U64.HI R2, R2, 0x6, R4 ;  /* 0x0000000602027819 */ /* 0x000fe40000010204 */
[----:B------:R-:W-:Y:S02]  /*5ac0*/  LEA.HI.X.SX32 R4, R0, R250, 0x1, P0 ;  /* 0x000000fa00047211 */ /* 0x000fe400000f0eff */
[----:B------:R-:W-:Y:S02]  /*5ad0*/  IADD3.X R9, R235, UR5, R2, P2, P1 ;  /* 0x00000005eb097c10 */ /* 0x000fe400097e2402 */
[----:B------:R-:W-:Y:S02]  /*5ae0*/  IADD3 R5, P1, R5, R238, RZ ;  /* 0x000000ee05057210 */ /* 0x000fe40007f3e0ff */
[----:B------:R-:W-:Y:S02]  /*5af0*/  LEA R6, P0, R3, c[0x0][0x280], 0x2 ;  /* 0x0000a00003067a11 */ /* 0x000fe400078010ff */
[----:B------:R-:W-:Y:S01]  /*5b00*/  IADD3 R0, -R243, R231, -R0 ;  /* 0x000000e7f3007210 */ /* 0x000fe20007ffe900 */
[----:B------:R-:W-:Y:S01]  /*5b10*/  IMAD.X R2, R2, 0x1, R235, P1 ;  /* 0x0000000102027824 */ /* 0x000fe200008e06eb */
        /* <DEDUP_REMOVED lines=25> */
.L_x_1269:
[-C--:B-1234-:R-:W-:Y:S01]  /*5cb0*/  HMMA.16816.F32 R4, R108, R16.reuse, RZ ;  /* 0x000000106c04723c */ /* 0x09efe200000018ff */
[----:B------:R-:W-:Y:S01]  /*5cc0*/  LDSM.16.MT88.4 R200, [R214+0x6000] ;  /* 0x00600000d6c8783b */ /* 0x000fe20000004200 */
[----:B------:R-:W-:Y:S02]  /*5cd0*/  UIADD3 UR12, UR4, 0x1, URZ ;  /* 0x00000001040c7890 */ /* 0x000fe4000fffe03f */
[----:B------:R-:W-:Y:S01]  /*5ce0*/  IMAD R0, R230, 0x3000, RZ ;  /* 0x00003000e6007824 */ /* 0x000fe200078e02ff */
[----:B------:R-:W-:Y:S01]  /*5cf0*/  LDSM.16.MT88.4 R204, [R214+0x1800] ;  /* 0x00180000d6cc783b */ /* 0x000fe20000004200 */
[----:B------:R-:W-:Y:S02]  /*5d00*/  UISETP.GE.AND UP1, UPT, UR4, 0x1, UPT ;  /* 0x000000010400788c */ /* 0x000fe4000bf26270 */
[C---:B------:R-:W-:Y:S01]  /*5d10*/  HMMA.16816.F32 R8, R172.reuse, R16, RZ ;  /* 0x00000010ac08723c */ /* 0x040fe200000018ff */
[----:B------:R-:W0:Y:S01]  /*5d20*/  LDGDEPBAR ;  /* 0x00000000000079af */ /* 0x000e220000000000 */
[----:B------:R-:W-:Y:S02]  /*5d30*/  UIADD3 UR7, UR13, 0x1, URZ ;  /* 0x000000010d077890 */ /* 0x000fe4000fffe03f */
[C---:B------:R-:W-:Y:S01]  /*5d40*/  IADD3 R2, P0, R0.reuse, R248, RZ ;  /* 0x000000f800027210 */ /* 0x040fe20007f1e0ff */
[----:B------:R-:W-:Y:S03]  /*5d50*/  UISETP.GE.AND UP0, UPT, UR13, 0x1, UPT ;  /* 0x000000010d00788c */ /* 0x000fe6000bf06270 */
[-C--:B------:R-:W-:Y:S01]  /*5d60*/  HMMA.16816.F32 R12, R172, R18.reuse, RZ ;  /* 0x00000012ac0c723c */ /* 0x080fe200000018ff */
[----:B------:R-:W-:Y:S01]  /*5d70*/  LEA.HI.X.SX32 R0, R0, R251, 0x1, P0 ;  /* 0x000000fb00007211 */ /* 0x000fe200000f0eff */
[----:B------:R-:W-:Y:S06]  /*5d80*/  USEL UR13, UR7, URZ, !UP0 ;  /* 0x0000003f070d7287 */ /* 0x000fec000c000000 */
        /* <DEDUP_REMOVED lines=24> */
[----:B------:R-:W4:Y:S07]  /*5f10*/  LDSM.16.M88.4 R188, [R215+0x1800] ;  /* 0x00180000d7bc783b */ /* 0x000f2e0000000200 */
[----:B------:R-:W-:Y:S01]  /*5f20*/  HMMA.16816.F32 R108, R180, R198, R108 ;  /* 0x000000c6b46c723c */ /* 0x000fe2000000186c */
[----:B------:R-:W5:Y:S04]  /*5f30*/  LDSM.16.M88.4 R180, [R215+0x1c00] ;  /* 0x001c0000d7b4783b */ /* 0x000f680000000200 */
[----:B------:R-:W4:Y:S03]  /*5f40*/  LDSM.16.MT88.4 R196, [R214+0x4000] ;  /* 0x00400000d6c4783b */ /* 0x000f260000004200 */
[-C--:B-1----:R-:W-:Y:S08]  /*5f50*/  HMMA.16816.F32 R4, R172, R176.reuse, R4 ;  /* 0x000000b0ac04723c */ /* 0x082ff00000001804 */
[C---:B--2---:R-:W-:Y:S08]  /*5f60*/  HMMA.16816.F32 R8, R184.reuse, R176, R8 ;  /* 0x000000b0b808723c */ /* 0x044ff00000001808 */
[-C--:B------:R-:W-:Y:S08]  /*5f70*/  HMMA.16816.F32 R12, R184, R178.reuse, R12 ;  /* 0x000000b2b80c723c */ /* 0x080ff0000000180c */
[C---:B------:R-:W-:Y:S01]  /*5f80*/  HMMA.16816.F32 R16, R172.reuse, R178, R16 ;  /* 0x000000b2ac10723c */ /* 0x040fe20000001810 */
[----:B------:R-:W-:Y:S07]  /*5f90*/  LDSM.16.M88.4 R176, [R215+0x2000] ;  /* 0x00200000d7b0783b */ /* 0x000fee0000000200 */
[-C--:B---3--:R-:W-:Y:S08]  /*5fa0*/  HMMA.16816.F32 R20, R172, R192.reuse, R20 ;  /* 0x000000c0ac14723c */ /* 0x088ff00000001814 */
        /* <DEDUP_REMOVED lines=9> */
[----:B------:R-:W1:Y:S04]  /*6040*/  LDSM.16.MT88.4 R172, [R214+0x6800] ;  /* 0x00680000d6ac783b */ /* 0x000e680000004200 */
[----:B------:R-:W2:Y:S03]  /*6050*/  LDSM.16.MT88.4 R200, [R214+0x4800] ;  /* 0x00480000d6c8783b */ /* 0x000ea60000004200 */
[-C--:B----4-:R-:W-:Y:S08]  /*6060*/  HMMA.16816.F32 R4, R188, R204.reuse, R4 ;  /* 0x000000ccbc04723c */ /* 0x090ff00000001804 */
[C---:B-----5:R-:W-:Y:S08]  /*6070*/  HMMA.16816.F32 R8, R180.reuse, R204, R8 ;  /* 0x000000ccb408723c */ /* 0x060ff00000001808 */
[-C--:B------:R-:W-:Y:S08]  /*6080*/  HMMA.16816.F32 R12, R180, R206.reuse, R12 ;  /* 0x000000ceb40c723c */ /* 0x080ff0000000180c */
[C---:B------:R-:W-:Y:S01]  /*6090*/  HMMA.16816.F32 R16, R188.reuse, R206, R16 ;  /* 0x000000cebc10723c */ /* 0x040fe20000001810 */
[----:B------:R-:W3:Y:S07]  /*60a0*/  LDSM.16.MT88.4 R204, [R214+0x7000] ;  /* 0x00700000d6cc783b */ /* 0x000eee0000004200 */
        /* <DEDUP_REMOVED lines=11> */
[----:B------:R-:W-:Y:S01]  /*6160*/  ISETP.GE.AND P0, PT, R224, R242, PT ;  /* 0x000000f2e000720c */ /* 0x000fe20003f06270 */
        /* <DEDUP_REMOVED lines=217> */
.L_x_1267:
[----:B------:R-:W-:Y:S05]  /*6f00*/  @P0 BRA `(.L_x_1271) ;  /* 0x000037c000000947 */ /* 0x000fea0003800000 */
[----:B------:R-:W1:Y:S04]  /*6f10*/  S2R R178, SR_TID.X ;  /* 0x0000000000b27919 */ /* 0x000e680000002100 */
[----:B------:R-:W2:Y:S01]  /*6f20*/  LDL R177, [R1+0x4] ;  /* 0x0000040001b17983 */ /* 0x000ea20000100800 */
        /* <DEDUP_REMOVED lines=9> */
[----:B------:R-:W-:Y:S01]  /*6fc0*/  F2FP.PACK_AB R98, R51, R50 ;  /* 0x000000323362723e */ /* 0x000fe200000000ff */
[----:B-1----:R-:W-:Y:S01]  /*6fd0*/  IMAD.SHL.U32 R6, R178, 0x80, RZ ;  /* 0x00000080b2067824 */ /* 0x002fe200078e00ff */
[----:B------:R-:W-:Y:S02]  /*6fe0*/  SHF.R.S32.HI R176, RZ, 0x1f, R178 ;  /* 0x0000001fffb07819 */ /* 0x000fe400000114b2 */
[----:B------:R-:W-:Y:S02]  /*6ff0*/  F2FP.PACK_AB R99, R49, R48 ;  /* 0x000000303163723e */ /* 0x000fe400000000ff */
        /* <DEDUP_REMOVED lines=14> */
[----:B------:R-:W-:Y:S02]  /*70e0*/  IADD3 R0, R4, R0, -R3 ;  /* 0x0000000004007210 */ /* 0x000fe40007ffe803 */
[C---:B------:R-:W-:Y:S02]  /*70f0*/  LOP3.LUT R26, R2.reuse, 0x2c00, RZ, 0xfc, !PT ;  /* 0x00002c00021a7812 */ /* 0x040fe400078efcff */
[C---:B------:R-:W-:Y:S02]  /*7100*/  LOP3.LUT R9, R2.reuse, 0x48, RZ, 0xfc, !PT ;  /* 0x0000004802097812 */ /* 0x040fe400078efcff */
[C---:B------:R-:W-:Y:S02]  /*7110*/  LOP3.LUT R6, R2.reuse, 0x1408, RZ, 0xfc, !PT ;  /* 0x0000140802067812 */ /* 0x040fe400078efcff */
[C---:B------:R-:W-:Y:S02]  /*7120*/  LOP3.LUT R4, R2.reuse, 0x2800, RZ, 0xfc, !PT ;  /* 0x0000280002047812 */ /* 0x040fe400078efcff */
[----:B------:R-:W-:-:S02]  /*7130*/  LOP3.LUT R41, R2, 0x1c40, RZ, 0xfc, !PT ;  /* 0x00001c4002297812 */ /* 0x000fc400078efcff */
[----:B------:R-:W-:Y:S02]  /*7140*/  LOP3.LUT R84, R5, R2, RZ, 0x3c, !PT ;  /* 0x0000000205547212 */ /* 0x000fe400078e3cff */
[C---:B------:R-:W-:Y:S02]  /*7150*/  LOP3.LUT R11, R2.reuse, 0x40, RZ, 0xfc, !PT ;  /* 0x00000040020b7812 */ /* 0x040fe400078efcff */
[C---:B------:R-:W-:Y:S02]  /*7160*/  LOP3.LUT R8, R2.reuse, 0x1400, RZ, 0xfc, !PT ;  /* 0x0000140002087812 */ /* 0x040fe400078efcff */
[C---:B------:R-:W-:Y:S02]  /*7170*/  LOP3.LUT R7, R2.reuse, 0x1440, RZ, 0xfc, !PT ;  /* 0x0000144002077812 */ /* 0x040fe400078efcff */
[C---:B------:R-:W-:Y:S02]  /*7180*/  LOP3.LUT R29, R2.reuse, 0x2c40, RZ, 0xfc, !PT ;  /* 0x00002c40021d7812 */ /* 0x040fe400078efcff */
[----:B------:R-:W-:-:S02]  /*7190*/  LOP3.LUT R36, R2, 0x800, RZ, 0xfc, !PT ;  /* 0x0000080002247812 */ /* 0x000fc400078efcff */
[C---:B------:R-:W-:Y:S02]  /*71a0*/  LOP3.LUT R38, R2.reuse, 0x808, RZ, 0xfc, !PT ;  /* 0x0000080802267812 */ /* 0x040fe400078efcff */
[C---:B------:R-:W-:Y:S02]  /*71b0*/  LOP3.LUT R47, R2.reuse, 0x3048, RZ, 0xfc, !PT ;  /* 0x00003048022f7812 */ /* 0x040fe400078efcff */
[----:B------:R-:W-:Y:S02]  /*71c0*/  F2FP.PACK_AB R173, R79, R78 ;  /* 0x0000004e4fad723e */ /* 0x000fe400000000ff */
        /* <DEDUP_REMOVED lines=273> */
[----:B------:R-:W-:Y:S01]  /*82e0*/  BAR.SYNC.DEFER_BLOCKING 0x1, 0x100 ;  /* 0x0044000000007b1d */ /* 0x000fe20000010000 */
[C---:B------:R-:W-:Y:S01]  /*82f0*/  IMAD.IADD R2, R0.reuse, 0x1, R79 ;  /* 0x0000000100027824 */ /* 0x040fe200078e024f */
[----:B------:R-:W-:Y:S01]  /*8300*/  ISETP.NE.AND.EX P3, PT, RZ, c[0x0][0x35c], PT, P0 ;  /* 0x0000d700ff007a0c */ /* 0x000fe20003f65300 */
[C---:B------:R-:W-:Y:S01]  /*8310*/  IMAD.IADD R79, R0.reuse, 0x1, R8 ;  /* 0x00000001004f7824 */ /* 0x040fe200078e0208 */
[----:B------:R-:W-:Y:S01]  /*8320*/  ISETP.NE.U32.AND P1, PT, RZ, c[0x0][0x360], PT ;  /* 0x0000d800ff007a0c */ /* 0x000fe20003f25070 */
[----:B------:R-:W-:Y:S01]  /*8330*/  IMAD.SHL.U32 R6, R3, 0x2, RZ ;  /* 0x0000000203067824 */ /* 0x000fe200078e00ff */
[----:B------:R-:W-:Y:S01]  /*8340*/  PRMT R3, R89, 0x7632, R3 ;  /* 0x0000763259037816 */ /* 0x000fe20000000003 */
[--C-:B------:R-:W-:Y:S01]  /*8350*/  IMAD.IADD R82, R0, 0x1, R5.reuse ;  /* 0x0000000100527824 */ /* 0x100fe200078e0205 */
[----:B------:R-:W-:Y:S01]  /*8360*/  PRMT R5, R85, 0x7632, R5 ;  /* 0x0000763255057816 */ /* 0x000fe20000000005 */
[----:B------:R-:W-:Y:S01]  /*8370*/  IMAD.SHL.U32 R8, R2, 0x2, RZ ;  /* 0x0000000202087824 */ /* 0x000fe200078e00ff */
[----:B------:R-:W-:Y:S01]  /*8380*/  PRMT R2, R88, 0x7610, R2 ;  /* 0x0000761058027816 */ /* 0x000fe20000000002 */
[C-C-:B------:R-:W-:Y:S01]  /*8390*/  IMAD.IADD R84, R0.reuse, 0x1, R4.reuse ;  /* 0x0000000100547824 */ /* 0x140fe200078e0204 */
[----:B------:R-:W-:Y:S01]  /*83a0*/  PRMT R4, R89, 0x7610, R4 ;  /* 0x0000761059047816 */ /* 0x000fe20000000004 */
[C---:B------:R-:W-:Y:S01]  /*83b0*/  IMAD.IADD R49, R0.reuse, 0x1, R45 ;  /* 0x0000000100317824 */ /* 0x040fe200078e022d */
[----:B------:R-:W-:Y:S01]  /*83c0*/  ISETP.NE.AND.EX P0, PT, RZ, c[0x0][0x364], PT, P1 ;  /* 0x0000d900ff007a0c */ /* 0x000fe20003f05310 */
[----:B------:R-:W-:-:S02]  /*83d0*/  IMAD.IADD R44, R0, 0x1, R62 ;  /* 0x00000001002c7824 */ /* 0x000fc400078e023e */
[C---:B------:R-:W-:Y:S02]  /*83e0*/  IMAD.IADD R48, R0.reuse, 0x1, R43 ;  /* 0x0000000100307824 */ /* 0x040fe400078e022b */
[----:B------:R-:W-:Y:S02]  /*83f0*/  IMAD.IADD R45, R0, 0x1, R42 ;  /* 0x00000001002d7824 */ /* 0x000fe400078e022a */
[----:B------:R-:W-:Y:S02]  /*8400*/  IMAD.SHL.U32 R20, R20, 0x2, RZ ;  /* 0x0000000214147824 */ /* 0x000fe400078e00ff */
[C---:B------:R-:W-:Y:S01]  /*8410*/  IMAD.IADD R57, R0.reuse, 0x1, R57 ;  /* 0x0000000100397824 */ /* 0x040fe200078e0239 */
[----:B------:R-:W-:Y:S01]  /*8420*/  STS.U16 [R80+0x7880], R87 ;  /* 0x0078805750007388 */ /* 0x000fe20000000400 */
[C---:B------:R-:W-:Y:S02]  /*8430*/  IMAD.IADD R56, R0.reuse, 0x1, R56 ;  /* 0x0000000100387824 */ /* 0x040fe400078e0238 */
[C---:B------:R-:W-:Y:S01]  /*8440*/  IMAD.IADD R54, R0.reuse, 0x1, R54 ;  /* 0x0000000100367824 */ /* 0x040fe200078e0236 */
[----:B------:R-:W-:Y:S01]  /*8450*/  STS.U16 [R6+0x7880], R86 ;  /* 0x0078805606007388 */ /* 0x000fe20000000400 */
[----:B------:R-:W-:-:S02]  /*8460*/  IMAD.IADD R53, R0, 0x1, R53 ;  /* 0x0000000100357824 */ /* 0x000fc400078e0235 */
[C---:B------:R-:W-:Y:S01]  /*8470*/  IMAD.IADD R52, R0.reuse, 0x1, R52 ;  /* 0x0000000100347824 */ /* 0x040fe200078e0234 */
[----:B------:R-:W-:Y:S01]  /*8480*/  STS.U16 [R8+0x7880], R85 ;  /* 0x0078805508007388 */ /* 0x000fe20000000400 */
[C---:B------:R-:W-:Y:S02]  /*8490*/  IMAD.IADD R51, R0.reuse, 0x1, R51 ;  /* 0x0000000100337824 */ /* 0x040fe400078e0233 */
[C---:B------:R-:W-:Y:S01]  /*84a0*/  IMAD.IADD R43, R0.reuse, 0x1, R40 ;  /* 0x00000001002b7824 */ /* 0x040fe200078e0228 */
[----:B------:R1:W-:Y:S01]  /*84b0*/  STS.U16 [R22+0x7880], R5 ;  /* 0x0078800516007388 */ /* 0x0003e20000000400 */
[C---:B------:R-:W-:Y:S02]  /*84c0*/  IMAD.IADD R42, R0.reuse, 0x1, R39 ;  /* 0x00000001002a7824 */ /* 0x040fe400078e0227 */
[C---:B------:R-:W-:Y:S01]  /*84d0*/  IMAD.IADD R66, R0.reuse, 0x1, R37 ;  /* 0x0000000100427824 */ /* 0x040fe200078e0225 */
[----:B------:R3:W-:Y:S01]  /*84e0*/  STS.U16 [R21+0x7880], R4 ;  /* 0x0078800415007388 */ /* 0x0007e20000000400 */
[----:B------:R-:W-:-:S02]  /*84f0*/  IMAD.IADD R65, R0, 0x1, R36 ;  /* 0x0000000100417824 */ /* 0x000fc400078e0224 */
[C---:B------:R-:W-:Y:S01]  /*8500*/  IMAD.IADD R64, R0.reuse, 0x1, R34 ;  /* 0x0000000100407824 */ /* 0x040fe200078e0222 */
[----:B------:R4:W-:Y:S01]  /*8510*/  STS.U16 [R20+0x7880], R3 ;  /* 0x0078800314007388 */ /* 0x0009e20000000400 */
[C---:B------:R-:W-:Y:S02]  /*8520*/  IMAD.IADD R63, R0.reuse, 0x1, R33 ;  /* 0x00000001003f7824 */ /* 0x040fe400078e0221 */
[C---:B------:R-:W-:Y:S02]  /*8530*/  IMAD.IADD R62, R0.reuse, 0x1, R31 ;  /* 0x00000001003e7824 */ /* 0x040fe400078e021f */
[C---:B------:R-:W-:Y:S02]  /*8540*/  IMAD.IADD R71, R0.reuse, 0x1, R26 ;  /* 0x0000000100477824 */ /* 0x040fe400078e021a */
[C---:B------:R-:W-:Y:S02]  /*8550*/  IMAD.IADD R70, R0.reuse, 0x1, R24 ;  /* 0x0000000100467824 */ /* 0x040fe400078e0218 */
[----:B------:R-:W-:-:S02]  /*8560*/  IMAD.IADD R69, R0, 0x1, R17 ;  /* 0x0000000100457824 */ /* 0x000fc400078e0211 */
[C---:B------:R-:W-:Y:S02]  /*8570*/  IMAD.IADD R68, R0.reuse, 0x1, R16 ;  /* 0x0000000100447824 */ /* 0x040fe400078e0210 */
[C---:B------:R-:W-:Y:S02]  /*8580*/  IMAD.IADD R67, R0.reuse, 0x1, R15 ;  /* 0x0000000100437824 */ /* 0x040fe400078e020f */
[C---:B------:R-:W-:Y:S02]  /*8590*/  IMAD.IADD R76, R0.reuse, 0x1, R14 ;  /* 0x00000001004c7824 */ /* 0x040fe400078e020e */
[C---:B------:R-:W-:Y:S01]  /*85a0*/  IMAD.IADD R75, R0.reuse, 0x1, R13 ;  /* 0x00000001004b7824 */ /* 0x040fe200078e020d */
[C---:B-1----:R-:W-:Y:S01]  /*85b0*/  PRMT R5, R91.reuse, 0x7610, R5 ;  /* 0x000076105b057816 */ /* 0x042fe20000000005 */
[C---:B------:R-:W-:Y:S02]  /*85c0*/  IMAD.IADD R74, R0.reuse, 0x1, R12 ;  /* 0x00000001004a7824 */ /* 0x040fe400078e020c */
[C---:B------:R-:W-:Y:S01]  /*85d0*/  IMAD.IADD R73, R0.reuse, 0x1, R11 ;  /* 0x0000000100497824 */ /* 0x040fe200078e020b */
[----:B---3--:R-:W-:Y:S01]  /*85e0*/  PRMT R4, R91, 0x7632, R4 ;  /* 0x000076325b047816 */ /* 0x008fe20000000004 */
[----:B------:R-:W-:-:S02]  /*85f0*/  IMAD.IADD R72, R0, 0x1, R10 ;  /* 0x0000000100487824 */ /* 0x000fc400078e020a */
[----:B------:R-:W-:Y:S01]  /*8600*/  IMAD.IADD R77, R0, 0x1, R9 ;  /* 0x00000001004d7824 */ /* 0x000fe200078e0209 */
[----:B----4-:R-:W-:Y:S01]  /*8610*/  PRMT R3, R90, 0x7610, R3 ;  /* 0x000076105a037816 */ /* 0x010fe20000000003 */
[----:B------:R-:W-:Y:S01]  /*8620*/  IMAD.IADD R78, R0, 0x1, R7 ;  /* 0x00000001004e7824 */ /* 0x000fe200078e0207 */
[----:B------:R-:W-:Y:S01]  /*8630*/  PRMT R0, R88, 0x7632, R0 ;  /* 0x0000763258007816 */ /* 0x000fe20000000000 */
[----:B------:R-:W-:Y:S02]  /*8640*/  IMAD.SHL.U32 R19, R19, 0x2, RZ ;  /* 0x0000000213137824 */ /* 0x000fe400078e00ff */
        /* <DEDUP_REMOVED lines=22> */
[----:B---3--:R-:W-:Y:S01]  /*87b0*/  PRMT R0, R92, 0x7610, R0 ;  /* 0x000076105c007816 */ /* 0x008fe20000000000 */
[----:B------:R1:W-:Y:S01]  /*87c0*/  STS.U16 [R25+0x7880], R2 ;  /* 0x0078800219007388 */ /* 0x0003e20000000400 */
[----:B------:R-:W-:Y:S01]  /*87d0*/  IMAD.SHL.U32 R16, R58, 0x2, RZ ;  /* 0x000000023a107824 */ /* 0x000fe200078e00ff */
[----:B----4-:R-:W-:Y:S02]  /*87e0*/  PRMT R5, R92, 0x7632, R5 ;  /* 0x000076325c057816 */ /* 0x010fe40000000005 */
[----:B------:R3:W-:Y:S01]  /*87f0*/  STS.U16 [R23+0x7880], R0 ;  /* 0x0078800017007388 */ /* 0x0007e20000000400 */
[----:B------:R-:W-:Y:S01]  /*8800*/  IMAD.SHL.U32 R15, R57, 0x2, RZ ;  /* 0x00000002390f7824 */ /* 0x000fe200078e00ff */
[----:B--2---:R-:W-:Y:S02]  /*8810*/  PRMT R4, R94, 0x7610, R4 ;  /* 0x000076105e047816 */ /* 0x004fe40000000004 */
[----:B------:R2:W-:Y:S01]  /*8820*/  STS.U16 [R7+0x7880], R5 ;  /* 0x0078800507007388 */ /* 0x0005e20000000400 */
[----:B------:R-:W-:Y:S01]  /*8830*/  IMAD.SHL.U32 R30, R56, 0x2, RZ ;  /* 0x00000002381e7824 */ /* 0x000fe200078e00ff */
[----:B------:R-:W-:-:S02]  /*8840*/  PRMT R3, R94, 0x7632, R3 ;  /* 0x000076325e037816 */ /* 0x000fc40000000003 */
        /* <DEDUP_REMOVED lines=14> */
[C---:B--2---:R-:W-:Y:S02]  /*8930*/  PRMT R5, R96.reuse, 0x7610, R5 ;  /* 0x0000761060057816 */ /* 0x044fe40000000005 */
[----:B------:R2:W-:Y:S01]  /*8940*/  STS.U16 [R14+0x7880], R0 ;  /* 0x007880000e007388 */ /* 0x0005e20000000400 */
[----:B------:R-:W-:Y:S01]  /*8950*/  IMAD.SHL.U32 R40, R45, 0x2, RZ ;  /* 0x000000022d287824 */ /* 0x000fe200078e00ff */
[----:B----4-:R-:W-:Y:S02]  /*8960*/  PRMT R4, R96, 0x7632, R4 ;  /* 0x0000763260047816 */ /* 0x010fe40000000004 */
        /* <DEDUP_REMOVED lines=44> */
[----:B------:R-:W-:-:S02]  /*8c30*/  PRMT R3, R100, 0x7610, R3 ;  /* 0x0000761064037816 */ /* 0x000fc40000000003 */
        /* <DEDUP_REMOVED lines=212> */
.L_x_1272:
[----:B------:R-:W2:Y:S01]  /*9980*/  LDL.LU R7, [R1+0x8] ;  /* 0x0000080001077983 */ /* 0x000ea20000300800 */
[----:B------:R-:W-:-:S02]  /*9990*/  LEA.HI R2, R176, R178, RZ, 0x3 ;  /* 0x000000b2b0027211 */ /* 0x000fc400078f18ff */
[----:B------:R-:W-:Y:S01]  /*99a0*/  ISETP.GT.AND P2, PT, R178, 0x27f, PT ;  /* 0x0000027fb200780c */ /* 0x000fe20003f44270 */
[----:B------:R-:W3:Y:S01]  /*99b0*/  LDL R93, [R1] ;  /* 0x00000000015d7983 */ /* 0x000ee20000100800 */
[----:B------:R-:W-:Y:S02]  /*99c0*/  LOP3.LUT R0, R2, 0x1ffffff8, RZ, 0xc0, !PT ;  /* 0x1ffffff802007812 */ /* 0x000fe400078ec0ff */
[----:B------:R-:W-:Y:S02]  /*99d0*/  SHF.R.S32.HI R14, RZ, 0x3, R2 ;  /* 0x00000003ff0e7819 */ /* 0x000fe40000011402 */
[C---:B------:R-:W-:Y:S01]  /*99e0*/  ISETP.GT.AND P1, PT, R178.reuse, 0x17f, PT ;  /* 0x0000017fb200780c */ /* 0x040fe20003f24270 */
[C---:B------:R-:W-:Y:S01]  /*99f0*/  IMAD.IADD R0, R178.reuse, 0x1, -R0 ;  /* 0x00000001b2007824 */ /* 0x040fe200078e0a00 */
[----:B------:R-:W-:Y:S01]  /*9a00*/  ISETP.GT.AND P0, PT, R178, 0x7f, PT ;  /* 0x0000007fb200780c */ /* 0x000fe20003f04270 */
[----:B------:R-:W-:Y:S02]  /*9a10*/  IMAD.SHL.U32 R2, R14, 0x40, RZ ;  /* 0x000000400e027824 */ /* 0x000fe400078e00ff */
[----:B------:R-:W-:-:S03]  /*9a20*/  IMAD.SHL.U32 R12, R0, 0x8, RZ ;  /* 0x00000008000c7824 */ /* 0x000fc600078e00ff */
[----:B------:R-:W-:Y:S02]  /*9a30*/  LOP3.LUT R0, R2, 0x1c0, RZ, 0xc0, !PT ;  /* 0x000001c002007812 */ /* 0x000fe400078ec0ff */
[----:B------:R-:W-:Y:S02]  /*9a40*/  LEA.HI R2, R176, R178, RZ, 0x6 ;  /* 0x000000b2b0027211 */ /* 0x000fe400078f30ff */
[----:B------:R-:W-:Y:S02]  /*9a50*/  LOP3.LUT R3, R0, 0x38, R12, 0xf8, !PT ;  /* 0x0000003800037812 */ /* 0x000fe400078ef80c */
[----:B------:R-:W-:Y:S01]  /*9a60*/  SHF.R.U32.HI R0, RZ, 0x3, R0 ;  /* 0x00000003ff007819 */ /* 0x000fe20000011600 */
[----:B------:R-:W-:-:S03]  /*9a70*/  IMAD.SHL.U32 R2, R2, 0x8, RZ ;  /* 0x0000000802027824 */ /* 0x000fc600078e00ff */
[----:B------:R-:W-:-:S04]  /*9a80*/  LOP3.LUT R0, R3, R0, RZ, 0x3c, !PT ;  /* 0x0000000003007212 */ /* 0x000fc800078e3cff */
        /* <DEDUP_REMOVED lines=38> */
[----:B------:R-:W-:-:S02]  /*9cf0*/  SHF.R.S32.HI R13, RZ, 0x1f, R12 ;  /* 0x0000001fff0d7819 */ /* 0x000fc4000001140c */
[----:B------:R-:W-:Y:S02]  /*9d00*/  SHF.R.S32.HI R92, RZ, 0x1f, R177 ;  /* 0x0000001fff5c7819 */ /* 0x000fe400000114b1 */
[----:B------:R-:W1:Y:S04]  /*9d10*/  @!P2 LDS.128 R16, [R0+0x7880] ;  /* 0x007880000010a984 */ /* 0x000e680000000c00 */
        /* <DEDUP_REMOVED lines=17> */
[----:B------:R-:W-:-:S02]  /*9e30*/  SEL R92, R92, RZ, !P3 ;  /* 0x000000ff5c5c7207 */ /* 0x000fc40005800000 */
[C---:B------:R-:W-:Y:S02]  /*9e40*/  IADD3 R4, P0, R14.reuse, R4, RZ ;  /* 0x000000040e047210 */ /* 0x040fe40007f1e0ff */
[----:B------:R-:W-:Y:S02]  /*9e50*/  SEL R53, R177, RZ, !P3 ;  /* 0x000000ffb1357207 */ /* 0x000fe40005800000 */
[----:B------:R-:W-:Y:S01]  /*9e60*/  LEA.HI.X.SX32 R5, R14, R5, 0x1, P0 ;  /* 0x000000050e057211 */ /* 0x000fe200000f0eff */
[----:B------:R-:W-:Y:S01]  /*9e70*/  BSSY B0, `(.L_x_1273) ;  /* 0x000001e000007945 */ /* 0x000fe20003800000 */
[C---:B------:R-:W-:Y:S02]  /*9e80*/  IADD3 R15, R12.reuse, 0x40, RZ ;  /* 0x000000400c0f7810 */ /* 0x040fe40007ffe0ff */
[----:B------:R-:W-:Y:S01]  /*9e90*/  IADD3 R52, R12, 0x80, RZ ;  /* 0x000000800c347810 */ /* 0x000fe20007ffe0ff */
[----:B--2--5:R-:W-:Y:S01]  /*9ea0*/  IMAD R6, R7, -0x50, R6 ;  /* 0xffffffb007067824 */ /* 0x024fe200078e0206 */
[----:B---3--:R-:W-:-:S04]  /*9eb0*/  SHF.R.S32.HI R55, RZ, 0x1f, R93 ;  /* 0x0000001fff377819 */ /* 0x008fc8000001145d */
[----:B------:R-:W-:Y:S01]  /*9ec0*/  IMNMX R54, R6, 0x50, PT ;  /* 0x0000005006367817 */ /* 0x000fe20003800200 */
[----:B-1----:R-:W-:-:S03]  /*9ed0*/  IMAD R0, R55, c[0x0][0x338], RZ ;  /* 0x0000ce0037007a24 */ /* 0x002fc600078e02ff */
[----:B------:R-:W-:Y:S01]  /*9ee0*/  ISETP.GE.AND P6, PT, R14, R54, PT ;  /* 0x000000360e00720c */ /* 0x000fe20003fc6270 */
[----:B------:R-:W-:-:S04]  /*9ef0*/  IMAD.WIDE.U32 R2, R93, c[0x0][0x338], R12 ;  /* 0x0000ce005d027a25 */ /* 0x000fc800078e000c */
        /* <DEDUP_REMOVED lines=8> */
[----:B----4-:R-:W-:Y:S01]  /*9f80*/  IMAD R0, R3, c[0x0][0x330], RZ ;  /* 0x0000cc0003007a24 */ /* 0x010fe200078e02ff */
        /* <DEDUP_REMOVED lines=12> */
.L_x_1274:
[----:B----4-:R-:W-:Y:S05]  /*a050*/  BSYNC B0 ;  /* 0x0000000000007941 */ /* 0x010fea0003800000 */
.L_x_1273:
[----:B------:R-:W-:Y:S01]  /*a060*/  IADD3 R0, R14, 0x20, RZ ;  /* 0x000000200e007810 */ /* 0x000fe20007ffe0ff */
[----:B------:R-:W-:Y:S03]  /*a070*/  BSSY B0, `(.L_x_1275) ;  /* 0x0000013000007945 */ /* 0x000fe60003800000 */
[----:B------:R-:W-:-:S13]  /*a080*/  ISETP.GE.AND P5, PT, R0, R54, PT ;  /* 0x000000360000720c */ /* 0x000fda0003fa6270 */
[----:B------:R-:W-:Y:S05]  /*a090*/  @P5 BRA `(.L_x_1276) ;  /* 0x0000010000005947 */ /* 0x000fea0003800000 */
[----:B------:R-:W-:Y:S02]  /*a0a0*/  IADD3 R0, P0, R2, 0x20, RZ ;  /* 0x0000002002007810 */ /* 0x000fe40007f1e0ff */
[----:B-1----:R-:W-:Y:S02]  /*a0b0*/  MOV R5, R7 ;  /* 0x0000000700057202 */ /* 0x002fe40000000f00 */
        /* <DEDUP_REMOVED lines=14> */
.L_x_1276:
[----:B------:R-:W-:Y:S05]  /*a1a0*/  BSYNC B0 ;  /* 0x0000000000007941 */ /* 0x000fea0003800000 */
.L_x_1275:
        /* <DEDUP_REMOVED lines=19> */
.L_x_1278:
[----:B------:R-:W-:Y:S05]  /*a2e0*/  BSYNC B0 ;  /* 0x0000000000007941 */ /* 0x000fea0003800000 */
.L_x_1277:
        /* <DEDUP_REMOVED lines=23> */
.L_x_1280:
[----:B------:R-:W-:Y:S05]  /*a460*/  BSYNC B0 ;  /* 0x0000000000007941 */ /* 0x000fea0003800000 */
.L_x_1279:
        /* <DEDUP_REMOVED lines=18> */
.L_x_1282:
[----:B------:R-:W-:Y:S05]  /*a590*/  BSYNC B0 ;  /* 0x0000000000007941 */ /* 0x000fea0003800000 */
.L_x_1281:
        /* <DEDUP_REMOVED lines=19> */
.L_x_1271:
[----:B------:R-:W2:Y:S01]  /*a6d0*/  LDL R9, [R1+0x4] ;  /* 0x0000040001097983 */ /* 0x000ea20000100800 */
[----:B------:R-:W-:Y:S01]  /*a6e0*/  ISETP.NE.U32.AND P0, PT, RZ, c[0x0][0x358], PT ;  /* 0x0000d600ff007a0c */ /* 0x000fe20003f05070 */
[----:B------:R-:W-:-:S03]  /*a6f0*/  IMAD.MOV.U32 R2, RZ, RZ, 0x4 ;  /* 0x00000004ff027424 */ /* 0x000fc600078e00ff */
[----:B------:R-:W-:Y:S02]  /*a700*/  ISETP.NE.AND.EX P1, PT, RZ, c[0x0][0x35c], PT, P0 ;  /* 0x0000d700ff007a0c */ /* 0x000fe40003f25300 */
[----:B------:R-:W-:-:S04]  /*a710*/  ISETP.NE.U32.AND P0, PT, RZ, c[0x0][0x360], PT ;  /* 0x0000d800ff007a0c */ /* 0x000fc80003f05070 */
[----:B------:R-:W-:Y:S01]  /*a720*/  ISETP.NE.AND.EX P0, PT, RZ, c[0x0][0x364], PT, P0 ;  /* 0x0000d900ff007a0c */ /* 0x000fe20003f05300 */
[----:B--2---:R-:W-:-:S06]  /*a730*/  IMAD.WIDE R4, R9, R2, c[0x0][0x358] ;  /* 0x0000d60009047625 */ /* 0x004fcc00078e0202 */
        /* <DEDUP_REMOVED lines=12> */
.L_x_1283:
[----:B------:R-:W2:Y:S04]  /*a800*/  LDL.LU R5, [R1+0x8] ;  /* 0x0000080001057983 */ /* 0x000ea80000300800 */
[----:B------:R-:W3:Y:S01]  /*a810*/  LDL R0, [R1] ;  /* 0x0000000001007983 */ /* 0x000ee20000100800 */
[----:B------:R-:W-:Y:S01]  /*a820*/  SHF.R.S32.HI R6, RZ, 0x1f, R9 ;  /* 0x0000001fff067819 */ /* 0x000fe20000011409 */
[----:B------:R-:W-:Y:S01]  /*a830*/  BSSY B0, `(.L_x_1284) ;  /* 0x000002b000007945 */ /* 0x000fe20003800000 */
[----:B------:R-:W-:Y:S01]  /*a840*/  SEL R18, R9, RZ, !P1 ;  /* 0x000000ff09127207 */ /* 0x000fe20004800000 */
[----:B------:R-:W1:Y:S01]  /*a850*/  S2R R4, SR_TID.X ;  /* 0x0000000000047919 */ /* 0x000e620000002100 */
[----:B------:R-:W-:-:S05]  /*a860*/  SEL R20, R6, RZ, !P1 ;  /* 0x000000ff06147207 */ /* 0x000fca0004800000 */
[----:B------:R-:W-:-:S04]  /*a870*/  IMAD R6, R20, c[0x0][0x310], RZ ;  /* 0x0000c40014067a24 */ /* 0x000fc800078e02ff */
[----:B------:R-:W-:Y:S01]  /*a880*/  IMAD R6, R18, c[0x0][0x314], R6 ;  /* 0x0000c50012067a24 */ /* 0x000fe200078e0206 */
[----:B-1----:R-:W-:-:S04]  /*a890*/  SHF.R.S32.HI R14, RZ, 0x1f, R4 ;  /* 0x0000001fff0e7819 */ /* 0x002fc80000011404 */
[----:B------:R-:W-:Y:S01]  /*a8a0*/  LEA.HI R14, R14, R4, RZ, 0x3 ;  /* 0x000000040e0e7211 */ /* 0x000fe200078f18ff */
[----:B--2---:R-:W-:Y:S02]  /*a8b0*/  IMAD.MOV.U32 R8, RZ, RZ, R5 ;  /* 0x000000ffff087224 */ /* 0x004fe400078e0005 */
[----:B---3--:R-:W-:Y:S01]  /*a8c0*/  IMAD.MOV.U32 R21, RZ, RZ, R0 ;  /* 0x000000ffff157224 */ /* 0x008fe200078e0000 */
[----:B------:R-:W-:Y:S01]  /*a8d0*/  LOP3.LUT R0, R14, 0x1ffffff8, RZ, 0xc0, !PT ;  /* 0x1ffffff80e007812 */ /* 0x000fe200078ec0ff */
[----:B-----5:R-:W-:Y:S01]  /*a8e0*/  IMAD R15, R8, -0x50, R7 ;  /* 0xffffffb0080f7824 */ /* 0x020fe200078e0207 */
[----:B------:R-:W-:Y:S02]  /*a8f0*/  SHF.R.S32.HI R14, RZ, 0x3, R14 ;  /* 0x00000003ff0e7819 */ /* 0x000fe4000001140e */
[----:B------:R-:W-:Y:S01]  /*a900*/  SHF.R.S32.HI R19, RZ, 0x1f, R21 ;  /* 0x0000001fff137819 */ /* 0x000fe20000011415 */
[----:B------:R-:W-:Y:S01]  /*a910*/  IMAD.IADD R0, R4, 0x1, -R0 ;  /* 0x0000000104007824 */ /* 0x000fe200078e0a00 */
[----:B------:R-:W-:-:S02]  /*a920*/  ISETP.GE.AND P6, PT, R14, R15, PT ;  /* 0x0000000f0e00720c */ /* 0x000fc40003fc6270 */
[----:B------:R-:W-:Y:S01]  /*a930*/  IADD3 R2, P0, R14, R2, RZ ;  /* 0x000000020e027210 */ /* 0x000fe20007f1e0ff */
[----:B------:R-:W-:Y:S02]  /*a940*/  IMAD.SHL.U32 R12, R0, 0x8, RZ ;  /* 0x00000008000c7824 */ /* 0x000fe400078e00ff */
[----:B------:R-:W-:Y:S01]  /*a950*/  IMAD R0, R19, c[0x0][0x308], RZ ;  /* 0x0000c20013007a24 */ /* 0x000fe200078e02ff */
[----:B------:R-:W-:Y:S02]  /*a960*/  LEA.HI.X.SX32 R3, R14, R3, 0x1, P0 ;  /* 0x000000030e037211 */ /* 0x000fe400000f0eff */
[----:B------:R-:W-:Y:S01]  /*a970*/  SHF.R.S32.HI R13, RZ, 0x1f, R12 ;  /* 0x0000001fff0d7819 */ /* 0x000fe2000001140c */
[----:B------:R-:W-:Y:S01]  /*a980*/  IMAD R0, R21, c[0x0][0x30c], R0 ;  /* 0x0000c30015007a24 */ /* 0x000fe200078e0200 */
[----:B------:R-:W-:Y:S01]  /*a990*/  IADD3 R16, R12, 0x40, RZ ;  /* 0x000000400c107810 */ /* 0x000fe20007ffe0ff */
[----:B------:R-:W-:Y:S01]  /*a9a0*/  IMAD.WIDE R2, R8, 0x50, R2 ;  /* 0x0000005008027825 */ /* 0x000fe200078e0202 */
[----:B------:R-:W-:-:S03]  /*a9b0*/  IADD3 R17, R12, 0x80, RZ ;  /* 0x000000800c117810 */ /* 0x000fc60007ffe0ff */
[----:B------:R-:W-:-:S04]  /*a9c0*/  IMAD.WIDE.U32 R4, R21, c[0x0][0x308], R12 ;  /* 0x0000c20015047a25 */ /* 0x000fc800078e000c */
[----:B------:R-:W-:-:S04]  /*a9d0*/  IMAD.IADD R5, R5, 0x1, R0 ;  /* 0x0000000105057824 */ /* 0x000fc800078e0200 */
        /* <DEDUP_REMOVED lines=16> */
.L_x_1285:
[----:B------:R-:W-:Y:S05]  /*aae0*/  BSYNC B0 ;  /* 0x0000000000007941 */ /* 0x000fea0003800000 */
.L_x_1284:
        /* <DEDUP_REMOVED lines=20> */
.L_x_1287:
[----:B------:R-:W-:Y:S05]  /*ac30*/  BSYNC B0 ;  /* 0x0000000000007941 */ /* 0x000fea0003800000 */
.L_x_1286:
        /* <DEDUP_REMOVED lines=19> */
.L_x_1289:
[----:B------:R-:W-:Y:S05]  /*ad70*/  BSYNC B0 ;  /* 0x0000000000007941 */ /* 0x000fea0003800000 */
.L_x_1288:
        /* <DEDUP_REMOVED lines=23> */
.L_x_1291:
[----:B------:R-:W-:Y:S05]  /*aef0*/  BSYNC B0 ;  /* 0x0000000000007941 */ /* 0x000fea0003800000 */
.L_x_1290:
        /* <DEDUP_REMOVED lines=18> */
.L_x_1293:
[----:B------:R-:W-:Y:S05]  /*b020*/  BSYNC B0 ;  /* 0x0000000000007941 */ /* 0x000fea0003800000 */
.L_x_1292:
        /* <DEDUP_REMOVED lines=19> */
.L_x_1294:
        /* <DEDUP_REMOVED lines=10> */
.L_x_1428:


//--------------------- .text._ZN7cutlass13device_kernelIN5flash19enable_sm80_to_sm89INS1_16FlashAttnBwdSm80INS1_25CollectiveMainloopBwdSm80ILi2ELi1EN4cute5tupleIJNS5_1CILi64EEENS7_ILi80EEENS7_ILi192EEEEEENS_6half_tEfNS_4arch4Sm80ELb1ELb0ELb1ELb1ELb0ELb0ELb1ELb0ELi2ELi4ELi2ELi2ELb0EEENS1_24CollectiveEpilogueBwdGQAISB_fSE_Li256ELb1ELb0EEENS1_25SingleTileBwdLPTSchedulerILb1ELi80ELb0EEEEEEEEEvNT_6ParamsE --------------------------
	.section	.text._ZN7cutlass13device_kernelIN5flash19enable_sm80_to_sm89INS1_16FlashAttnBwdSm80INS1_25CollectiveMainloopBwdSm80ILi2ELi1EN4cute5tupleIJNS5_1CILi64EEENS7_ILi80EEENS7_ILi192EEEEEENS_6half_tEfNS_4arch4Sm80ELb1ELb0ELb1ELb1ELb0ELb0ELb1ELb0ELi2ELi4ELi2ELi2ELb0EEENS1_24CollectiveEpilogueBwdGQAISB_fSE_Li256ELb1ELb0EEENS1_25SingleTileBwdLPTSchedulerILb1ELi80ELb0EEEEEEEEEvNT_6ParamsE,"ax",@progbits
	.sectioninfo	@"SHI_REGISTERS=255"
	.align	128
.text._ZN7cutlass13device_kernelIN5flash19enable_sm80_to_sm89INS1_16FlashAttnBwdSm80INS1_25CollectiveMainloopBwdSm80ILi2ELi1EN4cute5tupleIJNS5_1CILi64EEENS7_ILi80EEENS7_ILi192EEEEEENS_6half_tEfNS_4arch4Sm80ELb1ELb0ELb1ELb1ELb0ELb0ELb1ELb0ELi2ELi4ELi2ELi2ELb0EEENS1_24CollectiveEpilogueBwdGQAISB_fSE_Li256ELb1ELb0EEENS1_25SingleTileBwdLPTSchedulerILb1ELi80ELb0EEEEEEEEEvNT_6ParamsE:
        .type           _ZN7cutlass13device_kernelIN5flash19enable_sm80_to_sm89INS1_16FlashAttnBwdSm80INS1_25CollectiveMainloopBwdSm80ILi2ELi1EN4cute5tupleIJNS5_1CILi64EEENS7_ILi80EEENS7_ILi192EEEEEENS_6half_tEfNS_4arch4Sm80ELb1ELb0ELb1ELb1ELb0ELb0ELb1ELb0ELi2ELi4ELi2ELi2ELb0EEENS1_24CollectiveEpilogueBwdGQAISB_fSE_Li256ELb1ELb0EEENS1_25SingleTileBwdLPTSchedulerILb1ELi80ELb0EEEEEEEEEvNT_6ParamsE,@function
        .size           _ZN7cutlass13device_kernelIN5flash19enable_sm80_to_sm89INS1_16FlashAttnBwdSm80INS1_25CollectiveMainloopBwdSm80ILi2ELi1EN4cute5tupleIJNS5_1CILi64EEENS7_ILi80EEENS7_ILi192EEEEEENS_6half_tEfNS_4arch4Sm80ELb1ELb0ELb1ELb1ELb0ELb0ELb1ELb0ELi2ELi4ELi2ELi2ELb0EEENS1_24CollectiveEpilogueBwdGQAISB_fSE_Li256ELb1ELb0EEENS1_25SingleTileBwdLPTSchedulerILb1ELi80ELb0EEEEEEEEEvNT_6ParamsE,(.L_x_1429 - _ZN7cutlass13device_kernelIN5flash19enable_sm80_to_sm89INS1_16FlashAttnBwdSm80INS1_25CollectiveMainloopBwdSm80ILi2ELi1EN4cute5tupleIJNS5_1CILi64EEENS7_ILi80EEENS7_ILi192EEEEEENS_6half_tEfNS_4arch4Sm80ELb1ELb0ELb1ELb1ELb0ELb0ELb1ELb0ELi2ELi4ELi2ELi2ELb0EEENS1_24CollectiveEpilogueBwdGQAISB_fSE_Li256ELb1ELb0EEENS1_25SingleTileBwdLPTSchedulerILb1ELi80ELb0EEEEEEEEEvNT_6ParamsE)
        .other          _ZN7cutlass13device_kernelIN5flash19enable_sm80_to_sm89INS1_16FlashAttnBwdSm80INS1_25CollectiveMainloopBwdSm80ILi2ELi1EN4cute5tupleIJNS5_1CILi64EEENS7_ILi80EEENS7_ILi192EEEEEENS_6half_tEfNS_4arch4Sm80ELb1ELb0ELb1ELb1ELb0ELb0ELb1ELb0ELi2ELi4ELi2ELi2ELb0EEENS1_24CollectiveEpilogueBwdGQAISB_fSE_Li256ELb1ELb0EEENS1_25SingleTileBwdLPTSchedulerILb1ELi80ELb0EEEEEEEEEvNT_6ParamsE,@"STO_CUDA_ENTRY STV_DEFAULT"
_ZN7cutlass13device_kernelIN5flash19enable_sm80_to_sm89INS1_16FlashAttnBwdSm80INS1_25CollectiveMainloopBwdSm80ILi2ELi1EN4cute5tupleIJNS5_1CILi64EEENS7_ILi80EEENS7_ILi192EEEEEENS_6half_tEfNS_4arch4Sm80ELb1ELb0ELb1ELb1ELb0ELb0ELb1ELb0ELi2ELi4ELi2ELi2ELb0EEENS1_24CollectiveEpilogueBwdGQAISB_fSE_Li256ELb1ELb0EEENS1_25SingleTileBwdLPTSchedulerILb1ELi80ELb0EEEEEEEEEvNT_6ParamsE:
        /* <DEDUP_REMOVED lines=30> */
.L_x_1296:
        /* <DEDUP_REMOVED lines=8> */
.L_x_1297:
        /* <DEDUP_REMOVED lines=21> */
.L_x_1298:
        /* <DEDUP_REMOVED lines=14> */
.L_x_1300:
[----:B------:R-:W-:Y:S02]  /*0490*/  ULDC UR4, c[0x0][0x3dc] ;  /* 0x0000f70000047ab9 */ /* 0x000fe40000000800 */
.L_x_1299:
[----:B------:R-:W-:-:S04]  /*04a0*/  UIADD3 UR4, UR4, 0x4f, URZ ;  /* 0x0000004f04047890 */ /* 0x000fc8000fffe03f */
[----:B------:R-:W-:-:S04]  /*04b0*/  UIMAD.WIDE UR4, UR4, 0x66666667, URZ ;  /* 0x66666667040478a5 */ /* 0x000fc8000f8e023f */
[----:B------:R-:W-:-:S04]  /*04c0*/  USHF.R.U32.HI UR4, URZ, 0x1f, UR5 ;  /* 0x0000001f3f047899 */ /* 0x000fc80008011605 */
[----:B------:R-:W-:-:S04]  /*04d0*/  ULEA.HI.SX32 UR4, UR5, UR4, 0x1b ;  /* 0x0000000405047291 */ /* 0x000fc8000f8fda3f */
[----:B------:R-:W-:-:S04]  /*04e0*/  UISETP.GE.AND UP0, UPT, UR11, UR4, UPT ;  /* 0x000000040b00728c */ /* 0x000fc8000bf06270 */
[----:B------:R-:W-:-:S06]  /*04f0*/  USEL UR7, UR7, 0xffffffff, !UP0 ;  /* 0xffffffff07077887 */ /* 0x000fcc000c000000 */
[----:B------:R-:W-:Y:S01]  /*0500*/  MOV R234, UR7 ;  /* 0x0000000700ea7c02 */ /* 0x000fe20008000f00 */
[----:B------:R-:W-:Y:S05]  /*0510*/  BRA `(.L_x_1301) ;  /* 0x0000049000007947 */ /* 0x000fea0003800000 */
.L_x_1295:
        /* <DEDUP_REMOVED lines=22> */
.L_x_1302:
        /* <DEDUP_REMOVED lines=8> */
.L_x_1303:
        /* <DEDUP_REMOVED lines=21> */
.L_x_1304:
        /* <DEDUP_REMOVED lines=14> */
.L_x_1306:
[----:B------:R-:W-:Y:S02]  /*0930*/  ULDC UR4, c[0x0][0x3dc] ;  /* 0x0000f70000047ab9 */ /* 0x000fe40000000800 */
.L_x_1305:
[----:B------:R-:W-:-:S04]  /*0940*/  UIADD3 UR4, UR4, 0x4f, URZ ;  /* 0x0000004f04047890 */ /* 0x000fc8000fffe03f */
[----:B------:R-:W-:-:S04]  /*0950*/  UIMAD.WIDE UR4, UR4, 0x66666667, URZ ;  /* 0x66666667040478a5 */ /* 0x000fc8000f8e023f */
[----:B------:R-:W-:-:S04]  /*0960*/  USHF.R.U32.HI UR4, URZ, 0x1f, UR5 ;  /* 0x0000001f3f047899 */ /* 0x000fc80008011605 */
[----:B------:R-:W-:-:S04]  /*0970*/  ULEA.HI.SX32 UR4, UR5, UR4, 0x1b ;  /* 0x0000000405047291 */ /* 0x000fc8000f8fda3f */
[----:B------:R-:W-:-:S04]  /*0980*/  UISETP.GE.AND UP0, UPT, UR11, UR4, UPT ;  /* 0x000000040b00728c */ /* 0x000fc8000bf06270 */
[----:B------:R-:W-:-:S06]  /*0990*/  USEL UR7, UR7, 0xffffffff, !UP0 ;  /* 0xffffffff07077887 */ /* 0x000fcc000c000000 */
[----:B------:R-:W-:-:S04]  /*09a0*/  MOV R234, UR7 ;  /* 0x0000000700ea7c02 */ /* 0x000fc80008000f00 */
.L_x_1301:
[----:B------:R-:W-:-:S13]  /*09b0*/  ISETP.GE.AND P0, PT, R234, RZ, PT ;  /* 0x000000ffea00720c */ /* 0x000fda0003f06270 */
        /* <DEDUP_REMOVED lines=9> */
[----:B------:R-:W2:Y:S02]  /*0a50*/  @P6 LDG.E R3, [R16.64] ;  /* 0x0000000c10036981 */ /* 0x000ea4000c1e1900 */
[CC--:B------:R-:W-:Y:S02]  /*0a60*/  @P0 IMAD.WIDE R4, R234.reuse, R9.reuse, c[0x0][0x2d8] ;  /* 0x0000b600ea040625 */ /* 0x0c0fe400078e0209 */
[----:B------:R-:W3:Y:S02]  /*0a70*/  @P6 LDG.E R13, [R16.64] ;  /* 0x0000000c100d6981 */ /* 0x000ee4000c1e1900 */
[C---:B------:R-:W-:Y:S02]  /*0a80*/  IMAD.WIDE R14, R234.reuse, R9, c[0x0][0x2d0] ;  /* 0x0000b400ea0e7625 */ /* 0x040fe400078e0209 */
[----:B------:R1:W4:Y:S04]  /*0a90*/  @P0 LDG.E R2, [R4.64] ;  /* 0x0000000c04020981 */ /* 0x000328000c1e1900 */
[----:B------:R-:W5:Y:S01]  /*0aa0*/  @P2 LDG.E R11, [R14.64] ;  /* 0x0000000c0e0b2981 */ /* 0x000f62000c1e1900 */
[----:B------:R-:W-:Y:S01]  /*0ab0*/  ULDC UR9, c[0x0][0x168] ;  /* 0x00005a0000097ab9 */ /* 0x000fe20000000800 */
[----:B------:R-:W-:Y:S01]  /*0ac0*/  CS2R R6, SRZ ;  /* 0x0000000000067805 */ /* 0x000fe2000001ff00 */
[----:B------:R-:W-:Y:S01]  /*0ad0*/  ULDC UR14, c[0x0][0x198] ;  /* 0x00006600000e7ab9 */ /* 0x000fe20000000800 */
[----:B-1----:R-:W-:Y:S01]  /*0ae0*/  CS2R R4, SRZ ;  /* 0x0000000000047805 */ /* 0x002fe2000001ff00 */
[----:B--2---:R-:W-:-:S05]  /*0af0*/  @P6 IMAD R3, R234, 0x40, R3 ;  /* 0x00000040ea036824 */ /* 0x004fca00078e0203 */
[----:B------:R-:W-:Y:S01]  /*0b00*/  @P6 SHF.R.S32.HI R0, RZ, 0x1f, R3 ;  /* 0x0000001fff006819 */ /* 0x000fe20000011403 */
[----:B----4-:R1:W2:Y:S03]  /*0b10*/  @P0 R2UR UR9, R2 ;  /* 0x00000000020903c2 */ /* 0x0102a600000e0000 */
[----:B------:R-:W-:Y:S01]  /*0b20*/  @P6 LEA.HI R0, R0, R3, RZ, 0x6 ;  /* 0x0000000300006211 */ /* 0x000fe200078f30ff */
[----:B------:R-:W-:Y:S01]  /*0b30*/  IMAD.MOV.U32 R3, RZ, RZ, RZ ;  /* 0x000000ffff037224 */ /* 0x000fe200078e00ff */
[--C-:B---3--:R-:W-:Y:S01]  /*0b40*/  @P6 SHF.R.S32.HI R5, RZ, 0x1f, R13.reuse ;  /* 0x0000001fff056819 */ /* 0x108fe2000001140d */
[----:B------:R-:W-:Y:S01]  /*0b50*/  @P6 IMAD.MOV.U32 R4, RZ, RZ, R13 ;  /* 0x000000ffff046224 */ /* 0x000fe200078e000d */
[--C-:B-----5:R-:W-:Y:S01]  /*0b60*/  @P2 SHF.R.S32.HI R7, RZ, 0x1f, R11.reuse ;  /* 0x0000001fff072819 */ /* 0x120fe2000001140b */
[----:B------:R-:W-:Y:S01]  /*0b70*/  @P2 IMAD.MOV.U32 R6, RZ, RZ, R11 ;  /* 0x000000ffff062224 */ /* 0x000fe200078e000b */
[----:B------:R-:W-:Y:S01]  /*0b80*/  @P6 LOP3.LUT R3, R0, 0xffffffc0, RZ, 0xc0, !PT ;  /* 0xffffffc000036812 */ /* 0x000fe200078ec0ff */
[----:B-12---:R-:W-:Y:S05]  /*0b90*/  @P0 BRA `(.L_x_1307) ;  /* 0x0000006000000947 */ /* 0x006fea0003800000 */
[----:B------:R-:W-:Y:S05]  /*0ba0*/  @!P6 BRA `(.L_x_1307) ;  /* 0x000000500000e947 */ /* 0x000fea0003800000 */
[----:B------:R-:W2:Y:S04]  /*0bb0*/  LDG.E R2, [R16.64] ;  /* 0x0000000c10027981 */ /* 0x000ea8000c1e1900 */
[----:B------:R-:W3:Y:S01]  /*0bc0*/  LDG.E R0, [R16.64+0x4] ;  /* 0x0000040c10007981 */ /* 0x000ee2000c1e1900 */
[----:B--2---:R-:W1:Y:S08]  /*0bd0*/  R2UR UR9, R2 ;  /* 0x00000000020973c2 */ /* 0x004e7000000e0000 */
[----:B---3--:R-:W1:Y:S02]  /*0be0*/  R2UR UR4, R0 ;  /* 0x00000000000473c2 */ /* 0x008e6400000e0000 */
[----:B-1----:R-:W-:-:S06]  /*0bf0*/  UIADD3 UR9, -UR9, UR4, URZ ;  /* 0x0000000409097290 */ /* 0x002fcc000fffe13f */
.L_x_1307:
[----:B------:R-:W-:-:S04]  /*0c00*/  ISETP.NE.U32.AND P0, PT, RZ, c[0x0][0x2e0], PT ;  /* 0x0000b800ff007a0c */ /* 0x000fc80003f05070 */
[----:B------:R-:W-:-:S13]  /*0c10*/  ISETP.NE.AND.EX P0, PT, RZ, c[0x0][0x2e4], PT, P0 ;  /* 0x0000b900ff007a0c */ /* 0x000fda0003f05300 */
[----:B------:R-:W-:Y:S05]  /*0c20*/  @!P0 BRA `(.L_x_1308) ;  /* 0x0000004000008947 */ /* 0x000fea0003800000 */
[----:B------:R-:W-:-:S05]  /*0c30*/  IMAD.WIDE R8, R234, R9, c[0x0][0x2e0] ;  /* 0x0000b800ea087625 */ /* 0x000fca00078e0209 */
[----:B------:R-:W2:Y:S02]  /*0c40*/  LDG.E R0, [R8.64] ;  /* 0x0000000c08007981 */ /* 0x000ea4000c1e1900 */
[----:B--2---:R1:W2:Y:S02]  /*0c50*/  R2UR UR14, R0 ;  /* 0x00000000000e73c2 */ /* 0x0042a400000e0000 */
[----:B-12---:R-:W-:Y:S05]  /*0c60*/  BRA `(.L_x_1309) ;  /* 0x0000006000007947 */ /* 0x006fea0003800000 */
.L_x_1308:
[----:B------:R-:W-:Y:S05]  /*0c70*/  @!P2 BRA `(.L_x_1309) ;  /* 0x000000500000a947 */ /* 0x000fea0003800000 */
[----:B------:R-:W2:Y:S04]  /*0c80*/  LDG.E R0, [R14.64] ;  /* 0x0000000c0e007981 */ /* 0x000ea8000c1e1900 */
[----:B------:R-:W3:Y:S01]  /*0c90*/  LDG.E R2, [R14.64+0x4] ;  /* 0x0000040c0e027981 */ /* 0x000ee2000c1e1900 */
[----:B--2---:R-:W1:Y:S08]  /*0ca0*/  R2UR UR14, R0 ;  /* 0x00000000000e73c2 */ /* 0x004e7000000e0000 */
[----:B---3--:R-:W1:Y:S02]  /*0cb0*/  R2UR UR4, R2 ;  /* 0x00000000020473c2 */ /* 0x008e6400000e0000 */
[----:B-1----:R-:W-:-:S06]  /*0cc0*/  UIADD3 UR14, -UR14, UR4, URZ ;  /* 0x000000040e0e7290 */ /* 0x002fcc000fffe13f */
.L_x_1309:
[----:B------:R-:W-:Y:S01]  /*0cd0*/  UIADD3 UR6, -UR14, UR9, URZ ;  /* 0x000000090e067290 */ /* 0x000fe2000fffe13f */
[----:B------:R-:W-:Y:S01]  /*0ce0*/  PLOP3.LUT P0, PT, PT, PT, PT, 0x80, 0x0 ;  /* 0x000000000000781c */ /* 0x000fe20003f0f070 */
[----:B------:R-:W-:Y:S01]  /*0cf0*/  ULDC UR4, c[0x0][0x2a4] ;  /* 0x0000a90000047ab9 */ /* 0x000fe20000000800 */
[----:B------:R-:W-:Y:S01]  /*0d00*/  CS2R R170, SRZ ;  /* 0x0000000000aa7805 */ /* 0x000fe2000001ff00 */
[----:B------:R-:W-:Y:S01]  /*0d10*/  UIMAD UR6, UR11, 0x50, UR6 ;  /* 0x000000500b0678a4 */ /* 0x000fe2000f8e0206 */
        /* <DEDUP_REMOVED lines=72> */
[----:B------:R-:W-:Y:S01]  /*11a0*/  SHF.R.S32.HI R17, RZ, 0x1f, R226 ;  /* 0x0000001fff117819 */ /* 0x000fe200000114e2 */
[----:B------:R-:W-:Y:S01]  /*11b0*/  ULDC.64 UR6, c[0x0][0x248] ;  /* 0x0000920000067ab9 */ /* 0x000fe20000000a00 */
[----:B------:R-:W-:Y:S01]  /*11c0*/  IMAD.U32 R14, RZ, RZ, UR11 ;  /* 0x0000000bff0e7e24 */ /* 0x000fe2000f8e00ff */
[----:B------:R-:W-:Y:S01]  /*11d0*/  UISETP.NE.AND UP0, UPT, UR6, 0x1, UPT ;  /* 0x000000010600788c */ /* 0x000fe2000bf05270 */
[----:B------:R-:W-:Y:S01]  /*11e0*/  LEA.HI R218, R17, R226, RZ, 0x3 ;  /* 0x000000e211da7211 */ /* 0x000fe200078f18ff */
[----:B------:R-:W-:Y:S01]  /*11f0*/  UIMAD.WIDE.U32 UR6, UR10, UR7, URZ ;  /* 0x000000070a0672a5 */ /* 0x000fe2000f8e003f */
[----:B------:R-:W-:Y:S01]  /*1200*/  SEL R26, R234, RZ, !P2 ;  /* 0x000000ffea1a7207 */ /* 0x000fe20005000000 */
[----:B------:R-:W-:Y:S01]  /*1210*/  ULDC UR4, c[0x0][0x250] ;  /* 0x0000940000047ab9 */ /* 0x000fe20000000800 */
[----:B------:R-:W-:Y:S01]  /*1220*/  LOP3.LUT R11, R218, 0xfffffff8, RZ, 0xc0, !PT ;  /* 0xfffffff8da0b7812 */ /* 0x000fe200078ec0ff */
[----:B------:R-:W-:Y:S01]  /*1230*/  UMOV UR15, UR10 ;  /* 0x0000000a000f7c82 */ /* 0x000fe20008000000 */
[----:B------:R-:W-:Y:S01]  /*1240*/  SHF.R.S32.HI R233, RZ, 0x3, R218 ;  /* 0x00000003ffe97819 */ /* 0x000fe200000114da */
[----:B------:R-:W-:Y:S01]  /*1250*/  IMAD.U32 R240, RZ, RZ, UR10 ;  /* 0x0000000afff07e24 */ /* 0x000fe2000f8e00ff */
[----:B------:R-:W-:Y:S01]  /*1260*/  SEL R236, R234, RZ, !P6 ;  /* 0x000000ffeaec7207 */ /* 0x000fe20007000000 */
[----:B------:R-:W-:Y:S01]  /*1270*/  IMAD.IADD R2, R226, 0x1, -R11 ;  /* 0x00000001e2027824 */ /* 0x000fe200078e0a0b */
[----:B------:R-:W-:Y:S01]  /*1280*/  @UP0 USHF.R.U32.HI UR15, URZ, UR4, UR7 ;  /* 0x000000043f0f0299 */ /* 0x000fe20008011607 */
[----:B------:R-:W-:Y:S01]  /*1290*/  SHF.R.S32.HI R9, RZ, 0x1f, R233 ;  /* 0x0000001fff097819 */ /* 0x000fe200000114e9 */
[C---:B------:R-:W-:Y:S01]  /*12a0*/  IMAD.SHL.U32 R13, R233.reuse, 0x40, RZ ;  /* 0x00000040e90d7824 */ /* 0x040fe200078e00ff */
[----:B------:R-:W-:Y:S01]  /*12b0*/  ULDC.64 UR6, c[0x0][0x1e0] ;  /* 0x0000780000067ab9 */ /* 0x000fe20000000a00 */
[----:B------:R-:W-:Y:S01]  /*12c0*/  IMAD.SHL.U32 R22, R2, 0x8, RZ ;  /* 0x0000000802167824 */ /* 0x000fe200078e00ff */
[----:B------:R-:W-:Y:S01]  /*12d0*/  USHF.R.S32.HI UR4, URZ, 0x1f, UR15 ;  /* 0x0000001f3f047899 */ /* 0x000fe2000801140f */
[C---:B------:R-:W-:Y:S01]  /*12e0*/  IADD3 R29, P1, R233.reuse, R4, RZ ;  /* 0x00000004e91d7210 */ /* 0x040fe20007f3e0ff */
[----:B------:R-:W-:Y:S01]  /*12f0*/  IMAD.U32 R31, RZ, RZ, UR15 ;  /* 0x0000000fff1f7e24 */ /* 0x000fe2000f8e00ff */
[----:B------:R-:W-:Y:S01]  /*1300*/  IADD3 R6, P0, R233, R6, RZ ;  /* 0x00000006e9067210 */ /* 0x000fe20007f1e0ff */
[----:B------:R-:W-:Y:S01]  /*1310*/  UIMAD UR6, UR4, UR6, URZ ;  /* 0x00000006040672a4 */ /* 0x000fe2000f8e023f */
[----:B------:R-:W-:Y:S01]  /*1320*/  SHF.R.S32.HI R23, RZ, 0x1f, R22 ;  /* 0x0000001fff177819 */ /* 0x000fe20000011416 */
[C---:B------:R-:W-:Y:S01]  /*1330*/  IMAD.X R10, R9.reuse, 0x1, R5, P1 ;  /* 0x00000001090a7824 */ /* 0x040fe200008e0605 */
[----:B------:R-:W-:Y:S01]  /*1340*/  SHF.R.S32.HI R4, RZ, 0x1f, R234 ;  /* 0x0000001fff047819 */ /* 0x000fe200000114ea */
[----:B------:R-:W-:Y:S01]  /*1350*/  UIMAD UR6, UR15, UR7, UR6 ;  /* 0x000000070f0672a4 */ /* 0x000fe2000f8e0206 */
[----:B------:R-:W-:Y:S01]  /*1360*/  IMAD.X R7, R9, 0x1, R7, P0 ;  /* 0x0000000109077824 */ /* 0x000fe200000e0607 */
[----:B------:R-:W-:Y:S01]  /*1370*/  IADD3 R0, -R233, UR14, RZ ;  /* 0x0000000ee9007c10 */ /* 0x000fe2000fffe1ff */
[----:B------:R-:W-:Y:S01]  /*1380*/  IMAD.WIDE.U32 R18, R31, c[0x0][0x1e0], R22 ;  /* 0x000078001f127a25 */ /* 0x000fe200078e0016 */
[----:B------:R-:W-:Y:S01]  /*1390*/  SEL R5, R4, RZ, !P2 ;  /* 0x000000ff04057207 */ /* 0x000fe20005000000 */
[----:B------:R-:W-:Y:S01]  /*13a0*/  USHF.R.S32.HI UR17, URZ, 0x1f, UR8 ;  /* 0x0000001f3f117899 */ /* 0x000fe20008011408 */
[----:B------:R-:W-:Y:S01]  /*13b0*/  LOP3.LUT R13, R13, 0x1c0, RZ, 0xc0, !PT ;  /* 0x000001c00d0d7812 */ /* 0x000fe200078ec0ff */
[----:B------:R-:W-:Y:S01]  /*13c0*/  IMAD.WIDE R14, R14, 0x50, R6 ;  /* 0x000000500e0e7825 */ /* 0x000fe200078e0206 */
[----:B------:R-:W-:Y:S01]  /*13d0*/  IADD3 R19, R19, UR6, RZ ;  /* 0x0000000613137c10 */ /* 0x000fe2000fffe0ff */
[----:B------:R-:W-:Y:S01]  /*13e0*/  ULDC.64 UR6, c[0x0][0x1b0] ;  /* 0x00006c0000067ab9 */ /* 0x000fe20000000a00 */
[-C--:B------:R-:W-:Y:S01]  /*13f0*/  LEA.HI R6, R17, R226.reuse, RZ, 0x6 ;  /* 0x000000e211067211 */ /* 0x080fe200078f30ff */
[----:B------:R-:W-:Y:S01]  /*1400*/  IMAD R7, R5, c[0x0][0x1e8], RZ ;  /* 0x00007a0005077a24 */ /* 0x000fe200078e02ff */
[----:B------:R-:W-:Y:S01]  /*1410*/  IADD3 R8, R22, 0x80, RZ ;  /* 0x0000008016087810 */ /* 0x000fe20007ffe0ff */
[----:B------:R-:W-:Y:S01]  /*1420*/  IMAD.WIDE.U32 R18, R26, c[0x0][0x1e8], R18 ;  /* 0x00007a001a127a25 */ /* 0x000fe200078e0012 */
[----:B------:R-:W-:Y:S01]  /*1430*/  UIMAD UR6, UR4, UR6, URZ ;  /* 0x00000006040672a4 */ /* 0x000fe2000f8e023f */
[----:B------:R-:W-:Y:S01]  /*1440*/  SEL R4, R4, RZ, !P6 ;  /* 0x000000ff04047207 */ /* 0x000fe20007000000 */
[----:B------:R-:W-:Y:S01]  /*1450*/  USHF.R.S32.HI UR4, URZ, 0x1f, UR10 ;  /* 0x0000001f3f047899 */ /* 0x000fe2000801140a */
[----:B------:R-:W-:Y:S01]  /*1460*/  IMAD R7, R26, c[0x0][0x1ec], R7 ;  /* 0x00007b001a077a24 */ /* 0x000fe200078e0207 */
[----:B------:R-:W-:Y:S01]  /*1470*/  ISETP.GE.AND P5, PT, R8, c[0x0][0x1cc], PT ;  /* 0x0000730008007a0c */ /* 0x000fe20003fa6270 */
[----:B------:R-:W-:Y:S01]  /*1480*/  IMAD.U32 R9, RZ, RZ, UR11 ;  /* 0x0000000bff097e24 */ /* 0x000fe2000f8e00ff */
[----:B------:R-:W-:Y:S01]  /*1490*/  UIMAD UR6, UR15, UR7, UR6 ;  /* 0x000000070f0672a4 */ /* 0x000fe2000f8e0206 */
[----:B------:R-:W-:Y:S01]  /*14a0*/  IMAD R24, R10, c[0x0][0x178], RZ ;  /* 0x00005e000a187a24 */ /* 0x000fe200078e02ff */
[----:B------:R-:W-:Y:S01]  /*14b0*/  ISETP.GT.AND P6, PT, R226, 0x7f, PT ;  /* 0x0000007fe200780c */ /* 0x000fe20003fc4270 */
[----:B------:R-:W-:Y:S01]  /*14c0*/  IMAD.IADD R19, R19, 0x1, R7 ;  /* 0x0000000113137824 */ /* 0x000fe200078e0207 */
[----:B------:R-:W-:Y:S01]  /*14d0*/  USHF.L.U32 UR15, UR8, 0x6, URZ ;  /* 0x00000006080f7899 */ /* 0x000fe2000800063f */
[----:B------:R-:W-:Y:S01]  /*14e0*/  IMAD R7, R15, c[0x0][0x1d8], RZ ;  /* 0x000076000f077a24 */ /* 0x000fe200078e02ff */
[----:B------:R-:W-:Y:S01]  /*14f0*/  LEA.HI R216, R17, R226, RZ, 0x7 ;  /* 0x000000e211d87211 */ /* 0x000fe200078f38ff */
[----:B------:R-:W-:Y:S01]  /*1500*/  IMAD R9, R9, -0x50, R0 ;  /* 0xffffffb009097824 */ /* 0x000fe200078e0200 */
[----:B------:R-:W-:Y:S01]  /*1510*/  LOP3.LUT R0, R13, 0x38, R22, 0xf8, !PT ;  /* 0x000000380d007812 */ /* 0x000fe200078ef816 */
[C---:B------:R-:W-:Y:S01]  /*1520*/  IMAD R24, R29.reuse, c[0x0][0x17c], R24 ;  /* 0x00005f001d187a24 */ /* 0x040fe200078e0218 */
[----:B------:R-:W-:Y:S01]  /*1530*/  SHF.R.U32.HI R13, RZ, 0x3, R13 ;  /* 0x00000003ff0d7819 */ /* 0x000fe2000001160d */
[----:B------:R-:W-:Y:S01]  /*1540*/  IMAD.WIDE.U32 R20, R29, c[0x0][0x178], R22 ;  /* 0x00005e001d147a25 */ /* 0x000fe200078e0016 */
[----:B------:R-:W-:Y:S01]  /*1550*/  SHF.R.S32.HI R216, RZ, 0x7, R216 ;  /* 0x00000007ffd87819 */ /* 0x000fe200000114d8 */
[----:B------:R-:W-:Y:S01]  /*1560*/  UIMAD UR14, UR11, -0x50, UR14 ;  /* 0xffffffb00b0e78a4 */ /* 0x000fe2000f8e020e */
[----:B------:R-:W-:Y:S01]  /*1570*/  LOP3.LUT R13, R0, R13, RZ, 0x3c, !PT ;  /* 0x0000000d000d7212 */ /* 0x000fe200078e3cff */
        /* <DEDUP_REMOVED lines=8> */
[----:B------:R-:W-:Y:S01]  /*1600*/  IMAD.MOV.U32 R24, RZ, RZ, R20 ;  /* 0x000000ffff187224 */ /* 0x000fe200078e0014 */
[----:B------:R-:W-:Y:S01]  /*1610*/  LEA R20, P0, R18, c[0x0][0x1c0], 0x1 ;  /* 0x0000700012147a11 */ /* 0x000fe200078008ff */
[----:B------:R-:W-:Y:S01]  /*1620*/  IMAD.IADD R0, R19, 0x1, R7 ;  /* 0x0000000113007824 */ /* 0x000fe200078e0207 */
[----:B------:R-:W-:Y:S01]  /*1630*/  CS2R R160, SRZ ;  /* 0x0000000000a07805 */ /* 0x000fe2000001ff00 */
[----:B------:R-:W-:Y:S01]  /*1640*/  IMAD.MOV.U32 R11, RZ, RZ, c[0x0][0x1d8] ;  /* 0x00007600ff0b7624 */ /* 0x000fe200078e00ff */
[----:B------:R-:W-:Y:S01]  /*1650*/  CS2R R158, SRZ ;  /* 0x00000000009e7805 */ /* 0x000fe2000001ff00 */
[----:B------:R-:W-:Y:S01]  /*1660*/  IMAD.WIDE.U32 R240, R240, c[0x0][0x180], R24 ;  /* 0x00006000f0f07a25 */ /* 0x000fe200078e0018 */
[----:B------:R-:W-:Y:S01]  /*1670*/  LEA.HI.X R21, R18, c[0x0][0x1c4], R0, 0x1, P0 ;  /* 0x0000710012157a11 */ /* 0x000fe200000f0c00 */
[----:B------:R-:W-:Y:S01]  /*1680*/  CS2R R156, SRZ ;  /* 0x00000000009c7805 */ /* 0x000fe2000001ff00 */
[C---:B------:R-:W-:Y:S01]  /*1690*/  ISETP.GE.AND P0, PT, R22.reuse, c[0x0][0x1cc], PT ;  /* 0x0000730016007a0c */ /* 0x040fe20003f06270 */
[----:B------:R-:W-:Y:S01]  /*16a0*/  IMAD.MOV.U32 R7, RZ, RZ, c[0x0][0x1dc] ;  /* 0x00007700ff077624 */ /* 0x000fe200078e00ff */
[----:B------:R-:W-:Y:S01]  /*16b0*/  SHF.R.S32.HI R0, RZ, 0x6, R6 ;  /* 0x00000006ff007819 */ /* 0x000fe20000011406 */
[----:B------:R-:W-:Y:S01]  /*16c0*/  IMAD.WIDE.U32 R30, R31, c[0x0][0x1b0], R22 ;  /* 0x00006c001f1e7a25 */ /* 0x000fe200078e0016 */
[----:B------:R-:W-:Y:S01]  /*16d0*/  ISETP.LT.OR P2, PT, R9, 0x1, P0 ;  /* 0x000000010900780c */ /* 0x000fe20000741670 */
[----:B------:R-:W-:Y:S01]  /*16e0*/  CS2R R154, SRZ ;  /* 0x00000000009a7805 */ /* 0x000fe2000001ff00 */
[----:B------:R-:W-:Y:S01]  /*16f0*/  IADD3 R6, R22, 0x40, RZ ;  /* 0x0000004016067810 */ /* 0x000fe20007ffe0ff */
[----:B------:R-:W-:Y:S01]  /*1700*/  IMAD R228, R0, 0x200, R13 ;  /* 0x0000020000e47824 */ /* 0x000fe200078e020d */
[C---:B------:R-:W-:Y:S01]  /*1710*/  LEA R24, P1, R11.reuse, R20, 0x6 ;  /* 0x000000140b187211 */ /* 0x040fe200078230ff */
[C---:B------:R-:W-:Y:S01]  /*1720*/  IMAD.SHL.U32 R13, R11.reuse, 0x20, RZ ;  /* 0x000000200b0d7824 */ /* 0x040fe200078e00ff */
[----:B------:R-:W-:Y:S01]  /*1730*/  ISETP.GE.AND P4, PT, R6, c[0x0][0x1cc], PT ;  /* 0x0000730006007a0c */ /* 0x000fe20003f86270 */
[----:B------:R-:W-:Y:S01]  /*1740*/  IMAD.SHL.U32 R228, R228, 0x2, RZ ;  /* 0x00000002e4e47824 */ /* 0x000fe200078e00ff */
[----:B------:R-:W-:Y:S01]  /*1750*/  LEA.HI.X R25, R11, R21, R7, 0x6, P1 ;  /* 0x000000150b197211 */ /* 0x000fe200008f3407 */
[----:B------:R-:W-:Y:S01]  /*1760*/  IMAD.MOV.U32 R7, RZ, RZ, 0x5 ;  /* 0x00000005ff077424 */ /* 0x000fe200078e00ff */
[----:B------:R-:W-:Y:S01]  /*1770*/  ISETP.LT.OR P3, PT, R9, 0x1, P4 ;  /* 0x000000010900780c */ /* 0x000fe20002761670 */
[----:B------:R-:W-:Y:S01]  /*1780*/  IMAD R5, R5, c[0x0][0x1b8], RZ ;  /* 0x00006e0005057a24 */ /* 0x000fe200078e02ff */
[C---:B------:R-:W-:Y:S01]  /*1790*/  ISETP.LT.OR P1, PT, R9.reuse, 0x21, P0 ;  /* 0x000000210900780c */ /* 0x040fe20000721670 */
[----:B------:R-:W-:Y:S01]  /*17a0*/  @!PT LDS RZ, [RZ] ;  /* 0x00000000fffff984 */ /* 0x000fe20000000800 */
[----:B------:R-:W-:Y:S01]  /*17b0*/  @!PT LDS RZ, [RZ] ;  /* 0x00000000fffff984 */ /* 0x000fe20000000800 */
[----:B------:R-:W-:Y:S01]  /*17c0*/  @!PT LDS RZ, [RZ] ;  /* 0x00000000fffff984 */ /* 0x000fe20000000800 */
[----:B------:R1:W-:Y:S01]  /*17d0*/  LDGSTS.E.BYPASS.LTC128B.128 [R228+0x7880], [R20.64], !P2 ;  /* 0x0788000014e47fae */ /* 0x0003e2000d101d4c */
[----:B------:R-:W-:Y:S01]  /*17e0*/  ISETP.LT.OR P2, PT, R9, 0x1, P5 ;  /* 0x000000010900780c */ /* 0x000fe20002f41670 */
[----:B------:R-:W-:Y:S01]  /*17f0*/  IMAD R5, R26, c[0x0][0x1bc], R5 ;  /* 0x00006f001a057a24 */ /* 0x000fe200078e0205 */
[----:B------:R-:W-:Y:S01]  /*1800*/  SHF.L.U64.HI R11, R11, R7, c[0x0][0x1dc] ;  /* 0x000077000b0b7619 */ /* 0x000fe20000010207 */
[----:B------:R-:W-:Y:S01]  /*1810*/  IMAD.MOV.U32 R16, RZ, RZ, c[0x0][0x1a8] ;  /* 0x00006a00ff107624 */ /* 0x000fe200078e00ff */
[----:B------:R-:W-:Y:S01]  /*1820*/  IADD3 R31, R31, UR6, RZ ;  /* 0x000000061f1f7c10 */ /* 0x000fe2000fffe0ff */
[----:B------:R-:W-:Y:S01]  /*1830*/  ULDC.64 UR6, c[0x0][0x180] ;  /* 0x0000600000067ab9 */ /* 0x000fe20000000a00 */
[C---:B------:R-:W-:Y:S01]  /*1840*/  ISETP.LT.OR P5, PT, R9.reuse, 0x21, P5 ;  /* 0x000000210900780c */ /* 0x040fe20002fa1670 */
[----:B------:R-:W-:Y:S01]  /*1850*/  UIMAD UR6, UR4, UR6, URZ ;  /* 0x00000006040672a4 */ /* 0x000fe2000f8e023f */
[----:B------:R-:W-:Y:S01]  /*1860*/  IMAD R10, R10, c[0x0][0x208], RZ ;  /* 0x000082000a0a7a24 */ /* 0x000fe200078e02ff */
[----:B------:R1:W-:Y:S01]  /*1870*/  LDGSTS.E.BYPASS.LTC128B.128 [R228+0xa080], [R20.64+0x80], !P3 ;  /* 0x0a08008014e47fae */ /* 0x0003e2000d901d4c */
[----:B------:R-:W-:Y:S01]  /*1880*/  ISETP.GT.AND P3, PT, R226, 0x7f, PT ;  /* 0x0000007fe200780c */ /* 0x000fe20003f64270 */
[----:B------:R-:W-:Y:S01]  /*1890*/  IMAD.WIDE.U32 R26, R26, c[0x0][0x1b8], R30 ;  /* 0x00006e001a1a7a25 */ /* 0x000fe200078e001e */
[----:B------:R-:W-:Y:S01]  /*18a0*/  UIMAD UR6, UR10, UR7, UR6 ;  /* 0x000000070a0672a4 */ /* 0x000fe2000f8e0206 */
[----:B------:R1:W-:Y:S01]  /*18b0*/  LDGSTS.E.BYPASS.LTC128B.128 [R228+0xc880], [R20.64+0x100], !P2 ;  /* 0x0c88010014e47fae */ /* 0x0003e2000d101d4c */
[----:B------:R-:W-:Y:S01]  /*18c0*/  ISETP.LT.OR P2, PT, R9, 0x21, P4 ;  /* 0x000000210900780c */ /* 0x000fe20002741670 */
[----:B------:R-:W-:Y:S01]  /*18d0*/  IMAD.IADD R27, R27, 0x1, R5 ;  /* 0x000000011b1b7824 */ /* 0x000fe200078e0205 */
[----:B------:R-:W-:Y:S01]  /*18e0*/  CS2R R152, SRZ ;  /* 0x0000000000987805 */ /* 0x000fe2000001ff00 */
[----:B------:R2:W-:Y:S01]  /*18f0*/  LDGSTS.E.BYPASS.LTC128B.128 [R228+0x8880], [R24.64], !P1 ;  /* 0x0888000018e47fae */ /* 0x0005e2000c901d4c */
[----:B------:R-:W-:Y:S01]  /*1900*/  ISETP.GE.AND P1, PT, R6, c[0x0][0x16c], PT ;  /* 0x00005b0006007a0c */ /* 0x000fe20003f26270 */
[----:B------:R-:W-:Y:S01]  /*1910*/  IMAD R5, R15, c[0x0][0x1a8], RZ ;  /* 0x00006a000f057a24 */ /* 0x000fe200078e02ff */
[----:B------:R-:W-:Y:S01]  /*1920*/  IADD3 R241, R241, UR6, RZ ;  /* 0x00000006f1f17c10 */ /* 0x000fe2000fffe0ff */
[----:B------:R-:W-:Y:S01]  /*1930*/  IMAD.MOV.U32 R222, RZ, RZ, c[0x0][0x178] ;  /* 0x00005e00ffde7624 */ /* 0x000fe200078e00ff */
[----:B------:R-:W-:Y:S01]  /*1940*/  SEL R12, RZ, 0xffffffff, P1 ;  /* 0xffffffffff0c7807 */ /* 0x000fe20000800000 */
[----:B------:R-:W-:Y:S01]  /*1950*/  IMAD R5, R14, c[0x0][0x1ac], R5 ;  /* 0x00006b000e057a24 */ /* 0x000fe200078e0205 */
[----:B------:R-:W-:Y:S01]  /*1960*/  ISETP.GT.AND P1, PT, R226, 0x7f, PT ;  /* 0x0000007fe200780c */ /* 0x000fe20003f24270 */
[----:B------:R-:W-:Y:S01]  /*1970*/  IMAD.WIDE.U32 R14, R14, c[0x0][0x1a8], R26 ;  /* 0x00006a000e0e7a25 */ /* 0x000fe200078e001a */
[----:B------:R-:W-:Y:S01]  /*1980*/  @!P3 LEA R18, P0, R13, R24, 0x1 ;  /* 0x000000180d12b211 */ /* 0x000fe200078008ff */
[----:B------:R2:W-:Y:S01]  /*1990*/  LDGSTS.E.BYPASS.LTC128B.128 [R228+0xb080], [R24.64+0x80], !P2 ;  /* 0x0b08008018e47fae */ /* 0x0005e2000d101d4c */
[----:B------:R-:W-:Y:S01]  /*19a0*/  ULDC.64 UR6, c[0x0][0x270] ;  /* 0x00009c0000067ab9 */ /* 0x000fe20000000a00 */
[----:B------:R-:W-:Y:S01]  /*19b0*/  IMAD.IADD R5, R15, 0x1, R5 ;  /* 0x000000010f057824 */ /* 0x000fe200078e0205 */
[----:B------:R-:W-:Y:S01]  /*19c0*/  @!P3 LEA.HI.X R19, R13, R25, R11, 0x1, P0 ;  /* 0x000000190d13b211 */ /* 0x000fe200000f0c0b */
[----:B------:R2:W-:Y:S01]  /*19d0*/  LDGSTS.E.BYPASS.LTC128B.128 [R228+0xd880], [R24.64+0x100], !P5 ;  /* 0x0d88010018e47fae */ /* 0x0005e2000e901d4c */
[----:B------:R-:W-:Y:S01]  /*19e0*/  ISETP.GE.AND P0, PT, R22, c[0x0][0x16c], PT ;  /* 0x00005b0016007a0c */ /* 0x000fe20003f06270 */
[----:B------:R-:W-:Y:S01]  /*19f0*/  IMAD.SHL.U32 R12, R12, 0x2, RZ ;  /* 0x000000020c0c7824 */ /* 0x000fe200078e00ff */
[----:B------:R-:W-:Y:S01]  /*1a00*/  UIMAD UR6, UR4, UR6, URZ ;  /* 0x00000006040672a4 */ /* 0x000fe2000f8e023f */
[----:B------:R-:W-:Y:S01]  /*1a10*/  IMAD R251, R4, c[0x0][0x188], RZ ;  /* 0x0000620004fb7a24 */ /* 0x000fe200078e02ff */
[----:B------:R-:W-:Y:S01]  /*1a20*/  SEL R11, RZ, 0x1, P0 ;  /* 0x00000001ff0b7807 */ /* 0x000fe20000000000 */
[----:B------:R-:W-:Y:S01]  /*1a30*/  IMAD.WIDE.U32 R240, R236, c[0x0][0x188], R240 ;  /* 0x00006200ecf07a25 */ /* 0x000fe200078e00f0 */
[C---:B------:R-:W-:Y:S01]  /*1a40*/  @!P3 ISETP.GE.AND P0, PT, R9.reuse, 0x41, PT ;  /* 0x000000410900b80c */ /* 0x040fe20003f06270 */
[----:B------:R-:W-:Y:S01]  /*1a50*/  UIMAD UR16, UR10, UR7, UR6 ;  /* 0x000000070a1072a4 */ /* 0x000fe2000f8e0206 */
[----:B------:R-:W-:Y:S01]  /*1a60*/  @!P1 ISETP.LT.OR P2, PT, R9, 0x41, P4 ;  /* 0x000000410900980c */ /* 0x000fe20002741670 */
[----:B-1----:R-:W-:Y:S01]  /*1a70*/  IMAD R20, R29, c[0x0][0x20c], R10 ;  /* 0x000083001d147a24 */ /* 0x002fe200078e020a */
[----:B------:R-:W-:Y:S01]  /*1a80*/  ISETP.GT.AND P4, PT, R226, 0x7f, PT ;  /* 0x0000007fe200780c */ /* 0x000fe20003f84270 */
[----:B------:R-:W-:Y:S01]  /*1a90*/  IMAD R251, R236, c[0x0][0x18c], R251 ;  /* 0x00006300ecfb7a24 */ /* 0x000fe200078e02fb */
[----:B------:R-:W-:Y:S01]  /*1aa0*/  LOP3.LUT R12, R12, 0x2, R11, 0xe2, !PT ;  /* 0x000000020c0c7812 */ /* 0x000fe200078ee20b */
[----:B------:R-:W-:Y:S01]  /*1ab0*/  IMAD.MOV.U32 R11, RZ, RZ, c[0x0][0x1ac] ;  /* 0x00006b00ff0b7624 */ /* 0x000fe200078e00ff */
[----:B------:R-:W-:Y:S01]  /*1ac0*/  ULDC.64 UR6, c[0x0][0x210] ;  /* 0x0000840000067ab9 */ /* 0x000fe20000000a00 */
[----:B------:R-:W-:Y:S01]  /*1ad0*/  IMAD.SHL.U32 R13, R222, 0x40, RZ ;  /* 0x00000040de0d7824 */ /* 0x000fe200078e00ff */
[----:B------:R-:W-:Y:S01]  /*1ae0*/  UIMAD UR6, UR4, UR6, URZ ;  /* 0x00000006040672a4 */ /* 0x000fe2000f8e023f */
[----:B------:R-:W-:Y:S01]  /*1af0*/  IMAD.IADD R251, R241, 0x1, R251 ;  /* 0x00000001f1fb7824 */ /* 0x000fe200078e02fb */
[----:B------:R-:W-:Y:S01]  /*1b00*/  CS2R R150, SRZ ;  /* 0x0000000000967805 */ /* 0x000fe2000001ff00 */
[----:B------:R-:W-:Y:S01]  /*1b10*/  @!P1 ISETP.GE.OR P3, PT, R22, c[0x0][0x1cc], !P0 ;  /* 0x0000730016009a0c */ /* 0x000fe20004766670 */
[----:B------:R-:W-:Y:S01]  /*1b20*/  IMAD.MOV.U32 R250, RZ, RZ, R240 ;  /* 0x000000fffffa7224 */ /* 0x000fe200078e00f0 */
[----:B------:R-:W-:Y:S01]  /*1b30*/  UIMAD UR6, UR10, UR7, UR6 ;  /* 0x000000070a0672a4 */ /* 0x000fe2000f8e0206 */
[----:B------:R-:W-:Y:S01]  /*1b40*/  IMAD.SHL.U32 R232, R226, 0x4, RZ ;  /* 0x00000004e2e87824 */ /* 0x000fe200078e00ff */
[----:B------:R-:W-:Y:S01]  /*1b50*/  @!P4 ISETP.GE.OR P1, PT, R8, c[0x0][0x1cc], !P0 ;  /* 0x000073000800ca0c */ /* 0x000fe20004726670 */
[----:B------:R-:W-:Y:S01]  /*1b60*/  IMAD.WIDE.U32 R30, R13, UR8, R250 ;  /* 0x000000080d1e7c25 */ /* 0x000fe2000f8e00fa */
[C---:B------:R-:W-:Y:S01]  /*1b70*/  LEA R32, P0, R14.reuse, c[0x0][0x190], 0x1 ;  /* 0x000064000e207a11 */ /* 0x040fe200078008ff */
[----:B------:R-:W-:Y:S01]  /*1b80*/  CS2R R148, SRZ ;  /* 0x0000000000947805 */ /* 0x000fe2000001ff00 */
[----:B------:R-:W-:Y:S01]  /*1b90*/  CS2R R146, SRZ ;  /* 0x0000000000927805 */ /* 0x000fe2000001ff00 */
[----:B------:R-:W-:Y:S01]  /*1ba0*/  IMAD.WIDE.U32 R28, R29, c[0x0][0x208], R22 ;  /* 0x000082001d1c7a25 */ /* 0x000fe200078e0016 */
[----:B------:R-:W-:Y:S01]  /*1bb0*/  LEA.HI.X R33, R14, c[0x0][0x194], R5, 0x1, P0 ;  /* 0x000065000e217a11 */ /* 0x000fe200000f0c05 */
[----:B------:R-:W-:Y:S01]  /*1bc0*/  CS2R R144, SRZ ;  /* 0x0000000000907805 */ /* 0x000fe2000001ff00 */
[----:B------:R-:W-:Y:S01]  /*1bd0*/  CS2R R142, SRZ ;  /* 0x00000000008e7805 */ /* 0x000fe2000001ff00 */
[----:B------:R1:W-:Y:S01]  /*1be0*/  @!P4 LDGSTS.E.BYPASS.LTC128B.128 [R228+0x9880], [R18.64], !P3 ;  /* 0x0988000012e4cfae */ /* 0x0003e2000d901d4c */
[----:B------:R-:W-:Y:S01]  /*1bf0*/  ISETP.GE.AND P3, PT, R8, c[0x0][0x19c], PT ;  /* 0x0000670008007a0c */ /* 0x000fe20003f66270 */
[----:B------:R-:W-:Y:S01]  /*1c00*/  IMAD.MOV.U32 R5, RZ, RZ, 0x6 ;  /* 0x00000006ff057424 */ /* 0x000fe200078e00ff */
[----:B------:R-:W-:Y:S01]  /*1c10*/  CS2R R140, SRZ ;  /* 0x00000000008c7805 */ /* 0x000fe2000001ff00 */
[----:B------:R1:W-:Y:S01]  /*1c20*/  @!P4 LDGSTS.E.BYPASS.LTC128B.128 [R228+0xc080], [R18.64+0x80], !P2 ;  /* 0x0c08008012e4cfae */ /* 0x0003e2000d101d4c */
[----:B------:R-:W-:Y:S01]  /*1c30*/  ISETP.GE.AND P2, PT, R6, c[0x0][0x19c], PT ;  /* 0x0000670006007a0c */ /* 0x000fe20003f46270 */
[----:B------:R-:W-:Y:S01]  /*1c40*/  IMAD.SHL.U32 R14, R16, 0x20, RZ ;  /* 0x00000020100e7824 */ /* 0x000fe200078e00ff */
[----:B------:R-:W-:Y:S01]  /*1c50*/  ISETP.LT.OR P5, PT, R9, 0x1, P3 ;  /* 0x000000010900780c */ /* 0x000fe20001fa1670 */
[----:B------:R1:W-:Y:S01]  /*1c60*/  @!P4 LDGSTS.E.BYPASS.LTC128B.128 [R228+0xe880], [R18.64+0x100], !P1 ;  /* 0x0e88010012e4cfae */ /* 0x0003e2000c901d4c */
[----:B------:R-:W-:Y:S01]  /*1c70*/  ISETP.GE.AND P4, PT, R22, c[0x0][0x19c], PT ;  /* 0x0000670016007a0c */ /* 0x000fe20003f86270 */
[----:B------:R-:W-:Y:S01]  /*1c80*/  IMAD.IADD R21, R29, 0x1, R20 ;  /* 0x000000011d157824 */ /* 0x000fe200078e0214 */
[C---:B------:R-:W-:Y:S01]  /*1c90*/  ISETP.LT.OR P1, PT, R9.reuse, 0x1, P2 ;  /* 0x000000010900780c */ /* 0x040fe20001721670 */
[----:B------:R-:W-:Y:S01]  /*1ca0*/  IMAD.MOV.U32 R20, RZ, RZ, R28 ;  /* 0x000000ffff147224 */ /* 0x000fe200078e001c */
[----:B------:R-:W-:Y:S01]  /*1cb0*/  ISETP.LT.OR P0, PT, R9, 0x1, P4 ;  /* 0x000000010900780c */ /* 0x000fe20002701670 */
[C---:B------:R-:W-:Y:S01]  /*1cc0*/  IMAD.SHL.U32 R223, R222.reuse, 0x20, RZ ;  /* 0x00000020dedf7824 */ /* 0x040fe200078e00ff */
[C---:B------:R-:W-:Y:S01]  /*1cd0*/  SHF.L.U64.HI R10, R222.reuse, R5, c[0x0][0x17c] ;  /* 0x00005f00de0a7619 */ /* 0x040fe20000010205 */
[----:B------:R-:W-:Y:S01]  /*1ce0*/  IMAD.MOV.U32 R224, RZ, RZ, c[0x0][0x208] ;  /* 0x00008200ffe07624 */ /* 0x000fe200078e00ff */
[----:B------:R-:W-:Y:S01]  /*1cf0*/  SHF.L.U64.HI R222, R222, R7, c[0x0][0x17c] ;  /* 0x00005f00dede7619 */ /* 0x000fe20000010207 */
[----:B------:R-:W-:Y:S01]  /*1d00*/  IMAD R221, R4, c[0x0][0x278], RZ ;  /* 0x00009e0004dd7a24 */ /* 0x000fe200078e02ff */
[----:B------:R-:W-:Y:S01]  /*1d10*/  CS2R R138, SRZ ;  /* 0x00000000008a7805 */ /* 0x000fe2000001ff00 */
[----:B------:R-:W-:Y:S01]  /*1d20*/  IMAD R10, R10, UR8, RZ ;  /* 0x000000080a0a7c24 */ /* 0x000fe2000f8e02ff */
[----:B------:R-:W-:Y:S01]  /*1d30*/  CS2R R136, SRZ ;  /* 0x0000000000887805 */ /* 0x000fe2000001ff00 */
[----:B------:R-:W-:Y:S01]  /*1d40*/  IMAD R221, R236, c[0x0][0x27c], R221 ;  /* 0x00009f00ecdd7a24 */ /* 0x000fe200078e02dd */
[----:B------:R-:W-:Y:S01]  /*1d50*/  CS2R R134, SRZ ;  /* 0x0000000000867805 */ /* 0x000fe2000001ff00 */
[----:B------:R-:W-:Y:S01]  /*1d60*/  IMAD R10, R13, UR17, R10 ;  /* 0x000000110d0a7c24 */ /* 0x000fe2000f8e020a */
[----:B------:R-:W-:Y:S01]  /*1d70*/  CS2R R132, SRZ ;  /* 0x0000000000847805 */ /* 0x000fe2000001ff00 */
[----:B------:R3:W-:Y:S01]  /*1d80*/  LDGSTS.E.BYPASS.LTC128B.128 [R228+0x80], [R32.64], !P0 ;  /* 0x0008000020e47fae */ /* 0x0007e2000c101d4c */
[C---:B------:R-:W-:Y:S01]  /*1d90*/  LEA R26, P0, R16.reuse, R32, 0x6 ;  /* 0x00000020101a7211 */ /* 0x040fe200078030ff */
[----:B------:R-:W-:Y:S01]  /*1da0*/  IMAD.IADD R10, R31, 0x1, R10 ;  /* 0x000000011f0a7824 */ /* 0x000fe200078e020a */
[----:B------:R-:W-:Y:S01]  /*1db0*/  CS2R R130, SRZ ;  /* 0x0000000000827805 */ /* 0x000fe2000001ff00 */
[----:B------:R3:W-:Y:S01]  /*1dc0*/  LDGSTS.E.BYPASS.LTC128B.128 [R228+0x2880], [R32.64+0x80], !P1 ;  /* 0x0288008020e47fae */ /* 0x0007e2000c901d4c */
[C---:B------:R-:W-:Y:S01]  /*1dd0*/  ISETP.LT.OR P1, PT, R9.reuse, 0x21, P4 ;  /* 0x000000210900780c */ /* 0x040fe20002721670 */
[----:B------:R-:W-:Y:S01]  /*1de0*/  IMAD.U32 R13, RZ, RZ, UR10 ;  /* 0x0000000aff0d7e24 */ /* 0x000fe2000f8e00ff */
[C---:B------:R-:W-:Y:S01]  /*1df0*/  LEA.HI.X R27, R16.reuse, R33, R11, 0x6, P0 ;  /* 0x00000021101b7211 */ /* 0x040fe200000f340b */
[----:B------:R3:W-:Y:S01]  /*1e00*/  LDGSTS.E.BYPASS.LTC128B.128 [R228+0x5080], [R32.64+0x100], !P5 ;  /* 0x0508010020e47fae */ /* 0x0007e2000e901d4c */
[----:B------:R-:W-:Y:S01]  /*1e10*/  SHF.L.U64.HI R11, R16, R7, c[0x0][0x1ac] ;  /* 0x00006b00100b7619 */ /* 0x000fe20000010207 */
[----:B------:R-:W-:Y:S01]  /*1e20*/  IMAD R247, R4, c[0x0][0x218], RZ ;  /* 0x0000860004f77a24 */ /* 0x000fe200078e02ff */
[----:B--2---:R-:W-:Y:S01]  /*1e30*/  @!P6 LEA R24, P0, R14, R26, 0x1 ;  /* 0x0000001a0e18e211 */ /* 0x004fe200078008ff */
[----:B------:R-:W-:Y:S01]  /*1e40*/  IMAD.SHL.U32 R225, R224, 0x20, RZ ;  /* 0x00000020e0e17824 */ /* 0x000fe200078e00ff */
[C---:B------:R-:W-:Y:S01]  /*1e50*/  ISETP.LT.OR P5, PT, R9.reuse, 0x21, P3 ;  /* 0x000000210900780c */ /* 0x040fe20001fa1670 */
[----:B------:R-:W-:Y:S01]  /*1e60*/  IMAD R247, R236, c[0x0][0x21c], R247 ;  /* 0x00008700ecf77a24 */ /* 0x000fe200078e02f7 */
[----:B------:R-:W-:Y:S01]  /*1e70*/  @!P6 LEA.HI.X R25, R14, R27, R11, 0x1, P0 ;  /* 0x0000001b0e19e211 */ /* 0x000fe200000f0c0b */
[----:B------:R-:W-:Y:S01]  /*1e80*/  IMAD.U32 R14, RZ, RZ, UR15 ;  /* 0x0000000fff0e7e24 */ /* 0x000fe2000f8e00ff */
[----:B------:R-:W-:Y:S01]  /*1e90*/  ISETP.GE.AND P0, PT, R8, c[0x0][0x16c], PT ;  /* 0x00005b0008007a0c */ /* 0x000fe20003f06270 */
[----:B------:R2:W-:Y:S01]  /*1ea0*/  LDGSTS.E.BYPASS.LTC128B.128 [R228+0x1080], [R26.64], !P1 ;  /* 0x010800001ae47fae */ /* 0x0005e2000c901d4c */
[----:B------:R-:W-:Y:S01]  /*1eb0*/  ISETP.GT.AND P1, PT, R226, 0x7f, PT ;  /* 0x0000007fe200780c */ /* 0x000fe20003f24270 */
[----:B------:R-:W-:Y:S01]  /*1ec0*/  IMAD R219, R4, c[0x0][0x290], RZ ;  /* 0x0000a40004db7a24 */ /* 0x000fe200078e02ff */
[----:B------:R-:W-:Y:S01]  /*1ed0*/  SEL R11, RZ, 0x4, P0 ;  /* 0x00000004ff0b7807 */ /* 0x000fe20000000000 */
[----:B------:R-:W-:Y:S01]  /*1ee0*/  IMAD.SHL.U32 R211, R216, 0x8, RZ ;  /* 0x00000008d8d37824 */ /* 0x000fe200078e00ff */
[----:B-1----:R-:W-:Y:S01]  /*1ef0*/  LEA R18, P0, R30, c[0x0][0x160], 0x1 ;  /* 0x000058001e127a11 */ /* 0x002fe200078008ff */
[----:B------:R-:W-:Y:S01]  /*1f00*/  IMAD R219, R236, c[0x0][0x294], R219 ;  /* 0x0000a500ecdb7a24 */ /* 0x000fe200078e02db */
[----:B------:R-:W-:Y:S01]  /*1f10*/  ISETP.LT.OR P6, PT, R9, 0x21, P2 ;  /* 0x000000210900780c */ /* 0x000fe200017c1670 */
[----:B------:R-:W-:Y:S01]  /*1f20*/  IMAD R235, R4, c[0x0][0x240], RZ ;  /* 0x0000900004eb7a24 */ /* 0x000fe200078e02ff */
[----:B------:R-:W-:Y:S01]  /*1f30*/  LEA.HI.X R19, R30, c[0x0][0x164], R10, 0x1, P0 ;  /* 0x000059001e137a11 */ /* 0x000fe200000f0c0a */
[----:B------:R-:W-:Y:S01]  /*1f40*/  IMAD.MOV.U32 R217, RZ, RZ, 0x10 ;  /* 0x00000010ffd97424 */ /* 0x000fe200078e00ff */
[----:B------:R-:W-:Y:S01]  /*1f50*/  IADD3 R10, P0, R232, R3, RZ ;  /* 0x00000003e80a7210 */ /* 0x000fe20007f1e0ff */
[----:B------:R-:W-:Y:S01]  /*1f60*/  IMAD R235, R236, c[0x0][0x244], R235 ;  /* 0x00009100eceb7a24 */ /* 0x000fe200078e02eb */
[----:B------:R-:W-:Y:S01]  /*1f70*/  LOP3.LUT R211, R211, 0x8, RZ, 0xc0, !PT ;  /* 0x00000008d3d37812 */ /* 0x000fe200078ec0ff */
[----:B------:R-:W-:Y:S01]  /*1f80*/  IMAD.MOV.U32 R215, RZ, RZ, 0x20 ;  /* 0x00000020ffd77424 */ /* 0x000fe200078e00ff */
[C---:B------:R-:W-:Y:S01]  /*1f90*/  @!P1 ISETP.LT.OR P4, PT, R9.reuse, 0x41, P4 ;  /* 0x000000410900980c */ /* 0x040fe20002781670 */
[----:B------:R-:W-:Y:S01]  /*1fa0*/  IMAD.SHL.U32 R0, R0, 0x8, RZ ;  /* 0x0000000800007824 */ /* 0x000fe200078e00ff */
[C---:B------:R-:W-:Y:S01]  /*1fb0*/  @!P1 ISETP.LT.OR P2, PT, R9.reuse, 0x41, P2 ;  /* 0x000000410900980c */ /* 0x040fe20001741670 */
[----:B------:R-:W-:Y:S01]  /*1fc0*/  CS2R R128, SRZ ;  /* 0x0000000000807805 */ /* 0x000fe2000001ff00 */
[----:B------:R-:W-:Y:S01]  /*1fd0*/  @!P1 ISETP.LT.OR P3, PT, R9, 0x41, P3 ;  /* 0x000000410900980c */ /* 0x000fe20001f61670 */
[----:B------:R2:W-:Y:S01]  /*1fe0*/  LDGSTS.E.BYPASS.LTC128B.128 [R228+0x3880], [R26.64+0x80], !P6 ;  /* 0x038800801ae47fae */ /* 0x0005e2000f101d4c */
[----:B------:R-:W-:Y:S01]  /*1ff0*/  LOP3.LUT R9, R12, R11, RZ, 0xfc, !PT ;  /* 0x0000000b0c097212 */ /* 0x000fe200078efcff */
[----:B------:R-:W-:Y:S01]  /*2000*/  IMAD.U32 R12, RZ, RZ, UR10 ;  /* 0x0000000aff0c7e24 */ /* 0x000fe2000f8e00ff */
[----:B------:R-:W-:Y:S01]  /*2010*/  SHF.R.S32.HI R11, RZ, 0x1f, R3 ;  /* 0x0000001fff0b7819 */ /* 0x000fe20000011403 */
[----:B------:R2:W-:Y:S01]  /*2020*/  LDGSTS.E.BYPASS.LTC128B.128 [R228+0x6080], [R26.64+0x100], !P5 ;  /* 0x060801001ae47fae */ /* 0x0005e2000e901d4c */
[C---:B------:R-:W-:Y:S01]  /*2030*/  LOP3.LUT P5, RZ, R9.reuse, 0x1, RZ, 0xc0, !PT ;  /* 0x0000000109ff7812 */ /* 0x040fe200078ac0ff */
[----:B------:R-:W-:Y:S01]  /*2040*/  IMAD.WIDE.U32 R238, R12, c[0x0][0x210], R20 ;  /* 0x000084000cee7a25 */ /* 0x000fe200078e0014 */
[----:B------:R-:W-:Y:S01]  /*2050*/  LEA.HI.X.SX32 R11, R232, R11, 0x1, P0 ;  /* 0x0000000be80b7211 */ /* 0x000fe200000f0eff */
[----:B------:R1:W-:Y:S01]  /*2060*/  @!P1 LDGSTS.E.BYPASS.LTC128B.128 [R228+0x2080], [R24.64], !P4 ;  /* 0x0208000018e49fae */ /* 0x0003e2000e101d4c */
[----:B------:R-:W-:Y:S01]  /*2070*/  ISETP.GT.AND P0, PT, R226, 0x7f, PT ;  /* 0x0000007fe200780c */ /* 0x000fe20003f04270 */
[----:B------:R-:W-:Y:S01]  /*2080*/  CS2R R126, SRZ ;  /* 0x00000000007e7805 */ /* 0x000fe2000001ff00 */
[----:B------:R-:W-:Y:S01]  /*2090*/  LOP3.LUT P4, RZ, R9, 0x2, RZ, 0xc0, !PT ;  /* 0x0000000209ff7812 */ /* 0x000fe2000788c0ff */
[----:B------:R-:W-:Y:S01]  /*20a0*/  IMAD.WIDE.U32 R244, R13, c[0x0][0x270], R10 ;  /* 0x00009c000df47a25 */ /* 0x000fe200078e000a */
[----:B------:R-:W-:Y:S01]  /*20b0*/  LOP3.LUT P6, RZ, R9, 0x4, RZ, 0xc0, !PT ;  /* 0x0000000409ff7812 */ /* 0x000fe200078cc0ff */
[----:B------:R-:W-:Y:S01]  /*20c0*/  CS2R R124, SRZ ;  /* 0x00000000007c7805 */ /* 0x000fe2000001ff00 */
[----:B------:R-:W-:Y:S01]  /*20d0*/  IADD3 R9, -R233, UR9, -R14 ;  /* 0x00000009e9097c10 */ /* 0x000fe2000fffe90e */
[----:B------:R-:W-:Y:S01]  /*20e0*/  CS2R R122, SRZ ;  /* 0x00000000007a7805 */ /* 0x000fe2000001ff00 */
[----:B------:R-:W-:Y:S01]  /*20f0*/  IADD3 R245, R245, UR16, RZ ;  /* 0x00000010f5f57c10 */ /* 0x000fe2000fffe0ff */
[----:B------:R-:W-:Y:S01]  /*2100*/  USHF.R.S32.HI UR16, URZ, 0x1f, UR15 ;  /* 0x0000001f3f107899 */ /* 0x000fe2000801140f */
[C---:B------:R-:W-:Y:S01]  /*2110*/  ISETP.LT.OR P1, PT, R9.reuse, 0x1, !P4 ;  /* 0x000000010900780c */ /* 0x040fe20006721670 */
[----:B------:R-:W-:Y:S01]  /*2120*/  CS2R R120, SRZ ;  /* 0x0000000000787805 */ /* 0x000fe2000001ff00 */
[----:B------:R-:W-:Y:S01]  /*2130*/  SHF.L.U64.HI R12, R224, R5, c[0x0][0x20c] ;  /* 0x00008300e00c7619 */ /* 0x000fe20000010205 */
[----:B------:R1:W-:Y:S01]  /*2140*/  @!P0 LDGSTS.E.BYPASS.LTC128B.128 [R228+0x4880], [R24.64+0x80], !P2 ;  /* 0x0488008018e48fae */ /* 0x0003e2000d101d4c */
[----:B------:R-:W-:Y:S01]  /*2150*/  ISETP.LT.OR P2, PT, R9, 0x1, !P5 ;  /* 0x000000010900780c */ /* 0x000fe20006f41670 */
[----:B------:R-:W-:Y:S01]  /*2160*/  IMAD.WIDE.U32 R244, R236, c[0x0][0x278], R244 ;  /* 0x00009e00ecf47a25 */ /* 0x000fe200078e00f4 */
[----:B------:R-:W-:Y:S01]  /*2170*/  IADD3 R239, R239, UR6, RZ ;  /* 0x00000006efef7c10 */ /* 0x000fe2000fffe0ff */
[----:B------:R1:W-:Y:S01]  /*2180*/  @!P0 LDGSTS.E.BYPASS.LTC128B.128 [R228+0x7080], [R24.64+0x100], !P3 ;  /* 0x0708010018e48fae */ /* 0x0003e2000d901d4c */
[C---:B------:R-:W-:Y:S01]  /*2190*/  ISETP.LT.OR P0, PT, R9.reuse, 0x1, !P6 ;  /* 0x000000010900780c */ /* 0x040fe20007701670 */
[----:B------:R-:W-:Y:S01]  /*21a0*/  IMAD R12, R12, UR8, RZ ;  /* 0x000000080c0c7c24 */ /* 0x000fe2000f8e02ff */
[----:B------:R-:W-:Y:S01]  /*21b0*/  ISETP.LT.OR P3, PT, R9, 0x21, !P5 ;  /* 0x000000210900780c */ /* 0x000fe20006f61670 */
[----:B------:R-:W0:Y:S01]  /*21c0*/  LDGDEPBAR ;  /* 0x00000000000079af */ /* 0x000e220000000000 */
[----:B------:R-:W-:Y:S01]  /*21d0*/  IMAD.IADD R221, R245, 0x1, R221 ;  /* 0x00000001f5dd7824 */ /* 0x000fe200078e02dd */
[----:B------:R-:W-:Y:S01]  /*21e0*/  ULDC.64 UR6, c[0x0][0x288] ;  /* 0x0000a20000067ab9 */ /* 0x000fe20000000a00 */
[----:B------:R-:W-:Y:S01]  /*21f0*/  IMAD.WIDE.U32 R238, R236, c[0x0][0x218], R238 ;  /* 0x00008600ecee7a25 */ /* 0x000fe200078e00ee */
[----:B------:R-:W-:Y:S01]  /*2200*/  UIMAD UR6, UR4, UR6, URZ ;  /* 0x00000006040672a4 */ /* 0x000fe2000f8e023f */
[----:B------:R-:W-:Y:S01]  /*2210*/  CS2R R118, SRZ ;  /* 0x0000000000767805 */ /* 0x000fe2000001ff00 */
[----:B------:R4:W-:Y:S01]  /*2220*/  LDGSTS.E.BYPASS.LTC128B.128 [R228+0xf080], [R18.64], !P2 ;  /* 0x0f08000012e47fae */ /* 0x0009e2000d101d4c */
[----:B------:R-:W-:Y:S01]  /*2230*/  ISETP.LT.OR P2, PT, R9, 0x21, !P4 ;  /* 0x000000210900780c */ /* 0x000fe20006741670 */
[----:B------:R-:W-:Y:S01]  /*2240*/  IMAD.IADD R247, R239, 0x1, R247 ;  /* 0x00000001eff77824 */ /* 0x000fe200078e02f7 */
[----:B------:R-:W-:Y:S01]  /*2250*/  UIMAD UR6, UR10, UR7, UR6 ;  /* 0x000000070a0672a4 */ /* 0x000fe2000f8e0206 */
[----:B------:R4:W-:Y:S01]  /*2260*/  LDGSTS.E.BYPASS.LTC128B.128 [R228+0x11080], [R18.64+0x80], !P1 ;  /* 0x1108008012e47fae */ /* 0x0009e2000c901d4c */
[----:B------:R-:W-:Y:S01]  /*2270*/  ISETP.LT.OR P1, PT, R9, 0x21, !P6 ;  /* 0x000000210900780c */ /* 0x000fe20007721670 */
[----:B------:R-:W-:Y:S01]  /*2280*/  IMAD.MOV.U32 R246, RZ, RZ, R238 ;  /* 0x000000fffff67224 */ /* 0x000fe200078e00ee */
[----:B------:R-:W-:Y:S01]  /*2290*/  CS2R R116, SRZ ;  /* 0x0000000000747805 */ /* 0x000fe2000001ff00 */
[----:B------:R4:W-:Y:S01]  /*22a0*/  LDGSTS.E.BYPASS.LTC128B.128 [R228+0x13080], [R18.64+0x100], !P0 ;  /* 0x1308010012e47fae */ /* 0x0009e2000c101d4c */
[C---:B------:R-:W-:Y:S01]  /*22b0*/  LEA R20, P0, R223.reuse, R18, 0x1 ;  /* 0x00000012df147211 */ /* 0x040fe200078008ff */
[----:B------:R-:W-:Y:S01]  /*22c0*/  CS2R R114, SRZ ;  /* 0x0000000000727805 */ /* 0x000fe2000001ff00 */
[----:B------:R-:W-:Y:S01]  /*22d0*/  CS2R R112, SRZ ;  /* 0x0000000000707805 */ /* 0x000fe2000001ff00 */
[----:B------:R-:W-:Y:S01]  /*22e0*/  CS2R R82, SRZ ;  /* 0x0000000000527805 */ /* 0x000fe2000001ff00 */
[----:B------:R-:W-:Y:S01]  /*22f0*/  LEA.HI.X R21, R223, R19, R222, 0x1, P0 ;  /* 0x00000013df157211 */ /* 0x000fe200000f0cde */
[----:B------:R-:W-:Y:S01]  /*2300*/  CS2R R80, SRZ ;  /* 0x0000000000507805 */ /* 0x000fe2000001ff00 */
[C---:B------:R-:W-:Y:S01]  /*2310*/  ISETP.GT.AND P0, PT, R226.reuse, 0xf, PT ;  /* 0x0000000fe200780c */ /* 0x040fe20003f04270 */
[----:B------:R-:W-:Y:S01]  /*2320*/  CS2R R78, SRZ ;  /* 0x00000000004e7805 */ /* 0x000fe2000001ff00 */
[----:B------:R-:W-:Y:S01]  /*2330*/  CS2R R76, SRZ ;  /* 0x00000000004c7805 */ /* 0x000fe2000001ff00 */
[----:B------:R5:W-:Y:S01]  /*2340*/  LDGSTS.E.BYPASS.LTC128B.128 [R228+0x10080], [R20.64], !P3 ;  /* 0x1008000014e47fae */ /* 0x000be2000d901d4c */
[C---:B------:R-:W-:Y:S01]  /*2350*/  ISETP.GT.AND P3, PT, R226.reuse, 0xf, PT ;  /* 0x0000000fe200780c */ /* 0x040fe20003f64270 */
[----:B------:R-:W-:Y:S01]  /*2360*/  CS2R R74, SRZ ;  /* 0x00000000004a7805 */ /* 0x000fe2000001ff00 */
[----:B------:R-:W-:Y:S01]  /*2370*/  P2R R5, PR, RZ, 0x1 ;  /* 0x00000001ff057803 */ /* 0x000fe20000000000 */
[----:B------:R5:W-:Y:S01]  /*2380*/  LDGSTS.E.BYPASS.LTC128B.128 [R228+0x12080], [R20.64+0x80], !P2 ;  /* 0x1208008014e47fae */ /* 0x000be2000d101d4c */
[----:B------:R-:W-:Y:S01]  /*2390*/  ISETP.GT.AND P2, PT, R226, 0xf, PT ;  /* 0x0000000fe200780c */ /* 0x000fe20003f44270 */
[C---:B------:R-:W-:Y:S01]  /*23a0*/  IMAD.SHL.U32 R5, R224.reuse, 0x40, RZ ;  /* 0x00000040e0057824 */ /* 0x040fe200078e00ff */
[----:B------:R-:W-:Y:S01]  /*23b0*/  SHF.L.U64.HI R224, R224, R7, c[0x0][0x20c] ;  /* 0x00008300e0e07619 */ /* 0x000fe20000010207 */
[----:B------:R5:W-:Y:S01]  /*23c0*/  LDGSTS.E.BYPASS.LTC128B.128 [R228+0x14080], [R20.64+0x100], !P1 ;  /* 0x1408010014e47fae */ /* 0x000be2000c901d4c */
[----:B------:R-:W-:Y:S01]  /*23d0*/  IMAD R7, R3, 0xc0, RZ ;  /* 0x000000c003077824 */ /* 0x000fe200078e02ff */
[----:B------:R-:W-:Y:S01]  /*23e0*/  SHF.R.S32.HI R3, RZ, 0x1f, R226 ;  /* 0x0000001fff037819 */ /* 0x000fe200000114e2 */
[C---:B------:R-:W-:Y:S01]  /*23f0*/  IMAD R9, R5.reuse, UR17, R12 ;  /* 0x0000001105097c24 */ /* 0x040fe2000f8e020c */
[----:B------:R-:W-:Y:S01]  /*2400*/  CS2R R72, SRZ ;  /* 0x0000000000487805 */ /* 0x000fe2000001ff00 */
[----:B------:R-:W-:Y:S01]  /*2410*/  CS2R R70, SRZ ;  /* 0x0000000000467805 */ /* 0x000fe2000001ff00 */
[----:B------:R-:W-:Y:S01]  /*2420*/  @!P3 IADD3 R13, P0, R244, UR15, RZ ;  /* 0x0000000ff40dbc10 */ /* 0x000fe2000ff1e0ff */
[----:B------:R-:W-:Y:S01]  /*2430*/  CS2R R68, SRZ ;  /* 0x0000000000447805 */ /* 0x000fe2000001ff00 */
[----:B------:R-:W-:Y:S01]  /*2440*/  CS2R R66, SRZ ;  /* 0x0000000000427805 */ /* 0x000fe2000001ff00 */
[----:B----4-:R-:W-:Y:S01]  /*2450*/  IMAD.WIDE.U32 R18, R5, UR8, R246 ;  /* 0x0000000805127c25 */ /* 0x010fe2000f8e00f6 */
[----:B------:R-:W-:Y:S01]  /*2460*/  @!P3 IADD3.X R12, R221, UR16, RZ, P0, !PT ;  /* 0x00000010dd0cbc10 */ /* 0x000fe200087fe4ff */
[----:B------:R-:W-:Y:S01]  /*2470*/  CS2R R64, SRZ ;  /* 0x0000000000407805 */ /* 0x000fe2000001ff00 */
[----:B-1----:R-:W-:Y:S01]  /*2480*/  @!P2 LEA R24, P0, R13, c[0x0][0x258], 0x2 ;  /* 0x000096000d18aa11 */ /* 0x002fe200078010ff */
[----:B------:R-:W-:Y:S01]  /*2490*/  IMAD.IADD R9, R19, 0x1, R9 ;  /* 0x0000000113097824 */ /* 0x000fe200078e0209 */
[----:B------:R-:W-:Y:S01]  /*24a0*/  IADD3 R5, -R14, UR9, -R233 ;  /* 0x000000090e057c10 */ /* 0x000fe2000fffe9e9 */
[----:B------:R-:W-:Y:S01]  /*24b0*/  IMAD.U32 R14, RZ, RZ, UR10 ;  /* 0x0000000aff0e7e24 */ /* 0x000fe2000f8e00ff */
[----:B------:R-:W-:Y:S01]  /*24c0*/  @!P2 LEA.HI.X R25, R13, c[0x0][0x25c], R12, 0x2, P0 ;  /* 0x000097000d19aa11 */ /* 0x000fe200000f140c */
[----:B------:R-:W-:Y:S01]  /*24d0*/  @!P2 IMAD.SHL.U32 R12, R226, 0x10, RZ ;  /* 0x00000010e20ca824 */ /* 0x000fe200078e00ff */
[----:B------:R-:W-:Y:S01]  /*24e0*/  ISETP.GE.AND P3, PT, R22, c[0x0][0x1fc], PT ;  /* 0x00007f0016007a0c */ /* 0x000fe20003f66270 */
[----:B------:R-:W-:Y:S01]  /*24f0*/  CS2R R62, SRZ ;  /* 0x00000000003e7805 */ /* 0x000fe2000001ff00 */
[----:B--2---:R-:W-:Y:S01]  /*2500*/  LEA R26, P0, R18, c[0x0][0x1f0], 0x1 ;  /* 0x00007c00121a7a11 */ /* 0x004fe200078008ff */
[----:B------:R-:W-:Y:S01]  /*2510*/  CS2R R60, SRZ ;  /* 0x00000000003c7805 */ /* 0x000fe2000001ff00 */
[----:B------:R1:W-:Y:S01]  /*2520*/  @!P2 LDGSTS.E.BYPASS.LTC128B.128 [R12+0x21080], [R24.64] ;  /* 0x21080000180cafae */ /* 0x0003e2000b901d4c */
[----:B------:R-:W-:Y:S01]  /*2530*/  ISETP.GE.AND P2, PT, R6, c[0x0][0x1fc], PT ;  /* 0x00007f0006007a0c */ /* 0x000fe20003f46270 */
[----:B------:R-:W-:Y:S01]  /*2540*/  CS2R R58, SRZ ;  /* 0x00000000003a7805 */ /* 0x000fe2000001ff00 */
[C---:B------:R-:W-:Y:S01]  /*2550*/  ISETP.LT.OR P1, PT, R5.reuse, 0x1, P3 ;  /* 0x000000010500780c */ /* 0x040fe20001f21670 */
[----:B------:R-:W0:Y:S01]  /*2560*/  LDGDEPBAR ;  /* 0x00000000000079af */ /* 0x000e220000000000 */
[----:B------:R-:W-:Y:S01]  /*2570*/  LEA.HI.X R27, R18, c[0x0][0x1f4], R9, 0x1, P0 ;  /* 0x00007d00121b7a11 */ /* 0x000fe200000f0c09 */
[----:B------:R-:W-:Y:S01]  /*2580*/  IMAD.U32 R18, RZ, RZ, UR10 ;  /* 0x0000000aff127e24 */ /* 0x000fe2000f8e00ff */
[----:B------:R-:W-:Y:S01]  /*2590*/  ISETP.LT.OR P0, PT, R5, 0x1, P2 ;  /* 0x000000010500780c */ /* 0x000fe20001701670 */
[----:B------:R-:W-:Y:S01]  /*25a0*/  CS2R R56, SRZ ;  /* 0x0000000000387805 */ /* 0x000fe2000001ff00 */
[-C--:B------:R-:W-:Y:S01]  /*25b0*/  LEA.HI R13, R17, R226.reuse, RZ, 0x2 ;  /* 0x000000e2110d7211 */ /* 0x080fe200078f10ff */
[----:B------:R-:W-:Y:S01]  /*25c0*/  IMAD.WIDE.U32 R18, R18, c[0x0][0x288], R10 ;  /* 0x0000a20012127a25 */ /* 0x000fe200078e000a */
[----:B------:R-:W-:Y:S01]  /*25d0*/  ISETP.LT.OR P3, PT, R5, 0x21, P3 ;  /* 0x000000210500780c */ /* 0x000fe20001f61670 */
[----:B------:R-:W-:Y:S01]  /*25e0*/  CS2R R54, SRZ ;  /* 0x0000000000367805 */ /* 0x000fe2000001ff00 */
[----:B------:R-:W-:Y:S01]  /*25f0*/  SHF.R.S32.HI R11, RZ, 0x2, R13 ;  /* 0x00000002ff0b7819 */ /* 0x000fe2000001140d */
[----:B------:R-:W-:Y:S01]  /*2600*/  CS2R R52, SRZ ;  /* 0x0000000000347805 */ /* 0x000fe2000001ff00 */
[----:B------:R-:W-:Y:S01]  /*2610*/  IADD3 R19, R19, UR6, RZ ;  /* 0x0000000613137c10 */ /* 0x000fe2000fffe0ff */
[----:B------:R2:W-:Y:S01]  /*2620*/  LDGSTS.E.BYPASS.LTC128B.128 [R228+0x1b080], [R26.64], !P1 ;  /* 0x1b0800001ae47fae */ /* 0x0005e2000c901d4c */
[----:B------:R-:W-:Y:S01]  /*2630*/  LEA.HI R9, R17, R226, RZ, 0x5 ;  /* 0x000000e211097211 */ /* 0x000fe200078f28ff */
[----:B------:R-:W-:Y:S01]  /*2640*/  ULDC.64 UR6, c[0x0][0x238] ;  /* 0x00008e0000067ab9 */ /* 0x000fe20000000a00 */
[----:B------:R-:W-:Y:S01]  /*2650*/  CS2R R50, SRZ ;  /* 0x0000000000327805 */ /* 0x000fe2000001ff00 */
[----:B------:R2:W-:Y:S01]  /*2660*/  LDGSTS.E.BYPASS.LTC128B.128 [R228+0x1d080], [R26.64+0x80], !P0 ;  /* 0x1d0800801ae47fae */ /* 0x0005e2000c101d4c */
[C---:B-----5:R-:W-:Y:S01]  /*2670*/  LEA R20, P0, R225.reuse, R26, 0x1 ;  /* 0x0000001ae1147211 */ /* 0x060fe200078008ff */
[----:B------:R-:W-:Y:S01]  /*2680*/  IMAD.WIDE.U32 R242, R236, c[0x0][0x290], R18 ;  /* 0x0000a400ecf27a25 */ /* 0x000fe200078e0012 */
[----:B------:R-:W-:Y:S01]  /*2690*/  UIMAD UR6, UR4, UR6, URZ ;  /* 0x00000006040672a4 */ /* 0x000fe2000f8e023f */
[----:B------:R-:W-:Y:S01]  /*26a0*/  CS2R R48, SRZ ;  /* 0x0000000000307805 */ /* 0x000fe2000001ff00 */
[----:B------:R-:W-:Y:S01]  /*26b0*/  LEA.HI.X R21, R225, R27, R224, 0x1, P0 ;  /* 0x0000001be1157211 */ /* 0x000fe200000f0ce0 */
[----:B------:R-:W-:Y:S01]  /*26c0*/  IMAD.IADD R219, R243, 0x1, R219 ;  /* 0x00000001f3db7824 */ /* 0x000fe200078e02db */
[CC--:B-1----:R-:W-:Y:S01]  /*26d0*/  IADD3 R24, P0, R7.reuse, R226.reuse, RZ ;  /* 0x000000e207187210 */ /* 0x0c2fe20007f1e0ff */
[----:B------:R-:W-:Y:S01]  /*26e0*/  UIMAD UR6, UR10, UR7, UR6 ;  /* 0x000000070a0672a4 */ /* 0x000fe2000f8e0206 */
[----:B------:R-:W-:Y:S01]  /*26f0*/  SHF.R.S32.HI R12, RZ, 0x1f, R13 ;  /* 0x0000001fff0c7819 */ /* 0x000fe2000001140d */
[----:B------:R-:W-:Y:S01]  /*2700*/  CS2R R46, SRZ ;  /* 0x00000000002e7805 */ /* 0x000fe2000001ff00 */
[----:B------:R-:W-:Y:S01]  /*2710*/  LEA.HI.X.SX32 R25, R7, R3, 0x1, P0 ;  /* 0x0000000307197211 */ /* 0x000fe200000f0eff */
[----:B------:R-:W-:Y:S01]  /*2720*/  CS2R R44, SRZ ;  /* 0x00000000002c7805 */ /* 0x000fe2000001ff00 */
[----:B------:R-:W-:Y:S01]  /*2730*/  ISETP.GE.AND P0, PT, R8, c[0x0][0x1fc], PT ;  /* 0x00007f0008007a0c */ /* 0x000fe20003f06270 */
[----:B------:R-:W-:Y:S01]  /*2740*/  CS2R R42, SRZ ;  /* 0x00000000002a7805 */ /* 0x000fe2000001ff00 */
[----:B------:R-:W-:Y:S01]  /*2750*/  LEA.HI R3, R17, R226, RZ, 0x4 ;  /* 0x000000e211037211 */ /* 0x000fe200078f20ff */
[----:B------:R-:W-:Y:S01]  /*2760*/  IMAD.WIDE.U32 R14, R14, c[0x0][0x238], R24 ;  /* 0x00008e000e0e7a25 */ /* 0x000fe200078e0018 */
[C---:B------:R-:W-:Y:S01]  /*2770*/  ISETP.LT.OR P1, PT, R5.reuse, 0x1, P0 ;  /* 0x000000010500780c */ /* 0x040fe20000721670 */
[----:B------:R-:W-:Y:S01]  /*2780*/  CS2R R40, SRZ ;  /* 0x0000000000287805 */ /* 0x000fe2000001ff00 */
[----:B------:R-:W-:Y:S01]  /*2790*/  ISETP.LT.OR P0, PT, R5, 0x21, P0 ;  /* 0x000000210500780c */ /* 0x000fe20000701670 */
[----:B------:R-:W-:Y:S01]  /*27a0*/  CS2R R38, SRZ ;  /* 0x0000000000267805 */ /* 0x000fe2000001ff00 */
[----:B------:R-:W-:Y:S01]  /*27b0*/  LEA.HI R12, R12, R11, RZ, 0x3 ;  /* 0x0000000b0c0c7211 */ /* 0x000fe200078f18ff */
[----:B------:R-:W-:Y:S01]  /*27c0*/  CS2R R36, SRZ ;  /* 0x0000000000247805 */ /* 0x000fe2000001ff00 */
[----:B------:R-:W-:Y:S01]  /*27d0*/  SHF.R.S32.HI R10, RZ, 0x4, R3 ;  /* 0x00000004ff0a7819 */ /* 0x000fe20000011403 */
[----:B------:R-:W-:Y:S01]  /*27e0*/  CS2R R34, SRZ ;  /* 0x0000000000227805 */ /* 0x000fe2000001ff00 */
[----:B------:R-:W-:Y:S01]  /*27f0*/  LOP3.LUT R12, R12, 0xfffffff8, RZ, 0xc0, !PT ;  /* 0xfffffff80c0c7812 */ /* 0x000fe200078ec0ff */
[----:B---3--:R-:W-:Y:S01]  /*2800*/  CS2R R32, SRZ ;  /* 0x0000000000207805 */ /* 0x008fe2000001ff00 */
[----:B------:R-:W-:Y:S01]  /*2810*/  LEA.HI R7, R3, R10, RZ, 0x1 ;  /* 0x0000000a03077211 */ /* 0x000fe200078f08ff */
[----:B------:R-:W-:Y:S01]  /*2820*/  CS2R R30, SRZ ;  /* 0x00000000001e7805 */ /* 0x000fe2000001ff00 */
[----:B------:R-:W-:Y:S01]  /*2830*/  LOP3.LUT R13, R13, 0x3ffffffc, RZ, 0xc0, !PT ;  /* 0x3ffffffc0d0d7812 */ /* 0x000fe200078ec0ff */
[----:B------:R2:W-:Y:S01]  /*2840*/  LDGSTS.E.BYPASS.LTC128B.128 [R228+0x1f080], [R26.64+0x100], !P1 ;  /* 0x1f0801001ae47fae */ /* 0x0005e2000c901d4c */
[----:B------:R-:W-:Y:S01]  /*2850*/  ISETP.LT.OR P1, PT, R5, 0x21, P2 ;  /* 0x000000210500780c */ /* 0x000fe20001721670 */
[----:B------:R-:W-:Y:S01]  /*2860*/  IMAD.IADD R11, R11, 0x1, -R12 ;  /* 0x000000010b0b7824 */ /* 0x000fe200078e0a0c */
[----:B------:R-:W-:Y:S01]  /*2870*/  LOP3.LUT R5, R7, 0xfffffffe, RZ, 0xc0, !PT ;  /* 0xfffffffe07057812 */ /* 0x000fe200078ec0ff */
[----:B------:R1:W-:Y:S01]  /*2880*/  LDGSTS.E.BYPASS.LTC128B.128 [R228+0x1c080], [R20.64], !P3 ;  /* 0x1c08000014e47fae */ /* 0x0003e2000d901d4c */
[--C-:B------:R-:W-:Y:S01]  /*2890*/  SHF.R.S32.HI R7, RZ, 0x1f, R9.reuse ;  /* 0x0000001fff077819 */ /* 0x100fe20000011409 */
[----:B------:R-:W-:Y:S01]  /*28a0*/  IMAD.SHL.U32 R16, R11, 0x10, RZ ;  /* 0x000000100b107824 */ /* 0x000fe200078e00ff */
[----:B------:R-:W-:Y:S01]  /*28b0*/  SHF.R.S32.HI R12, RZ, 0x5, R9 ;  /* 0x00000005ff0c7819 */ /* 0x000fe20000011409 */
[----:B------:R-:W-:Y:S01]  /*28c0*/  IMAD.IADD R5, R10, 0x1, -R5 ;  /* 0x000000010a057824 */ /* 0x000fe200078e0a05 */
[----:B------:R-:W-:Y:S01]  /*28d0*/  ISETP.GE.AND P3, PT, R8, c[0x0][0x1fc], PT ;  /* 0x00007f0008007a0c */ /* 0x000fe20003f66270 */
[----:B------:R-:W-:Y:S01]  /*28e0*/  IMAD.IADD R13, R226, 0x1, -R13 ;  /* 0x00000001e20d7824 */ /* 0x000fe200078e0a0d */
[----:B------:R-:W-:Y:S01]  /*28f0*/  LEA.HI R7, R7, R12, RZ, 0x2 ;  /* 0x0000000c07077211 */ /* 0x000fe200078f10ff */
[----:B------:R-:W-:Y:S01]  /*2900*/  IMAD.SHL.U32 R220, R5, 0x8, RZ ;  /* 0x0000000805dc7824 */ /* 0x000fe200078e00ff */
[----:B------:R-:W-:Y:S01]  /*2910*/  LOP3.LUT R16, R211, 0x70, R16, 0xf8, !PT ;  /* 0x00000070d3107812 */ /* 0x000fe200078ef810 */
[----:B------:R1:W-:Y:S01]  /*2920*/  LDGSTS.E.BYPASS.LTC128B.128 [R228+0x1e080], [R20.64+0x80], !P1 ;  /* 0x1e08008014e47fae */ /* 0x0003e2000c901d4c */
[----:B------:R-:W-:Y:S01]  /*2930*/  ISETP.GE.AND P1, PT, R6, c[0x0][0x1fc], PT ;  /* 0x00007f0006007a0c */ /* 0x000fe20003f26270 */
[----:B------:R-:W-:Y:S01]  /*2940*/  CS2R R28, SRZ ;  /* 0x00000000001c7805 */ /* 0x000fe2000001ff00 */
[----:B------:R-:W-:Y:S01]  /*2950*/  LOP3.LUT R7, R7, 0xfffffffc, RZ, 0xc0, !PT ;  /* 0xfffffffc07077812 */ /* 0x000fe200078ec0ff */
[----:B------:R1:W-:Y:S01]  /*2960*/  LDGSTS.E.BYPASS.LTC128B.128 [R228+0x20080], [R20.64+0x100], !P0 ;  /* 0x2008010014e47fae */ /* 0x0003e2000c101d4c */
[----:B------:R-:W-:Y:S01]  /*2970*/  IADD3 R6, P0, R242, UR15, RZ ;  /* 0x0000000ff2067c10 */ /* 0x000fe2000ff1e0ff */
[----:B------:R-:W-:Y:S01]  /*2980*/  CS2R R24, SRZ ;  /* 0x0000000000187805 */ /* 0x000fe2000001ff00 */
[----:B------:R-:W-:Y:S01]  /*2990*/  LOP3.LUT R3, R3, 0xfffffff0, RZ, 0xc0, !PT ;  /* 0xfffffff003037812 */ /* 0x000fe200078ec0ff */
[----:B------:R-:W-:Y:S01]  /*29a0*/  UMOV UR4, URZ ;  /* 0x0000003f00047c82 */ /* 0x000fe20008000000 */
[----:B------:R-:W-:Y:S01]  /*29b0*/  IADD3.X R17, R219, UR16, RZ, P0, !PT ;  /* 0x00000010db117c10 */ /* 0x000fe200087fe4ff */
[----:B------:R-:W-:Y:S01]  /*29c0*/  UMOV UR16, 0x1 ;  /* 0x0000000100107882 */ /* 0x000fe20000000000 */
[----:B------:R-:W-:-:S02]  /*29d0*/  LEA R18, P0, R6, c[0x0][0x280], 0x2 ;  /* 0x0000a00006127a11 */ /* 0x000fc400078010ff */
[----:B------:R-:W-:Y:S01]  /*29e0*/  LOP3.LUT R9, R9, 0xffffffe0, RZ, 0xc0, !PT ;  /* 0xffffffe009097812 */ /* 0x000fe200078ec0ff */
[----:B--2---:R-:W-:Y:S01]  /*29f0*/  CS2R R26, SRZ ;  /* 0x00000000001a7805 */ /* 0x004fe2000001ff00 */
[----:B------:R-:W-:Y:S01]  /*2a00*/  LEA.HI.X R19, R6, c[0x0][0x284], R17, 0x2, P0 ;  /* 0x0000a10006137a11 */ /* 0x000fe200000f1411 */
[----:B------:R-:W-:Y:S01]  /*2a10*/  IMAD.IADD R6, R12, 0x1, -R7 ;  /* 0x000000010c067824 */ /* 0x000fe200078e0a07 */
[C---:B------:R-:W-:Y:S01]  /*2a20*/  ISETP.GE.AND P0, PT, R226.reuse, 0x10, PT ;  /* 0x00000010e200780c */ /* 0x040fe20003f06270 */
[----:B------:R-:W-:Y:S01]  /*2a30*/  IMAD.IADD R9, R226, 0x1, -R9 ;  /* 0x00000001e2097824 */ /* 0x000fe200078e0a09 */
[----:B------:R-:W-:Y:S01]  /*2a40*/  IADD3 R15, R15, UR6, RZ ;  /* 0x000000060f0f7c10 */ /* 0x000fe2000fffe0ff */
[C---:B------:R-:W-:Y:S01]  /*2a50*/  IMAD.SHL.U32 R17, R6.reuse, 0x100, RZ ;  /* 0x0000010006117824 */ /* 0x040fe200078e00ff */
[----:B------:R-:W-:Y:S02]  /*2a60*/  LEA.HI R10, R6, R6, RZ, 0x1 ;  /* 0x00000006060a7211 */ /* 0x000fe400078f08ff */
[----:B------:R-:W-:Y:S01]  /*2a70*/  ISETP.GE.AND P2, PT, R22, c[0x0][0x1fc], PT ;  /* 0x00007f0016007a0c */ /* 0x000fe20003f46270 */
[----:B------:R-:W-:Y:S01]  /*2a80*/  IMAD.WIDE.U32 R236, R236, c[0x0][0x240], R14 ;  /* 0x00009000ecec7a25 */ /* 0x000fe200078e000e */
[----:B------:R-:W-:-:S02]  /*2a90*/  LOP3.LUT R16, R16, 0x100, R17, 0xf8, !PT ;  /* 0x0000010010107812 */ /* 0x000fc400078ef811 */
[----:B------:R-:W-:Y:S01]  /*2aa0*/  LEA.HI R15, R216, R216, RZ, 0x1 ;  /* 0x000000d8d80f7211 */ /* 0x000fe200078f08ff */
[----:B------:R-:W-:Y:S01]  /*2ab0*/  IMAD.SHL.U32 R10, R10, 0x100, RZ ;  /* 0x000001000a0a7824 */ /* 0x000fe200078e00ff */
[----:B------:R-:W-:Y:S01]  /*2ac0*/  SEL R7, RZ, 0x1, P2 ;  /* 0x00000001ff077807 */ /* 0x000fe20001000000 */
[----:B------:R-:W-:Y:S01]  /*2ad0*/  IMAD.IADD R235, R237, 0x1, R235 ;  /* 0x00000001edeb7824 */ /* 0x000fe200078e02eb */
[----:B-1----:R-:W-:Y:S02]  /*2ae0*/  SHF.R.S32.HI R20, RZ, 0x1f, R9 ;  /* 0x0000001fff147819 */ /* 0x002fe40000011409 */
[----:B------:R-:W-:Y:S01]  /*2af0*/  LOP3.LUT R8, R10, 0x7ffffe00, RZ, 0xc0, !PT ;  /* 0x7ffffe000a087812 */ /* 0x000fe200078ec0ff */
[----:B------:R-:W-:Y:S01]  /*2b00*/  IMAD.IADD R10, R226, 0x1, -R3 ;  /* 0x00000001e20a7824 */ /* 0x000fe200078e0a03 */
[----:B------:R-:W-:Y:S01]  /*2b10*/  LEA.HI R231, R20, R9, RZ, 0x2 ;  /* 0x0000000914e77211 */ /* 0x000fe200078f10ff */
[----:B------:R-:W-:Y:S01]  /*2b20*/  @!P0 IMAD.SHL.U32 R3, R226, 0x10, RZ ;  /* 0x00000010e2038824 */ /* 0x000fe200078e00ff */
[----:B------:R-:W-:Y:S01]  /*2b30*/  LOP3.LUT R15, R15, 0x1ffffffe, RZ, 0xc0, !PT ;  /* 0x1ffffffe0f0f7812 */ /* 0x000fe200078ec0ff */
[----:B------:R-:W-:Y:S01]  /*2b40*/  IMAD R8, R13, 0x2, R8 ;  /* 0x000000020d087824 */ /* 0x000fe200078e0208 */
[----:B------:R-:W-:-:S02]  /*2b50*/  SHF.R.U32.HI R13, RZ, 0x3, R16 ;  /* 0x00000003ff0d7819 */ /* 0x000fc40000011610 */
[----:B------:R1:W-:Y:S01]  /*2b60*/  @!P0 LDGSTS.E.BYPASS.LTC128B.128 [R3+0x21280], [R18.64] ;  /* 0x2128000012038fae */ /* 0x0003e2000b901d4c */
[----:B------:R-:W-:Y:S01]  /*2b70*/  LOP3.LUT P0, RZ, R11, 0x1, RZ, 0xc0, !PT ;  /* 0x000000010bff7812 */ /* 0x000fe2000780c0ff */
[----:B------:R-:W-:Y:S01]  /*2b80*/  IMAD.SHL.U32 R11, R12, 0x100, RZ ;  /* 0x000001000c0b7824 */ /* 0x000fe200078e00ff */
[----:B------:R-:W-:Y:S01]  /*2b90*/  LOP3.LUT R13, R16, 0x28, R13, 0x78, !PT ;  /* 0x00000028100d7812 */ /* 0x000fe200078e780d */
[----:B------:R-:W-:Y:S01]  /*2ba0*/  IMAD.SHL.U32 R16, R10, 0x10, RZ ;  /* 0x000000100a107824 */ /* 0x000fe200078e00ff */
[----:B------:R-:W-:Y:S01]  /*2bb0*/  SHF.R.S32.HI R209, RZ, 0x1f, R10 ;  /* 0x0000001fffd17819 */ /* 0x000fe2000001140a */
[----:B------:R-:W-:Y:S01]  /*2bc0*/  IMAD.IADD R248, R216, 0x1, -R15 ;  /* 0x00000001d8f87824 */ /* 0x000fe200078e0a0f */
[----:B------:R-:W-:Y:S01]  /*2bd0*/  LOP3.LUT R4, R231, 0x7ffffffc, RZ, 0xc0, !PT ;  /* 0x7ffffffce7047812 */ /* 0x000fe200078ec0ff */
[----:B------:R-:W-:Y:S01]  /*2be0*/  IMAD.IADD R8, R8, 0x1, R13 ;  /* 0x0000000108087824 */ /* 0x000fe200078e020d */
[----:B------:R-:W-:Y:S01]  /*2bf0*/  LEA.HI R209, R209, R10, RZ, 0x3 ;  /* 0x0000000ad1d17211 */ /* 0x000fe200078f18ff */
[----:B------:R-:W-:Y:S01]  /*2c00*/  IMAD.SHL.U32 R12, R6, 0x10, RZ ;  /* 0x00000010060c7824 */ /* 0x000fe200078e00ff */
[----:B------:R-:W-:Y:S01]  /*2c10*/  LOP3.LUT R16, R16, 0xf0, RZ, 0xc0, !PT ;  /* 0x000000f010107812 */ /* 0x000fe200078ec0ff */
[----:B------:R-:W-:Y:S01]  /*2c20*/  IMAD.SHL.U32 R230, R8, 0x2, RZ ;  /* 0x0000000208e67824 */ /* 0x000fe200078e00ff */
[----:B------:R-:W-:Y:S01]  /*2c30*/  LOP3.LUT R13, R209, 0xfffffff8, RZ, 0xc0, !PT ;  /* 0xfffffff8d10d7812 */ /* 0x000fe200078ec0ff */
[----:B------:R-:W-:Y:S01]  /*2c40*/  IMAD.IADD R9, R9, 0x1, -R4 ;  /* 0x0000000109097824 */ /* 0x000fe200078e0a04 */
[----:B------:R-:W-:Y:S01]  /*2c50*/  SEL R4, RZ, 0xffffffff, P1 ;  /* 0xffffffffff047807 */ /* 0x000fe20000800000 */
[----:B------:R-:W-:Y:S01]  /*2c60*/  IMAD.SHL.U32 R209, R209, 0x40, RZ ;  /* 0x00000040d1d17824 */ /* 0x000fe200078e00ff */
[----:B------:R-:W-:Y:S01]  /*2c70*/  IADD3 R227, R230, 0x215a0, RZ ;  /* 0x000215a0e6e37810 */ /* 0x000fe20007ffe0ff */
[----:B------:R-:W-:Y:S01]  /*2c80*/  IMAD R248, R248, 0x4, R9 ;  /* 0x00000004f8f87824 */ /* 0x000fe200078e0209 */
[----:B------:R-:W-:Y:S01]  /*2c90*/  LOP3.LUT P1, RZ, R2, 0x4, RZ, 0xc0, !PT ;  /* 0x0000000402ff7812 */ /* 0x000fe2000782c0ff */
[----:B------:R-:W-:Y:S01]  /*2ca0*/  IMAD.SHL.U32 R4, R4, 0x2, RZ ;  /* 0x0000000204047824 */ /* 0x000fe200078e00ff */
[----:B------:R-:W-:Y:S01]  /*2cb0*/  LOP3.LUT R210, R16, 0x100, R11, 0xf8, !PT ;  /* 0x0000010010d27812 */ /* 0x000fe200078ef80b */
[----:B------:R-:W-:Y:S01]  /*2cc0*/  IMAD.SHL.U32 R11, R5, 0x20, RZ ;  /* 0x00000020050b7824 */ /* 0x000fe200078e00ff */
[----:B------:R-:W-:Y:S01]  /*2cd0*/  SEL R205, R215, 0xffffffe0, !P1 ;  /* 0xffffffe0d7cd7807 */ /* 0x000fe20004800000 */
[----:B------:R-:W0:Y:S01]  /*2ce0*/  LDGDEPBAR ;  /* 0x00000000000079af */ /* 0x000e220000000000 */
[----:B------:R-:W-:Y:S01]  /*2cf0*/  SHF.R.U32.HI R9, RZ, 0x3, R210 ;  /* 0x00000003ff097819 */ /* 0x000fe200000116d2 */
[----:B------:R-:W-:Y:S01]  /*2d00*/  IMAD.SHL.U32 R248, R248, 0x2, RZ ;  /* 0x00000002f8f87824 */ /* 0x000fe200078e00ff */
[----:B-1----:R-:W-:Y:S01]  /*2d10*/  IADD3 R3, R230, 0x21480, RZ ;  /* 0x00021480e6037810 */ /* 0x002fe20007ffe0ff */
[----:B------:R-:W0:Y:S01]  /*2d20*/  LDGDEPBAR ;  /* 0x00000000000079af */ /* 0x000e220000000000 */
[----:B------:R-:W-:-:S02]  /*2d30*/  LOP3.LUT R11, R11, 0x20, RZ, 0xc0, !PT ;  /* 0x000000200b0b7812 */ /* 0x000fc400078ec0ff */
[----:B------:R-:W-:Y:S01]  /*2d40*/  @P0 IADD3 R227, R3, 0xe0, RZ ;  /* 0x000000e003e30810 */ /* 0x000fe20007ffe0ff */
[C---:B------:R-:W-:Y:S01]  /*2d50*/  IMAD.SHL.U32 R3, R2.reuse, 0x40, RZ ;  /* 0x0000004002037824 */ /* 0x040fe200078e00ff */
[----:B------:R-:W-:Y:S01]  /*2d60*/  LOP3.LUT P0, RZ, R2, 0x2, RZ, 0xc0, !PT ;  /* 0x0000000202ff7812 */ /* 0x000fe2000780c0ff */
[----:B------:R-:W-:Y:S01]  /*2d70*/  IMAD.IADD R2, R10, 0x1, -R13 ;  /* 0x000000010a027824 */ /* 0x000fe200078e0a0d */
[----:B------:R-:W-:Y:S02]  /*2d80*/  LOP3.LUT R220, R220, 0x8, RZ, 0xc0, !PT ;  /* 0x00000008dcdc7812 */ /* 0x000fe400078ec0ff */
[----:B------:R-:W-:Y:S02]  /*2d90*/  SEL R207, R217, 0xfffffff0, !P0 ;  /* 0xfffffff0d9cf7807 */ /* 0x000fe40004000000 */
[C---:B------:R-:W-:Y:S02]  /*2da0*/  LOP3.LUT P1, RZ, R2.reuse, 0x4, RZ, 0xc0, !PT ;  /* 0x0000000402ff7812 */ /* 0x040fe4000782c0ff */
[C---:B------:R-:W-:Y:S01]  /*2db0*/  LOP3.LUT P0, RZ, R2.reuse, 0x2, RZ, 0xc0, !PT ;  /* 0x0000000202ff7812 */ /* 0x040fe2000780c0ff */
[----:B------:R-:W-:Y:S01]  /*2dc0*/  IMAD.SHL.U32 R2, R2, 0x40, RZ ;  /* 0x0000004002027824 */ /* 0x000fe200078e00ff */
[----:B------:R-:W-:-:S02]  /*2dd0*/  LOP3.LUT R3, R3, 0x1c0, RZ, 0xc0, !PT ;  /* 0x000001c003037812 */ /* 0x000fc400078ec0ff */
[----:B------:R-:W-:Y:S02]  /*2de0*/  LOP3.LUT R9, R9, 0x38, RZ, 0xc0, !PT ;  /* 0x0000003809097812 */ /* 0x000fe400078ec0ff */
[C---:B------:R-:W-:Y:S02]  /*2df0*/  LOP3.LUT R13, R3.reuse, 0x30, R12, 0xf8, !PT ;  /* 0x00000030030d7812 */ /* 0x040fe400078ef80c */
[----:B------:R-:W-:Y:S02]  /*2e00*/  LOP3.LUT R2, R2, 0x1c0, RZ, 0xc0, !PT ;  /* 0x000001c002027812 */ /* 0x000fe400078ec0ff */
[----:B------:R-:W-:Y:S02]  /*2e10*/  LOP3.LUT R8, R3, 0x8, R218, 0xf8, !PT ;  /* 0x0000000803087812 */ /* 0x000fe400078ef8da */
[----:B------:R-:W-:Y:S02]  /*2e20*/  LOP3.LUT R4, R4, 0x2, R7, 0xe2, !PT ;  /* 0x0000000204047812 */ /* 0x000fe400078ee207 */
[----:B------:R-:W-:-:S02]  /*2e30*/  SHF.R.U32.HI R3, RZ, 0x3, R3 ;  /* 0x00000003ff037819 */ /* 0x000fc40000011603 */
[----:B------:R-:W-:Y:S02]  /*2e40*/  LOP3.LUT R218, R13, 0x8, R218, 0xf8, !PT ;  /* 0x000000080dda7812 */ /* 0x000fe400078ef8da */
[----:B------:R-:W-:Y:S02]  /*2e50*/  LOP3.LUT R209, R209, 0xfffffe00, RZ, 0xc0, !PT ;  /* 0xfffffe00d1d17812 */ /* 0x000fe400078ec0ff */
[----:B------:R-:W-:Y:S02]  /*2e60*/  SHF.R.U32.HI R7, RZ, 0x3, R2 ;  /* 0x00000003ff077819 */ /* 0x000fe40000011602 */
[----:B------:R-:W-:Y:S02]  /*2e70*/  LOP3.LUT R0, R11, 0x18, R0, 0xf8, !PT ;  /* 0x000000180b007812 */ /* 0x000fe400078ef800 */
[----:B------:R-:W-:Y:S02]  /*2e80*/  LOP3.LUT R210, R9, R210, R220, 0x1e, !PT ;  /* 0x000000d209d27212 */ /* 0x000fe400078e1edc */
[----:B------:R-:W-:-:S02]  /*2e90*/  LOP3.LUT R11, R8, R3, RZ, 0x3c, !PT ;  /* 0x00000003080b7212 */ /* 0x000fc400078e3cff */
[----:B------:R-:W-:Y:S01]  /*2ea0*/  LOP3.LUT R218, R218, R3, RZ, 0x3c, !PT ;  /* 0x00000003dada7212 */ /* 0x000fe200078e3cff */
[----:B------:R-:W-:Y:S01]  /*2eb0*/  IMAD R3, R6, 0x400, R209 ;  /* 0x0000040006037824 */ /* 0x000fe200078e02d1 */
[C---:B------:R-:W-:Y:S01]  /*2ec0*/  LOP3.LUT R220, R7.reuse, R2, R220, 0x1e, !PT ;  /* 0x0000000207dc7212 */ /* 0x040fe200078e1edc */
[----:B------:R-:W-:Y:S01]  /*2ed0*/  IMAD R216, R216, 0x200, R11 ;  /* 0x00000200d8d87824 */ /* 0x000fe200078e020b */
[C---:B------:R-:W-:Y:S01]  /*2ee0*/  LOP3.LUT P2, RZ, R10.reuse, 0x2, RZ, 0xc0, !PT ;  /* 0x000000020aff7812 */ /* 0x040fe2000784c0ff */
[----:B------:R-:W-:Y:S01]  /*2ef0*/  IMAD.SHL.U32 R10, R10, 0x2, RZ ;  /* 0x000000020a0a7824 */ /* 0x000fe200078e00ff */
[----:B------:R-:W-:Y:S01]  /*2f00*/  LOP3.LUT R0, R7, R0, R2, 0x1e, !PT ;  /* 0x0000000007007212 */ /* 0x000fe200078e1e02 */
[----:B------:R-:W-:Y:S01]  /*2f10*/  IMAD.IADD R220, R3, 0x1, R220 ;  /* 0x0000000103dc7824 */ /* 0x000fe200078e02dc */
[----:B------:R-:W-:Y:S01]  /*2f20*/  LOP3.LUT R211, R16, R211, RZ, 0xfc, !PT ;  /* 0x000000d310d37212 */ /* 0x000fe200078efcff */
[----:B------:R-:W-:Y:S01]  /*2f30*/  IMAD.SHL.U32 R216, R216, 0x2, RZ ;  /* 0x00000002d8d87824 */ /* 0x000fe200078e00ff */
[----:B------:R-:W-:Y:S01]  /*2f40*/  LOP3.LUT R209, R0, R209, RZ, 0xfc, !PT ;  /* 0x000000d100d17212 */ /* 0x000fe200078efcff */
[----:B------:R-:W-:Y:S01]  /*2f50*/  IMAD.SHL.U32 R214, R220, 0x2, RZ ;  /* 0x00000002dcd67824 */ /* 0x000fe200078e00ff */
[----:B------:R-:W-:Y:S01]  /*2f60*/  LOP3.LUT R211, R211, 0x18, R10, 0x78, !PT ;  /* 0x00000018d3d37812 */ /* 0x000fe200078e780a */
[----:B------:R-:W-:Y:S01]  /*2f70*/  IMAD.MOV.U32 R0, RZ, RZ, 0x120 ;  /* 0x00000120ff007424 */ /* 0x000fe200078e00ff */
[----:B------:R-:W-:Y:S01]  /*2f80*/  SEL R217, R217, 0xfffffff0, !P0 ;  /* 0xfffffff0d9d97807 */ /* 0x000fe20004000000 */
[--C-:B------:R-:W-:Y:S01]  /*2f90*/  IMAD R207, R207, 0x2, R216.reuse ;  /* 0x00000002cfcf7824 */ /* 0x100fe200078e02d8 */
[----:B------:R-:W-:Y:S01]  /*2fa0*/  SEL R215, R215, 0xffffffe0, !P1 ;  /* 0xffffffe0d7d77807 */ /* 0x000fe20004800000 */
[----:B------:R-:W-:Y:S01]  /*2fb0*/  IMAD.SHL.U32 R211, R211, 0x2, RZ ;  /* 0x00000002d3d37824 */ /* 0x000fe200078e00ff */
[----:B------:R-:W-:Y:S01]  /*2fc0*/  IADD3 R212, R214, 0x1b080, RZ ;  /* 0x0001b080d6d47810 */ /* 0x000fe20007ffe0ff */
[----:B------:R-:W-:Y:S01]  /*2fd0*/  IMAD.SHL.U32 R213, R217, 0x2, RZ ;  /* 0x00000002d9d57824 */ /* 0x000fe200078e00ff */
[----:B------:R-:W-:Y:S01]  /*2fe0*/  SEL R0, R0, 0xe0, !P2 ;  /* 0x000000e000007807 */ /* 0x000fe20005000000 */
[----:B------:R-:W-:Y:S01]  /*2ff0*/  IMAD R206, R205, 0x2, R216 ;  /* 0x00000002cdce7824 */ /* 0x000fe200078e02d8 */
[----:B------:R-:W-:Y:S01]  /*3000*/  SEL R229, RZ, 0x4, P3 ;  /* 0x00000004ffe57807 */ /* 0x000fe20001800000 */
[----:B------:R-:W-:Y:S01]  /*3010*/  IMAD R212, R215, 0x2, R212 ;  /* 0x00000002d7d47824 */ /* 0x000fe200078e02d4 */
[----:B------:R-:W-:Y:S01]  /*3020*/  LEA.HI.SX32 R231, R231, R12, 0x1e ;  /* 0x0000000ce7e77211 */ /* 0x000fe200078ff2ff */
[----:B------:R-:W-:Y:S01]  /*3030*/  IMAD R218, R5, 0x200, R218 ;  /* 0x0000020005da7824 */ /* 0x000fe200078e02da */
[----:B------:R-:W-:Y:S01]  /*3040*/  LOP3.LUT R229, R4, R229, RZ, 0xfc, !PT ;  /* 0x000000e504e57212 */ /* 0x000fe200078efcff */
[----:B------:R-:W-:Y:S01]  /*3050*/  IMAD R0, R0, 0x2, R211 ;  /* 0x0000000200007824 */ /* 0x000fe200078e02d3 */
[----:B------:R-:W-:Y:S01]  /*3060*/  IADD3 R249, R228, 0xf080, RZ ;  /* 0x0000f080e4f97810 */ /* 0x000fe20007ffe0ff */
[----:B------:R-:W-:Y:S01]  /*3070*/  IMAD R205, R205, 0x2, R207 ;  /* 0x00000002cdcd7824 */ /* 0x000fe200078e02cf */
[----:B------:R-:W-:Y:S01]  /*3080*/  LEA R210, R210, 0x23c80, 0x1 ;  /* 0x00023c80d2d27811 */ /* 0x000fe200078e08ff */
[----:B------:R-:W-:Y:S01]  /*3090*/  IMAD.IADD R215, R220, 0x1, R215 ;  /* 0x00000001dcd77824 */ /* 0x000fe200078e02d7 */
[----:B------:R-:W-:Y:S01]  /*30a0*/  IADD3 R252, -R248, UR14, RZ ;  /* 0x0000000ef8fc7c10 */ /* 0x000fe2000fffe1ff */
[----:B------:R-:W-:Y:S01]  /*30b0*/  IMAD.IADD R204, R214, 0x1, R213 ;  /* 0x00000001d6cc7824 */ /* 0x000fe200078e02d5 */
[----:B------:R-:W-:Y:S01]  /*30c0*/  LEA R209, R209, 0x80, 0x1 ;  /* 0x00000080d1d17811 */ /* 0x000fe200078e08ff */
[----:B------:R-:W-:-:S02]  /*30d0*/  IMAD.IADD R208, R220, 0x1, R217 ;  /* 0x00000001dcd07824 */ /* 0x000fc400078e02d9 */
.L_x_1313:
        /* <DEDUP_REMOVED lines=211> */
[----:B--234-:R-:W-:Y:S01]  /*3e10*/  ISETP.GT.AND P3, PT, R226, 0xf, PT ;  /* 0x0000000fe200780c */ /* 0x01cfe20003f64270 */
[----:B------:R-:W-:Y:S01]  /*3e20*/  IMAD.U32 R8, RZ, RZ, UR8 ;  /* 0x00000008ff087e24 */ /* 0x000fe2000f8e00ff */
[----:B------:R-:W-:Y:S02]  /*3e30*/  USHF.R.S32.HI UR17, URZ, 0x1f, UR15 ;  /* 0x0000001f3f117899 */ /* 0x000fe4000801140f */
[----:B------:R-:W-:Y:S02]  /*3e40*/  ULDC.64 UR6, c[0x0][0x178] ;  /* 0x00005e0000067ab9 */ /* 0x000fe40000000a00 */
[----:B------:R-:W-:Y:S02]  /*3e50*/  UIMAD UR17, UR17, UR6, URZ ;  /* 0x00000006111172a4 */ /* 0x000fe4000f8e023f */
[----:B------:R-:W-:Y:S02]  /*3e60*/  UIMAD.WIDE.U32 UR18, UR15, UR6, URZ ;  /* 0x000000060f1272a5 */ /* 0x000fe4000f8e003f */
[----:B------:R-:W-:Y:S02]  /*3e70*/  UIMAD UR17, UR15, UR7, UR17 ;  /* 0x000000070f1172a4 */ /* 0x000fe4000f8e0211 */
[----:B------:R-:W-:Y:S01]  /*3e80*/  USHF.L.U32 UR6, UR18, 0x6, URZ ;  /* 0x0000000612067899 */ /* 0x000fe2000800063f */
[----:B------:R-:W-:Y:S01]  /*3e90*/  @!P3 LEA R8, R8, 0x40, 0x6 ;  /* 0x000000400808b811 */ /* 0x000fe200078e30ff */
[----:B------:R-:W-:Y:S03]  /*3ea0*/  UIADD3 UR17, UR19, UR17, URZ ;  /* 0x0000001113117290 */ /* 0x000fe6000fffe03f */
[----:B------:R-:W-:Y:S01]  /*3eb0*/  @!P3 IADD3 R9, P0, R8, R244, RZ ;  /* 0x000000f40809b210 */ /* 0x000fe20007f1e0ff */
[----:B------:R-:W-:Y:S01]  /*3ec0*/  USHF.L.U64.HI UR17, UR18, 0x6, UR17 ;  /* 0x0000000612117899 */ /* 0x000fe20008010211 */
[----:B------:R-:W-:Y:S02]  /*3ed0*/  IADD3 R7, P2, P1, R240, UR6, R223 ;  /* 0x00000006f0077c10 */ /* 0x000fe4000f95e0df */
[----:B------:R-:W-:Y:S02]  /*3ee0*/  @!P3 LEA.HI.X.SX32 R8, R8, R221, 0x1, P0 ;  /* 0x000000dd0808b211 */ /* 0x000fe400000f0eff */
[----:B------:R-:W-:Y:S02]  /*3ef0*/  ISETP.GT.AND P0, PT, R226, 0xf, PT ;  /* 0x0000000fe200780c */ /* 0x000fe40003f04270 */
[----:B------:R-:W-:Y:S01]  /*3f00*/  IADD3 R5, P3, R240, UR6, RZ ;  /* 0x00000006f0057c10 */ /* 0x000fe2000ff7e0ff */
[----:B------:R-:W-:Y:S01]  /*3f10*/  UIMAD UR6, UR15, -0x40, UR9 ;  /* 0xffffffc00f0678a4 */ /* 0x000fe2000f8e0209 */
[C---:B------:R-:W-:Y:S02]  /*3f20*/  IADD3.X R6, R251.reuse, UR17, R222, P2, P1 ;  /* 0x00000011fb067c10 */ /* 0x040fe400097e24de */
[----:B------:R-:W-:Y:S02]  /*3f30*/  IADD3.X R4, R251, UR17, RZ, P3, !PT ;  /* 0x00000011fb047c10 */ /* 0x000fe40009ffe4ff */
[----:B------:R-:W-:Y:S02]  /*3f40*/  ISETP.GT.AND P3, PT, R226, 0xf, PT ;  /* 0x0000000fe200780c */ /* 0x000fe40003f64270 */
[----:B------:R-:W-:Y:S02]  /*3f50*/  LEA R16, P2, R5, c[0x0][0x160], 0x1 ;  /* 0x0000580005107a11 */ /* 0x000fe400078408ff */
[----:B------:R-:W-:Y:S02]  /*3f60*/  IADD3 R10, -R233, UR6, RZ ;  /* 0x00000006e90a7c10 */ /* 0x000fe4000fffe1ff */
[----:B------:R-:W-:Y:S02]  /*3f70*/  @!P0 LEA R12, P0, R9, c[0x0][0x258], 0x2 ;  /* 0x00009600090c8a11 */ /* 0x000fe400078010ff */
[----:B------:R-:W-:Y:S02]  /*3f80*/  LEA R14, P1, R7, c[0x0][0x160], 0x1 ;  /* 0x00005800070e7a11 */ /* 0x000fe400078208ff */
[----:B------:R-:W-:Y:S01]  /*3f90*/  LEA.HI.X R17, R5, c[0x0][0x164], R4, 0x1, P2 ;  /* 0x0000590005117a11 */ /* 0x000fe200010f0c04 */
[----:B------:R-:W-:Y:S01]  /*3fa0*/  IMAD.U32 R5, RZ, RZ, UR16 ;  /* 0x00000010ff057e24 */ /* 0x000fe2000f8e00ff */
[C---:B------:R-:W-:Y:S02]  /*3fb0*/  ISETP.LT.OR P2, PT, R10.reuse, 0x1, !P5 ;  /* 0x000000010a00780c */ /* 0x040fe40006f41670 */
[----:B------:R-:W-:Y:S01]  /*3fc0*/  LEA.HI.X R15, R7, c[0x0][0x164], R6, 0x1, P1 ;  /* 0x00005900070f7a11 */ /* 0x000fe200008f0c06 */
[----:B------:R-:W-:Y:S01]  /*3fd0*/  IMAD.U32 R6, RZ, RZ, UR16 ;  /* 0x00000010ff067e24 */ /* 0x000fe2000f8e00ff */
[----:B------:R-:W-:Y:S01]  /*3fe0*/  ISETP.LT.OR P1, PT, R10, 0x1, !P4 ;  /* 0x000000010a00780c */ /* 0x000fe20006721670 */
[----:B------:R-:W-:Y:S02]  /*3ff0*/  @!P3 IMAD R5, R5, 0x40, R232 ;  /* 0x000000400505b824 */ /* 0x000fe400078e02e8 */
[----:B------:R-:W-:Y:S01]  /*4000*/  @!P3 LEA.HI.X R13, R9, c[0x0][0x25c], R8, 0x2, P0 ;  /* 0x00009700090dba11 */ /* 0x000fe200000f1408 */
[----:B------:R-:W-:Y:S01]  /*4010*/  IMAD R4, R6, 0x6000, R249 ;  /* 0x0000600006047824 */ /* 0x000fe200078e02f9 */
[C---:B------:R-:W-:Y:S01]  /*4020*/  ISETP.LT.OR P0, PT, R10.reuse, 0x1, !P6 ;  /* 0x000000010a00780c */ /* 0x040fe20007701670 */
[----:B------:R-:W-:Y:S03]  /*4030*/  @!P3 IMAD.SHL.U32 R7, R5, 0x4, RZ ;  /* 0x000000040507b824 */ /* 0x000fe600078e00ff */
[----:B------:R-:W-:Y:S01]  /*4040*/  @!PT LDS RZ, [RZ] ;  /* 0x00000000fffff984 */ /* 0x000fe20000000800 */
[----:B------:R-:W-:Y:S01]  /*4050*/  @!PT LDS RZ, [RZ] ;  /* 0x00000000fffff984 */ /* 0x000fe20000000800 */
[----:B------:R-:W-:Y:S01]  /*4060*/  @!PT LDS RZ, [RZ] ;  /* 0x00000000fffff984 */ /* 0x000fe20000000800 */
[----:B------:R2:W-:Y:S01]  /*4070*/  LDGSTS.E.BYPASS.LTC128B.128 [R4], [R16.64], !P2 ;  /* 0x0000000010047fae */ /* 0x0005e2000d101d4c */
[C---:B------:R-:W-:Y:S03]  /*4080*/  ISETP.LT.OR P2, PT, R10.reuse, 0x21, !P5 ;  /* 0x000000210a00780c */ /* 0x040fe60006f41670 */
[----:B------:R2:W-:Y:S01]  /*4090*/  LDGSTS.E.BYPASS.LTC128B.128 [R4+0x2000], [R16.64+0x80], !P1 ;  /* 0x0200008010047fae */ /* 0x0005e2000c901d4c */
[C---:B------:R-:W-:Y:S04]  /*40a0*/  ISETP.LT.OR P1, PT, R10.reuse, 0x21, !P4 ;  /* 0x000000210a00780c */ /* 0x040fe80006721670 */
[----:B------:R2:W-:Y:S01]  /*40b0*/  LDGSTS.E.BYPASS.LTC128B.128 [R4+0x4000], [R16.64+0x100], !P0 ;  /* 0x0400010010047fae */ /* 0x0005e2000c101d4c */
[----:B------:R-:W-:Y:S04]  /*40c0*/  ISETP.LT.OR P0, PT, R10, 0x21, !P6 ;  /* 0x000000210a00780c */ /* 0x000fe80007701670 */
[----:B------:R2:W-:Y:S04]  /*40d0*/  LDGSTS.E.BYPASS.LTC128B.128 [R4+0x1000], [R14.64], !P2 ;  /* 0x010000000e047fae */ /* 0x0005e8000d101d4c */
[----:B------:R2:W-:Y:S05]  /*40e0*/  LDGSTS.E.BYPASS.LTC128B.128 [R4+0x3000], [R14.64+0x80], !P1 ;  /* 0x030000800e047fae */ /* 0x0005ea000c901d4c */
[----:B------:R2:W-:Y:S04]  /*40f0*/  LDGSTS.E.BYPASS.LTC128B.128 [R4+0x5000], [R14.64+0x100], !P0 ;  /* 0x050001000e047fae */ /* 0x0005e8000c101d4c */
[----:B------:R2:W-:Y:S02]  /*4100*/  @!P3 LDGSTS.E.BYPASS.LTC128B.128 [R7+0x21080], [R12.64] ;  /* 0x210800000c07bfae */ /* 0x0005e4000b901d4c */
.L_x_1311:
[C---:B-1234-:R-:W-:Y:S01]  /*4110*/  HMMA.16816.F32 R4, R84.reuse, R2, RZ ;  /* 0x000000025404723c */ /* 0x05efe200000018ff */
[----:B------:R-:W-:Y:S01]  /*4120*/  LDSM.16.M88.2 R2, [R206+0x7880] ;  /* 0x00788000ce02783b */ /* 0x000fe20000000100 */
[----:B------:R-:W-:Y:S04]  /*4130*/  ULEA UR6, UR8, UR14, 0x6 ;  /* 0x0000000e08067291 */ /* 0x000fe8000f8e303f */
[----:B------:R-:W0:Y:S01]  /*4140*/  LDGDEPBAR ;  /* 0x00000000000079af */ /* 0x000e220000000000 */
[----:B------:R-:W-:Y:S01]  /*4150*/  UIADD3 UR6, -UR9, 0x1, UR6 ;  /* 0x0000000109067890 */ /* 0x000fe2000fffe106 */
[C---:B------:R-:W-:Y:S08]  /*4160*/  HMMA.16816.F32 R8, R84.reuse, R88, RZ ;  /* 0x000000585408723c */ /* 0x040ff000000018ff */
[C---:B------:R-:W-:Y:S01]  /*4170*/  HMMA.16816.F32 R12, R84.reuse, R90, RZ ;  /* 0x0000005a540c723c */ /* 0x040fe200000018ff */
[----:B------:R-:W1:Y:S07]  /*4180*/  LDSM.16.M88.4 R88, [R212] ;  /* 0x00000000d458783b */ /* 0x000e6e0000000200 */
[C---:B------:R-:W-:Y:S01]  /*4190*/  HMMA.16816.F32 R16, R84.reuse, R92, RZ ;  /* 0x0000005c5410723c */ /* 0x040fe200000018ff */
[----:B------:R-:W-:Y:S07]  /*41a0*/  LDSM.16.M88.2 R92, [R206+0x9080] ;  /* 0x00908000ce5c783b */ /* 0x000fee0000000100 */
[----:B------:R-:W-:Y:S01]  /*41b0*/  HMMA.16816.F32 R20, R84, R94, RZ ;  /* 0x0000005e5414723c */ /* 0x000fe200000018ff */
[----:B------:R-:W2:Y:S05]  /*41c0*/  LDSM.16.M88.2 R84, [R206+0x8080] ;  /* 0x00808000ce54783b */ /* 0x000eaa0000000100 */
[----:B------:R-:W3:Y:S02]  /*41d0*/  LDSM.16.M88.2 R86, [R206+0x8880] ;  /* 0x00888000ce56783b */ /* 0x000ee40000000100 */
[C---:B------:R-:W-:Y:S03]  /*41e0*/  HMMA.16816.F32 R4, R96.reuse, R100, R4 ;  /* 0x000000646004723c */ /* 0x040fe60000001804 */
[----:B------:R-:W4:Y:S05]  /*41f0*/  LDSM.16.M88.2 R94, [R206+0x9880] ;  /* 0x00988000ce5e783b */ /* 0x000f2a0000000100 */
[C---:B------:R-:W-:Y:S01]  /*4200*/  HMMA.16816.F32 R8, R96.reuse, R102, R8 ;  /* 0x000000666008723c */ /* 0x040fe20000001808 */
[----:B------:R-:W-:Y:S05]  /*4210*/  LDSM.16.M88.2 R100, [R205+0x8080] ;  /* 0x00808000cd64783b */ /* 0x000fea0000000100 */
[----:B------:R-:W-:Y:S02]  /*4220*/  LDSM.16.M88.2 R102, [R205+0xa880] ;  /* 0x00a88000cd66783b */ /* 0x000fe40000000100 */
[C---:B------:R-:W-:Y:S08]  /*4230*/  HMMA.16816.F32 R12, R96.reuse, R104, R12 ;  /* 0x00000068600c723c */ /* 0x040ff0000000180c */
[C---:B------:R-:W-:Y:S01]  /*4240*/  HMMA.16816.F32 R16, R96.reuse, R106, R16 ;  /* 0x0000006a6010723c */ /* 0x040fe20000001810 */
[----:B------:R-:W-:Y:S07]  /*4250*/  LDSM.16.M88.4 R104, [R214+0x1f080] ;  /* 0x01f08000d668783b */ /* 0x000fee0000000200 */
[----:B------:R-:W-:Y:S07]  /*4260*/  HMMA.16816.F32 R20, R96, R108, R20 ;  /* 0x0000006c6014723c */ /* 0x000fee0000001814 */
[----:B------:R-:W-:Y:S01]  /*4270*/  IADD3 R108, R213, R212, RZ ;  /* 0x000000d4d56c7210 */ /* 0x000fe20007ffe0ff */
[C---:B-1----:R-:W-:Y:S01]  /*4280*/  HMMA.16816.F32 R4, R88.reuse, R2, R4 ;  /* 0x000000025804723c */ /* 0x042fe20000001804 */
[----:B------:R-:W-:Y:S05]  /*4290*/  LDSM.16.M88.2 R2, [R205+0x7880] ;  /* 0x00788000cd02783b */ /* 0x000fea0000000100 */
[----:B------:R-:W1:Y:S02]  /*42a0*/  LDSM.16.M88.4 R96, [R108] ;  /* 0x000000006c60783b */ /* 0x000e640000000200 */
[C---:B--2---:R-:W-:Y:S03]  /*42b0*/  HMMA.16816.F32 R8, R88.reuse, R84, R8 ;  /* 0x000000545808723c */ /* 0x044fe60000001808 */
[----:B------:R-:W2:Y:S05]  /*42c0*/  LDSM.16.M88.2 R84, [R205+0x8880] ;  /* 0x00888000cd54783b */ /* 0x000eaa0000000100 */
[C---:B---3--:R-:W-:Y:S01]  /*42d0*/  HMMA.16816.F32 R12, R88.reuse, R86, R12 ;  /* 0x00000056580c723c */ /* 0x048fe2000000180c */
[----:B------:R-:W3:Y:S07]  /*42e0*/  LDSM.16.M88.2 R86, [R205+0x9080] ;  /* 0x00908000cd56783b */ /* 0x000eee0000000100 */
[C---:B------:R-:W-:Y:S01]  /*42f0*/  HMMA.16816.F32 R16, R88.reuse, R92, R16 ;  /* 0x0000005c5810723c */ /* 0x040fe20000001810 */
[----:B------:R-:W5:Y:S07]  /*4300*/  LDSM.16.M88.2 R92, [R205+0x9880] ;  /* 0x00988000cd5c783b */ /* 0x000f6e0000000100 */
[----:B----4-:R-:W-:Y:S01]  /*4310*/  HMMA.16816.F32 R20, R88, R94, R20 ;  /* 0x0000005e5814723c */ /* 0x010fe20000001814 */
[----:B------:R-:W-:Y:S05]  /*4320*/  LDSM.16.M88.2 R94, [R216+0xa080] ;  /* 0x00a08000d85e783b */ /* 0x000fea0000000100 */
[----:B------:R-:W4:Y:S02]  /*4330*/  LDSM.16.M88.4 R88, [R214+0x1d080] ;  /* 0x01d08000d658783b */ /* 0x000f240000000200 */
[C---:B-1----:R-:W-:Y:S03]  /*4340*/  HMMA.16816.F32 R4, R96.reuse, R2, R4 ;  /* 0x000000026004723c */ /* 0x042fe60000001804 */
[----:B------:R-:W1:Y:S05]  /*4350*/  LDSM.16.M88.2 R2, [R216+0xa880] ;  /* 0x00a88000d802783b */ /* 0x000e6a0000000100 */
[C---:B------:R-:W-:Y:S01]  /*4360*/  HMMA.16816.F32 R8, R96.reuse, R100, R8 ;  /* 0x000000646008723c */ /* 0x040fe20000001808 */
[----:B------:R-:W-:Y:S07]  /*4370*/  LDSM.16.M88.2 R100, [R205+0xa080] ;  /* 0x00a08000cd64783b */ /* 0x000fee0000000100 */
[C---:B--2---:R-:W-:Y:S01]  /*4380*/  HMMA.16816.F32 R12, R96.reuse, R84, R12 ;  /* 0x00000054600c723c */ /* 0x044fe2000000180c */
[----:B------:R-:W2:Y:S07]  /*4390*/  LDSM.16.M88.2 R84, [R216+0xb080] ;  /* 0x00b08000d854783b */ /* 0x000eae0000000100 */
[C---:B---3--:R-:W-:Y:S01]  /*43a0*/  HMMA.16816.F32 R16, R96.reuse, R86, R16 ;  /* 0x000000566010723c */ /* 0x048fe20000001810 */
[----:B------:R-:W3:Y:S07]  /*43b0*/  LDSM.16.M88.2 R86, [R216+0xb880] ;  /* 0x00b88000d856783b */ /* 0x000eee0000000100 */
[----:B-----5:R-:W-:Y:S01]  /*43c0*/  HMMA.16816.F32 R20, R96, R92, R20 ;  /* 0x0000005c6014723c */ /* 0x020fe20000001814 */
[----:B------:R-:W5:Y:S05]  /*43d0*/  LDSM.16.M88.2 R92, [R216+0xc080] ;  /* 0x00c08000d85c783b */ /* 0x000f6a0000000100 */
[----:B------:R-:W-:Y:S02]  /*43e0*/  LDSM.16.M88.4 R96, [R204+0x1d080] ;  /* 0x01d08000cc60783b */ /* 0x000fe40000000200 */
[C---:B----4-:R-:W-:Y:S03]  /*43f0*/  HMMA.16816.F32 R4, R88.reuse, R94, R4 ;  /* 0x0000005e5804723c */ /* 0x050fe60000001804 */
[----:B------:R-:W4:Y:S05]  /*4400*/  LDSM.16.M88.2 R94, [R207+0xa080] ;  /* 0x00a08000cf5e783b */ /* 0x000f2a0000000100 */
[C---:B-1----:R-:W-:Y:S01]  /*4410*/  HMMA.16816.F32 R8, R88.reuse, R2, R8 ;  /* 0x000000025808723c */ /* 0x042fe20000001808 */
[----:B------:R-:W1:Y:S07]  /*4420*/  LDSM.16.M88.2 R2, [R207+0xa880] ;  /* 0x00a88000cf02783b */ /* 0x000e6e0000000100 */
[C---:B--2---:R-:W-:Y:S01]  /*4430*/  HMMA.16816.F32 R12, R88.reuse, R84, R12 ;  /* 0x00000054580c723c */ /* 0x044fe2000000180c */
[----:B------:R-:W2:Y:S07]  /*4440*/  LDSM.16.M88.2 R84, [R207+0xb080] ;  /* 0x00b08000cf54783b */ /* 0x000eae0000000100 */
[C---:B---3--:R-:W-:Y:S01]  /*4450*/  HMMA.16816.F32 R16, R88.reuse, R86, R16 ;  /* 0x000000565810723c */ /* 0x048fe20000001810 */
[----:B------:R-:W3:Y:S07]  /*4460*/  LDSM.16.M88.2 R86, [R207+0xb880] ;  /* 0x00b88000cf56783b */ /* 0x000eee0000000100 */
[----:B-----5:R-:W-:Y:S01]  /*4470*/  HMMA.16816.F32 R20, R88, R92, R20 ;  /* 0x0000005c5814723c */ /* 0x020fe20000001814 */
[----:B------:R-:W5:Y:S05]  /*4480*/  LDSM.16.M88.2 R88, [R207+0xc080] ;  /* 0x00c08000cf58783b */ /* 0x000f6a0000000100 */
[----:B------:R-:W-:Y:S02]  /*4490*/  LDSM.16.M88.2 R90, [R206+0xa080] ;  /* 0x00a08000ce5a783b */ /* 0x000fe40000000100 */
[C---:B----4-:R-:W-:Y:S03]  /*44a0*/  HMMA.16816.F32 R4, R96.reuse, R94, R4 ;  /* 0x0000005e6004723c */ /* 0x050fe60000001804 */
[----:B------:R-:W4:Y:S05]  /*44b0*/  LDSM.16.M88.4 R92, [R212+0x2000] ;  /* 0x00200000d45c783b */ /* 0x000f2a0000000200 */
        /* <DEDUP_REMOVED lines=8> */
[----:B------:R-:W5:Y:S02]  /*4540*/  LDSM.16.M88.4 R96, [R108+0x2000] ;  /* 0x002000006c60783b */ /* 0x000f640000000200 */
        /* <DEDUP_REMOVED lines=10> */
[----:B------:R-:W-:Y:S02]  /*45f0*/  LDSM.16.M88.4 R92, [R204+0x1f080] ;  /* 0x01f08000cc5c783b */ /* 0x000fe40000000200 */
[C---:B------:R-:W-:Y:S08]  /*4600*/  HMMA.16816.F32 R4, R96.reuse, R100, R4 ;  /* 0x000000646004723c */ /* 0x040ff00000001804 */
[C---:B------:R-:W-:Y:S07]  /*4610*/  HMMA.16816.F32 R8, R96.reuse, R102, R8 ;  /* 0x000000666008723c */ /* 0x040fee0000001808 */
[----:B------:R-:W-:Y:S01]  /*4620*/  IADD3 R103, -R248, UR6, R231 ;  /* 0x00000006f8677c10 */ /* 0x000fe2000fffe1e7 */
[C---:B----4-:R-:W-:Y:S01]  /*4630*/  HMMA.16816.F32 R12, R96.reuse, R90, R12 ;  /* 0x0000005a600c723c */ /* 0x050fe2000000180c */
[----:B------:R-:W4:Y:S03]  /*4640*/  LDSM.16.M88.2 R90, [R216+0xd880] ;  /* 0x00d88000d85a783b */ /* 0x000f260000000100 */
[----:B------:R-:W-:Y:S04]  /*4650*/  IMNMX R109, R252, R103, PT ;  /* 0x00000067fc6d7217 */ /* 0x000fe80003800200 */
[C---:B-1----:R-:W-:Y:S01]  /*4660*/  HMMA.16816.F32 R16, R96.reuse, R2, R16 ;  /* 0x000000026010723c */ /* 0x042fe20000001810 */
[----:B------:R-:W1:Y:S02]  /*4670*/  LDSM.16.M88.2 R2, [R216+0xe080] ;  /* 0x00e08000d802783b */ /* 0x000e640000000100 */
[C---:B------:R-:W-:Y:S05]  /*4680*/  ISETP.GT.AND P0, PT, R109.reuse, RZ, PT ;  /* 0x000000ff6d00720c */ /* 0x040fea0003f04270 */
[----:B--2---:R-:W-:Y:S01]  /*4690*/  HMMA.16816.F32 R20, R96, R84, R20 ;  /* 0x000000546014723c */ /* 0x004fe20000001814 */
[----:B------:R-:W2:Y:S06]  /*46a0*/  LDSM.16.M88.2 R84, [R216+0xe880] ;  /* 0x00e88000d854783b */ /* 0x000eac0000000100 */
[C---:B------:R-:W-:Y:S01]  /*46b0*/  FSEL R96, R178.reuse, -INF , P0 ;  /* 0xff800000b2607808 */ /* 0x040fe20000000000 */
[C---:B---3--:R-:W-:Y:S01]  /*46c0*/  HMMA.16816.F32 R4, R104.reuse, R86, R4 ;  /* 0x000000566804723c */ /* 0x048fe20000001804 */
[----:B------:R-:W3:Y:S04]  /*46d0*/  LDSM.16.M88.2 R86, [R207+0xc880] ;  /* 0x00c88000cf56783b */ /* 0x000ee80000000100 */
[----:B------:R-:W-:Y:S01]  /*46e0*/  FFMA.FTZ R178, -R178, R178, 1 ;  /* 0x3f800000b2b27423 */ /* 0x000fe200000101b2 */
[----:B------:R-:W-:Y:S01]  /*46f0*/  ISETP.GT.AND P0, PT, R109, 0x1, PT ;  /* 0x000000016d00780c */ /* 0x000fe20003f04270 */
[--C-:B------:R-:W-:Y:S01]  /*4700*/  FFMA.FTZ R100, R96, c[0x0][0x29c], -R199.reuse ;  /* 0x0000a70060647a23 */ /* 0x100fe200000108c7 */
[C---:B-----5:R-:W-:Y:S01]  /*4710*/  HMMA.16816.F32 R8, R104.reuse, R88, R8 ;  /* 0x000000586808723c */ /* 0x060fe20000001808 */
[----:B------:R-:W5:Y:S03]  /*4720*/  LDSM.16.M88.2 R88, [R207+0xd080] ;  /* 0x00d08000cf58783b */ /* 0x000f660000000100 */
[C---:B------:R-:W-:Y:S01]  /*4730*/  FSEL R96, R179.reuse, -INF , P0 ;  /* 0xff800000b3607808 */ /* 0x040fe20000000000 */
[----:B------:R-:W-:Y:S01]  /*4740*/  MUFU.EX2 R100, R100 ;  /* 0x0000006400647308 */ /* 0x000fe20000000800 */
[----:B------:R-:W-:Y:S01]  /*4750*/  FFMA.FTZ R179, -R179, R179, 1 ;  /* 0x3f800000b3b37423 */ /* 0x000fe200000101b3 */
[C---:B------:R-:W-:Y:S01]  /*4760*/  ISETP.GT.AND P0, PT, R109.reuse, 0x10, PT ;  /* 0x000000106d00780c */ /* 0x040fe20003f04270 */
[C---:B----4-:R-:W-:Y:S01]  /*4770*/  HMMA.16816.F32 R12, R104.reuse, R90, R12 ;  /* 0x0000005a680c723c */ /* 0x050fe2000000180c */
[----:B------:R-:W4:Y:S03]  /*4780*/  LDSM.16.M88.2 R90, [R207+0xd880] ;  /* 0x00d88000cf5a783b */ /* 0x000f260000000100 */
[--C-:B------:R-:W-:Y:S01]  /*4790*/  FFMA.FTZ R101, R96, c[0x0][0x29c], -R199.reuse ;  /* 0x0000a70060657a23 */ /* 0x100fe200000108c7 */
[C---:B------:R-:W-:Y:S01]  /*47a0*/  FSEL R96, R182.reuse, -INF , P0 ;  /* 0xff800000b6607808 */ /* 0x040fe20000000000 */
[----:B------:R-:W-:Y:S01]  /*47b0*/  FFMA.FTZ R182, -R182, R182, 1 ;  /* 0x3f800000b6b67423 */ /* 0x000fe200000101b6 */
[----:B------:R-:W-:Y:S01]  /*47c0*/  ISETP.GT.AND P0, PT, R109, 0x11, PT ;  /* 0x000000116d00780c */ /* 0x000fe20003f04270 */
[C---:B-1----:R-:W-:Y:S01]  /*47d0*/  HMMA.16816.F32 R16, R104.reuse, R2, R16 ;  /* 0x000000026810723c */ /* 0x042fe20000001810 */
[----:B------:R-:W1:Y:S01]  /*47e0*/  LDSM.16.M88.2 R2, [R207+0xe080] ;  /* 0x00e08000cf02783b */ /* 0x000e620000000100 */
[----:B------:R-:W1:Y:S02]  /*47f0*/  MUFU.EX2 R101, R101 ;  /* 0x0000006500657308 */ /* 0x000e640000000800 */
[--C-:B------:R-:W-:Y:S02]  /*4800*/  FFMA.FTZ R102, R96, c[0x0][0x29c], -R199.reuse ;  /* 0x0000a70060667a23 */ /* 0x100fe400000108c7 */
[----:B------:R-:W-:Y:S02]  /*4810*/  LDSM.16.M88.4 R96, [R212+0x4000] ;  /* 0x00400000d460783b */ /* 0x000fe40000000200 */
[----:B--2---:R-:W-:Y:S03]  /*4820*/  HMMA.16816.F32 R20, R104, R84, R20 ;  /* 0x000000546814723c */ /* 0x004fe60000001814 */
[----:B------:R-:W2:Y:S01]  /*4830*/  LDSM.16.M88.2 R84, [R207+0xe880] ;  /* 0x00e88000cf54783b */ /* 0x000ea20000000100 */
[----:B------:R-:W-:Y:S04]  /*4840*/  MUFU.EX2 R102, R102 ;  /* 0x0000006600667308 */ /* 0x000fe80000000800 */
[C---:B---3--:R-:W-:Y:S01]  /*4850*/  HMMA.16816.F32 R4, R92.reuse, R86, R4 ;  /* 0x000000565c04723c */ /* 0x048fe20000001804 */
[----:B------:R-:W3:Y:S07]  /*4860*/  LDSM.16.M88.2 R86, [R206+0xc880] ;  /* 0x00c88000ce56783b */ /* 0x000eee0000000100 */
[C---:B-----5:R-:W-:Y:S07]  /*4870*/  HMMA.16816.F32 R8, R92.reuse, R88, R8 ;  /* 0x000000585c08723c */ /* 0x060fee0000001808 */
[C---:B------:R-:W-:Y:S01]  /*4880*/  FSEL R88, R183.reuse, -INF , P0 ;  /* 0xff800000b7587808 */ /* 0x040fe20000000000 */
[----:B------:R-:W-:Y:S01]  /*4890*/  FFMA.FTZ R183, -R183, R183, 1 ;  /* 0x3f800000b7b77423 */ /* 0x000fe200000101b7 */
[C---:B----4-:R-:W-:Y:S01]  /*48a0*/  HMMA.16816.F32 R12, R92.reuse, R90, R12 ;  /* 0x0000005a5c0c723c */ /* 0x050fe2000000180c */
[----:B------:R-:W-:Y:S02]  /*48b0*/  LDSM.16.M88.2 R90, [R206+0xd880] ;  /* 0x00d88000ce5a783b */ /* 0x000fe40000000100 */
[--C-:B------:R-:W-:Y:S01]  /*48c0*/  FFMA.FTZ R105, R88, c[0x0][0x29c], -R199.reuse ;  /* 0x0000a70058697a23 */ /* 0x100fe200000108c7 */
[C---:B------:R-:W-:Y:S02]  /*48d0*/  ISETP.GT.AND P0, PT, R109.reuse, 0x20, PT ;  /* 0x000000206d00780c */ /* 0x040fe40003f04270 */
[----:B------:R-:W4:Y:S02]  /*48e0*/  LDSM.16.M88.2 R88, [R206+0xd080] ;  /* 0x00d08000ce58783b */ /* 0x000f240000000100 */
[C---:B-1----:R-:W-:Y:S01]  /*48f0*/  HMMA.16816.F32 R16, R92.reuse, R2, R16 ;  /* 0x000000025c10723c */ /* 0x042fe20000001810 */
[----:B------:R-:W1:Y:S02]  /*4900*/  MUFU.EX2 R105, R105 ;  /* 0x0000006900697308 */ /* 0x000e640000000800 */
[----:B------:R-:W5:Y:S01]  /*4910*/  LDSM.16.M88.2 R2, [R206+0xe080] ;  /* 0x00e08000ce02783b */ /* 0x000f620000000100 */
[C---:B------:R-:W-:Y:S01]  /*4920*/  FSEL R106, R186.reuse, -INF , P0 ;  /* 0xff800000ba6a7808 */ /* 0x040fe20000000000 */
[----:B------:R-:W-:Y:S01]  /*4930*/  FFMA.FTZ R186, -R186, R186, 1 ;  /* 0x3f800000baba7423 */ /* 0x000fe200000101ba */
[----:B------:R-:W-:Y:S03]  /*4940*/  ISETP.GT.AND P0, PT, R109, 0x21, PT ;  /* 0x000000216d00780c */ /* 0x000fe60003f04270 */
[--C-:B------:R-:W-:Y:S01]  /*4950*/  FFMA.FTZ R104, R106, c[0x0][0x29c], -R199.reuse ;  /* 0x0000a7006a687a23 */ /* 0x100fe200000108c7 */
[----:B--2---:R-:W-:Y:S01]  /*4960*/  HMMA.16816.F32 R20, R92, R84, R20 ;  /* 0x000000545c14723c */ /* 0x004fe20000001814 */
[----:B------:R-:W2:Y:S02]  /*4970*/  LDSM.16.M88.2 R84, [R206+0xe880] ;  /* 0x00e88000ce54783b */ /* 0x000ea40000000100 */
[C---:B------:R-:W-:Y:S01]  /*4980*/  FSEL R106, R187.reuse, -INF , P0 ;  /* 0xff800000bb6a7808 */ /* 0x040fe20000000000 */
[----:B------:R-:W-:Y:S01]  /*4990*/  FFMA.FTZ R187, -R187, R187, 1 ;  /* 0x3f800000bbbb7423 */ /* 0x000fe200000101bb */
[C---:B------:R-:W-:Y:S01]  /*49a0*/  ISETP.GT.AND P0, PT, R109.reuse, 0x30, PT ;  /* 0x000000306d00780c */ /* 0x040fe20003f04270 */
[----:B------:R-:W-:Y:S02]  /*49b0*/  MUFU.EX2 R104, R104 ;  /* 0x0000006800687308 */ /* 0x000fe40000000800 */
[C---:B---3--:R-:W-:Y:S01]  /*49c0*/  HMMA.16816.F32 R4, R96.reuse, R86, R4 ;  /* 0x000000566004723c */ /* 0x048fe20000001804 */
[----:B------:R-:W-:Y:S04]  /*49d0*/  LDSM.16.M88.2 R86, [R205+0xc880] ;  /* 0x00c88000cd56783b */ /* 0x000fe80000000100 */
[----:B------:R-:W-:Y:S01]  /*49e0*/  FSEL R92, R190, -INF , P0 ;  /* 0xff800000be5c7808 */ /* 0x000fe20000000000 */
[--C-:B------:R-:W-:Y:S01]  /*49f0*/  FFMA.FTZ R107, R106, c[0x0][0x29c], -R199.reuse ;  /* 0x0000a7006a6b7a23 */ /* 0x100fe200000108c7 */
[----:B------:R-:W-:Y:S01]  /*4a00*/  ISETP.GT.AND P0, PT, R109, 0x31, PT ;  /* 0x000000316d00780c */ /* 0x000fe20003f04270 */
[----:B------:R-:W-:Y:S04]  /*4a10*/  FFMA.FTZ R190, -R190, R190, 1 ;  /* 0x3f800000bebe7423 */ /* 0x000fe800000101be */
[--C-:B------:R-:W-:Y:S01]  /*4a20*/  FFMA.FTZ R106, R92, c[0x0][0x29c], -R199.reuse ;  /* 0x0000a7005c6a7a23 */ /* 0x100fe200000108c7 */
[----:B------:R-:W-:Y:S01]  /*4a30*/  MUFU.EX2 R107, R107 ;  /* 0x0000006b006b7308 */ /* 0x000fe20000000800 */
[----:B------:R3:W1:Y:S01]  /*4a40*/  LDSM.16.M88.4 R92, [R108+0x4000] ;  /* 0x004000006c5c783b */ /* 0x0006620000000200 */
[C---:B------:R-:W-:Y:S01]  /*4a50*/  FSEL R110, R191.reuse, -INF , P0 ;  /* 0xff800000bf6e7808 */ /* 0x040fe20000000000 */
[----:B------:R-:W-:Y:S01]  /*4a60*/  FFMA.FTZ R191, -R191, R191, 1 ;  /* 0x3f800000bfbf7423 */ /* 0x000fe200000101bf */
[C---:B------:R-:W-:Y:S01]  /*4a70*/  ISETP.GT.AND P0, PT, R109.reuse, 0x40, PT ;  /* 0x000000406d00780c */ /* 0x040fe20003f04270 */
[C---:B----4-:R-:W-:Y:S01]  /*4a80*/  HMMA.16816.F32 R8, R96.reuse, R88, R8 ;  /* 0x000000586008723c */ /* 0x050fe20000001808 */
[----:B------:R-:W4:Y:S02]  /*4a90*/  LDSM.16.M88.2 R88, [R205+0xd080] ;  /* 0x00d08000cd58783b */ /* 0x000f240000000100 */
[----:B------:R-:W-:Y:S02]  /*4aa0*/  FSEL R172, R194, -INF , P0 ;  /* 0xff800000c2ac7808 */ /* 0x000fe40000000000 */
[----:B------:R-:W-:Y:S01]  /*4ab0*/  MUFU.EX2 R106, R106 ;  /* 0x0000006a006a7308 */ /* 0x000fe20000000800 */
[----:B------:R-:W-:Y:S01]  /*4ac0*/  ISETP.GT.AND P0, PT, R109, 0x41, PT ;  /* 0x000000416d00780c */ /* 0x000fe20003f04270 */
[--C-:B------:R-:W-:Y:S01]  /*4ad0*/  FFMA.FTZ R111, R110, c[0x0][0x29c], -R199.reuse ;  /* 0x0000a7006e6f7a23 */ /* 0x100fe200000108c7 */
[----:B------:R-:W-:Y:S01]  /*4ae0*/  IADD3 R109, R103, 0x8, RZ ;  /* 0x00000008676d7810 */ /* 0x000fe20007ffe0ff */
[C---:B------:R-:W-:Y:S01]  /*4af0*/  HMMA.16816.F32 R12, R96.reuse, R90, R12 ;  /* 0x0000005a600c723c */ /* 0x040fe2000000180c */
[----:B------:R-:W4:Y:S02]  /*4b00*/  LDSM.16.M88.2 R90, [R205+0xd880] ;  /* 0x00d88000cd5a783b */ /* 0x000f240000000100 */
[--C-:B------:R-:W-:Y:S01]  /*4b10*/  FFMA.FTZ R110, R172, c[0x0][0x29c], -R199.reuse ;  /* 0x0000a700ac6e7a23 */ /* 0x100fe200000108c7 */
[----:B------:R-:W-:Y:S02]  /*4b20*/  IMNMX R109, R252, R109, PT ;  /* 0x0000006dfc6d7217 */ /* 0x000fe40003800200 */
[----:B------:R-:W-:Y:S02]  /*4b30*/  MUFU.EX2 R111, R111 ;  /* 0x0000006f006f7308 */ /* 0x000fe40000000800 */
[C---:B-----5:R-:W-:Y:S01]  /*4b40*/  HMMA.16816.F32 R16, R96.reuse, R2, R16 ;  /* 0x000000026010723c */ /* 0x060fe20000001810 */
[----:B------:R-:W5:Y:S02]  /*4b50*/  LDSM.16.M88.2 R2, [R205+0xe080] ;  /* 0x00e08000cd02783b */ /* 0x000f640000000100 */
[----:B------:R-:W-:Y:S02]  /*4b60*/  ISETP.GT.AND P3, PT, R109, 0x30, PT ;  /* 0x000000306d00780c */ /* 0x000fe40003f64270 */
[----:B---3--:R-:W-:Y:S02]  /*4b70*/  FSEL R108, R195, -INF , P0 ;  /* 0xff800000c36c7808 */ /* 0x008fe40000000000 */
[C---:B------:R-:W-:Y:S01]  /*4b80*/  ISETP.GT.AND P0, PT, R109.reuse, RZ, PT ;  /* 0x000000ff6d00720c */ /* 0x040fe20003f04270 */
[----:B--2---:R-:W-:Y:S01]  /*4b90*/  HMMA.16816.F32 R20, R96, R84, R20 ;  /* 0x000000546014723c */ /* 0x004fe20000001814 */
[----:B------:R-:W2:Y:S01]  /*4ba0*/  LDSM.16.M88.2 R84, [R205+0xe880] ;  /* 0x00e88000cd54783b */ /* 0x000ea20000000100 */
[----:B------:R-:W-:Y:S01]  /*4bb0*/  MUFU.EX2 R103, R110 ;  /* 0x0000006e00677308 */ /* 0x000fe20000000800 */
[C---:B------:R-:W-:Y:S01]  /*4bc0*/  ISETP.GT.AND P2, PT, R109.reuse, 0x31, PT ;  /* 0x000000316d00780c */ /* 0x040fe20003f44270 */
[----:B------:R-:W-:Y:S01]  /*4bd0*/  FFMA.FTZ R199, R108, c[0x0][0x29c], -R199 ;  /* 0x0000a7006cc77a23 */ /* 0x000fe200000108c7 */
[C---:B------:R-:W-:Y:S01]  /*4be0*/  FSEL R173, R180.reuse, -INF , P0 ;  /* 0xff800000b4ad7808 */ /* 0x040fe20000000000 */
[----:B------:R-:W3:Y:S01]  /*4bf0*/  LDS R97, [R231.X4+0x21280] ;  /* 0x02128000e7617984 */ /* 0x000ee20000004800 */
[C---:B------:R-:W-:Y:S01]  /*4c00*/  ISETP.GT.AND P0, PT, R109.reuse, 0x1, PT ;  /* 0x000000016d00780c */ /* 0x040fe20003f04270 */
[----:B------:R-:W-:Y:S01]  /*4c10*/  FFMA.FTZ R180, -R180, R180, 1 ;  /* 0x3f800000b4b47423 */ /* 0x000fe200000101b4 */
[----:B------:R-:W-:Y:S01]  /*4c20*/  ISETP.GT.AND P1, PT, R109, 0x20, PT ;  /* 0x000000206d00780c */ /* 0x000fe20003f24270 */
[C---:B-1----:R-:W-:Y:S02]  /*4c30*/  HMMA.16816.F32 R4, R92.reuse, R86, R4 ;  /* 0x000000565c04723c */ /* 0x042fe40000001804 */
[----:B------:R-:W-:Y:S03]  /*4c40*/  MUFU.EX2 R108, R199 ;  /* 0x000000c7006c7308 */ /* 0x000fe60000000800 */
[C---:B------:R-:W-:Y:S01]  /*4c50*/  FSEL R99, R181.reuse, -INF , P0 ;  /* 0xff800000b5637808 */ /* 0x040fe20000000000 */
[----:B------:R-:W-:Y:S01]  /*4c60*/  FFMA.FTZ R181, -R181, R181, 1 ;  /* 0x3f800000b5b57423 */ /* 0x000fe200000101b5 */
[C---:B------:R-:W-:Y:S01]  /*4c70*/  FSEL R175, R188.reuse, -INF , P1 ;  /* 0xff800000bcaf7808 */ /* 0x040fe20000800000 */
[C---:B----4-:R-:W-:Y:S03]  /*4c80*/  HMMA.16816.F32 R8, R92.reuse, R88, R8 ;  /* 0x000000585c08723c */ /* 0x050fe60000001808 */
[----:B------:R-:W-:Y:S01]  /*4c90*/  ISETP.GT.AND P1, PT, R109, 0x40, PT ;  /* 0x000000406d00780c */ /* 0x000fe20003f24270 */
[--C-:B------:R-:W-:Y:S01]  /*4ca0*/  FFMA.FTZ R98, R99, c[0x0][0x29c], -R198.reuse ;  /* 0x0000a70063627a23 */ /* 0x100fe200000108c6 */
[----:B------:R-:W-:Y:S01]  /*4cb0*/  ISETP.GT.AND P0, PT, R109, 0x10, PT ;  /* 0x000000106d00780c */ /* 0x000fe20003f04270 */
[----:B------:R-:W-:Y:S02]  /*4cc0*/  FFMA.FTZ R188, -R188, R188, 1 ;  /* 0x3f800000bcbc7423 */ /* 0x000fe400000101bc */
[C---:B------:R-:W-:Y:S01]  /*4cd0*/  HMMA.16816.F32 R12, R92.reuse, R90, R12 ;  /* 0x0000005a5c0c723c */ /* 0x040fe2000000180c */
[----:B------:R1:W-:Y:S03]  /*4ce0*/  MUFU.EX2 R99, R98 ;  /* 0x0000006200637308 */ /* 0x0003e60000000800 */
[--C-:B------:R-:W-:Y:S01]  /*4cf0*/  FFMA.FTZ R96, R173, c[0x0][0x29c], -R198.reuse ;  /* 0x0000a700ad607a23 */ /* 0x100fe200000108c6 */
[C---:B------:R-:W-:Y:S01]  /*4d00*/  FSEL R173, R184.reuse, -INF , P0 ;  /* 0xff800000b8ad7808 */ /* 0x040fe20000000000 */
[----:B------:R-:W-:Y:S01]  /*4d10*/  FFMA.FTZ R184, -R184, R184, 1 ;  /* 0x3f800000b8b87423 */ /* 0x000fe200000101b8 */
[----:B------:R-:W-:Y:S01]  /*4d20*/  ISETP.GT.AND P0, PT, R109, 0x11, PT ;  /* 0x000000116d00780c */ /* 0x000fe20003f04270 */
[C---:B-----5:R-:W-:Y:S03]  /*4d30*/  HMMA.16816.F32 R16, R92.reuse, R2, R16 ;  /* 0x000000025c10723c */ /* 0x060fe60000001810 */
[----:B------:R-:W4:Y:S01]  /*4d40*/  MUFU.EX2 R96, R96 ;  /* 0x0000006000607308 */ /* 0x000f220000000800 */
[C---:B------:R-:W-:Y:S01]  /*4d50*/  FSEL R89, R185.reuse, -INF , P0 ;  /* 0xff800000b9597808 */ /* 0x040fe20000000000 */
[----:B------:R-:W-:Y:S01]  /*4d60*/  FFMA.FTZ R185, -R185, R185, 1 ;  /* 0x3f800000b9b97423 */ /* 0x000fe200000101b9 */
[----:B------:R-:W-:Y:S01]  /*4d70*/  FSEL R91, R192, -INF , P3 ;  /* 0xff800000c05b7808 */ /* 0x000fe20001800000 */
[--C-:B------:R-:W-:Y:S01]  /*4d80*/  FFMA.FTZ R90, R175, c[0x0][0x29c], -R198.reuse ;  /* 0x0000a700af5a7a23 */ /* 0x100fe200000108c6 */
[----:B--2---:R-:W-:Y:S03]  /*4d90*/  HMMA.16816.F32 R20, R92, R84, R20 ;  /* 0x000000545c14723c */ /* 0x004fe60000001814 */
[----:B------:R-:W-:Y:S01]  /*4da0*/  ISETP.GT.AND P0, PT, R109, 0x21, PT ;  /* 0x000000216d00780c */ /* 0x000fe20003f04270 */
[--C-:B------:R-:W-:Y:S01]  /*4db0*/  FFMA.FTZ R88, R173, c[0x0][0x29c], -R198.reuse ;  /* 0x0000a700ad587a23 */ /* 0x100fe200000108c6 */
[----:B------:R-:W-:Y:S01]  /*4dc0*/  FSEL R175, R196, -INF , P1 ;  /* 0xff800000c4af7808 */ /* 0x000fe20000800000 */
[----:B------:R-:W-:Y:S01]  /*4dd0*/  MUFU.EX2 R90, R90 ;  /* 0x0000005a005a7308 */ /* 0x000fe20000000800 */
[----:B------:R-:W-:Y:S01]  /*4de0*/  FSEL R173, R189, -INF , P0 ;  /* 0xff800000bdad7808 */ /* 0x000fe20000000000 */
[--C-:B---3--:R-:W-:Y:S01]  /*4df0*/  FADD.FTZ R92, R5, -R97.reuse ;  /* 0x80000061055c7221 */ /* 0x108fe20000010000 */
[----:B------:R-:W-:Y:S03]  /*4e00*/  ISETP.GT.AND P0, PT, R109, 0x41, PT ;  /* 0x000000416d00780c */ /* 0x000fe60003f04270 */
[--C-:B-1----:R-:W-:Y:S01]  /*4e10*/  FFMA.FTZ R98, R89, c[0x0][0x29c], -R198.reuse ;  /* 0x0000a70059627a23 */ /* 0x102fe200000108c6 */
[----:B------:R-:W-:Y:S01]  /*4e20*/  FSEL R199, R193, -INF , P2 ;  /* 0xff800000c1c77808 */ /* 0x000fe20001000000 */
[--C-:B------:R-:W-:Y:S01]  /*4e30*/  FFMA.FTZ R109, R91, c[0x0][0x29c], -R198.reuse ;  /* 0x0000a7005b6d7a23 */ /* 0x100fe200000108c6 */
[----:B------:R-:W-:Y:S01]  /*4e40*/  F2FP.PACK_AB R93, R101, R100 ;  /* 0x00000064655d723e */ /* 0x000fe200000000ff */
[----:B------:R1:W-:Y:S01]  /*4e50*/  MUFU.EX2 R89, R98 ;  /* 0x0000006200597308 */ /* 0x0003e20000000800 */
[--C-:B------:R-:W-:Y:S01]  /*4e60*/  FFMA.FTZ R91, R175, c[0x0][0x29c], -R198.reuse ;  /* 0x0000a700af5b7a23 */ /* 0x100fe200000108c6 */
[----:B------:R-:W-:Y:S01]  /*4e70*/  FSEL R177, R197, -INF , P0 ;  /* 0xff800000c5b17808 */ /* 0x000fe20000000000 */
[--C-:B------:R-:W-:Y:S01]  /*4e80*/  FADD.FTZ R175, R4, -R97.reuse ;  /* 0x8000006104af7221 */ /* 0x100fe20000010000 */
[----:B------:R-:W-:Y:S01]  /*4e90*/  SHF.L.U32 R110, R218, 0x1, RZ ;  /* 0x00000001da6e7819 */ /* 0x000fe200000006ff */
[----:B------:R-:W-:Y:S01]  /*4ea0*/  FMUL.FTZ R92, R101, R92 ;  /* 0x0000005c655c7220 */ /* 0x000fe20000410000 */
[----:B------:R-:W-:Y:S01]  /*4eb0*/  PLOP3.LUT P0, PT, PT, PT, UP0, 0x80, 0x0 ;  /* 0x000000000000781c */ /* 0x000fe20003f0f008 */
[----:B------:R-:W-:Y:S02]  /*4ec0*/  FMUL.FTZ R175, R100, R175 ;  /* 0x000000af64af7220 */ /* 0x000fe40000410000 */
[--C-:B------:R-:W-:Y:S01]  /*4ed0*/  FADD.FTZ R95, R8, -R97.reuse ;  /* 0x80000061085f7221 */ /* 0x100fe20000010000 */
[----:B------:R-:W2:Y:S01]  /*4ee0*/  MUFU.EX2 R88, R88 ;  /* 0x0000005800587308 */ /* 0x000ea20000000800 */
[--C-:B------:R-:W-:Y:S01]  /*4ef0*/  FADD.FTZ R8, R9, -R97.reuse ;  /* 0x8000006109087221 */ /* 0x100fe20000010000 */
[----:B------:R-:W-:Y:S01]  /*4f00*/  F2FP.PACK_AB R9, R105, R102 ;  /* 0x000000666909723e */ /* 0x000fe200000000ff */
[----:B------:R-:W-:Y:S02]  /*4f10*/  FMUL.FTZ R175, R175, R178 ;  /* 0x000000b2afaf7220 */ /* 0x000fe40000410000 */
[----:B------:R-:W-:Y:S02]  /*4f20*/  FMUL.FTZ R92, R92, R179 ;  /* 0x000000b35c5c7220 */ /* 0x000fe40000410000 */
[--C-:B------:R-:W-:Y:S02]  /*4f30*/  FFMA.FTZ R173, R173, c[0x0][0x29c], -R198.reuse ;  /* 0x0000a700adad7a23 */ /* 0x100fe400000108c6 */
[----:B------:R-:W-:Y:S01]  /*4f40*/  FMUL.FTZ R95, R102, R95 ;  /* 0x0000005f665f7220 */ /* 0x000fe20000410000 */
[----:B------:R-:W-:Y:S01]  /*4f50*/  F2FP.PACK_AB R175, R92, R175 ;  /* 0x000000af5caf723e */ /* 0x000fe200000000ff */
[----:B------:R-:W-:Y:S01]  /*4f60*/  FMUL.FTZ R8, R105, R8 ;  /* 0x0000000869087220 */ /* 0x000fe20000410000 */
[----:B------:R-:W3:Y:S01]  /*4f70*/  LDS R92, [R231.X4+0x212a0] ;  /* 0x0212a000e75c7984 */ /* 0x000ee20000004800 */
[----:B------:R-:W-:Y:S01]  /*4f80*/  FMUL.FTZ R95, R95, R182 ;  /* 0x000000b65f5f7220 */ /* 0x000fe20000410000 */
[----:B------:R-:W5:Y:S01]  /*4f90*/  MUFU.EX2 R173, R173 ;  /* 0x000000ad00ad7308 */ /* 0x000f620000000800 */
[----:B------:R-:W-:Y:S02]  /*4fa0*/  FMUL.FTZ R8, R8, R183 ;  /* 0x000000b708087220 */ /* 0x000fe40000410000 */
[--C-:B------:R-:W-:Y:S01]  /*4fb0*/  FADD.FTZ R101, R12, -R97.reuse ;  /* 0x800000610c657221 */ /* 0x100fe20000010000 */
[----:B------:R-:W-:Y:S01]  /*4fc0*/  STS [R230+0x21480], R93 ;  /* 0x0214805de6007388 */ /* 0x000fe20000000800 */
[--C-:B------:R-:W-:Y:S01]  /*4fd0*/  FADD.FTZ R12, R13, -R97.reuse ;  /* 0x800000610d0c7221 */ /* 0x100fe20000010000 */
[----:B------:R-:W-:Y:S01]  /*4fe0*/  F2FP.PACK_AB R95, R8, R95 ;  /* 0x0000005f085f723e */ /* 0x000fe200000000ff */
[--C-:B-1----:R-:W-:Y:S01]  /*4ff0*/  FFMA.FTZ R98, R199, c[0x0][0x29c], -R198.reuse ;  /* 0x0000a700c7627a23 */ /* 0x102fe200000108c6 */
[----:B----4-:R-:W-:Y:S01]  /*5000*/  F2FP.PACK_AB R8, R99, R96 ;  /* 0x000000606308723e */ /* 0x010fe200000000ff */
[----:B------:R-:W-:Y:S01]  /*5010*/  FMUL.FTZ R101, R104, R101 ;  /* 0x0000006568657220 */ /* 0x000fe20000410000 */
[----:B------:R-:W-:Y:S01]  /*5020*/  MUFU.EX2 R109, R109 ;  /* 0x0000006d006d7308 */ /* 0x000fe20000000800 */
[C---:B------:R-:W-:Y:S01]  /*5030*/  FMUL.FTZ R12, R107.reuse, R12 ;  /* 0x0000000c6b0c7220 */ /* 0x040fe20000410000 */
[----:B------:R-:W-:Y:S01]  /*5040*/  F2FP.PACK_AB R13, R107, R104 ;  /* 0x000000686b0d723e */ /* 0x000fe200000000ff */
[----:B------:R3:W-:Y:S01]  /*5050*/  STS [R227], R8 ;  /* 0x00000008e3007388 */ /* 0x0007e20000000800 */
[----:B------:R-:W-:Y:S02]  /*5060*/  FMUL.FTZ R101, R101, R186 ;  /* 0x000000ba65657220 */ /* 0x000fe40000410000 */
[----:B------:R-:W-:Y:S02]  /*5070*/  FMUL.FTZ R12, R12, R187 ;  /* 0x000000bb0c0c7220 */ /* 0x000fe40000410000 */
[--C-:B------:R-:W-:Y:S01]  /*5080*/  FADD.FTZ R105, R16, -R97.reuse ;  /* 0x8000006110697221 */ /* 0x100fe20000010000 */
[----:B------:R1:W-:Y:S01]  /*5090*/  STS [R230+0x21c80], R9 ;  /* 0x021c8009e6007388 */ /* 0x0003e20000000800 */
[----:B------:R-:W4:Y:S01]  /*50a0*/  MUFU.EX2 R98, R98 ;  /* 0x0000006200627308 */ /* 0x000f220000000800 */
[--C-:B------:R-:W-:Y:S01]  /*50b0*/  FADD.FTZ R16, R17, -R97.reuse ;  /* 0x8000006111107221 */ /* 0x100fe20000010000 */
[----:B------:R-:W-:Y:S01]  /*50c0*/  F2FP.PACK_AB R101, R12, R101 ;  /* 0x000000650c65723e */ /* 0x000fe200000000ff */
[----:B------:R-:W-:Y:S01]  /*50d0*/  FFMA.FTZ R198, R177, c[0x0][0x29c], -R198 ;  /* 0x0000a700b1c67a23 */ /* 0x000fe200000108c6 */
[----:B--2---:R-:W-:Y:S01]  /*50e0*/  F2FP.PACK_AB R12, R89, R88 ;  /* 0x00000058590c723e */ /* 0x004fe200000000ff */
[----:B------:R-:W-:Y:S01]  /*50f0*/  FMUL.FTZ R105, R106, R105 ;  /* 0x000000696a697220 */ /* 0x000fe20000410000 */
[C---:B------:R-:W-:Y:S01]  /*5100*/  F2FP.PACK_AB R17, R111.reuse, R106 ;  /* 0x0000006a6f11723e */ /* 0x040fe200000000ff */
[----:B------:R-:W-:Y:S02]  /*5110*/  FMUL.FTZ R16, R111, R16 ;  /* 0x000000106f107220 */ /* 0x000fe40000410000 */
[----:B------:R2:W-:Y:S01]  /*5120*/  STS [R227+0x800], R12 ;  /* 0x0008000ce3007388 */ /* 0x0005e20000000800 */
[----:B------:R-:W-:Y:S01]  /*5130*/  FMUL.FTZ R105, R105, R190 ;  /* 0x000000be69697220 */ /* 0x000fe20000410000 */
[----:B------:R-:W-:Y:S01]  /*5140*/  MUFU.EX2 R91, R91 ;  /* 0x0000005b005b7308 */ /* 0x000fe20000000800 */
[----:B------:R-:W-:Y:S02]  /*5150*/  FMUL.FTZ R16, R16, R191 ;  /* 0x000000bf10107220 */ /* 0x000fe40000410000 */
[--C-:B------:R-:W-:Y:S01]  /*5160*/  FADD.FTZ R20, R20, -R97.reuse ;  /* 0x8000006114147221 */ /* 0x100fe20000010000 */
[----:B------:R-:W-:Y:S01]  /*5170*/  STS [R230+0x22480], R13 ;  /* 0x0224800de6007388 */ /* 0x000fe20000000800 */
[----:B------:R-:W-:Y:S01]  /*5180*/  FADD.FTZ R21, R21, -R97 ;  /* 0x8000006115157221 */ /* 0x000fe20000010000 */
[----:B------:R-:W-:Y:S01]  /*5190*/  F2FP.PACK_AB R105, R16, R105 ;  /* 0x000000691069723e */ /* 0x000fe200000000ff */
[----:B------:R-:W-:Y:S01]  /*51a0*/  FFMA.FTZ R97, -R194, R194, 1 ;  /* 0x3f800000c2617423 */ /* 0x000fe200000101c2 */
[----:B-----5:R-:W-:Y:S01]  /*51b0*/  F2FP.PACK_AB R16, R173, R90 ;  /* 0x0000005aad10723e */ /* 0x020fe200000000ff */
[C---:B------:R-:W-:Y:S01]  /*51c0*/  FMUL.FTZ R21, R108.reuse, R21 ;  /* 0x000000156c157220 */ /* 0x040fe20000410000 */
[----:B------:R-:W5:Y:S01]  /*51d0*/  MUFU.EX2 R198, R198 ;  /* 0x000000c600c67308 */ /* 0x000f620000000800 */
[----:B------:R-:W-:Y:S02]  /*51e0*/  FFMA.FTZ R94, -R195, R195, 1 ;  /* 0x3f800000c35e7423 */ /* 0x000fe400000101c3 */
[----:B------:R-:W-:Y:S01]  /*51f0*/  FMUL.FTZ R20, R103, R20 ;  /* 0x0000001467147220 */ /* 0x000fe20000410000 */
[----:B------:R2:W-:Y:S01]  /*5200*/  STS [R227+0x1000], R16 ;  /* 0x00100010e3007388 */ /* 0x0005e20000000800 */
[----:B------:R-:W-:Y:S01]  /*5210*/  FMUL.FTZ R21, R21, R94 ;  /* 0x0000005e15157220 */ /* 0x000fe20000410000 */
[----:B------:R-:W-:Y:S01]  /*5220*/  F2FP.PACK_AB R103, R108, R103 ;  /* 0x000000676c67723e */ /* 0x000fe200000000ff */
[----:B------:R-:W-:Y:S02]  /*5230*/  FMUL.FTZ R20, R20, R97 ;  /* 0x0000006114147220 */ /* 0x000fe40000410000 */
[----:B------:R-:W-:Y:S01]  /*5240*/  STS [R230+0x22c80], R17 ;  /* 0x022c8011e6007388 */ /* 0x000fe20000000800 */
[--C-:B---3--:R-:W-:Y:S02]  /*5250*/  FADD.FTZ R8, R7, -R92.reuse ;  /* 0x8000005c07087221 */ /* 0x108fe40000010000 */
[----:B------:R-:W-:Y:S01]  /*5260*/  F2FP.PACK_AB R97, R21, R20 ;  /* 0x000000141561723e */ /* 0x000fe200000000ff */
[--C-:B------:R-:W-:Y:S01]  /*5270*/  FADD.FTZ R21, R6, -R92.reuse ;  /* 0x8000005c06157221 */ /* 0x100fe20000010000 */
[----:B----4-:R-:W-:Y:S01]  /*5280*/  F2FP.PACK_AB R20, R98, R109 ;  /* 0x0000006d6214723e */ /* 0x010fe200000000ff */
[----:B------:R-:W-:Y:S02]  /*5290*/  FMUL.FTZ R8, R99, R8 ;  /* 0x0000000863087220 */ /* 0x000fe40000410000 */
[----:B------:R-:W-:Y:S02]  /*52a0*/  FMUL.FTZ R21, R96, R21 ;  /* 0x0000001560157220 */ /* 0x000fe40000410000 */
[----:B------:R-:W-:Y:S01]  /*52b0*/  STS [R227+0x1800], R20 ;  /* 0x00180014e3007388 */ /* 0x000fe20000000800 */
[----:B------:R-:W-:Y:S02]  /*52c0*/  FMUL.FTZ R8, R8, R181 ;  /* 0x000000b508087220 */ /* 0x000fe40000410000 */
[----:B------:R-:W-:Y:S02]  /*52d0*/  FMUL.FTZ R21, R21, R180 ;  /* 0x000000b415157220 */ /* 0x000fe40000410000 */
[----:B------:R-:W-:Y:S01]  /*52e0*/  STS [R230+0x23480], R103 ;  /* 0x02348067e6007388 */ /* 0x000fe20000000800 */
[----:B-----5:R-:W-:Y:S01]  /*52f0*/  F2FP.PACK_AB R94, R198, R91 ;  /* 0x0000005bc65e723e */ /* 0x020fe200000000ff */
[--C-:B-1----:R-:W-:Y:S01]  /*5300*/  FADD.FTZ R9, R10, -R92.reuse ;  /* 0x8000005c0a097221 */ /* 0x102fe20000010000 */
[----:B------:R-:W-:Y:S01]  /*5310*/  F2FP.PACK_AB R8, R8, R21 ;  /* 0x000000150808723e */ /* 0x000fe200000000ff */
[--C-:B------:R-:W-:Y:S02]  /*5320*/  FADD.FTZ R10, R11, -R92.reuse ;  /* 0x8000005c0b0a7221 */ /* 0x100fe40000010000 */
[----:B------:R1:W-:Y:S01]  /*5330*/  STS [R227+0x2000], R94 ;  /* 0x0020005ee3007388 */ /* 0x0003e20000000800 */
[----:B------:R-:W-:Y:S02]  /*5340*/  FMUL.FTZ R9, R88, R9 ;  /* 0x0000000958097220 */ /* 0x000fe40000410000 */
[----:B------:R-:W-:Y:S02]  /*5350*/  FMUL.FTZ R10, R89, R10 ;  /* 0x0000000a590a7220 */ /* 0x000fe40000410000 */
[----:B------:R-:W-:Y:S01]  /*5360*/  BAR.SYNC.DEFER_BLOCKING 0x0 ;  /* 0x0000000000007b1d */ /* 0x000fe20000010000 */
[----:B------:R-:W-:Y:S02]  /*5370*/  FMUL.FTZ R9, R9, R184 ;  /* 0x000000b809097220 */ /* 0x000fe40000410000 */
[----:B------:R-:W-:Y:S02]  /*5380*/  FMUL.FTZ R10, R10, R185 ;  /* 0x000000b90a0a7220 */ /* 0x000fe40000410000 */
[--C-:B------:R-:W-:Y:S02]  /*5390*/  FADD.FTZ R11, R14, -R92.reuse ;  /* 0x8000005c0e0b7221 */ /* 0x100fe40000010000 */
[--C-:B--2---:R-:W-:Y:S01]  /*53a0*/  FADD.FTZ R12, R15, -R92.reuse ;  /* 0x8000005c0f0c7221 */ /* 0x104fe20000010000 */
[----:B------:R-:W-:Y:S01]  /*53b0*/  F2FP.PACK_AB R16, R10, R9 ;  /* 0x000000090a10723e */ /* 0x000fe200000000ff */
[----:B------:R-:W-:Y:S02]  /*53c0*/  FMUL.FTZ R11, R90, R11 ;  /* 0x0000000b5a0b7220 */ /* 0x000fe40000410000 */
[----:B------:R-:W-:Y:S02]  /*53d0*/  FMUL.FTZ R12, R173, R12 ;  /* 0x0000000cad0c7220 */ /* 0x000fe40000410000 */
[----:B------:R-:W-:Y:S02]  /*53e0*/  FFMA.FTZ R189, -R189, R189, 1 ;  /* 0x3f800000bdbd7423 */ /* 0x000fe400000101bd */
[--C-:B------:R-:W-:Y:S02]  /*53f0*/  FADD.FTZ R22, R22, -R92.reuse ;  /* 0x8000005c16167221 */ /* 0x100fe40000010000 */
[----:B------:R-:W-:Y:S02]  /*5400*/  FMUL.FTZ R11, R11, R188 ;  /* 0x000000bc0b0b7220 */ /* 0x000fe40000410000 */
[----:B------:R-:W-:Y:S02]  /*5410*/  FMUL.FTZ R12, R12, R189 ;  /* 0x000000bd0c0c7220 */ /* 0x000fe40000410000 */
[----:B------:R-:W-:Y:S02]  /*5420*/  FMUL.FTZ R22, R91, R22 ;  /* 0x000000165b167220 */ /* 0x000fe40000410000 */
[----:B------:R-:W-:Y:S01]  /*5430*/  FFMA.FTZ R13, -R196, R196, 1 ;  /* 0x3f800000c40d7423 */ /* 0x000fe200000101c4 */
[----:B------:R-:W-:Y:S01]  /*5440*/  STS [R230+0x23c80], R175 ;  /* 0x023c80afe6007388 */ /* 0x000fe20000000800 */
[--C-:B------:R-:W-:Y:S02]  /*5450*/  FADD.FTZ R18, R18, -R92.reuse ;  /* 0x8000005c12127221 */ /* 0x100fe40000010000 */
[--C-:B------:R-:W-:Y:S02]  /*5460*/  FADD.FTZ R19, R19, -R92.reuse ;  /* 0x8000005c13137221 */ /* 0x100fe40000010000 */
[----:B------:R-:W-:Y:S01]  /*5470*/  STS [R227+0x2800], R8 ;  /* 0x00280008e3007388 */ /* 0x000fe20000000800 */
[----:B------:R-:W-:Y:S01]  /*5480*/  FMUL.FTZ R13, R22, R13 ;  /* 0x0000000d160d7220 */ /* 0x000fe20000410000 */
[----:B------:R-:W-:Y:S01]  /*5490*/  F2FP.PACK_AB R22, R12, R11 ;  /* 0x0000000b0c16723e */ /* 0x000fe200000000ff */
[----:B------:R-:W-:Y:S02]  /*54a0*/  FMUL.FTZ R18, R109, R18 ;  /* 0x000000126d127220 */ /* 0x000fe40000410000 */
[----:B------:R-:W-:Y:S01]  /*54b0*/  STS [R230+0x24480], R95 ;  /* 0x0244805fe6007388 */ /* 0x000fe20000000800 */
[----:B------:R-:W-:Y:S02]  /*54c0*/  FMUL.FTZ R19, R98, R19 ;  /* 0x0000001362137220 */ /* 0x000fe40000410000 */
[----:B------:R-:W-:Y:S02]  /*54d0*/  FFMA.FTZ R9, -R192, R192, 1 ;  /* 0x3f800000c0097423 */ /* 0x000fe400000101c0 */
[----:B------:R-:W-:Y:S01]  /*54e0*/  STS [R227+0x3000], R16 ;  /* 0x00300010e3007388 */ /* 0x000fe20000000800 */
[----:B------:R-:W-:Y:S02]  /*54f0*/  FFMA.FTZ R10, -R193, R193, 1 ;  /* 0x3f800000c10a7423 */ /* 0x000fe400000101c1 */
[----:B------:R-:W-:Y:S02]  /*5500*/  FMUL.FTZ R9, R18, R9 ;  /* 0x0000000912097220 */ /* 0x000fe40000410000 */
[----:B------:R-:W-:Y:S01]  /*5510*/  STS [R230+0x24c80], R101 ;  /* 0x024c8065e6007388 */ /* 0x000fe20000000800 */
[----:B------:R-:W-:Y:S02]  /*5520*/  FMUL.FTZ R10, R19, R10 ;  /* 0x0000000a130a7220 */ /* 0x000fe40000410000 */
[----:B------:R-:W-:Y:S02]  /*5530*/  FADD.FTZ R23, R23, -R92 ;  /* 0x8000005c17177221 */ /* 0x000fe40000010000 */
[----:B------:R-:W-:Y:S01]  /*5540*/  STS [R227+0x3800], R22 ;  /* 0x00380016e3007388 */ /* 0x000fe20000000800 */
[----:B------:R-:W-:Y:S01]  /*5550*/  F2FP.PACK_AB R88, R10, R9 ;  /* 0x000000090a58723e */ /* 0x000fe200000000ff */
[----:B------:R-:W-:Y:S02]  /*5560*/  FMUL.FTZ R23, R198, R23 ;  /* 0x00000017c6177220 */ /* 0x000fe40000410000 */
[----:B------:R-:W-:Y:S01]  /*5570*/  FFMA.FTZ R14, -R197, R197, 1 ;  /* 0x3f800000c50e7423 */ /* 0x000fe200000101c5 */
[----:B------:R-:W-:Y:S03]  /*5580*/  STS [R230+0x25480], R105 ;  /* 0x02548069e6007388 */ /* 0x000fe60000000800 */
[----:B------:R-:W-:Y:S02]  /*5590*/  FMUL.FTZ R14, R23, R14 ;  /* 0x0000000e170e7220 */ /* 0x000fe40000410000 */
[----:B------:R-:W-:Y:S03]  /*55a0*/  STS [R227+0x4000], R88 ;  /* 0x00400058e3007388 */ /* 0x000fe60000000800 */
[----:B-1----:R-:W-:Y:S02]  /*55b0*/  F2FP.PACK_AB R94, R14, R13 ;  /* 0x0000000d0e5e723e */ /* 0x002fe400000000ff */
        /* <DEDUP_REMOVED lines=50> */
[C---:B------:R-:W-:Y:S01]  /*58e0*/  HMMA.16816.F32 R56, R100.reuse, R104, R56 ;  /* 0x000000686438723c */ /* 0x040fe20000001838 */
[----:B------:R-:W-:Y:S07]  /*58f0*/  LDSM.16.MT88.4 R104, [R110+0x20880] ;  /* 0x020880006e68783b */ /* 0x000fee0000004200 */
[-C--:B----4-:R-:W-:Y:S08]  /*5900*/  HMMA.16816.F32 R60, R100, R2.reuse, R60 ;  /* 0x00000002643c723c */ /* 0x090ff0000000183c */
[-C--:B------:R-:W-:Y:S08]  /*5910*/  HMMA.16816.F32 R64, R96, R2.reuse, R64 ;  /* 0x000000026040723c */ /* 0x080ff00000001840 */
[C---:B------:R-:W-:Y:S01]  /*5920*/  HMMA.16816.F32 R68, R88.reuse, R2, R68 ;  /* 0x000000025844723c */ /* 0x040fe20000001844 */
[----:B------:R-:W2:Y:S07]  /*5930*/  LDSM.16.MT88.2 R2, [R211+0x23880] ;  /* 0x02388000d302783b */ /* 0x000eae0000004100 */
[-C--:B-----5:R-:W-:Y:S01]  /*5940*/  HMMA.16816.F32 R72, R88, R8.reuse, R72 ;  /* 0x000000085848723c */ /* 0x0a0fe20000001848 */
[----:B------:R-:W3:Y:S07]  /*5950*/  LDSM.16.MT88.4 R88, [R110+0x1c880] ;  /* 0x01c880006e58783b */ /* 0x000eee0000004200 */
[-C--:B------:R-:W-:Y:S01]  /*5960*/  HMMA.16816.F32 R76, R96, R8.reuse, R76 ;  /* 0x00000008604c723c */ /* 0x080fe2000000184c */
[----:B------:R-:W4:Y:S07]  /*5970*/  LDSM.16.MT88.4 R96, [R110+0x1e880] ;  /* 0x01e880006e60783b */ /* 0x000f2e0000004200 */
[----:B------:R-:W-:Y:S01]  /*5980*/  HMMA.16816.F32 R80, R100, R8, R80 ;  /* 0x000000086450723c */ /* 0x000fe20000001850 */
[----:B------:R-:W5:Y:S07]  /*5990*/  LDSM.16.MT88.2 R8, [R0+0x22880] ;  /* 0x022880000008783b */ /* 0x000f6e0000004100 */
        /* <DEDUP_REMOVED lines=22> */
[C---:B------:R-:W-:Y:S01]  /*5b00*/  HMMA.16816.F32 R32, R104.reuse, R94, R32 ;  /* 0x0000005e6820723c */ /* 0x040fe20000001820 */
[----:B------:R2:W1:Y:S05]  /*5b10*/  LDSM.16.MT88.4 R176, [R209] ;  /* 0x00000000d1b0783b */ /* 0x00046a0000004200 */
[----:B------:R2:W1:Y:S02]  /*5b20*/  LDSM.16.MT88.4 R92, [R209+0x2800] ;  /* 0x00280000d15c783b */ /* 0x0004640000004200 */
[-C--:B------:R-:W-:Y:S03]  /*5b30*/  HMMA.16816.F32 R36, R104, R108.reuse, R36 ;  /* 0x0000006c6824723c */ /* 0x080fe60000001824 */
[----:B------:R2:W1:Y:S05]  /*5b40*/  LDSM.16.M88.4 R184, [R210+0x800] ;  /* 0x00080000d2b8783b */ /* 0x00046a0000000200 */
[-C--:B------:R-:W-:Y:S01]  /*5b50*/  HMMA.16816.F32 R40, R96, R108.reuse, R40 ;  /* 0x0000006c6028723c */ /* 0x080fe20000001828 */
[----:B------:R2:W1:Y:S05]  /*5b60*/  LDSM.16.M88.4 R192, [R210+0xc00] ;  /* 0x000c0000d2c0783b */ /* 0x00046a0000000200 */
[----:B------:R2:W1:Y:S02]  /*5b70*/  LDSM.16.MT88.4 R188, [R209+0x800] ;  /* 0x00080000d1bc783b */ /* 0x0004640000004200 */
[C---:B------:R-:W-:Y:S03]  /*5b80*/  HMMA.16816.F32 R44, R88.reuse, R108, R44 ;  /* 0x0000006c582c723c */ /* 0x040fe6000000182c */
[----:B------:R2:W1:Y:S05]  /*5b90*/  LDSM.16.MT88.4 R108, [R209+0x5000] ;  /* 0x00500000d16c783b */ /* 0x00046a0000004200 */
[-C--:B-----5:R-:W-:Y:S01]  /*5ba0*/  HMMA.16816.F32 R48, R88, R8.reuse, R48 ;  /* 0x000000085830723c */ /* 0x0a0fe20000001830 */
        /* <DEDUP_REMOVED lines=22> */
[----:B------:R-:W-:Y:S01]  /*5d10*/  IADD3 R4, P2, P1, R238, UR6, R225 ;  /* 0x00000006ee047c10 */ /* 0x000fe2000f95e0e1 */
[----:B------:R-:W-:Y:S01]  /*5d20*/  USHF.L.U64.HI UR17, UR20, 0x6, UR17 ;  /* 0x0000000614117899 */ /* 0x000fe20008010211 */
[----:B------:R-:W-:Y:S02]  /*5d30*/  IMAD.U32 R2, RZ, RZ, UR18 ;  /* 0x00000012ff027e24 */ /* 0x000fe4000f8e00ff */
[----:B------:R-:W-:Y:S02]  /*5d40*/  LEA.HI.X.SX32 R5, R8, R219, 0x1, P0 ;  /* 0x000000db08057211 */ /* 0x000fe400000f0eff */
[----:B------:R-:W-:Y:S02]  /*5d50*/  LEA R8, P0, R6, c[0x0][0x280], 0x2 ;  /* 0x0000a00006087a11 */ /* 0x000fe400078010ff */
[----:B------:R-:W-:Y:S02]  /*5d60*/  IADD3.X R3, R247, UR17, R224, P2, P1 ;  /* 0x00000011f7037c10 */ /* 0x000fe400097e24e0 */
[----:B------:R-:W-:Y:S02]  /*5d70*/  IADD3 R7, -R233, UR9, -R2 ;  /* 0x00000009e9077c10 */ /* 0x000fe4000fffe902 */
[----:B------:R-:W-:Y:S02]  /*5d80*/  IADD3 R2, P1, R238, UR6, RZ ;  /* 0x00000006ee027c10 */ /* 0x000fe4000ff3e0ff */
[----:B------:R-:W-:Y:S02]  /*5d90*/  LEA.HI.X R9, R6, c[0x0][0x284], R5, 0x2, P0 ;  /* 0x0000a10006097a11 */ /* 0x000fe400000f1405 */
[C---:B------:R-:W-:Y:S02]  /*5da0*/  LEA R10, P0, R2.reuse, c[0x0][0x1f0], 0x1 ;  /* 0x00007c00020a7a11 */ /* 0x040fe400078008ff */
[----:B------:R-:W-:Y:S02]  /*5db0*/  IADD3.X R5, R247, UR17, RZ, P1, !PT ;  /* 0x00000011f7057c10 */ /* 0x000fe40008ffe4ff */
[----:B------:R-:W-:Y:S02]  /*5dc0*/  ISETP.LT.OR P2, PT, R7, 0x1, !P3 ;  /* 0x000000010700780c */ /* 0x000fe40005f41670 */
[----:B------:R-:W-:Y:S02]  /*5dd0*/  LEA.HI.X R11, R2, c[0x0][0x1f4], R5, 0x1, P0 ;  /* 0x00007d00020b7a11 */ /* 0x000fe400000f0c05 */
[C---:B------:R-:W-:Y:S02]  /*5de0*/  LEA R12, P0, R4.reuse, c[0x0][0x1f0], 0x1 ;  /* 0x00007c00040c7a11 */ /* 0x040fe400078008ff */
[----:B------:R-:W-:Y:S02]  /*5df0*/  LOP3.LUT P1, RZ, R229, 0x2, RZ, 0xc0, !PT ;  /* 0x00000002e5ff7812 */ /* 0x000fe4000782c0ff */
[----:B------:R-:W-:Y:S02]  /*5e00*/  LEA.HI.X R13, R4, c[0x0][0x1f4], R3, 0x1, P0 ;  /* 0x00007d00040d7a11 */ /* 0x000fe400000f0c03 */
        /* <DEDUP_REMOVED lines=18> */
.L_x_1312:
[-C--:B--234-:R-:W-:Y:S01]  /*5f30*/  HMMA.16816.F32 R4, R172, R176.reuse, RZ ;  /* 0x000000b0ac04723c */ /* 0x09cfe200000018ff */
[----:B------:R-:W0:Y:S01]  /*5f40*/  LDGDEPBAR ;  /* 0x00000000000079af */ /* 0x000e220000000000 */
[----:B------:R-:W-:Y:S02]  /*5f50*/  UIMAD UR8, UR8, 0x3000, URZ ;  /* 0x00003000080878a4 */ /* 0x000fe4000f8e023f */
[----:B------:R-:W-:Y:S02]  /*5f60*/  UISETP.GE.AND UP0, UPT, UR15, UR5, UPT ;  /* 0x000000050f00728c */ /* 0x000fe4000bf06270 */
[----:B------:R-:W-:Y:S02]  /*5f70*/  UIADD3 UR7, UR4, 0x1, URZ ;  /* 0x0000000104077890 */ /* 0x000fe4000fffe03f */
[C---:B-1----:R-:W-:Y:S01]  /*5f80*/  HMMA.16816.F32 R8, R180.reuse, R176, RZ ;  /* 0x000000b0b408723c */ /* 0x042fe200000018ff */
[----:B------:R-:W-:Y:S02]  /*5f90*/  UISETP.GE.AND UP2, UPT, UR4, 0x1, UPT ;  /* 0x000000010400788c */ /* 0x000fe4000bf46270 */
[----:B------:R-:W-:Y:S01]  /*5fa0*/  UIADD3 UR6, UR16, 0x1, URZ ;  /* 0x0000000110067890 */ /* 0x000fe2000fffe03f */
[----:B------:R-:W-:Y:S01]  /*5fb0*/  IADD3 R2, P0, R236, UR8, RZ ;  /* 0x00000008ec027c10 */ /* 0x000fe2000ff1e0ff */
[----:B------:R-:W-:Y:S03]  /*5fc0*/  UISETP.GE.AND UP1, UPT, UR16, 0x1, UPT ;  /* 0x000000011000788c */ /* 0x000fe6000bf26270 */
[-C--:B------:R-:W-:Y:S01]  /*5fd0*/  HMMA.16816.F32 R12, R180, R178.reuse, RZ ;  /* 0x000000b2b40c723c */ /* 0x080fe200000018ff */
[----:B------:R-:W-:Y:S07]  /*5fe0*/  USEL UR16, UR6, URZ, !UP1 ;  /* 0x0000003f06107287 */ /* 0x000fee000c800000 */
        /* <DEDUP_REMOVED lines=11> */
[----:B------:R-:W1:Y:S07]  /*60a0*/  LDSM.16.M88.4 R172, [R210+0x1000] ;  /* 0x00100000d2ac783b */ /* 0x000e6e0000000200 */
        /* <DEDUP_REMOVED lines=13> */
[----:B------:R-:W3:Y:S07]  /*6180*/  LDSM.16.MT88.4 R192, [R209+0x6000] ;  /* 0x00600000d1c0783b */ /* 0x000eee0000004200 */
[----:B------:R-:W-:Y:S01]  /*6190*/  HMMA.16816.F32 R108, R184, R202, R108 ;  /* 0x000000cab86c723c */ /* 0x000fe2000000186c */
[----:B------:R-:W4:Y:S04]  /*61a0*/  LDSM.16.M88.4 R184, [R210+0x1800] ;  /* 0x00180000d2b8783b */ /* 0x000f280000000200 */
[----:B------:R-:W5:Y:S03]  /*61b0*/  LDSM.16.M88.4 R200, [R210+0x1c00] ;  /* 0x001c0000d2c8783b */ /* 0x000f660000000200 */
        /* <DEDUP_REMOVED lines=17> */
[-C--:B----4-:R-:W-:Y:S08]  /*62d0*/  HMMA.16816.F32 R4, R184, R196.reuse, R4 ;  /* 0x000000c4b804723c */ /* 0x090ff00000001804 */
[C---:B-----5:R-:W-:Y:S08]  /*62e0*/  HMMA.16816.F32 R8, R200.reuse, R196, R8 ;  /* 0x000000c4c808723c */ /* 0x060ff00000001808 */
[-C--:B------:R-:W-:Y:S08]  /*62f0*/  HMMA.16816.F32 R12, R200, R198.reuse, R12 ;  /* 0x000000c6c80c723c */ /* 0x080ff0000000180c */
[C---:B------:R-:W-:Y:S01]  /*6300*/  HMMA.16816.F32 R16, R184.reuse, R198, R16 ;  /* 0x000000c6b810723c */ /* 0x040fe20000001810 */
[----:B------:R-:W4:Y:S07]  /*6310*/  LDSM.16.MT88.4 R196, [R209+0x4800] ;  /* 0x00480000d1c4783b */ /* 0x000f2e0000004200 */
        /* <DEDUP_REMOVED lines=9> */
[----:B------:R-:W-:Y:S01]  /*63b0*/  IMAD.U32 R186, RZ, RZ, UR8 ;  /* 0x00000008ffba7e24 */ /* 0x000fe2000f8e00ff */
[-C--:B------:R-:W-:Y:S01]  /*63c0*/  HMMA.16816.F32 R4, R180, R188.reuse, R4 ;  /* 0x000000bcb404723c */ /* 0x080fe20000001804 */
[----:B------:R-:W-:Y:S04]  /*63d0*/  UMOV UR8, UR15 ;  /* 0x0000000f00087c82 */ /* 0x000fe80008000000 */
[----:B------:R-:W-:Y:S02]  /*63e0*/  LEA.HI.X.SX32 R3, R186, R235, 0x1, P0 ;  /* 0x000000ebba037211 */ /* 0x000fe400000f0eff */
[C---:B------:R-:W-:Y:S01]  /*63f0*/  LEA R184, P0, R2.reuse, c[0x0][0x220], 0x2 ;  /* 0x0000880002b87a11 */ /* 0x040fe200078010ff */
[C---:B---3--:R-:W-:Y:S04]  /*6400*/  HMMA.16816.F32 R8, R192.reuse, R188, R8 ;  /* 0x000000bcc008723c */ /* 0x048fe80000001808 */
[----:B------:R-:W-:Y:S01]  /*6410*/  LEA.HI.X R185, R2, c[0x0][0x224], R3, 0x2, P0 ;  /* 0x0000890002b97a11 */ /* 0x000fe200000f1403 */
[----:B------:R-:W-:Y:S01]  /*6420*/  IMAD.U32 R3, RZ, RZ, UR4 ;  /* 0x00000004ff037e24 */ /* 0x000fe2000f8e00ff */
[----:B------:R-:W-:Y:S01]  /*6430*/  PLOP3.LUT P0, PT, PT, PT, UP0, 0x80, 0x0 ;  /* 0x000000000000781c */ /* 0x000fe20003f0f008 */
[----:B------:R-:W-:Y:S01]  /*6440*/  USEL UR4, UR7, URZ, !UP2 ;  /* 0x0000003f07047287 */ /* 0x000fe2000d000000 */
[-C--:B------:R-:W-:Y:S04]  /*6450*/  HMMA.16816.F32 R12, R192, R190.reuse, R12 ;  /* 0x000000bec00c723c */ /* 0x080fe8000000180c */
[----:B------:R-:W-:Y:S03]  /*6460*/  IMAD R3, R3, 0x3000, R218 ;  /* 0x0000300003037824 */ /* 0x000fe600078e02da */
[----:B------:R-:W-:Y:S01]  /*6470*/  RED.E.ADD.F32.FTZ.RN.STRONG.GPU [R184.64], R4 ;  /* 0x00000004b800798e */ /* 0x000fe2000c10e78c */
[C---:B------:R-:W-:Y:S03]  /*6480*/  HMMA.16816.F32 R16, R180.reuse, R190, R16 ;  /* 0x000000beb410723c */ /* 0x040fe60000001810 */
[----:B------:R-:W-:Y:S01]  /*6490*/  RED.E.ADD.F32.FTZ.RN.STRONG.GPU [R184.64+0x400], R5 ;  /* 0x00040005b800798e */ /* 0x000fe2000c10e78c */
[----:B------:R-:W-:Y:S03]  /*64a0*/  IMAD.SHL.U32 R172, R3, 0x2, RZ ;  /* 0x0000000203ac7824 */ /* 0x000fe600078e00ff */
        /* <DEDUP_REMOVED lines=14> */
[----:B------:R-:W-:Y:S04]  /*6590*/  RED.E.ADD.F32.FTZ.RN.STRONG.GPU [R184.64+0x2c00], R19 ;  /* 0x002c0013b800798e */ /* 0x000fe8000c10e78c */
[----:B------:R-:W-:Y:S01]  /*65a0*/  RED.E.ADD.F32.FTZ.RN.STRONG.GPU [R184.64+0x3000], R12 ;  /* 0x0030000cb800798e */ /* 0x000fe2000c10e78c */
[C---:B------:R-:W-:Y:S03]  /*65b0*/  HMMA.16816.F32 R100, R192.reuse, R176, R100 ;  /* 0x000000b0c064723c */ /* 0x040fe60000001864 */
[----:B------:R-:W-:Y:S04]  /*65c0*/  LDSM.16.MT88.2 R2, [R211+0x23c80] ;  /* 0x023c8000d302783b */ /* 0x000fe80000004100 */
[----:B------:R-:W1:Y:S01]  /*65d0*/  LDSM.16.MT88.4 R8, [R172+0xf080] ;  /* 0x00f08000ac08783b */ /* 0x000e620000004200 */
[-C--:B------:R-:W-:Y:S03]  /*65e0*/  HMMA.16816.F32 R104, R192, R178.reuse, R104 ;  /* 0x000000b2c068723c */ /* 0x080fe60000001868 */
[----:B------:R-:W-:Y:S04]  /*65f0*/  RED.E.ADD.F32.FTZ.RN.STRONG.GPU [R184.64+0x3400], R13 ;  /* 0x0034000db800798e */ /* 0x000fe8000c10e78c */
[----:B------:R-:W-:Y:S01]  /*6600*/  RED.E.ADD.F32.FTZ.RN.STRONG.GPU [R184.64+0x3800], R14 ;  /* 0x0038000eb800798e */ /* 0x000fe2000c10e78c */
[----:B------:R-:W-:Y:S03]  /*6610*/  HMMA.16816.F32 R108, R180, R178, R108 ;  /* 0x000000b2b46c723c */ /* 0x000fe6000000186c */
        /* <DEDUP_REMOVED lines=185> */
.L_x_1310:
[----:B------:R-:W-:Y:S05]  /*71b0*/  @P0 EXIT ;  /* 0x000000000000094d */ /* 0x000fea0003800000 */
[----:B------:R-:W-:Y:S01]  /*71c0*/  ISETP.NE.U32.AND P0, PT, RZ, c[0x0][0x360], PT ;  /* 0x0000d800ff007a0c */ /* 0x000fe20003f05070 */
[----:B------:R-:W-:Y:S02]  /*71d0*/  UMOV UR6, 0x1 ;  /* 0x0000000100067882 */ /* 0x000fe40000000000 */
[----:B------:R-:W-:Y:S01]  /*71e0*/  ULDC.64 UR4, c[0x0][0x338] ;  /* 0x0000ce0000047ab9 */ /* 0x000fe20000000a00 */
[----:B------:R-:W-:-:S13]  /*71f0*/  ISETP.NE.AND.EX P0, PT, RZ, c[0x0][0x364], PT, P0 ;  /* 0x0000d900ff007a0c */ /* 0x000fda0003f05300 */
[----:B------:R-:W-:-:S04]  /*7200*/  @P0 IMAD.MOV.U32 R3, RZ, RZ, 0x4 ;  /* 0x00000004ff030424 */ /* 0x000fc800078e00ff */
[----:B------:R-:W-:-:S05]  /*7210*/  @P0 IMAD.WIDE R4, R234, R3, c[0x0][0x360] ;  /* 0x0000d800ea040625 */ /* 0x000fca00078e0203 */
[----:B------:R1:W2:Y:S01]  /*7220*/  @P0 LDG.E R3, [R4.64] ;  /* 0x0000000c04030981 */ /* 0x0002a2000c1e1900 */
[----:B------:R-:W-:Y:S02]  /*7230*/  UISETP.NE.AND UP0, UPT, UR6, UR4, UPT ;  /* 0x000000040600728c */ /* 0x000fe4000bf05270 */
[----:B------:R-:W-:Y:S02]  /*7240*/  UIMAD.WIDE.U32 UR6, UR10, UR5, URZ ;  /* 0x000000050a0672a5 */ /* 0x000fe4000f8e003f */
[----:B------:R-:W-:Y:S02]  /*7250*/  ULDC UR4, c[0x0][0x340] ;  /* 0x0000d00000047ab9 */ /* 0x000fe40000000800 */
[----:B------:R-:W-:-:S04]  /*7260*/  UIMAD UR11, UR11, 0x3c00, URZ ;  /* 0x00003c000b0b78a4 */ /* 0x000fc8000f8e023f */
[----:B------:R-:W-:Y:S02]  /*7270*/  USHF.R.S32.HI UR6, URZ, 0x1f, UR11 ;  /* 0x0000001f3f067899 */ /* 0x000fe4000801140b */
[----:B------:R-:W-:Y:S02]  /*7280*/  @UP0 UMOV UR5, UR7 ;  /* 0x0000000700050c82 */ /* 0x000fe40008000000 */
[----:B------:R-:W-:-:S03]  /*7290*/  @UP0 USHF.R.U32.HI UR10, URZ, UR4, UR5 ;  /* 0x000000043f0a0299 */ /* 0x000fc60008011605 */
[----:B------:R-:W-:Y:S02]  /*72a0*/  ULDC.64 UR4, c[0x0][0x328] ;  /* 0x0000ca0000047ab9 */ /* 0x000fe40000000a00 */
[----:B------:R-:W-:Y:S01]  /*72b0*/  USHF.R.S32.HI UR7, URZ, 0x1f, UR10 ;  /* 0x0000001f3f077899 */ /* 0x000fe2000801140a */
[----:B------:R-:W-:-:S03]  /*72c0*/  IMAD.U32 R6, RZ, RZ, UR10 ;  /* 0x0000000aff067e24 */ /* 0x000fc6000f8e00ff */
[----:B------:R-:W-:Y:S01]  /*72d0*/  UIMAD UR4, UR7, UR4, URZ ;  /* 0x00000004070472a4 */ /* 0x000fe2000f8e023f */
[----:B-1----:R-:W-:-:S03]  /*72e0*/  SEL R5, R234, RZ, !P0 ;  /* 0x000000ffea057207 */ /* 0x002fc60004000000 */
[----:B------:R-:W-:-:S03]  /*72f0*/  UIMAD UR8, UR10, UR5, UR4 ;  /* 0x000000050a0872a4 */ /* 0x000fc6000f8e0204 */
[----:B------:R-:W-:Y:S02]  /*7300*/  ULDC.64 UR4, c[0x0][0x300] ;  /* 0x0000c00000047ab9 */ /* 0x000fe40000000a00 */
[----:B------:R-:W-:-:S04]  /*7310*/  UIMAD UR4, UR7, UR4, URZ ;  /* 0x00000004070472a4 */ /* 0x000fc8000f8e023f */
[----:B------:R-:W-:Y:S01]  /*7320*/  UIMAD UR4, UR10, UR5, UR4 ;  /* 0x000000050a0472a4 */ /* 0x000fe2000f8e0204 */
[----:B------:R-:W-:Y:S01]  /*7330*/  BAR.SYNC.DEFER_BLOCKING 0x1, 0x100 ;  /* 0x0044000000007b1d */ /* 0x000fe20000010000 */
[----:B--2---:R-:W-:-:S04]  /*7340*/  @P0 IMAD R3, R234, 0x50, R3 ;  /* 0x00000050ea030824 */ /* 0x004fc800078e0203 */
[----:B------:R-:W-:-:S05]  /*7350*/  @P0 IMAD.HI R3, R3, 0x66666667, RZ ;  /* 0x6666666703030827 */ /* 0x000fca00078e02ff */
[----:B------:R-:W-:-:S04]  /*7360*/  @P0 SHF.R.U32.HI R0, RZ, 0x1f, R3 ;  /* 0x0000001fff000819 */ /* 0x000fc80000011603 */
[----:B------:R-:W-:-:S05]  /*7370*/  @P0 LEA.HI.SX32 R0, R3, R0, 0x1b ;  /* 0x0000000003000211 */ /* 0x000fca00078fdaff */
[----:B------:R-:W-:Y:S01]  /*7380*/  @P0 IMAD R2, R0, 0x3c00, RZ ;  /* 0x00003c0000020824 */ /* 0x000fe200078e02ff */
[----:B------:R-:W-:-:S04]  /*7390*/  SHF.R.S32.HI R0, RZ, 0x1f, R226 ;  /* 0x0000001fff007819 */ /* 0x000fc800000114e2 */
[----:B------:R-:W-:Y:S02]  /*73a0*/  @P0 SHF.R.S32.HI R3, RZ, 0x1f, R2 ;  /* 0x0000001fff030819 */ /* 0x000fe40000011402 */
[----:B------:R-:W-:-:S06]  /*73b0*/  @!P0 CS2R R2, SRZ ;  /* 0x0000000000028805 */ /* 0x000fcc000001ff00 */
[----:B------:R-:W-:Y:S01]  /*73c0*/  IADD3 R226, P2, P1, R2, UR11, R226 ;  /* 0x0000000b02e27c10 */ /* 0x000fe2000f95e0e2 */
[----:B------:R-:W-:-:S03]  /*73d0*/  IMAD.U32 R2, RZ, RZ, UR10 ;  /* 0x0000000aff027e24 */ /* 0x000fc6000f8e00ff */
[----:B------:R-:W-:Y:S02]  /*73e0*/  IADD3.X R227, R3, UR6, R0, P2, P1 ;  /* 0x0000000603e37c10 */ /* 0x000fe400097e2400 */
[----:B------:R-:W-:-:S03]  /*73f0*/  SHF.R.S32.HI R0, RZ, 0x1f, R234 ;  /* 0x0000001fff007819 */ /* 0x000fc600000114ea */
[----:B------:R-:W-:Y:S01]  /*7400*/  IMAD.WIDE.U32 R6, R6, c[0x0][0x328], R226 ;  /* 0x0000ca0006067a25 */ /* 0x000fe200078e00e2 */
[----:B------:R-:W-:-:S03]  /*7410*/  SEL R0, R0, RZ, !P0 ;  /* 0x000000ff00007207 */ /* 0x000fc60004000000 */
[----:B------:R-:W-:Y:S01]  /*7420*/  IMAD.WIDE.U32 R2, R2, c[0x0][0x300], R226 ;  /* 0x0000c00002027a25 */ /* 0x000fe200078e00e2 */
[----:B------:R-:W-:-:S03]  /*7430*/  IADD3 R7, R7, UR8, RZ ;  /* 0x0000000807077c10 */ /* 0x000fc6000fffe0ff */
[----:B------:R-:W-:Y:S01]  /*7440*/  IMAD R4, R0, c[0x0][0x330], RZ ;  /* 0x0000cc0000047a24 */ /* 0x000fe200078e02ff */
[----:B------:R-:W-:Y:S01]  /*7450*/  IADD3 R3, R3, UR4, RZ ;  /* 0x0000000403037c10 */ /* 0x000fe2000fffe0ff */
[----:B------:R-:W-:-:S04]  /*7460*/  IMAD.WIDE.U32 R6, R5, c[0x0][0x330], R6 ;  /* 0x0000cc0005067a25 */ /* 0x000fc800078e0006 */
[C---:B------:R-:W-:Y:S01]  /*7470*/  IMAD R4, R5.reuse, c[0x0][0x334], R4 ;  /* 0x0000cd0005047a24 */ /* 0x040fe200078e0204 */
[----:B------:R-:W-:Y:S01]  /*7480*/  LEA R10, P1, R6, c[0x0][0x310], 0x2 ;  /* 0x0000c400060a7a11 */ /* 0x000fe200078210ff */
[----:B------:R-:W-:-:S04]  /*7490*/  IMAD.WIDE.U32 R8, R5, c[0x0][0x308], R2 ;  /* 0x0000c20005087a25 */ /* 0x000fc800078e0002 */
[----:B------:R-:W-:Y:S01]  /*74a0*/  IMAD.IADD R3, R7, 0x1, R4 ;  /* 0x0000000107037824 */ /* 0x000fe200078e0204 */
[----:B------:R-:W-:Y:S01]  /*74b0*/  LEA R2, P0, R8, c[0x0][0x2e8], 0x2 ;  /* 0x0000ba0008027a11 */ /* 0x000fe200078010ff */
[----:B------:R-:W-:-:S03]  /*74c0*/  IMAD R0, R0, c[0x0][0x308], RZ ;  /* 0x0000c20000007a24 */ /* 0x000fc600078e02ff */
[----:B------:R-:W-:Y:S01]  /*74d0*/  LEA.HI.X R11, R6, c[0x0][0x314], R3, 0x2, P1 ;  /* 0x0000c500060b7a11 */ /* 0x000fe200008f1403 */
[----:B------:R-:W-:-:S04]  /*74e0*/  IMAD R0, R5, c[0x0][0x30c], R0 ;  /* 0x0000c30005007a24 */ /* 0x000fc800078e0200 */
[----:B------:R-:W-:Y:S01]  /*74f0*/  RED.E.ADD.F32.FTZ.RN.STRONG.GPU [R10.64], R24 ;  /* 0x000000180a00798e */ /* 0x000fe2000c10e78c */
[----:B------:R-:W-:-:S03]  /*7500*/  IMAD.IADD R5, R9, 0x1, R0 ;  /* 0x0000000109057824 */ /* 0x000fc600078e0200 */
[----:B------:R-:W-:Y:S02]  /*7510*/  RED.E.ADD.F32.FTZ.RN.STRONG.GPU [R10.64+0x400], R25 ;  /* 0x000400190a00798e */ /* 0x000fe4000c10e78c */
[----:B------:R-:W-:Y:S02]  /*7520*/  LEA.HI.X R3, R8, c[0x0][0x2ec], R5, 0x2, P0 ;  /* 0x0000bb0008037a11 */ /* 0x000fe400000f1405 */
        /* <DEDUP_REMOVED lines=119> */
.L_x_1314:
        /* <DEDUP_REMOVED lines=14> */
.L_x_1429:


//--------------------- .text._ZN7cutlass13device_kernelIN5flash32FlashAttnBwdPostprocessConvertdQIN4cute5tupleIJNS3_1CILi80EEENS5_ILi192EEEEEENS_6half_tEfNS_4arch4Sm80ELi256ENS3_8TiledMMAINS3_8MMA_AtomIJNS3_28SM80_16x8x16_F32F16F16F32_TNEEEENS3_6LayoutINS4_IJNS5_ILi4EEENS5_ILi2EEENS5_ILi1EEEEEENS4_IJSJ_SH_NS5_ILi0EEEEEEEENS4_IJNS5_ILi64EEENS5_ILi16EEESP_EEEEELb1EEEEEvNT_6ParamsE --------------------------
	.section	.text._ZN7cutlass13device_kernelIN5flash32FlashAttnBwdPostprocessConvertdQIN4cute5tupleIJNS3_1CILi80EEENS5_ILi192EEEEEENS_6half_tEfNS_4arch4Sm80ELi256ENS3_8TiledMMAINS3_8MMA_AtomIJNS3_28SM80_16x8x16_F32F16F16F32_TNEEEENS3_6LayoutINS4_IJNS5_ILi4EEENS5_ILi2EEENS5_ILi1EEEEEENS4_IJSJ_SH_NS5_ILi0EEEEEEEENS4_IJNS5_ILi64EEENS5_ILi16EEESP_EEEEELb1EEEEEvNT_6ParamsE,"ax",@progbits
	.sectioninfo	@"SHI_REGISTERS=80"
	.align	128
.text._ZN7cutlass13device_kernelIN5flash32FlashAttnBwdPostprocessConvertdQIN4cute5tupleIJNS3_1CILi80EEENS5_ILi192EEEEEENS_6half_tEfNS_4arch4Sm80ELi256ENS3_8TiledMMAINS3_8MMA_AtomIJNS3_28SM80_16x8x16_F32F16F16F32_TNEEEENS3_6LayoutINS4_IJNS5_ILi4EEENS5_ILi2EEENS5_ILi1EEEEEENS4_IJSJ_SH_NS5_ILi0EEEEEEEENS4_IJNS5_ILi64EEENS5_ILi16EEESP_EEEEELb1EEEEEvNT_6ParamsE:
        .type           _ZN7cutlass13device_kernelIN5flash32FlashAttnBwdPostprocessConvertdQIN4cute5tupleIJNS3_1CILi80EEENS5_ILi192EEEEEENS_6half_tEfNS_4arch4Sm80ELi256ENS3_8TiledMMAINS3_8MMA_AtomIJNS3_28SM80_16x8x16_F32F16F16F32_TNEEEENS3_6LayoutINS4_IJNS5_ILi4EEENS5_ILi2EEENS5_ILi1EEEEEENS4_IJSJ_SH_NS5_ILi0EEEEEEEENS4_IJNS5_ILi64EEENS5_ILi16EEESP_EEEEELb1EEEEEvNT_6ParamsE,@function
        .size           _ZN7cutlass13device_kernelIN5flash32FlashAttnBwdPostprocessConvertdQIN4cute5tupleIJNS3_1CILi80EEENS5_ILi192EEEEEENS_6half_tEfNS_4arch4Sm80ELi256ENS3_8TiledMMAINS3_8MMA_AtomIJNS3_28SM80_16x8x16_F32F16F16F32_TNEEEENS3_6LayoutINS4_IJNS5_ILi4EEENS5_ILi2EEENS5_ILi1EEEEEENS4_IJSJ_SH_NS5_ILi0EEEEEEEENS4_IJNS5_ILi64EEENS5_ILi16EEESP_EEEEELb1EEEEEvNT_6ParamsE,(.L_x_1430 - _ZN7cutlass13device_kernelIN5flash32FlashAttnBwdPostprocessConvertdQIN4cute5tupleIJNS3_1CILi80EEENS5_ILi192EEEEEENS_6half_tEfNS_4arch4Sm80ELi256ENS3_8TiledMMAINS3_8MMA_AtomIJNS3_28SM80_16x8x16_F32F16F16F32_TNEEEENS3_6LayoutINS4_IJNS5_ILi4EEENS5_ILi2EEENS5_ILi1EEEEEENS4_IJSJ_SH_NS5_ILi0EEEEEEEENS4_IJNS5_ILi64EEENS5_ILi16EEESP_EEEEELb1EEEEEvNT_6ParamsE)
        .other          _ZN7cutlass13device_kernelIN5flash32FlashAttnBwdPostprocessConvertdQIN4cute5tupleIJNS3_1CILi80EEENS5_ILi192EEEEEENS_6half_tEfNS_4arch4Sm80ELi256ENS3_8TiledMMAINS3_8MMA_AtomIJNS3_28SM80_16x8x16_F32F16F16F32_TNEEEENS3_6LayoutINS4_IJNS5_ILi4EEENS5_ILi2EEENS5_ILi1EEEEEENS4_IJSJ_SH_NS5_ILi0EEEEEEEENS4_IJNS5_ILi64EEENS5_ILi16EEESP_EEEEELb1EEEEEvNT_6ParamsE,@"STO_CUDA_ENTRY STV_DEFAULT"
_ZN7cutlass13device_kernelIN5flash32FlashAttnBwdPostprocessConvertdQIN4cute5tupleIJNS3_1CILi80EEENS5_ILi192EEEEEENS_6half_tEfNS_4arch4Sm80ELi256ENS3_8TiledMMAINS3_8MMA_AtomIJNS3_28SM80_16x8x16_F32F16F16F32_TNEEEENS3_6LayoutINS4_IJNS5_ILi4EEENS5_ILi2EEENS5_ILi1EEEEEENS4_IJSJ_SH_NS5_ILi0EEEEEEEENS4_IJNS5_ILi64EEENS5_ILi16EEESP_EEEEELb1EEEEEvNT_6ParamsE:
[----:B------:R-:W-:Y:S02]  /*0000*/  IMAD.MOV.U32 R1, RZ, RZ, c[0x0][0x28] ;  /* 0x00000a00ff017624 */ /* 0x000fe400078e00ff */
[----:B------:R-:W0:Y:S01]  /*0010*/  S2R R6, SR_CTAID.Z ;  /* 0x0000000000067919 */ /* 0x000e220000002700 */
[----:B------:R-:W-:Y:S01]  /*0020*/  ISETP.NE.U32.AND P1, PT, RZ, c[0x0][0x1c8], PT ;  /* 0x00007200ff007a0c */ /* 0x000fe20003f25070 */
[----:B------:R-:W-:Y:S01]  /*0030*/  IMAD.MOV.U32 R5, RZ, RZ, 0x4 ;  /* 0x00000004ff057424 */ /* 0x000fe200078e00ff */
[----:B------:R-:W-:Y:S01]  /*0040*/  ISETP.NE.U32.AND P0, PT, RZ, c[0x0][0x1c0], PT ;  /* 0x00007000ff007a0c */ /* 0x000fe20003f05070 */
[----:B------:R-:W-:Y:S01]  /*0050*/  ULDC.64 UR4, c[0x0][0x118] ;  /* 0x0000460000047ab9 */ /* 0x000fe20000000a00 */
[----:B------:R-:W-:Y:S02]  /*0060*/  ISETP.NE.AND.EX P1, PT, RZ, c[0x0][0x1cc], PT, P1 ;  /* 0x00007300ff007a0c */ /* 0x000fe40003f25310 */
[----:B------:R-:W-:Y:S01]  /*0070*/  ISETP.NE.AND.EX P0, PT, RZ, c[0x0][0x1c4], PT, P0 ;  /* 0x00007100ff007a0c */ /* 0x000fe20003f05300 */
[----:B------:R-:W-:Y:S02]  /*0080*/  IMAD.MOV.U32 R69, RZ, RZ, c[0x0][0x190] ;  /* 0x00006400ff457624 */ /* 0x000fe400078e00ff */
[----:B0-----:R-:W-:-:S08]  /*0090*/  IMAD.WIDE R2, R6, R5, c[0x0][0x1c0] ;  /* 0x0000700006027625 */ /* 0x001fd000078e0205 */
[----:B------:R-:W-:Y:S02]  /*00a0*/  @P1 IMAD.WIDE R4, R6, R5, c[0x0][0x1c8] ;  /* 0x0000720006041625 */ /* 0x000fe400078e0205 */
[----:B------:R0:W5:Y:S01]  /*00b0*/  @P0 LDG.E R67, [R2.64] ;  /* 0x0000000402430981 */ /* 0x000162000c1e1900 */
[----:B------:R-:W-:-:S03]  /*00c0*/  ISETP.NE.U32.AND P2, PT, RZ, c[0x0][0x1c0], PT ;  /* 0x00007000ff007a0c */ /* 0x000fc60003f45070 */
[----:B------:R0:W5:Y:S04]  /*00d0*/  @P1 LDG.E R69, [R4.64] ;  /* 0x0000000404451981 */ /* 0x000168000c1e1900 */
[----:B------:R-:W1:Y:S02]  /*00e0*/  S2R R66, SR_CTAID.X ;  /* 0x0000000000427919 */ /* 0x000e640000002500 */
[----:B-1----:R-:W-:Y:S01]  /*00f0*/  IMAD R0, R66, 0x50, RZ ;  /* 0x0000005042007824 */ /* 0x002fe200078e02ff */
[----:B------:R-:W-:Y:S05]  /*0100*/  @P1 BRA `(.L_x_1315) ;  /* 0x0000004000001947 */ /* 0x000fea0003800000 */
[----:B0-----:R-:W-:Y:S05]  /*0110*/  @!P0 BRA `(.L_x_1315) ;  /* 0x0000003000008947 */ /* 0x001fea0003800000 */
[----:B------:R-:W2:Y:S04]  /*0120*/  LDG.E R4, [R2.64] ;  /* 0x0000000402047981 */ /* 0x000ea8000c1e1900 */
[----:B-----5:R-:W2:Y:S02]  /*0130*/  LDG.E R69, [R2.64+0x4] ;  /* 0x0000040402457981 */ /* 0x020ea4000c1e1900 */
[----:B--2---:R-:W-:-:S02]  /*0140*/  IMAD.IADD R69, R69, 0x1, -R4 ;  /* 0x0000000145457824 */ /* 0x004fc400078e0a04 */
.L_x_1315:
[----:B0-----:R-:W0:Y:S01]  /*0150*/  S2R R65, SR_TID.X ;  /* 0x0000000000417919 */ /* 0x001e220000002100 */
[----:B------:R-:W-:-:S02]  /*0160*/  ISETP.NE.AND.EX P1, PT, RZ, c[0x0][0x1c4], PT, P2 ;  /* 0x00007100ff007a0c */ /* 0x000fc40003f25320 */
[----:B-----5:R-:W-:Y:S01]  /*0170*/  ISETP.GE.AND P2, PT, R0, R69, PT ;  /* 0x000000450000720c */ /* 0x020fe20003f46270 */
[----:B------:R-:W-:-:S04]  /*0180*/  @P0 IMAD R0, R6, 0x50, R67 ;  /* 0x0000005006000824 */ /* 0x000fc800078e0243 */
[----:B------:R-:W-:-:S08]  /*0190*/  @P0 IMAD.HI R0, R0, 0x66666667, RZ ;  /* 0x6666666700000827 */ /* 0x000fd000078e02ff */
[----:B------:R-:W-:Y:S05]  /*01a0*/  @P1 EXIT P2 ;  /* 0x000000000000194d */ /* 0x000fea0001000000 */
[----:B------:R-:W1:Y:S01]  /*01b0*/  S2R R64, SR_CTAID.Y ;  /* 0x0000000000407919 */ /* 0x000e620000002600 */
[----:B------:R-:W-:Y:S01]  /*01c0*/  @P0 SHF.R.U32.HI R3, RZ, 0x1f, R0 ;  /* 0x0000001fff030819 */ /* 0x000fe20000011600 */
[----:B------:R-:W-:Y:S01]  /*01d0*/  CS2R R4, SRZ ;  /* 0x0000000000047805 */ /* 0x000fe2000001ff00 */
[----:B------:R-:W-:Y:S01]  /*01e0*/  IMAD R7, R66, 0x3c00, RZ ;  /* 0x00003c0042077824 */ /* 0x000fe200078e02ff */
[----:B------:R-:W-:Y:S02]  /*01f0*/  SHF.R.S32.HI R2, RZ, 0x1f, R6 ;  /* 0x0000001fff027819 */ /* 0x000fe40000011406 */
[----:B------:R-:W-:Y:S01]  /*0200*/  @P0 LEA.HI.SX32 R3, R0, R3, 0x1b ;  /* 0x0000000300030211 */ /* 0x000fe200078fdaff */
[----:B0-----:R-:W-:Y:S01]  /*0210*/  IMAD.SHL.U32 R0, R65, 0x4, RZ ;  /* 0x0000000441007824 */ /* 0x001fe200078e00ff */
[----:B------:R-:W-:Y:S02]  /*0220*/  SHF.R.S32.HI R9, RZ, 0x1f, R7 ;  /* 0x0000001fff097819 */ /* 0x000fe40000011407 */
[----:B------:R-:W-:Y:S01]  /*0230*/  SEL R2, R2, RZ, !P1 ;  /* 0x000000ff02027207 */ /* 0x000fe20004800000 */
[----:B------:R-:W-:-:S04]  /*0240*/  @P0 IMAD R3, R3, 0x3c00, RZ ;  /* 0x00003c0003030824 */ /* 0x000fc800078e02ff */
[--C-:B------:R-:W-:Y:S01]  /*0250*/  @P0 IMAD.MOV.U32 R4, RZ, RZ, R3.reuse ;  /* 0x000000ffff040224 */ /* 0x100fe200078e0003 */
[----:B------:R-:W-:-:S04]  /*0260*/  @P0 SHF.R.S32.HI R5, RZ, 0x1f, R3 ;  /* 0x0000001fff050819 */ /* 0x000fc80000011403 */
[----:B------:R-:W-:Y:S02]  /*0270*/  IADD3 R4, P2, P3, R4, R0, R7 ;  /* 0x0000000004047210 */ /* 0x000fe40007b5e007 */
[----:B------:R-:W-:Y:S02]  /*0280*/  SHF.R.S32.HI R0, RZ, 0x1f, R0 ;  /* 0x0000001fff007819 */ /* 0x000fe40000011400 */
[----:B-1----:R-:W-:Y:S02]  /*0290*/  SHF.R.S32.HI R3, RZ, 0x1f, R64 ;  /* 0x0000001fff037819 */ /* 0x002fe40000011440 */
[----:B------:R-:W-:Y:S01]  /*02a0*/  IADD3.X R5, R5, R0, R9, P2, P3 ;  /* 0x0000000005057210 */ /* 0x000fe200017e6409 */
[----:B------:R-:W-:Y:S01]  /*02b0*/  IMAD R9, R2, c[0x0][0x180], RZ ;  /* 0x0000600002097a24 */ /* 0x000fe200078e02ff */
[----:B------:R-:W-:Y:S01]  /*02c0*/  SEL R0, R6, RZ, !P1 ;  /* 0x000000ff06007207 */ /* 0x000fe20004800000 */
[----:B------:R-:W-:Y:S02]  /*02d0*/  IMAD R7, R3, c[0x0][0x178], RZ ;  /* 0x00005e0003077a24 */ /* 0x000fe400078e02ff */
[----:B------:R-:W-:-:S04]  /*02e0*/  IMAD.WIDE.U32 R4, R64, c[0x0][0x178], R4 ;  /* 0x00005e0040047a25 */ /* 0x000fc800078e0004 */
[----:B------:R-:W-:Y:S02]  /*02f0*/  IMAD R7, R64, c[0x0][0x17c], R7 ;  /* 0x00005f0040077a24 */ /* 0x000fe400078e0207 */
[----:B------:R-:W-:Y:S02]  /*0300*/  IMAD R9, R0, c[0x0][0x184], R9 ;  /* 0x0000610000097a24 */ /* 0x000fe400078e0209 */
[----:B------:R-:W-:-:S04]  /*0310*/  IMAD.IADD R5, R5, 0x1, R7 ;  /* 0x0000000105057824 */ /* 0x000fc800078e0207 */
[----:B------:R-:W-:-:S04]  /*0320*/  IMAD.WIDE.U32 R4, R0, c[0x0][0x180], R4 ;  /* 0x0000600000047a25 */ /* 0x000fc800078e0004 */
[----:B------:R-:W-:Y:S01]  /*0330*/  IMAD.IADD R5, R5, 0x1, R9 ;  /* 0x0000000105057824 */ /* 0x000fe200078e0209 */
[----:B------:R-:W-:-:S04]  /*0340*/  LEA R76, P1, R4, c[0x0][0x160], 0x2 ;  /* 0x00005800044c7a11 */ /* 0x000fc800078210ff */
[----:B------:R-:W-:-:S05]  /*0350*/  LEA.HI.X R77, R4, c[0x0][0x164], R5, 0x2, P1 ;  /* 0x00005900044d7a11 */ /* 0x000fca00008f1405 */
[----:B------:R0:W2:Y:S04]  /*0360*/  LDG.E.128 R4, [R76.64] ;  /* 0x000000044c047981 */ /* 0x0000a8000c1e1d00 */
[----:B------:R0:W3:Y:S04]  /*0370*/  LDG.E.128 R8, [R76.64+0x1000] ;  /* 0x001000044c087981 */ /* 0x0000e8000c1e1d00 */
[----:B------:R0:W4:Y:S04]  /*0380*/  LDG.E.128 R12, [R76.64+0x2000] ;  /* 0x002000044c0c7981 */ /* 0x000128000c1e1d00 */
[----:B------:R0:W5:Y:S04]  /*0390*/  LDG.E.128 R16, [R76.64+0x3000] ;  /* 0x003000044c107981 */ /* 0x000168000c1e1d00 */
        /* <DEDUP_REMOVED lines=10> */
[----:B------:R0:W5:Y:S01]  /*0440*/  LDG.E.128 R60, [R76.64+0xe000] ;  /* 0x00e000044c3c7981 */ /* 0x000162000c1e1d00 */
[----:B------:R-:W-:Y:S01]  /*0450*/  SHF.R.S32.HI R70, RZ, 0x1f, R65 ;  /* 0x0000001fff467819 */ /* 0x000fe20000011441 */
[----:B------:R-:W-:Y:S01]  /*0460*/  BSSY B0, `(.L_x_1316) ;  /* 0x0000173000007945 */ /* 0x000fe20003800000 */
[----:B------:R-:W-:-:S02]  /*0470*/  ISETP.GT.AND P5, PT, R65, 0x27f, PT ;  /* 0x0000027f4100780c */ /* 0x000fc40003fa4270 */
[CC--:B------:R-:W-:Y:S02]  /*0480*/  LEA.HI R73, R70.reuse, R65.reuse, RZ, 0x2 ;  /* 0x0000004146497211 */ /* 0x0c0fe400078f10ff */
[-C--:B------:R-:W-:Y:S02]  /*0490*/  LEA.HI R75, R70, R65.reuse, RZ, 0x7 ;  /* 0x00000041464b7211 */ /* 0x080fe400078f38ff */
[----:B------:R-:W-:Y:S01]  /*04a0*/  SHF.R.S32.HI R72, RZ, 0x2, R73 ;  /* 0x00000002ff487819 */ /* 0x000fe20000011449 */
[----:B0-----:R-:W-:Y:S01]  /*04b0*/  IMAD R76, R66, -0x50, R69 ;  /* 0xffffffb0424c7824 */ /* 0x001fe200078e0245 */
[----:B------:R-:W-:Y:S02]  /*04c0*/  LEA.HI R69, R70, R65, RZ, 0x3 ;  /* 0x0000004146457211 */ /* 0x000fe400078f18ff */
[----:B------:R-:W-:Y:S02]  /*04d0*/  SHF.R.S32.HI R71, RZ, 0x1f, R73 ;  /* 0x0000001fff477819 */ /* 0x000fe40000011449 */
[----:B------:R-:W-:-:S02]  /*04e0*/  SHF.R.S32.HI R68, RZ, 0x3, R69 ;  /* 0x00000003ff447819 */ /* 0x000fc40000011445 */
[-C--:B------:R-:W-:Y:S02]  /*04f0*/  LEA.HI R74, R71, R72.reuse, RZ, 0x3 ;  /* 0x00000048474a7211 */ /* 0x080fe400078f18ff */
[----:B------:R-:W-:Y:S02]  /*0500*/  IMNMX R71, R76, 0x50, PT ;  /* 0x000000504c477817 */ /* 0x000fe40003800200 */
[----:B------:R-:W-:Y:S02]  /*0510*/  LOP3.LUT R76, R75, 0xffffff80, RZ, 0xc0, !PT ;  /* 0xffffff804b4c7812 */ /* 0x000fe400078ec0ff */
[----:B------:R-:W-:Y:S02]  /*0520*/  LOP3.LUT R75, R74, 0xfffffff8, RZ, 0xc0, !PT ;  /* 0xfffffff84a4b7812 */ /* 0x000fe400078ec0ff */
[----:B------:R-:W-:Y:S02]  /*0530*/  IADD3 R77, R68, 0x20, RZ ;  /* 0x00000020444d7810 */ /* 0x000fe40007ffe0ff */
[----:B------:R-:W-:-:S02]  /*0540*/  IADD3 R72, R76, R72, -R75 ;  /* 0x000000484c487210 */ /* 0x000fc40007ffe84b */
[-C--:B------:R-:W-:Y:S02]  /*0550*/  ISETP.GE.AND P4, PT, R68, R71.reuse, PT ;  /* 0x000000474400720c */ /* 0x080fe40003f86270 */
[----:B------:R-:W-:Y:S01]  /*0560*/  ISETP.GE.AND P1, PT, R77, R71, PT ;  /* 0x000000474d00720c */ /* 0x000fe20003f26270 */
[----:B--2---:R0:W-:Y:S04]  /*0570*/  STS.128 [R65.X16], R4 ;  /* 0x0000000441007388 */ /* 0x0041e8000000cc00 */
[----:B---3--:R1:W-:Y:S04]  /*0580*/  STS.128 [R65.X16+0x1000], R8 ;  /* 0x0010000841007388 */ /* 0x0083e8000000cc00 */
[----:B----4-:R2:W-:Y:S04]  /*0590*/  STS.128 [R65.X16+0x2000], R12 ;  /* 0x0020000c41007388 */ /* 0x0105e8000000cc00 */
[----:B-----5:R-:W-:Y:S04]  /*05a0*/  STS.128 [R65.X16+0x3000], R16 ;  /* 0x0030001041007388 */ /* 0x020fe8000000cc00 */
[----:B------:R-:W-:Y:S01]  /*05b0*/  STS.128 [R65.X16+0x4000], R20 ;  /* 0x0040001441007388 */ /* 0x000fe2000000cc00 */
[----:B0-----:R-:W-:-:S02]  /*05c0*/  LOP3.LUT R4, R73, 0xfffffffc, RZ, 0xc0, !PT ;  /* 0xfffffffc49047812 */ /* 0x001fc400078ec0ff */
[CC--:B------:R-:W-:Y:S01]  /*05d0*/  LEA.HI R5, R70.reuse, R65.reuse, RZ, 0x5 ;  /* 0x0000004146057211 */ /* 0x0c0fe200078f28ff */
[----:B------:R-:W-:Y:S01]  /*05e0*/  STS.128 [R65.X16+0x5000], R24 ;  /* 0x0050001841007388 */ /* 0x000fe2000000cc00 */
[----:B-1----:R-:W-:Y:S01]  /*05f0*/  SHF.R.S32.HI R11, RZ, 0x1f, R69 ;  /* 0x0000001fff0b7819 */ /* 0x002fe20000011445 */
[----:B------:R-:W-:Y:S01]  /*0600*/  IMAD.IADD R4, R65, 0x1, -R4 ;  /* 0x0000000141047824 */ /* 0x000fe200078e0a04 */
[--C-:B------:R-:W-:Y:S01]  /*0610*/  SHF.R.S32.HI R6, RZ, 0x1f, R5.reuse ;  /* 0x0000001fff067819 */ /* 0x100fe20000011405 */
[----:B------:R0:W-:Y:S01]  /*0620*/  STS.128 [R65.X16+0x6000], R28 ;  /* 0x0060001c41007388 */ /* 0x0001e2000000cc00 */
[----:B------:R-:W-:Y:S02]  /*0630*/  SHF.R.S32.HI R9, RZ, 0x5, R5 ;  /* 0x00000005ff097819 */ /* 0x000fe40000011405 */
[----:B------:R-:W-:Y:S01]  /*0640*/  LEA.HI R70, R70, R65, RZ, 0x6 ;  /* 0x0000004146467211 */ /* 0x000fe200078f30ff */
[----:B------:R-:W-:Y:S01]  /*0650*/  STS.128 [R65.X16+0x7000], R32 ;  /* 0x0070002041007388 */ /* 0x000fe2000000cc00 */
[----:B------:R-:W-:-:S02]  /*0660*/  LEA.HI R7, R6, R9, RZ, 0x2 ;  /* 0x0000000906077211 */ /* 0x000fc400078f10ff */
[----:B------:R-:W-:Y:S01]  /*0670*/  LEA.HI R6, R4, R4, RZ, 0x1 ;  /* 0x0000000404067211 */ /* 0x000fe200078f08ff */
[----:B------:R-:W-:Y:S01]  /*0680*/  STS.128 [R65.X16+0x8000], R36 ;  /* 0x0080002441007388 */ /* 0x000fe2000000cc00 */
[----:B------:R-:W-:Y:S01]  /*0690*/  LOP3.LUT R10, R7, 0xfffffffc, RZ, 0xc0, !PT ;  /* 0xfffffffc070a7812 */ /* 0x000fe200078ec0ff */
[----:B------:R-:W-:Y:S01]  /*06a0*/  IMAD.SHL.U32 R70, R70, 0x2, RZ ;  /* 0x0000000246467824 */ /* 0x000fe200078e00ff */
[----:B------:R-:W-:Y:S01]  /*06b0*/  LEA.HI R11, R11, R68, RZ, 0x2 ;  /* 0x000000440b0b7211 */ /* 0x000fe200078f10ff */
[----:B------:R-:W-:Y:S01]  /*06c0*/  STS.128 [R65.X16+0x9000], R40 ;  /* 0x0090002841007388 */ /* 0x000fe2000000cc00 */
[C---:B------:R-:W-:Y:S01]  /*06d0*/  LOP3.LUT R7, R6.reuse, 0x3fffffe, RZ, 0xc0, !PT ;  /* 0x03fffffe06077812 */ /* 0x040fe200078ec0ff */
[----:B------:R-:W-:Y:S01]  /*06e0*/  IMAD.SHL.U32 R6, R6, 0x20, RZ ;  /* 0x0000002006067824 */ /* 0x000fe200078e00ff */
[----:B--2---:R-:W-:Y:S01]  /*06f0*/  LOP3.LUT R13, R11, 0xffffffc, RZ, 0xc0, !PT ;  /* 0x0ffffffc0b0d7812 */ /* 0x004fe200078ec0ff */
[----:B------:R-:W-:Y:S01]  /*0700*/  STS.128 [R65.X16+0xa000], R44 ;  /* 0x00a0002c41007388 */ /* 0x000fe2000000cc00 */
[----:B------:R-:W-:Y:S01]  /*0710*/  IMAD.IADD R11, R9, 0x1, -R10 ;  /* 0x00000001090b7824 */ /* 0x000fe200078e0a0a */
[----:B------:R-:W-:Y:S01]  /*0720*/  LOP3.LUT R10, R69, 0xfffffff8, RZ, 0xc0, !PT ;  /* 0xfffffff8450a7812 */ /* 0x000fe200078ec0ff */
[----:B------:R-:W-:Y:S01]  /*0730*/  IMAD.IADD R7, R4, 0x1, -R7 ;  /* 0x0000000104077824 */ /* 0x000fe200078e0a07 */
[----:B------:R-:W-:Y:S01]  /*0740*/  STS.128 [R65.X16+0xb000], R48 ;  /* 0x00b0003041007388 */ /* 0x000fe2000000cc00 */
[C---:B------:R-:W-:Y:S01]  /*0750*/  IADD3 R4, R68.reuse, 0x40, RZ ;  /* 0x0000004044047810 */ /* 0x040fe20007ffe0ff */
[----:B------:R-:W-:Y:S01]  /*0760*/  IMAD.IADD R13, R68, 0x1, -R13 ;  /* 0x00000001440d7824 */ /* 0x000fe200078e0a0d */
[----:B------:R-:W-:Y:S01]  /*0770*/  LOP3.LUT R70, R70, 0xffffff80, RZ, 0xc0, !PT ;  /* 0xffffff8046467812 */ /* 0x000fe200078ec0ff */
[----:B------:R-:W-:Y:S01]  /*0780*/  STS.128 [R65.X16+0xc000], R52 ;  /* 0x00c0003441007388 */ /* 0x000fe2000000cc00 */
[----:B------:R-:W-:Y:S01]  /*0790*/  IMAD.SHL.U32 R9, R9, 0x40, RZ ;  /* 0x0000004009097824 */ /* 0x000fe200078e00ff */
[----:B------:R-:W-:Y:S01]  /*07a0*/  ISETP.GE.AND P2, PT, R4, R71, PT ;  /* 0x000000470400720c */ /* 0x000fe20003f46270 */
[----:B------:R-:W-:Y:S01]  /*07b0*/  IMAD R72, R11, 0x500, R72 ;  /* 0x000005000b487824 */ /* 0x000fe200078e0248 */
[----:B------:R-:W-:Y:S01]  /*07c0*/  STS.128 [R65.X16+0xd000], R56 ;  /* 0x00d0003841007388 */ /* 0x000fe2000000cc00 */
[C---:B------:R-:W-:Y:S01]  /*07d0*/  LOP3.LUT R4, R6.reuse, 0x40, RZ, 0xc0, !PT ;  /* 0x0000004006047812 */ /* 0x040fe200078ec0ff */
[----:B------:R-:W-:Y:S01]  /*07e0*/  IMAD.IADD R10, R65, 0x1, -R10 ;  /* 0x00000001410a7824 */ /* 0x000fe200078e0a0a */
[----:B------:R-:W-:Y:S01]  /*07f0*/  LOP3.LUT P3, RZ, R6, 0x40, RZ, 0xc0, !PT ;  /* 0x0000004006ff7812 */ /* 0x000fe2000786c0ff */
[----:B------:R-:W-:Y:S01]  /*0800*/  STS.128 [R65.X16+0xe000], R60 ;  /* 0x00e0003c41007388 */ /* 0x000fe2000000cc00 */
[----:B------:R-:W-:Y:S01]  /*0810*/  IMAD R70, R13, 0x10, R70 ;  /* 0x000000100d467824 */ /* 0x000fe200078e0246 */
[----:B------:R-:W-:Y:S01]  /*0820*/  LOP3.LUT R13, R9, 0x40, RZ, 0xc0, !PT ;  /* 0x00000040090d7812 */ /* 0x000fe200078ec0ff */
[----:B------:R-:W-:Y:S01]  /*0830*/  IMAD R72, R7, 0x20, R72 ;  /* 0x0000002007487824 */ /* 0x000fe200078e0248 */
[----:B------:R-:W-:Y:S01]  /*0840*/  BAR.SYNC.DEFER_BLOCKING 0x0 ;  /* 0x0000000000007b1d */ /* 0x000fe20000010000 */
[----:B------:R-:W-:Y:S01]  /*0850*/  CS2R R6, SRZ ;  /* 0x0000000000067805 */ /* 0x000fe2000001ff00 */
[----:B------:R-:W-:Y:S01]  /*0860*/  LEA.HI R9, R4, R4, RZ, 0x1d ;  /* 0x0000000404097211 */ /* 0x000fe200078fe8ff */
[C---:B------:R-:W-:Y:S01]  /*0870*/  IMAD.SHL.U32 R4, R10.reuse, 0x8, RZ ;  /* 0x000000080a047824 */ /* 0x040fe200078e00ff */
[----:B------:R-:W-:Y:S01]  /*0880*/  LEA.HI R11, R10, R10, RZ, 0x1 ;  /* 0x0000000a0a0b7211 */ /* 0x000fe200078f08ff */
[--C-:B------:R-:W-:Y:S01]  /*0890*/  @P0 IMAD.MOV.U32 R6, RZ, RZ, R67.reuse ;  /* 0x000000ffff060224 */ /* 0x100fe200078e0043 */
[----:B------:R-:W-:Y:S01]  /*08a0*/  @P0 SHF.R.S32.HI R7, RZ, 0x1f, R67 ;  /* 0x0000001fff070819 */ /* 0x000fe20000011443 */
[----:B------:R-:W-:Y:S01]  /*08b0*/  IMAD.IADD R72, R9, 0x1, R72 ;  /* 0x0000000109487824 */ /* 0x000fe200078e0248 */
[----:B------:R-:W-:-:S02]  /*08c0*/  SHF.R.S32.HI R11, RZ, 0x1, R11 ;  /* 0x00000001ff0b7819 */ /* 0x000fc4000001140b */
[----:B------:R-:W-:Y:S01]  /*08d0*/  LOP3.LUT R9, R13, 0x8, R4, 0xf8, !PT ;  /* 0x000000080d097812 */ /* 0x000fe200078ef804 */
[----:B0-----:R-:W-:Y:S01]  /*08e0*/  IMAD.SHL.U32 R28, R72, 0x2, RZ ;  /* 0x00000002481c7824 */ /* 0x001fe200078e00ff */
[----:B------:R-:W-:Y:S01]  /*08f0*/  SHF.R.U32.HI R10, RZ, 0x3, R13 ;  /* 0x00000003ff0a7819 */ /* 0x000fe2000001160d */
[----:B------:R-:W-:Y:S01]  /*0900*/  IMAD R70, R11, 0x500, R70 ;  /* 0x000005000b467824 */ /* 0x000fe200078e0246 */
[C---:B------:R-:W-:Y:S02]  /*0910*/  IADD3 R6, P0, R68.reuse, R6, RZ ;  /* 0x0000000644067210 */ /* 0x040fe40007f1e0ff */
[----:B------:R-:W-:Y:S02]  /*0920*/  LOP3.LUT R13, R9, R10, RZ, 0x3c, !PT ;  /* 0x0000000a090d7212 */ /* 0x000fe400078e3cff */
[----:B------:R-:W-:Y:S02]  /*0930*/  LEA.HI.X.SX32 R7, R68, R7, 0x1, P0 ;  /* 0x0000000744077211 */ /* 0x000fe400000f0eff */
[----:B------:R-:W-:-:S02]  /*0940*/  LEA R12, R72, 0xf000, 0x1 ;  /* 0x0000f000480c7811 */ /* 0x000fc400078e08ff */
[C---:B------:R-:W-:Y:S01]  /*0950*/  ISETP.GT.AND P0, PT, R65.reuse, 0x17f, PT ;  /* 0x0000017f4100780c */ /* 0x040fe20003f04270 */
[----:B------:R-:W-:Y:S01]  /*0960*/  IMAD.WIDE R6, R66, 0x50, R6 ;  /* 0x0000005042067825 */ /* 0x000fe200078e0206 */
[----:B------:R-:W0:Y:S01]  /*0970*/  LDS R8, [R65.X4+0x400] ;  /* 0x0004000041087984 */ /* 0x000e220000004800 */
[C---:B------:R-:W-:Y:S02]  /*0980*/  IADD3 R9, R12.reuse, 0x10, RZ ;  /* 0x000000100c097810 */ /* 0x040fe40007ffe0ff */
[----:B------:R-:W-:Y:S01]  /*0990*/  @P3 IADD3 R9, R12, -0x10, RZ ;  /* 0xfffffff00c093810 */ /* 0x000fe20007ffe0ff */
[----:B------:R-:W1:Y:S01]  /*09a0*/  LDS R59, [R65.X4+0x2800] ;  /* 0x00280000413b7984 */ /* 0x000e620000004800 */
[----:B------:R-:W-:-:S03]  /*09b0*/  ISETP.GT.AND P3, PT, R65, 0x7f, PT ;  /* 0x0000007f4100780c */ /* 0x000fc60003f64270 */
[----:B------:R-:W2:Y:S04]  /*09c0*/  LDS R58, [R65.X4+0x2c00] ;  /* 0x002c0000413a7984 */ /* 0x000ea80000004800 */
[----:B------:R-:W3:Y:S04]  /*09d0*/  LDS R5, [R65.X4] ;  /* 0x0000000041057984 */ /* 0x000ee80000004800 */
[----:B------:R-:W4:Y:S04]  /*09e0*/  LDS R60, [R65.X4+0x800] ;  /* 0x00080000413c7984 */ /* 0x000f280000004800 */
[----:B------:R-:W5:Y:S04]  /*09f0*/  LDS R68, [R65.X4+0xc00] ;  /* 0x000c000041447984 */ /* 0x000f680000004800 */
[----:B------:R-:W5:Y:S04]  /*0a00*/  LDS R69, [R65.X4+0x1000] ;  /* 0x0010000041457984 */ /* 0x000f680000004800 */
[----:B------:R-:W5:Y:S04]  /*0a10*/  LDS R66, [R65.X4+0x1800] ;  /* 0x0018000041427984 */ /* 0x000f680000004800 */
[----:B------:R-:W5:Y:S04]  /*0a20*/  LDS R63, [R65.X4+0x1c00] ;  /* 0x001c0000413f7984 */ /* 0x000f680000004800 */
[----:B------:R-:W5:Y:S01]  /*0a30*/  LDS R54, [R65.X4+0x3000] ;  /* 0x0030000041367984 */ /* 0x000f620000004800 */
[----:B0-----:R-:W-:-:S03]  /*0a40*/  FMUL.FTZ R11, R8, c[0x0][0x1b8] ;  /* 0x00006e00080b7a20 */ /* 0x001fc60000410000 */
[----:B------:R-:W0:Y:S01]  /*0a50*/  LDS R56, [R65.X4+0x3400] ;  /* 0x0034000041387984 */ /* 0x000e220000004800 */
[----:B------:R-:W-:Y:S02]  /*0a60*/  IMAD.IADD R8, R70, 0x1, R13 ;  /* 0x0000000146087824 */ /* 0x000fe400078e020d */
[----:B-1----:R-:W-:Y:S01]  /*0a70*/  FMUL.FTZ R59, R59, c[0x0][0x1b8] ;  /* 0x00006e003b3b7a20 */ /* 0x002fe20000410000 */
[----:B------:R-:W1:Y:S01]  /*0a80*/  LDS R70, [R65.X4+0x1400] ;  /* 0x0014000041467984 */ /* 0x000e620000004800 */
[----:B--2---:R-:W-:-:S03]  /*0a90*/  FMUL.FTZ R58, R58, c[0x0][0x1b8] ;  /* 0x00006e003a3a7a20 */ /* 0x004fc60000410000 */
[----:B------:R-:W2:Y:S01]  /*0aa0*/  LDS R62, [R65.X4+0x2000] ;  /* 0x00200000413e7984 */ /* 0x000ea20000004800 */
[----:B---3--:R-:W-:-:S03]  /*0ab0*/  FMUL.FTZ R10, R5, c[0x0][0x1b8] ;  /* 0x00006e00050a7a20 */ /* 0x008fc60000410000 */
[----:B------:R-:W3:Y:S01]  /*0ac0*/  LDS R61, [R65.X4+0x2400] ;  /* 0x00240000413d7984 */ /* 0x000ee20000004800 */
[----:B------:R-:W-:Y:S01]  /*0ad0*/  F2FP.PACK_AB R58, R58, R59 ;  /* 0x0000003b3a3a723e */ /* 0x000fe200000000ff */
[----:B----4-:R-:W-:Y:S02]  /*0ae0*/  FMUL.FTZ R67, R60, c[0x0][0x1b8] ;  /* 0x00006e003c437a20 */ /* 0x010fe40000410000 */
[----:B------:R-:W4:Y:S01]  /*0af0*/  LDS R57, [R65.X4+0x3800] ;  /* 0x0038000041397984 */ /* 0x000f220000004800 */
[----:B------:R-:W-:Y:S01]  /*0b00*/  F2FP.PACK_AB R71, R11, R10 ;  /* 0x0000000a0b47723e */ /* 0x000fe200000000ff */
[----:B-----5:R-:W-:Y:S02]  /*0b10*/  FMUL.FTZ R68, R68, c[0x0][0x1b8] ;  /* 0x00006e0044447a20 */ /* 0x020fe40000410000 */
[----:B------:R-:W5:Y:S01]  /*0b20*/  LDS R50, [R65.X4+0x3c00] ;  /* 0x003c000041327984 */ /* 0x000f620000004800 */
[----:B------:R-:W-:Y:S01]  /*0b30*/  PRMT R72, R71, 0x7632, R72 ;  /* 0x0000763247487816 */ /* 0x000fe20000000048 */
[----:B------:R-:W-:-:S02]  /*0b40*/  FMUL.FTZ R69, R69, c[0x0][0x1b8] ;  /* 0x00006e0045457a20 */ /* 0x000fc40000410000 */
[----:B------:R-:W5:Y:S01]  /*0b50*/  LDS R49, [R65.X4+0x4000] ;  /* 0x0040000041317984 */ /* 0x000f620000004800 */
[----:B------:R-:W-:Y:S01]  /*0b60*/  F2FP.PACK_AB R67, R68, R67 ;  /* 0x000000434443723e */ /* 0x000fe200000000ff */
[----:B------:R-:W-:Y:S02]  /*0b70*/  FMUL.FTZ R66, R66, c[0x0][0x1b8] ;  /* 0x00006e0042427a20 */ /* 0x000fe40000410000 */
[----:B------:R-:W5:Y:S01]  /*0b80*/  LDS R53, [R65.X4+0x4400] ;  /* 0x0044000041357984 */ /* 0x000f620000004800 */
[----:B------:R-:W-:Y:S01]  /*0b90*/  PRMT R68, R67, 0x7632, R68 ;  /* 0x0000763243447816 */ /* 0x000fe20000000044 */
[----:B------:R-:W-:Y:S02]  /*0ba0*/  FMUL.FTZ R63, R63, c[0x0][0x1b8] ;  /* 0x00006e003f3f7a20 */ /* 0x000fe40000410000 */
[----:B------:R-:W5:Y:S01]  /*0bb0*/  LDS R55, [R65.X4+0x4800] ;  /* 0x0048000041377984 */ /* 0x000f620000004800 */
[----:B------:R-:W-:-:S03]  /*0bc0*/  FMUL.FTZ R54, R54, c[0x0][0x1b8] ;  /* 0x00006e0036367a20 */ /* 0x000fc60000410000 */
[----:B------:R-:W5:Y:S01]  /*0bd0*/  LDS R47, [R65.X4+0x4c00] ;  /* 0x004c0000412f7984 */ /* 0x000f620000004800 */
[----:B------:R-:W-:Y:S02]  /*0be0*/  F2FP.PACK_AB R63, R63, R66 ;  /* 0x000000423f3f723e */ /* 0x000fe400000000ff */
[----:B------:R-:W-:Y:S01]  /*0bf0*/  PRMT R66, R58, 0x7632, R66 ;  /* 0x000076323a427816 */ /* 0x000fe20000000042 */
[----:B------:R-:W5:Y:S01]  /*0c00*/  LDS R44, [R65.X4+0x5800] ;  /* 0x00580000412c7984 */ /* 0x000f620000004800 */
[----:B0-----:R-:W-:-:S03]  /*0c10*/  FMUL.FTZ R59, R56, c[0x0][0x1b8] ;  /* 0x00006e00383b7a20 */ /* 0x001fc60000410000 */
[----:B------:R-:W0:Y:S01]  /*0c20*/  LDS R46, [R65.X4+0x5c00] ;  /* 0x005c0000412e7984 */ /* 0x000e220000004800 */
[----:B-1----:R-:W-:Y:S01]  /*0c30*/  FMUL.FTZ R70, R70, c[0x0][0x1b8] ;  /* 0x00006e0046467a20 */ /* 0x002fe20000410000 */
[----:B------:R-:W-:Y:S02]  /*0c40*/  F2FP.PACK_AB R54, R59, R54 ;  /* 0x000000363b36723e */ /* 0x000fe400000000ff */
[----:B------:R-:W-:Y:S01]  /*0c50*/  LDS R40, [R65.X4+0x6400] ;  /* 0x0064000041287984 */ /* 0x000fe20000004800 */
[----:B--2---:R-:W-:Y:S01]  /*0c60*/  FMUL.FTZ R62, R62, c[0x0][0x1b8] ;  /* 0x00006e003e3e7a20 */ /* 0x004fe20000410000 */
[----:B------:R-:W-:Y:S02]  /*0c70*/  F2FP.PACK_AB R69, R70, R69 ;  /* 0x000000454645723e */ /* 0x000fe400000000ff */
[----:B------:R-:W1:Y:S01]  /*0c80*/  LDS R39, [R65.X4+0x6800] ;  /* 0x0068000041277984 */ /* 0x000e620000004800 */
[----:B---3--:R-:W-:Y:S01]  /*0c90*/  FMUL.FTZ R61, R61, c[0x0][0x1b8] ;  /* 0x00006e003d3d7a20 */ /* 0x008fe20000410000 */
[----:B------:R-:W-:-:S02]  /*0ca0*/  PRMT R59, R54, 0x7632, R59 ;  /* 0x00007632363b7816 */ /* 0x000fc4000000003b */
[----:B------:R-:W-:Y:S01]  /*0cb0*/  LDS R43, [R65.X4+0x6c00] ;  /* 0x006c0000412b7984 */ /* 0x000fe20000004800 */
[----:B----4-:R-:W-:Y:S01]  /*0cc0*/  FMUL.FTZ R57, R57, c[0x0][0x1b8] ;  /* 0x00006e0039397a20 */ /* 0x010fe20000410000 */
[----:B------:R-:W-:Y:S02]  /*0cd0*/  F2FP.PACK_AB R61, R61, R62 ;  /* 0x0000003e3d3d723e */ /* 0x000fe400000000ff */
[----:B------:R-:W2:Y:S01]  /*0ce0*/  LDS R52, [R65.X4+0x5000] ;  /* 0x0050000041347984 */ /* 0x000ea20000004800 */
[----:B-----5:R-:W-:Y:S01]  /*0cf0*/  FMUL.FTZ R50, R50, c[0x0][0x1b8] ;  /* 0x00006e0032327a20 */ /* 0x020fe20000410000 */
[----:B------:R-:W-:Y:S02]  /*0d00*/  PRMT R62, R69, 0x7632, R62 ;  /* 0x00007632453e7816 */ /* 0x000fe4000000003e */
[----:B------:R-:W3:Y:S01]  /*0d10*/  LDS R51, [R65.X4+0x5400] ;  /* 0x0054000041337984 */ /* 0x000ee20000004800 */
[----:B------:R-:W-:Y:S01]  /*0d20*/  FMUL.FTZ R49, R49, c[0x0][0x1b8] ;  /* 0x00006e0031317a20 */ /* 0x000fe20000410000 */
[----:B------:R-:W-:-:S02]  /*0d30*/  F2FP.PACK_AB R57, R50, R57 ;  /* 0x000000393239723e */ /* 0x000fc400000000ff */
[----:B------:R-:W4:Y:S01]  /*0d40*/  LDS R45, [R65.X4+0x7000] ;  /* 0x00700000412d7984 */ /* 0x000f220000004800 */
[----:B------:R-:W-:Y:S01]  /*0d50*/  FMUL.FTZ R50, R53, c[0x0][0x1b8] ;  /* 0x00006e0035327a20 */ /* 0x000fe20000410000 */
[----:B------:R-:W-:Y:S02]  /*0d60*/  PRMT R53, R54, 0x7610, R53 ;  /* 0x0000761036357816 */ /* 0x000fe40000000035 */
[----:B------:R-:W-:Y:S01]  /*0d70*/  LDS R37, [R65.X4+0x7400] ;  /* 0x0074000041257984 */ /* 0x000fe20000004800 */
[----:B------:R-:W-:Y:S01]  /*0d80*/  PRMT R56, R61, 0x7632, R56 ;  /* 0x000076323d387816 */ /* 0x000fe20000000038 */
[----:B------:R-:W-:Y:S01]  /*0d90*/  FMUL.FTZ R55, R55, c[0x0][0x1b8] ;  /* 0x00006e0037377a20 */ /* 0x000fe20000410000 */
[----:B------:R-:W-:Y:S01]  /*0da0*/  F2FP.PACK_AB R49, R50, R49 ;  /* 0x000000313231723e */ /* 0x000fe200000000ff */
[----:B------:R-:W5:Y:S01]  /*0db0*/  LDS R48, [R65.X4+0x6000] ;  /* 0x0060000041307984 */ /* 0x000f620000004800 */
[----:B------:R-:W-:Y:S01]  /*0dc0*/  FMUL.FTZ R54, R47, c[0x0][0x1b8] ;  /* 0x00006e002f367a20 */ /* 0x000fe20000410000 */
[----:B------:R-:W-:-:S02]  /*0dd0*/  PRMT R50, R57, 0x7632, R50 ;  /* 0x0000763239327816 */ /* 0x000fc40000000032 */
[----:B------:R-:W5:Y:S01]  /*0de0*/  LDS R42, [R65.X4+0x7800] ;  /* 0x00780000412a7984 */ /* 0x000f620000004800 */
[----:B------:R-:W-:Y:S01]  /*0df0*/  FMUL.FTZ R44, R44, c[0x0][0x1b8] ;  /* 0x00006e002c2c7a20 */ /* 0x000fe20000410000 */
[----:B------:R-:W-:Y:S02]  /*0e00*/  F2FP.PACK_AB R54, R54, R55 ;  /* 0x000000373636723e */ /* 0x000fe400000000ff */
[----:B------:R-:W5:Y:S01]  /*0e10*/  LDS R41, [R65.X4+0x7c00] ;  /* 0x007c000041297984 */ /* 0x000f620000004800 */
[----:B0-----:R-:W-:Y:S01]  /*0e20*/  FMUL.FTZ R47, R46, c[0x0][0x1b8] ;  /* 0x00006e002e2f7a20 */ /* 0x001fe20000410000 */
[----:B------:R-:W-:Y:S02]  /*0e30*/  PRMT R55, R49, 0x7610, R55 ;  /* 0x0000761031377816 */ /* 0x000fe40000000037 */
[----:B------:R-:W0:Y:S01]  /*0e40*/  LDS R34, [R65.X4+0x8000] ;  /* 0x0080000041227984 */ /* 0x000e220000004800 */
[----:B------:R-:W-:Y:S02]  /*0e50*/  PRMT R46, R54, 0x7632, R46 ;  /* 0x00007632362e7816 */ /* 0x000fe4000000002e */
[----:B------:R-:W-:Y:S01]  /*0e60*/  F2FP.PACK_AB R44, R47, R44 ;  /* 0x0000002c2f2c723e */ /* 0x000fe200000000ff */
[----:B------:R-:W-:Y:S01]  /*0e70*/  LDS R36, [R65.X4+0x8400] ;  /* 0x0084000041247984 */ /* 0x000fe20000004800 */
[----:B-1----:R-:W-:-:S02]  /*0e80*/  FMUL.FTZ R39, R39, c[0x0][0x1b8] ;  /* 0x00006e0027277a20 */ /* 0x002fc40000410000 */
[----:B------:R-:W-:Y:S01]  /*0e90*/  PRMT R47, R44, 0x7632, R47 ;  /* 0x000076322c2f7816 */ /* 0x000fe2000000002f */
[----:B------:R-:W1:Y:S04]  /*0ea0*/  LDS R38, [R65.X4+0x8800] ;  /* 0x0088000041267984 */ /* 0x000e680000004800 */
[----:B------:R-:W-:Y:S01]  /*0eb0*/  LDS R30, [R65.X4+0x8c00] ;  /* 0x008c0000411e7984 */ /* 0x000fe20000004800 */
[----:B--2---:R-:W-:-:S03]  /*0ec0*/  FMUL.FTZ R52, R52, c[0x0][0x1b8] ;  /* 0x00006e0034347a20 */ /* 0x004fc60000410000 */
[----:B------:R-:W2:Y:S01]  /*0ed0*/  LDS R35, [R65.X4+0x9800] ;  /* 0x0098000041237984 */ /* 0x000ea20000004800 */
[----:B---3--:R-:W-:-:S03]  /*0ee0*/  FMUL.FTZ R51, R51, c[0x0][0x1b8] ;  /* 0x00006e0033337a20 */ /* 0x008fc60000410000 */
[----:B------:R-:W3:Y:S01]  /*0ef0*/  LDS R26, [R65.X4+0x9c00] ;  /* 0x009c0000411a7984 */ /* 0x000ee20000004800 */
[----:B----4-:R-:W-:Y:S01]  /*0f00*/  FMUL.FTZ R45, R45, c[0x0][0x1b8] ;  /* 0x00006e002d2d7a20 */ /* 0x010fe20000410000 */
[----:B------:R-:W-:Y:S02]  /*0f10*/  F2FP.PACK_AB R51, R51, R52 ;  /* 0x000000343333723e */ /* 0x000fe400000000ff */
[----:B------:R-:W4:Y:S02]  /*0f20*/  LDS R29, [R65.X4+0x9000] ;  /* 0x00900000411d7984 */ /* 0x000f240000004800 */
[----:B------:R-:W-:Y:S02]  /*0f30*/  PRMT R52, R51, 0x7632, R52 ;  /* 0x0000763233347816 */ /* 0x000fe40000000034 */
[----:B------:R-:W-:Y:S01]  /*0f40*/  LDS R33, [R65.X4+0x9400] ;  /* 0x0094000041217984 */ /* 0x000fe20000004800 */
[----:B-----5:R-:W-:-:S03]  /*0f50*/  FMUL.FTZ R48, R48, c[0x0][0x1b8] ;  /* 0x00006e0030307a20 */ /* 0x020fc60000410000 */
[----:B------:R-:W5:Y:S01]  /*0f60*/  LDS R23, [R65.X4+0xa800] ;  /* 0x00a8000041177984 */ /* 0x000f620000004800 */
[----:B------:R-:W-:-:S03]  /*0f70*/  FMUL.FTZ R42, R42, c[0x0][0x1b8] ;  /* 0x00006e002a2a7a20 */ /* 0x000fc60000410000 */
[----:B------:R-:W5:Y:S01]  /*0f80*/  LDS R25, [R65.X4+0xac00] ;  /* 0x00ac000041197984 */ /* 0x000f620000004800 */
[----:B------:R-:W-:-:S03]  /*0f90*/  FMUL.FTZ R41, R41, c[0x0][0x1b8] ;  /* 0x00006e0029297a20 */ /* 0x000fc60000410000 */
[----:B------:R-:W5:Y:S01]  /*0fa0*/  LDS R32, [R65.X4+0xa000] ;  /* 0x00a0000041207984 */ /* 0x000f620000004800 */
[----:B0-----:R-:W-:Y:S01]  /*0fb0*/  FMUL.FTZ R34, R34, c[0x0][0x1b8] ;  /* 0x00006e0022227a20 */ /* 0x001fe20000410000 */
[----:B------:R-:W-:Y:S02]  /*0fc0*/  F2FP.PACK_AB R41, R41, R42 ;  /* 0x0000002a2929723e */ /* 0x000fe400000000ff */
[----:B------:R-:W0:Y:S02]  /*0fd0*/  LDS R31, [R65.X4+0xa400] ;  /* 0x00a40000411f7984 */ /* 0x000e240000004800 */
[----:B------:R-:W-:Y:S02]  /*0fe0*/  PRMT R42, R41, 0x7632, R42 ;  /* 0x00007632292a7816 */ /* 0x000fe4000000002a */
[----:B------:R-:W-:Y:S01]  /*0ff0*/  LDS R19, [R65.X4+0xb400] ;  /* 0x00b4000041137984 */ /* 0x000fe20000004800 */
[----:B-1----:R-:W-:-:S03]  /*1000*/  FMUL.FTZ R38, R38, c[0x0][0x1b8] ;  /* 0x00006e0026267a20 */ /* 0x002fc60000410000 */
        /* <DEDUP_REMOVED lines=8> */
[----:B------:R-:W-:Y:S04]  /*1090*/  LDS R16, [R65.X4+0xc400] ;  /* 0x00c4000041107984 */ /* 0x000fe80000004800 */
[----:B------:R-:W4:Y:S01]  /*10a0*/  LDS R21, [R65.X4+0xc800] ;  /* 0x00c8000041157984 */ /* 0x000f220000004800 */
[----:B-----5:R-:W-:-:S03]  /*10b0*/  FMUL.FTZ R23, R23, c[0x0][0x1b8] ;  /* 0x00006e0017177a20 */ /* 0x020fc60000410000 */
[----:B------:R-:W5:Y:S01]  /*10c0*/  LDS R20, [R65.X4+0xcc00] ;  /* 0x00cc000041147984 */ /* 0x000f620000004800 */
[----:B------:R-:W-:Y:S01]  /*10d0*/  FMUL.FTZ R26, R25, c[0x0][0x1b8] ;  /* 0x00006e00191a7a20 */ /* 0x000fe20000410000 */
[----:B------:R-:W-:Y:S02]  /*10e0*/  PRMT R25, R35, 0x7632, R25 ;  /* 0x0000763223197816 */ /* 0x000fe40000000019 */
[----:B------:R-:W5:Y:S01]  /*10f0*/  LDS R14, [R65.X4+0xd000] ;  /* 0x00d00000410e7984 */ /* 0x000f620000004800 */
[----:B------:R-:W-:Y:S01]  /*1100*/  FMUL.FTZ R32, R32, c[0x0][0x1b8] ;  /* 0x00006e0020207a20 */ /* 0x000fe20000410000 */
[----:B------:R-:W-:Y:S02]  /*1110*/  F2FP.PACK_AB R23, R26, R23 ;  /* 0x000000171a17723e */ /* 0x000fe400000000ff */
[----:B------:R-:W5:Y:S01]  /*1120*/  LDS R15, [R65.X4+0xd400] ;  /* 0x00d40000410f7984 */ /* 0x000f620000004800 */
[----:B0-----:R-:W-:Y:S01]  /*1130*/  FMUL.FTZ R31, R31, c[0x0][0x1b8] ;  /* 0x00006e001f1f7a20 */ /* 0x001fe20000410000 */
[----:B------:R-:W-:-:S02]  /*1140*/  PRMT R26, R23, 0x7632, R26 ;  /* 0x00007632171a7816 */ /* 0x000fc4000000001a */
[----:B------:R-:W0:Y:S02]  /*1150*/  LDS R17, [R65.X4+0xd800] ;  /* 0x00d8000041117984 */ /* 0x000e240000004800 */
[----:B------:R-:W-:Y:S02]  /*1160*/  F2FP.PACK_AB R31, R31, R32 ;  /* 0x000000201f1f723e */ /* 0x000fe400000000ff */
[----:B------:R-:W0:Y:S01]  /*1170*/  LDS R10, [R65.X4+0xdc00] ;  /* 0x00dc0000410a7984 */ /* 0x000e220000004800 */
[----:B-1----:R-:W-:Y:S01]  /*1180*/  FMUL.FTZ R27, R27, c[0x0][0x1b8] ;  /* 0x00006e001b1b7a20 */ /* 0x002fe20000410000 */
[----:B------:R-:W-:Y:S02]  /*1190*/  PRMT R32, R31, 0x7632, R32 ;  /* 0x000076321f207816 */ /* 0x000fe40000000020 */
[----:B------:R-:W1:Y:S04]  /*11a0*/  LDS R12, [R65.X4+0xe000] ;  /* 0x00e00000410c7984 */ /* 0x000e680000004800 */
[----:B------:R-:W1:Y:S01]  /*11b0*/  LDS R13, [R65.X4+0xe400] ;  /* 0x00e40000410d7984 */ /* 0x000e620000004800 */
[----:B--2---:R-:W-:-:S03]  /*11c0*/  FMUL.FTZ R18, R18, c[0x0][0x1b8] ;  /* 0x00006e0012127a20 */ /* 0x004fc60000410000 */
[----:B------:R-:W2:Y:S01]  /*11d0*/  LDS R11, [R65.X4+0xe800] ;  /* 0x00e80000410b7984 */ /* 0x000ea20000004800 */
[----:B---3--:R-:W-:-:S03]  /*11e0*/  FMUL.FTZ R24, R24, c[0x0][0x1b8] ;  /* 0x00006e0018187a20 */ /* 0x008fc60000410000 */
[----:B------:R3:W2:Y:S04]  /*11f0*/  LDS R60, [R65.X4+0xec00] ;  /* 0x00ec0000413c7984 */ /* 0x0006a80000004800 */
[----:B------:R-:W-:Y:S01]  /*1200*/  STS.U16 [R28+0xf000], R71 ;  /* 0x00f000471c007388 */ /* 0x000fe20000000400 */
[----:B----4-:R-:W-:Y:S01]  /*1210*/  FMUL.FTZ R21, R21, c[0x0][0x1b8] ;  /* 0x00006e0015157a20 */ /* 0x010fe20000410000 */
[----:B---3--:R-:W-:Y:S02]  /*1220*/  PRMT R65, R63, 0x7632, R65 ;  /* 0x000076323f417816 */ /* 0x008fe40000000041 */
[----:B------:R-:W-:Y:S01]  /*1230*/  STS.U16 [R28+0xf020], R72 ;  /* 0x00f020481c007388 */ /* 0x000fe20000000400 */
[----:B-----5:R-:W-:Y:S02]  /*1240*/  FMUL.FTZ R20, R20, c[0x0][0x1b8] ;  /* 0x00006e0014147a20 */ /* 0x020fe40000410000 */
[----:B------:R-:W-:Y:S01]  /*1250*/  FMUL.FTZ R14, R14, c[0x0][0x1b8] ;  /* 0x00006e000e0e7a20 */ /* 0x000fe20000410000 */
[----:B------:R-:W-:Y:S02]  /*1260*/  STS.U16 [R9], R67 ;  /* 0x0000004309007388 */ /* 0x000fe40000000400 */
[----:B------:R-:W-:Y:S01]  /*1270*/  F2FP.PACK_AB R20, R20, R21 ;  /* 0x000000151414723e */ /* 0x000fe200000000ff */
[----:B------:R-:W-:Y:S01]  /*1280*/  FMUL.FTZ R15, R15, c[0x0][0x1b8] ;  /* 0x00006e000f0f7a20 */ /* 0x000fe20000410000 */
[----:B------:R-:W-:Y:S01]  /*1290*/  STS.U16 [R9+0x20], R68 ;  /* 0x0000204409007388 */ /* 0x000fe20000000400 */
[----:B0-----:R-:W-:-:S03]  /*12a0*/  FMUL.FTZ R17, R17, c[0x0][0x1b8] ;  /* 0x00006e0011117a20 */ /* 0x001fc60000410000 */
[----:B------:R-:W-:Y:S01]  /*12b0*/  STS.U16 [R28+0x11800], R69 ;  /* 0x011800451c007388 */ /* 0x000fe20000000400 */
[----:B------:R-:W-:Y:S01]  /*12c0*/  F2FP.PACK_AB R14, R15, R14 ;  /* 0x0000000e0f0e723e */ /* 0x000fe200000000ff */
[----:B------:R-:W-:Y:S02]  /*12d0*/  FMUL.FTZ R10, R10, c[0x0][0x1b8] ;  /* 0x00006e000a0a7a20 */ /* 0x000fe40000410000 */
[----:B------:R-:W-:Y:S01]  /*12e0*/  STS.U16 [R28+0x11820], R62 ;  /* 0x0118203e1c007388 */ /* 0x000fe20000000400 */
[----:B------:R-:W-:Y:S01]  /*12f0*/  PRMT R15, R14, 0x7632, R15 ;  /* 0x000076320e0f7816 */ /* 0x000fe2000000000f */
[----:B-1----:R-:W-:Y:S02]  /*1300*/  FMUL.FTZ R12, R12, c[0x0][0x1b8] ;  /* 0x00006e000c0c7a20 */ /* 0x002fe40000410000 */
[----:B------:R-:W-:Y:S01]  /*1310*/  STS.U16 [R9+0x2800], R63 ;  /* 0x0028003f09007388 */ /* 0x000fe20000000400 */
[----:B------:R-:W-:Y:S01]  /*1320*/  F2FP.PACK_AB R10, R10, R17 ;  /* 0x000000110a0a723e */ /* 0x000fe200000000ff */
[----:B------:R-:W-:-:S02]  /*1330*/  FMUL.FTZ R13, R13, c[0x0][0x1b8] ;  /* 0x00006e000d0d7a20 */ /* 0x000fc40000410000 */
[----:B------:R-:W-:Y:S01]  /*1340*/  STS.U16 [R9+0x2820], R65 ;  /* 0x0028204109007388 */ /* 0x000fe20000000400 */
[----:B--2---:R-:W-:-:S03]  /*1350*/  FMUL.FTZ R11, R11, c[0x0][0x1b8] ;  /* 0x00006e000b0b7a20 */ /* 0x004fc60000410000 */
[----:B------:R0:W-:Y:S01]  /*1360*/  STS.U16 [R28+0x14020], R56 ;  /* 0x014020381c007388 */ /* 0x0001e20000000400 */
[----:B------:R-:W-:Y:S01]  /*1370*/  F2FP.PACK_AB R12, R13, R12 ;  /* 0x0000000c0d0c723e */ /* 0x000fe200000000ff */
[----:B------:R-:W-:Y:S02]  /*1380*/  FMUL.FTZ R60, R60, c[0x0][0x1b8] ;  /* 0x00006e003c3c7a20 */ /* 0x000fe40000410000 */
[----:B------:R-:W-:Y:S01]  /*1390*/  STS.U16 [R28+0x14000], R61 ;  /* 0x0140003d1c007388 */ /* 0x000fe20000000400 */
[----:B------:R-:W-:Y:S02]  /*13a0*/  PRMT R13, R10, 0x7632, R13 ;  /* 0x000076320a0d7816 */ /* 0x000fe4000000000d */
[----:B------:R-:W-:Y:S01]  /*13b0*/  PRMT R17, R12, 0x7632, R17 ;  /* 0x000076320c117816 */ /* 0x000fe20000000011 */
[----:B------:R-:W-:Y:S01]  /*13c0*/  STS.U16 [R9+0x5000], R58 ;  /* 0x0050003a09007388 */ /* 0x000fe20000000400 */
[----:B------:R-:W-:Y:S02]  /*13d0*/  F2FP.PACK_AB R11, R60, R11 ;  /* 0x0000000b3c0b723e */ /* 0x000fe400000000ff */
[----:B0-----:R-:W-:Y:S01]  /*13e0*/  PRMT R56, R49, 0x7632, R56 ;  /* 0x0000763231387816 */ /* 0x001fe20000000038 */
[----:B------:R-:W-:Y:S01]  /*13f0*/  FMUL.FTZ R49, R40, c[0x0][0x1b8] ;  /* 0x00006e0028317a20 */ /* 0x000fe20000410000 */
[----:B------:R-:W-:Y:S01]  /*1400*/  STS.U16 [R9+0x5020], R66 ;  /* 0x0050204209007388 */ /* 0x000fe20000000400 */
[----:B------:R-:W-:Y:S01]  /*1410*/  FMUL.FTZ R40, R43, c[0x0][0x1b8] ;  /* 0x00006e002b287a20 */ /* 0x000fe20000410000 */
[----:B------:R-:W-:Y:S01]  /*1420*/  PRMT R43, R44, 0x7610, R43 ;  /* 0x000076102c2b7816 */ /* 0x000fe2000000002b */
[----:B------:R-:W-:Y:S01]  /*1430*/  FMUL.FTZ R44, R37, c[0x0][0x1b8] ;  /* 0x00006e00252c7a20 */ /* 0x000fe20000410000 */
[----:B------:R-:W-:Y:S01]  /*1440*/  STS.U16 [R28+0xf200], R53 ;  /* 0x00f200351c007388 */ /* 0x000fe20000000400 */
[----:B------:R-:W-:Y:S01]  /*1450*/  FMUL.FTZ R37, R36, c[0x0][0x1b8] ;  /* 0x00006e0024257a20 */ /* 0x000fe20000410000 */
[----:B------:R-:W-:-:S02]  /*1460*/  F2FP.PACK_AB R39, R40, R39 ;  /* 0x000000272827723e */ /* 0x000fc400000000ff */
[----:B------:R-:W-:Y:S01]  /*1470*/  STS.U16 [R28+0xf220], R59 ;  /* 0x00f2203b1c007388 */ /* 0x000fe20000000400 */
[----:B------:R-:W-:Y:S02]  /*1480*/  F2FP.PACK_AB R44, R44, R45 ;  /* 0x0000002d2c2c723e */ /* 0x000fe400000000ff */
[----:B------:R-:W-:Y:S01]  /*1490*/  PRMT R45, R39, 0x7610, R45 ;  /* 0x00007610272d7816 */ /* 0x000fe2000000002d */
[----:B------:R-:W-:Y:S01]  /*14a0*/  STS.U16 [R9+0x200], R57 ;  /* 0x0002003909007388 */ /* 0x000fe20000000400 */
[----:B------:R-:W-:Y:S02]  /*14b0*/  F2FP.PACK_AB R48, R49, R48 ;  /* 0x000000303130723e */ /* 0x000fe400000000ff */
[----:B------:R-:W-:Y:S01]  /*14c0*/  F2FP.PACK_AB R34, R37, R34 ;  /* 0x000000222522723e */ /* 0x000fe200000000ff */
[----:B------:R-:W-:Y:S01]  /*14d0*/  STS.U16 [R9+0x220], R50 ;  /* 0x0002203209007388 */ /* 0x000fe20000000400 */
[----:B------:R-:W-:Y:S02]  /*14e0*/  PRMT R40, R48, 0x7632, R40 ;  /* 0x0000763230287816 */ /* 0x000fe40000000028 */
[----:B------:R-:W-:Y:S01]  /*14f0*/  PRMT R36, R44, 0x7632, R36 ;  /* 0x000076322c247816 */ /* 0x000fe20000000024 */
[----:B------:R-:W-:Y:S04]  /*1500*/  STS.U16 [R28+0x11a00], R55 ;  /* 0x011a00371c007388 */ /* 0x000fe80000000400 */
[----:B------:R-:W-:Y:S04]  /*1510*/  STS.U16 [R28+0x11a20], R56 ;  /* 0x011a20381c007388 */ /* 0x000fe80000000400 */
[----:B------:R0:W-:Y:S04]  /*1520*/  STS.U16 [R9+0x2a20], R46 ;  /* 0x002a202e09007388 */ /* 0x0001e80000000400 */
[----:B------:R-:W-:Y:S04]  /*1530*/  STS.U16 [R9+0x2a00], R54 ;  /* 0x002a003609007388 */ /* 0x000fe80000000400 */
[----:B------:R-:W-:Y:S01]  /*1540*/  STS.U16 [R28+0x14200], R51 ;  /* 0x014200331c007388 */ /* 0x000fe20000000400 */
[----:B0-----:R-:W-:Y:S01]  /*1550*/  PRMT R46, R39, 0x7632, R46 ;  /* 0x00007632272e7816 */ /* 0x001fe2000000002e */
[----:B------:R-:W-:-:S02]  /*1560*/  FMUL.FTZ R39, R30, c[0x0][0x1b8] ;  /* 0x00006e001e277a20 */ /* 0x000fc40000410000 */
[----:B------:R-:W-:Y:S01]  /*1570*/  STS.U16 [R28+0x14220], R52 ;  /* 0x014220341c007388 */ /* 0x000fe20000000400 */
[----:B------:R-:W-:Y:S01]  /*1580*/  FMUL.FTZ R30, R33, c[0x0][0x1b8] ;  /* 0x00006e00211e7a20 */ /* 0x000fe20000410000 */
[----:B------:R-:W-:Y:S02]  /*1590*/  PRMT R33, R34, 0x7632, R33 ;  /* 0x0000763222217816 */ /* 0x000fe40000000021 */
[----:B------:R-:W-:Y:S01]  /*15a0*/  F2FP.PACK_AB R38, R39, R38 ;  /* 0x000000262726723e */ /* 0x000fe200000000ff */
[----:B------:R-:W-:Y:S01]  /*15b0*/  STS.U16 [R9+0x5200], R43 ;  /* 0x0052002b09007388 */ /* 0x000fe20000000400 */
[----:B------:R-:W-:Y:S02]  /*15c0*/  F2FP.PACK_AB R29, R30, R29 ;  /* 0x0000001d1e1d723e */ /* 0x000fe400000000ff */
[----:B------:R-:W-:Y:S01]  /*15d0*/  PRMT R30, R38, 0x7632, R30 ;  /* 0x00007632261e7816 */ /* 0x000fe2000000001e */
[----:B------:R-:W-:Y:S04]  /*15e0*/  STS.U16 [R9+0x5220], R47 ;  /* 0x0052202f09007388 */ /* 0x000fe80000000400 */
[----:B------:R-:W-:Y:S04]  /*15f0*/  STS.U16 [R28+0xf400], R48 ;  /* 0x00f400301c007388 */ /* 0x000fe80000000400 */
[----:B------:R-:W-:Y:S04]  /*1600*/  STS.U16 [R28+0xf420], R40 ;  /* 0x00f420281c007388 */ /* 0x000fe80000000400 */
[----:B------:R-:W-:Y:S04]  /*1610*/  STS.U16 [R9+0x400], R45 ;  /* 0x0004002d09007388 */ /* 0x000fe80000000400 */
[----:B------:R-:W-:Y:S04]  /*1620*/  STS.U16 [R9+0x420], R46 ;  /* 0x0004202e09007388 */ /* 0x000fe80000000400 */
[----:B------:R-:W-:Y:S04]  /*1630*/  STS.U16 [R28+0x11c00], R44 ;  /* 0x011c002c1c007388 */ /* 0x000fe80000000400 */
[----:B------:R0:W-:Y:S04]  /*1640*/  STS.U16 [R28+0x11c20], R36 ;  /* 0x011c20241c007388 */ /* 0x0001e80000000400 */
[----:B------:R-:W-:Y:S04]  /*1650*/  STS.U16 [R9+0x2c00], R41 ;  /* 0x002c002909007388 */ /* 0x000fe80000000400 */
[----:B------:R-:W-:Y:S01]  /*1660*/  STS.U16 [R9+0x2c20], R42 ;  /* 0x002c202a09007388 */ /* 0x000fe20000000400 */
[----:B0-----:R-:W-:-:S03]  /*1670*/  PRMT R36, R29, 0x7632, R36 ;  /* 0x000076321d247816 */ /* 0x001fc60000000024 */
[----:B------:R-:W-:Y:S04]  /*1680*/  STS.U16 [R28+0x14400], R34 ;  /* 0x014400221c007388 */ /* 0x000fe80000000400 */
[----:B------:R-:W-:Y:S04]  /*1690*/  STS.U16 [R28+0x14420], R33 ;  /* 0x014420211c007388 */ /* 0x000fe80000000400 */
[----:B------:R0:W-:Y:S04]  /*16a0*/  STS.U16 [R9+0x5420], R30 ;  /* 0x0054201e09007388 */ /* 0x0001e80000000400 */
[----:B------:R-:W-:Y:S04]  /*16b0*/  STS.U16 [R9+0x5400], R38 ;  /* 0x0054002609007388 */ /* 0x000fe80000000400 */
[----:B------:R-:W-:Y:S01]  /*16c0*/  STS.U16 [R28+0xf600], R29 ;  /* 0x00f6001d1c007388 */ /* 0x000fe20000000400 */
[----:B0-----:R-:W-:-:S02]  /*16d0*/  FMUL.FTZ R30, R19, c[0x0][0x1b8] ;  /* 0x00006e00131e7a20 */ /* 0x001fc40000410000 */
[----:B------:R-:W-:Y:S01]  /*16e0*/  FMUL.FTZ R19, R22, c[0x0][0x1b8] ;  /* 0x00006e0016137a20 */ /* 0x000fe20000410000 */
[----:B------:R-:W-:Y:S01]  /*16f0*/  PRMT R22, R23, 0x7610, R22 ;  /* 0x0000761017167816 */ /* 0x000fe20000000016 */
[----:B------:R-:W-:Y:S01]  /*1700*/  FMUL.FTZ R23, R16, c[0x0][0x1b8] ;  /* 0x00006e0010177a20 */ /* 0x000fe20000410000 */
[----:B------:R-:W-:Y:S01]  /*1710*/  F2FP.PACK_AB R27, R30, R27 ;  /* 0x0000001b1e1b723e */ /* 0x000fe200000000ff */
[----:B------:R-:W-:Y:S01]  /*1720*/  STS.U16 [R28+0xf620], R36 ;  /* 0x00f620241c007388 */ /* 0x000fe20000000400 */
[----:B------:R-:W-:Y:S02]  /*1730*/  F2FP.PACK_AB R18, R19, R18 ;  /* 0x000000121312723e */ /* 0x000fe400000000ff */
[----:B------:R-:W-:Y:S01]  /*1740*/  F2FP.PACK_AB R23, R23, R24 ;  /* 0x000000181717723e */ /* 0x000fe200000000ff */
[----:B------:R-:W-:Y:S01]  /*1750*/  STS.U16 [R9+0x600], R35 ;  /* 0x0006002309007388 */ /* 0x000fe20000000400 */
[----:B------:R-:W-:Y:S02]  /*1760*/  PRMT R16, R27, 0x7632, R16 ;  /* 0x000076321b107816 */ /* 0x000fe40000000010 */
[----:B------:R-:W-:Y:S01]  /*1770*/  PRMT R19, R18, 0x7632, R19 ;  /* 0x0000763212137816 */ /* 0x000fe20000000013 */
[----:B------:R0:W-:Y:S01]  /*1780*/  STS.U16 [R9+0x620], R25 ;  /* 0x0006201909007388 */ /* 0x0001e20000000400 */
[----:B------:R-:W-:-:S03]  /*1790*/  PRMT R21, R23, 0x7632, R21 ;  /* 0x0000763217157816 */ /* 0x000fc60000000015 */
[----:B------:R1:W-:Y:S04]  /*17a0*/  STS.U16 [R28+0x11e00], R31 ;  /* 0x011e001f1c007388 */ /* 0x0003e80000000400 */
[----:B------:R2:W-:Y:S01]  /*17b0*/  STS.U16 [R28+0x11e20], R32 ;  /* 0x011e20201c007388 */ /* 0x0005e20000000400 */
[----:B0-----:R-:W-:-:S03]  /*17c0*/  CS2R R24, SRZ ;  /* 0x0000000000187805 */ /* 0x001fc6000001ff00 */
[----:B------:R0:W-:Y:S01]  /*17d0*/  STS.U16 [R9+0x2e00], R22 ;  /* 0x002e001609007388 */ /* 0x0001e20000000400 */
[----:B-1----:R-:W-:-:S03]  /*17e0*/  CS2R R30, SRZ ;  /* 0x00000000001e7805 */ /* 0x002fc6000001ff00 */
[----:B------:R-:W-:Y:S01]  /*17f0*/  STS.U16 [R9+0x2e20], R26 ;  /* 0x002e201a09007388 */ /* 0x000fe20000000400 */
[----:B--2---:R-:W-:-:S03]  /*1800*/  LEA R32, R8, 0xf000, 0x1 ;  /* 0x0000f00008207811 */ /* 0x004fc600078e08ff */
[----:B------:R1:W-:Y:S01]  /*1810*/  STS.U16 [R28+0x14600], R27 ;  /* 0x0146001b1c007388 */ /* 0x0003e20000000400 */
[----:B0-----:R-:W-:-:S03]  /*1820*/  PRMT R22, R20, 0x7632, R22 ;  /* 0x0000763214167816 */ /* 0x001fc60000000016 */
[----:B------:R-:W-:Y:S04]  /*1830*/  STS.U16 [R28+0x14620], R16 ;  /* 0x014620101c007388 */ /* 0x000fe80000000400 */
[----:B------:R-:W-:Y:S01]  /*1840*/  STS.U16 [R9+0x5600], R18 ;  /* 0x0056001209007388 */ /* 0x000fe20000000400 */
[----:B-1----:R-:W-:-:S03]  /*1850*/  CS2R R26, SRZ ;  /* 0x00000000001a7805 */ /* 0x002fc6000001ff00 */
[----:B------:R0:W-:Y:S04]  /*1860*/  STS.U16 [R9+0x5620], R19 ;  /* 0x0056201309007388 */ /* 0x0001e80000000400 */
[----:B------:R-:W-:Y:S04]  /*1870*/  STS.U16 [R28+0xf800], R23 ;  /* 0x00f800171c007388 */ /* 0x000fe80000000400 */
[----:B------:R-:W-:Y:S01]  /*1880*/  STS.U16 [R28+0xf820], R21 ;  /* 0x00f820151c007388 */ /* 0x000fe20000000400 */
[----:B0-----:R-:W-:-:S03]  /*1890*/  PRMT R19, R11, 0x7632, R19 ;  /* 0x000076320b137816 */ /* 0x001fc60000000013 */
[----:B------:R0:W-:Y:S04]  /*18a0*/  STS.U16 [R9+0x800], R20 ;  /* 0x0008001409007388 */ /* 0x0001e80000000400 */
[----:B------:R1:W-:Y:S04]  /*18b0*/  STS.U16 [R9+0x820], R22 ;  /* 0x0008201609007388 */ /* 0x0003e80000000400 */
[----:B------:R-:W-:Y:S01]  /*18c0*/  STS.U16 [R28+0x12000], R14 ;  /* 0x0120000e1c007388 */ /* 0x000fe20000000400 */
[----:B0-----:R-:W-:-:S03]  /*18d0*/  CS2R R20, SRZ ;  /* 0x0000000000147805 */ /* 0x001fc6000001ff00 */
[----:B------:R0:W-:Y:S01]  /*18e0*/  STS.U16 [R28+0x12020], R15 ;  /* 0x0120200f1c007388 */ /* 0x0001e20000000400 */
[----:B-1----:R-:W-:-:S03]  /*18f0*/  CS2R R22, SRZ ;  /* 0x0000000000167805 */ /* 0x002fc6000001ff00 */
[----:B------:R-:W-:Y:S04]  /*1900*/  STS.U16 [R9+0x3000], R10 ;  /* 0x0030000a09007388 */ /* 0x000fe80000000400 */
[----:B------:R-:W-:Y:S01]  /*1910*/  STS.U16 [R9+0x3020], R13 ;  /* 0x0030200d09007388 */ /* 0x000fe20000000400 */
[----:B0-----:R-:W-:-:S03]  /*1920*/  CS2R R14, SRZ ;  /* 0x00000000000e7805 */ /* 0x001fc6000001ff00 */
[----:B------:R0:W-:Y:S04]  /*1930*/  STS.U16 [R28+0x14800], R12 ;  /* 0x0148000c1c007388 */ /* 0x0001e80000000400 */
[----:B------:R1:W-:Y:S04]  /*1940*/  STS.U16 [R28+0x14820], R17 ;  /* 0x014820111c007388 */ /* 0x0003e80000000400 */
[----:B------:R2:W-:Y:S01]  /*1950*/  STS.U16 [R9+0x5800], R11 ;  /* 0x0058000b09007388 */ /* 0x0005e20000000400 */
[----:B0-----:R-:W-:-:S03]  /*1960*/  CS2R R12, SRZ ;  /* 0x00000000000c7805 */ /* 0x001fc6000001ff00 */
[----:B------:R0:W-:Y:S01]  /*1970*/  STS.U16 [R9+0x5820], R19 ;  /* 0x0058201309007388 */ /* 0x0001e20000000400 */
[----:B-1----:R-:W-:Y:S01]  /*1980*/  CS2R R16, SRZ ;  /* 0x0000000000107805 */ /* 0x002fe2000001ff00 */
[----:B------:R-:W-:Y:S02]  /*1990*/  CS2R R28, SRZ ;  /* 0x00000000001c7805 */ /* 0x000fe4000001ff00 */
[----:B------:R-:W-:Y:S01]  /*19a0*/  BAR.SYNC.DEFER_BLOCKING 0x0 ;  /* 0x0000000000007b1d */ /* 0x000fe20000010000 */
[----:B--2---:R-:W-:Y:S01]  /*19b0*/  CS2R R10, SRZ ;  /* 0x00000000000a7805 */ /* 0x004fe2000001ff00 */
[----:B0-----:R-:W-:Y:S01]  /*19c0*/  CS2R R18, SRZ ;  /* 0x0000000000127805 */ /* 0x001fe2000001ff00 */
[----:B------:R-:W-:-:S03]  /*19d0*/  CS2R R8, SRZ ;  /* 0x0000000000087805 */ /* 0x000fc6000001ff00 */
[----:B------:R0:W1:Y:S04]  /*19e0*/  @!P5 LDS.128 R24, [R32] ;  /* 0x000000002018d984 */ /* 0x0000680000000c00 */
[----:B------:R0:W2:Y:S04]  /*19f0*/  @!P5 LDS.128 R20, [R32+0x2800] ;  /* 0x002800002014d984 */ /* 0x0000a80000000c00 */
[----:B------:R0:W3:Y:S01]  /*1a00*/  @!P5 LDS.128 R16, [R32+0x5000] ;  /* 0x005000002010d984 */ /* 0x0000e20000000c00 */
[----:B------:R-:W-:Y:S05]  /*1a10*/  @P4 BRA `(.L_x_1317) ;  /* 0x0000017000004947 */ /* 0x000fea0003800000 */
[----:B------:R-:W-:Y:S01]  /*1a20*/  SHF.R.S32.HI R5, RZ, 0x1f, R4 ;  /* 0x0000001fff057819 */ /* 0x000fe20000011404 */
[----:B------:R-:W-:Y:S01]  /*1a30*/  IMAD R33, R3, c[0x0][0x1a8], RZ ;  /* 0x00006a0003217a24 */ /* 0x000fe200078e02ff */
[----:B------:R-:W-:Y:S01]  /*1a40*/  ISETP.GE.AND P5, PT, R4, c[0x0][0x194], PT ;  /* 0x0000650004007a0c */ /* 0x000fe20003fa6270 */
[----:B------:R-:W-:-:S02]  /*1a50*/  IMAD R37, R2, c[0x0][0x1b0], RZ ;  /* 0x00006c0002257a24 */ /* 0x000fc400078e02ff */
[C---:B------:R-:W-:Y:S02]  /*1a60*/  IMAD R33, R64.reuse, c[0x0][0x1ac], R33 ;  /* 0x00006b0040217a24 */ /* 0x040fe400078e0221 */
[----:B------:R-:W-:-:S04]  /*1a70*/  IMAD.WIDE.U32 R34, R64, c[0x0][0x1a8], R4 ;  /* 0x00006a0040227a25 */ /* 0x000fc800078e0004 */
[----:B------:R-:W-:Y:S02]  /*1a80*/  IMAD.IADD R35, R35, 0x1, R33 ;  /* 0x0000000123237824 */ /* 0x000fe400078e0221 */
[C---:B------:R-:W-:Y:S02]  /*1a90*/  IMAD R37, R0.reuse, c[0x0][0x1b4], R37 ;  /* 0x00006d0000257a24 */ /* 0x040fe400078e0225 */
[----:B------:R-:W-:-:S04]  /*1aa0*/  IMAD.WIDE.U32 R34, R0, c[0x0][0x1b0], R34 ;  /* 0x00006c0000227a25 */ /* 0x000fc800078e0022 */
[----:B------:R-:W-:Y:S02]  /*1ab0*/  IMAD R33, R7, c[0x0][0x1a0], RZ ;  /* 0x0000680007217a24 */ /* 0x000fe400078e02ff */
[----:B------:R-:W-:Y:S01]  /*1ac0*/  IMAD.IADD R35, R35, 0x1, R37 ;  /* 0x0000000123237824 */ /* 0x000fe200078e0225 */
[----:B------:R-:W-:Y:S01]  /*1ad0*/  IADD3 R37, R4, 0x40, RZ ;  /* 0x0000004004257810 */ /* 0x000fe20007ffe0ff */
[C---:B------:R-:W-:Y:S02]  /*1ae0*/  IMAD R33, R6.reuse, c[0x0][0x1a4], R33 ;  /* 0x0000690006217a24 */ /* 0x040fe400078e0221 */
[----:B------:R-:W-:Y:S01]  /*1af0*/  IMAD.WIDE.U32 R34, R6, c[0x0][0x1a0], R34 ;  /* 0x0000680006227a25 */ /* 0x000fe200078e0022 */
[----:B------:R-:W-:-:S03]  /*1b00*/  ISETP.GE.AND P4, PT, R37, c[0x0][0x194], PT ;  /* 0x0000650025007a0c */ /* 0x000fc60003f86270 */
[----:B------:R-:W-:Y:S01]  /*1b10*/  IMAD.IADD R33, R35, 0x1, R33 ;  /* 0x0000000123217824 */ /* 0x000fe200078e0221 */
[----:B------:R-:W-:Y:S02]  /*1b20*/  LEA R36, P6, R34, c[0x0][0x188], 0x1 ;  /* 0x0000620022247a11 */ /* 0x000fe400078c08ff */
[----:B------:R-:W-:Y:S02]  /*1b30*/  IADD3 R35, R4, 0x80, RZ ;  /* 0x0000008004237810 */ /* 0x000fe40007ffe0ff */
[----:B------:R-:W-:Y:S02]  /*1b40*/  LEA.HI.X R37, R34, c[0x0][0x18c], R33, 0x1, P6 ;  /* 0x0000630022257a11 */ /* 0x000fe400030f0c21 */
[----:B------:R-:W-:-:S03]  /*1b50*/  ISETP.GE.AND P6, PT, R35, c[0x0][0x194], PT ;  /* 0x0000650023007a0c */ /* 0x000fc60003fc6270 */
[----:B-1----:R1:W-:Y:S04]  /*1b60*/  @!P5 STG.E.128 [R36.64], R24 ;  /* 0x000000182400d986 */ /* 0x0023e8000c101d04 */
[----:B--2---:R1:W-:Y:S06]  /*1b70*/  @!P4 STG.E.128 [R36.64+0x80], R20 ;  /* 0x000080142400c986 */ /* 0x0043ec000c101d04 */
[----:B---3--:R1:W-:Y:S02]  /*1b80*/  @!P6 STG.E.128 [R36.64+0x100], R16 ;  /* 0x000100102400e986 */ /* 0x0083e4000c101d04 */
.L_x_1317:
[----:B------:R-:W-:Y:S05]  /*1b90*/  BSYNC B0 ;  /* 0x0000000000007941 */ /* 0x000fea0003800000 */
.L_x_1316:
[----:B------:R4:W0:Y:S01]  /*1ba0*/  @!P0 LDS.128 R12, [R32+0x400] ;  /* 0x00040000200c8984 */ /* 0x0008220000000c00 */
[----:B------:R-:W-:Y:S03]  /*1bb0*/  BSSY B0, `(.L_x_1318) ;  /* 0x000001e000007945 */ /* 0x000fe60003800000 */
[----:B------:R4:W3:Y:S04]  /*1bc0*/  @!P0 LDS.128 R8, [R32+0x2c00] ;  /* 0x002c000020088984 */ /* 0x0008e80000000c00 */
[----:B------:R4:W2:Y:S01]  /*1bd0*/  @!P0 LDS.128 R28, [R32+0x5400] ;  /* 0x00540000201c8984 */ /* 0x0008a20000000c00 */
[----:B------:R-:W-:Y:S05]  /*1be0*/  @P1 BRA `(.L_x_1319) ;  /* 0x000001a000001947 */ /* 0x000fea0003800000 */
[----:B-1-3--:R-:W-:Y:S01]  /*1bf0*/  IMAD R19, R3, c[0x0][0x1a8], RZ ;  /* 0x00006a0003137a24 */ /* 0x00afe200078e02ff */
[--C-:B------:R-:W-:Y:S01]  /*1c00*/  SHF.R.S32.HI R17, RZ, 0x1f, R4.reuse ;  /* 0x0000001fff117819 */ /* 0x100fe20000011404 */
[----:B------:R-:W-:Y:S01]  /*1c10*/  IMAD.MOV.U32 R16, RZ, RZ, R4 ;  /* 0x000000ffff107224 */ /* 0x000fe200078e0004 */
[----:B--2---:R-:W-:Y:S01]  /*1c20*/  IADD3 R20, R4, 0x40, RZ ;  /* 0x0000004004147810 */ /* 0x004fe20007ffe0ff */
[----:B------:R-:W-:Y:S01]  /*1c30*/  IMAD R21, R64, c[0x0][0x1ac], R19 ;  /* 0x00006b0040157a24 */ /* 0x000fe200078e0213 */
[----:B------:R-:W-:Y:S01]  /*1c40*/  IADD3 R19, P0, R6, 0x20, RZ ;  /* 0x0000002006137810 */ /* 0x000fe20007f1e0ff */
[----:B------:R-:W-:Y:S01]  /*1c50*/  IMAD.WIDE.U32 R16, R64, c[0x0][0x1a8], R16 ;  /* 0x00006a0040107a25 */ /* 0x000fe200078e0010 */
[----:B------:R-:W-:-:S02]  /*1c60*/  ISETP.GE.AND P4, PT, R20, c[0x0][0x194], PT ;  /* 0x0000650014007a0c */ /* 0x000fc40003f86270 */
[----:B------:R-:W-:Y:S01]  /*1c70*/  ISETP.GE.AND P1, PT, R4, c[0x0][0x194], PT ;  /* 0x0000650004007a0c */ /* 0x000fe20003f26270 */
[----:B------:R-:W-:Y:S02]  /*1c80*/  IMAD R23, R2, c[0x0][0x1b0], RZ ;  /* 0x00006c0002177a24 */ /* 0x000fe400078e02ff */
[----:B------:R-:W-:Y:S02]  /*1c90*/  IMAD.IADD R17, R17, 0x1, R21 ;  /* 0x0000000111117824 */ /* 0x000fe400078e0215 */
[----:B------:R-:W-:Y:S02]  /*1ca0*/  IMAD.X R18, RZ, RZ, R7, P0 ;  /* 0x000000ffff127224 */ /* 0x000fe400000e0607 */
[C---:B------:R-:W-:Y:S02]  /*1cb0*/  IMAD R23, R0.reuse, c[0x0][0x1b4], R23 ;  /* 0x00006d0000177a24 */ /* 0x040fe400078e0217 */
[----:B------:R-:W-:-:S04]  /*1cc0*/  IMAD.WIDE.U32 R16, R0, c[0x0][0x1b0], R16 ;  /* 0x00006c0000107a25 */ /* 0x000fc800078e0010 */
[----:B------:R-:W-:Y:S02]  /*1cd0*/  IMAD R18, R18, c[0x0][0x1a0], RZ ;  /* 0x0000680012127a24 */ /* 0x000fe400078e02ff */
[----:B------:R-:W-:Y:S02]  /*1ce0*/  IMAD.IADD R17, R17, 0x1, R23 ;  /* 0x0000000111117824 */ /* 0x000fe400078e0217 */
[C---:B------:R-:W-:Y:S01]  /*1cf0*/  IMAD R21, R19.reuse, c[0x0][0x1a4], R18 ;  /* 0x0000690013157a24 */ /* 0x040fe200078e0212 */
[----:B------:R-:W-:Y:S01]  /*1d00*/  IADD3 R18, R4, 0x80, RZ ;  /* 0x0000008004127810 */ /* 0x000fe20007ffe0ff */
[----:B------:R-:W-:-:S03]  /*1d10*/  IMAD.WIDE.U32 R16, R19, c[0x0][0x1a0], R16 ;  /* 0x0000680013107a25 */ /* 0x000fc600078e0010 */
[----:B------:R-:W-:Y:S01]  /*1d20*/  ISETP.GE.AND P5, PT, R18, c[0x0][0x194], PT ;  /* 0x0000650012007a0c */ /* 0x000fe20003fa6270 */
[----:B------:R-:W-:Y:S01]  /*1d30*/  IMAD.IADD R17, R17, 0x1, R21 ;  /* 0x0000000111117824 */ /* 0x000fe200078e0215 */
[----:B------:R-:W-:-:S04]  /*1d40*/  LEA R18, P0, R16, c[0x0][0x188], 0x1 ;  /* 0x0000620010127a11 */ /* 0x000fc800078008ff */
[----:B------:R-:W-:-:S05]  /*1d50*/  LEA.HI.X R19, R16, c[0x0][0x18c], R17, 0x1, P0 ;  /* 0x0000630010137a11 */ /* 0x000fca00000f0c11 */
[----:B0-----:R0:W-:Y:S04]  /*1d60*/  @!P1 STG.E.128 [R18.64], R12 ;  /* 0x0000000c12009986 */ /* 0x0011e8000c101d04 */
[----:B------:R0:W-:Y:S04]  /*1d70*/  @!P4 STG.E.128 [R18.64+0x80], R8 ;  /* 0x000080081200c986 */ /* 0x0001e8000c101d04 */
[----:B------:R0:W-:Y:S02]  /*1d80*/  @!P5 STG.E.128 [R18.64+0x100], R28 ;  /* 0x0001001c1200d986 */ /* 0x0001e4000c101d04 */
.L_x_1319:
[----:B------:R-:W-:Y:S05]  /*1d90*/  BSYNC B0 ;  /* 0x0000000000007941 */ /* 0x000fea0003800000 */
.L_x_1318:
[----:B0--3--:R-:W-:Y:S01]  /*1da0*/  CS2R R10, SRZ ;  /* 0x00000000000a7805 */ /* 0x009fe2000001ff00 */
[----:B------:R-:W-:Y:S06]  /*1db0*/  @P2 EXIT ;  /* 0x000000000000294d */ /* 0x000fec0003800000 */
[----:B------:R-:W-:Y:S01]  /*1dc0*/  CS2R R8, SRZ ;  /* 0x0000000000087805 */ /* 0x000fe2000001ff00 */
[----:B------:R-:W-:Y:S01]  /*1dd0*/  CS2R R14, SRZ ;  /* 0x00000000000e7805 */ /* 0x000fe2000001ff00 */
[----:B------:R-:W-:Y:S01]  /*1de0*/  CS2R R12, SRZ ;  /* 0x00000000000c7805 */ /* 0x000fe2000001ff00 */
[----:B------:R-:W-:Y:S01]  /*1df0*/  IMAD R3, R3, c[0x0][0x1a8], RZ ;  /* 0x00006a0003037a24 */ /* 0x000fe200078e02ff */
[--C-:B------:R-:W-:Y:S01]  /*1e00*/  SHF.R.S32.HI R5, RZ, 0x1f, R4.reuse ;  /* 0x0000001fff057819 */ /* 0x100fe20000011404 */
[----:B-1----:R-:W-:Y:S01]  /*1e10*/  CS2R R18, SRZ ;  /* 0x0000000000127805 */ /* 0x002fe2000001ff00 */
[----:B------:R-:W0:Y:S01]  /*1e20*/  @!P3 LDS.128 R8, [R32+0x800] ;  /* 0x000800002008b984 */ /* 0x000e220000000c00 */
[C---:B------:R-:W-:Y:S01]  /*1e30*/  IMAD R3, R64.reuse, c[0x0][0x1ac], R3 ;  /* 0x00006b0040037a24 */ /* 0x040fe200078e0203 */
[----:B------:R-:W-:Y:S01]  /*1e40*/  CS2R R16, SRZ ;  /* 0x0000000000107805 */ /* 0x000fe2000001ff00 */
[----:B------:R-:W-:Y:S01]  /*1e50*/  IMAD.WIDE.U32 R64, R64, c[0x0][0x1a8], R4 ;  /* 0x00006a0040407a25 */ /* 0x000fe200078e0004 */
[----:B------:R-:W1:Y:S01]  /*1e60*/  @!P3 LDS.128 R12, [R32+0x3000] ;  /* 0x00300000200cb984 */ /* 0x000e620000000c00 */
[----:B------:R-:W-:-:S02]  /*1e70*/  ISETP.GE.AND P1, PT, R4, c[0x0][0x194], PT ;  /* 0x0000650004007a0c */ /* 0x000fc40003f26270 */
[----:B------:R-:W-:Y:S01]  /*1e80*/  IMAD.IADD R65, R65, 0x1, R3 ;  /* 0x0000000141417824 */ /* 0x000fe200078e0203 */
[----:B------:R-:W-:Y:S01]  /*1e90*/  IADD3 R3, P0, R6, 0x40, RZ ;  /* 0x0000004006037810 */ /* 0x000fe20007f1e0ff */
[----:B------:R-:W-:Y:S01]  /*1ea0*/  IMAD R5, R2, c[0x0][0x1b0], RZ ;  /* 0x00006c0002057a24 */ /* 0x000fe200078e02ff */
[----:B------:R3:W4:Y:S01]  /*1eb0*/  @!P3 LDS.128 R16, [R32+0x5800] ;  /* 0x005800002010b984 */ /* 0x0007220000000c00 */
[----:B------:R-:W-:-:S04]  /*1ec0*/  IMAD.WIDE.U32 R64, R0, c[0x0][0x1b0], R64 ;  /* 0x00006c0000407a25 */ /* 0x000fc800078e0040 */
[----:B------:R-:W-:Y:S02]  /*1ed0*/  IMAD.X R6, RZ, RZ, R7, P0 ;  /* 0x000000ffff067224 */ /* 0x000fe400000e0607 */
[----:B------:R-:W-:Y:S01]  /*1ee0*/  IMAD R5, R0, c[0x0][0x1b4], R5 ;  /* 0x00006d0000057a24 */ /* 0x000fe200078e0205 */
[----:B------:R-:W-:Y:S01]  /*1ef0*/  IADD3 R0, R4, 0x40, RZ ;  /* 0x0000004004007810 */ /* 0x000fe20007ffe0ff */
[----:B------:R-:W-:Y:S02]  /*1f00*/  IMAD R6, R6, c[0x0][0x1a0], RZ ;  /* 0x0000680006067a24 */ /* 0x000fe400078e02ff */
[----:B------:R-:W-:Y:S01]  /*1f10*/  IMAD.IADD R65, R65, 0x1, R5 ;  /* 0x0000000141417824 */ /* 0x000fe200078e0205 */
[----:B------:R-:W-:Y:S01]  /*1f20*/  ISETP.GE.AND P2, PT, R0, c[0x0][0x194], PT ;  /* 0x0000650000007a0c */ /* 0x000fe20003f46270 */
        /* <DEDUP_REMOVED lines=8> */
[----:B-1----:R3:W-:Y:S01]  /*1fb0*/  @!P2 STG.E.128 [R4.64+0x80], R12 ;  /* 0x0000800c0400a986 */ /* 0x0027e2000c101d04 */
[----:B------:R-:W-:Y:S05]  /*1fc0*/  @P3 EXIT ;  /* 0x000000000000394d */ /* 0x000fea0003800000 */
[----:B----4-:R-:W-:Y:S01]  /*1fd0*/  STG.E.128 [R4.64+0x100], R16 ;  /* 0x0001001004007986 */ /* 0x010fe2000c101d04 */
[----:B------:R-:W-:Y:S05]  /*1fe0*/  EXIT ;  /* 0x000000000000794d */ /* 0x000fea0003800000 */
.L_x_1320:
        /* <DEDUP_REMOVED lines=9> */
.L_x_1430:


//--------------------- .text._ZN7cutlass13device_kernelIN5flash32FlashAttnBwdPostprocessConvertdQIN4cute5tupleIJNS3_1CILi64EEENS5_ILi192EEEEEENS_6half_tEfNS_4arch4Sm80ELi256ENS3_8TiledMMAINS3_8MMA_AtomIJNS3_28SM80_16x8x16_F32F16F16F32_TNEEEENS3_6LayoutINS4_IJNS5_ILi2EEENS5_ILi4EEENS5_ILi1EEEEEENS4_IJSJ_SH_NS5_ILi0EEEEEEEENS4_IJNS5_ILi32EEES6_NS5_ILi16EEEEEEEELb0EEEEEvNT_6ParamsE --------------------------
	.section	.text._ZN7cutlass13device_kernelIN5flash32FlashAttnBwdPostprocessConvertdQIN4cute5tupleIJNS3_1CILi64EEENS5_ILi192EEEEEENS_6half_tEfNS_4arch4Sm80ELi256ENS3_8TiledMMAINS3_8MMA_AtomIJNS3_28SM80_16x8x16_F32F16F16F32_TNEEEENS3_6LayoutINS4_IJNS5_ILi2EEENS5_ILi4EEENS5_ILi1EEEEEENS4_IJSJ_SH_NS5_ILi0EEEEEEEENS4_IJNS5_ILi32EEES6_NS5_ILi16EEEEEEEELb0EEEEEvNT_6ParamsE,"ax",@progbits
	.sectioninfo	@"SHI_REGISTERS=69"
	.align	128
.text._ZN7cutlass13device_kernelIN5flash32FlashAttnBwdPostprocessConvertdQIN4cute5tupleIJNS3_1CILi64EEENS5_ILi192EEEEEENS_6half_tEfNS_4arch4Sm80ELi256ENS3_8TiledMMAINS3_8MMA_AtomIJNS3_28SM80_16x8x16_F32F16F16F32_TNEEEENS3_6LayoutINS4_IJNS5_ILi2EEENS5_ILi4EEENS5_ILi1EEEEEENS4_IJSJ_SH_NS5_ILi0EEEEEEEENS4_IJNS5_ILi32EEES6_NS5_ILi16EEEEEEEELb0EEEEEvNT_6ParamsE:
        .type           _ZN7cutlass13device_kernelIN5flash32FlashAttnBwdPostprocessConvertdQIN4cute5tupleIJNS3_1CILi64EEENS5_ILi192EEEEEENS_6half_tEfNS_4arch4Sm80ELi256ENS3_8TiledMMAINS3_8MMA_AtomIJNS3_28SM80_16x8x16_F32F16F16F32_TNEEEENS3_6LayoutINS4_IJNS5_ILi2EEENS5_ILi4EEENS5_ILi1EEEEEENS4_IJSJ_SH_NS5_ILi0EEEEEEEENS4_IJNS5_ILi32EEES6_NS5_ILi16EEEEEEEELb0EEEEEvNT_6ParamsE,@function
        .size           _ZN7cutlass13device_kernelIN5flash32FlashAttnBwdPostprocessConvertdQIN4cute5tupleIJNS3_1CILi64EEENS5_ILi192EEEEEENS_6half_tEfNS_4arch4Sm80ELi256ENS3_8TiledMMAINS3_8MMA_AtomIJNS3_28SM80_16x8x16_F32F16F16F32_TNEEEENS3_6LayoutINS4_IJNS5_ILi2EEENS5_ILi4EEENS5_ILi1EEEEEENS4_IJSJ_SH_NS5_ILi0EEEEEEEENS4_IJNS5_ILi32EEES6_NS5_ILi16EEEEEEEELb0EEEEEvNT_6ParamsE,(.L_x_1431 - _ZN7cutlass13device_kernelIN5flash32FlashAttnBwdPostprocessConvertdQIN4cute5tupleIJNS3_1CILi64EEENS5_ILi192EEEEEENS_6half_tEfNS_4arch4Sm80ELi256ENS3_8TiledMMAINS3_8MMA_AtomIJNS3_28SM80_16x8x16_F32F16F16F32_TNEEEENS3_6LayoutINS4_IJNS5_ILi2EEENS5_ILi4EEENS5_ILi1EEEEEENS4_IJSJ_SH_NS5_ILi0EEEEEEEENS4_IJNS5_ILi32EEES6_NS5_ILi16EEEEEEEELb0EEEEEvNT_6ParamsE)
        .other          _ZN7cutlass13device_kernelIN5flash32FlashAttnBwdPostprocessConvertdQIN4cute5tupleIJNS3_1CILi64EEENS5_ILi192EEEEEENS_6half_tEfNS_4arch4Sm80ELi256ENS3_8TiledMMAINS3_8MMA_AtomIJNS3_28SM80_16x8x16_F32F16F16F32_TNEEEENS3_6LayoutINS4_IJNS5_ILi2EEENS5_ILi4EEENS5_ILi1EEEEEENS4_IJSJ_SH_NS5_ILi0EEEEEEEENS4_IJNS5_ILi32EEES6_NS5_ILi16EEEEEEEELb0EEEEEvNT_6ParamsE,@"STO_CUDA_ENTRY STV_DEFAULT"
_ZN7cutlass13device_kernelIN5flash32FlashAttnBwdPostprocessConvertdQIN4cute5tupleIJNS3_1CILi64EEENS5_ILi192EEEEEENS_6half_tEfNS_4arch4Sm80ELi256ENS3_8TiledMMAINS3_8MMA_AtomIJNS3_28SM80_16x8x16_F32F16F16F32_TNEEEENS3_6LayoutINS4_IJNS5_ILi2EEENS5_ILi4EEENS5_ILi1EEEEEENS4_IJSJ_SH_NS5_ILi0EEEEEEEENS4_IJNS5_ILi32EEES6_NS5_ILi16EEEEEEEELb0EEEEEvNT_6ParamsE:
        /* <DEDUP_REMOVED lines=15> */
[----:B-1----:R-:W-:Y:S01]  /*00f0*/  IMAD.SHL.U32 R58, R54, 0x40, RZ ;  /* 0x00000040363a7824 */ /* 0x002fe200078e00ff */
[----:B------:R-:W-:Y:S05]  /*0100*/  @P1 BRA `(.L_x_1321) ;  /* 0x0000004000001947 */ /* 0x000fea0003800000 */
[----:B0-----:R-:W-:Y:S05]  /*0110*/  @!P0 BRA `(.L_x_1321) ;  /* 0x0000003000008947 */ /* 0x001fea0003800000 */
[----:B------:R-:W2:Y:S04]  /*0120*/  LDG.E R0, [R2.64] ;  /* 0x0000000402007981 */ /* 0x000ea8000c1e1900 */
[----:B-----5:R-:W2:Y:S02]  /*0130*/  LDG.E R57, [R2.64+0x4] ;  /* 0x0000040402397981 */ /* 0x020ea4000c1e1900 */
[----:B--2---:R-:W-:-:S02]  /*0140*/  IADD3 R57, -R0, R57, RZ ;  /* 0x0000003900397210 */ /* 0x004fc40007ffe1ff */
.L_x_1321:
[----:B0-----:R-:W-:Y:S01]  /*0150*/  ISETP.NE.AND.EX P1, PT, RZ, c[0x0][0x1c4], PT, P2 ;  /* 0x00007100ff007a0c */ /* 0x001fe20003f25320 */
[----:B-----5:R-:W-:Y:S01]  /*0160*/  @P0 IMAD R2, R52, 0x40, R55 ;  /* 0x0000004034020824 */ /* 0x020fe200078e0237 */
[----:B------:R-:W-:-:S13]  /*0170*/  ISETP.LE.AND P2, PT, R57, R58, PT ;  /* 0x0000003a3900720c */ /* 0x000fda0003f43270 */
[----:B------:R-:W-:Y:S05]  /*0180*/  @P1 EXIT P2 ;  /* 0x000000000000194d */ /* 0x000fea0001000000 */
[----:B------:R-:W0:Y:S01]  /*0190*/  S2R R53, SR_TID.X ;  /* 0x0000000000357919 */ /* 0x000e220000002100 */
[----:B------:R-:W-:Y:S01]  /*01a0*/  @P0 SHF.R.S32.HI R3, RZ, 0x1f, R2 ;  /* 0x0000001fff030819 */ /* 0x000fe20000011402 */
[----:B------:R-:W-:Y:S01]  /*01b0*/  CS2R R4, SRZ ;  /* 0x0000000000047805 */ /* 0x000fe2000001ff00 */
[----:B------:R-:W-:Y:S01]  /*01c0*/  IMAD R7, R54, 0x3000, RZ ;  /* 0x0000300036077824 */ /* 0x000fe200078e02ff */
[----:B------:R-:W1:Y:S01]  /*01d0*/  S2R R0, SR_CTAID.Y ;  /* 0x0000000000007919 */ /* 0x000e620000002600 */
[----:B------:R-:W-:-:S03]  /*01e0*/  @P0 LEA.HI R3, R3, R2, RZ, 0x6 ;  /* 0x0000000203030211 */ /* 0x000fc600078f30ff */
[----:B------:R-:W-:Y:S02]  /*01f0*/  SHF.R.S32.HI R9, RZ, 0x1f, R7 ;  /* 0x0000001fff097819 */ /* 0x000fe40000011407 */
[----:B------:R-:W-:-:S05]  /*0200*/  @P0 SHF.R.S32.HI R3, RZ, 0x6, R3 ;  /* 0x00000006ff030819 */ /* 0x000fca0000011403 */
[----:B------:R-:W-:-:S04]  /*0210*/  @P0 IMAD R3, R3, 0x3000, RZ ;  /* 0x0000300003030824 */ /* 0x000fc800078e02ff */
[--C-:B------:R-:W-:Y:S01]  /*0220*/  @P0 IMAD.MOV.U32 R4, RZ, RZ, R3.reuse ;  /* 0x000000ffff040224 */ /* 0x100fe200078e0003 */
[----:B------:R-:W-:Y:S02]  /*0230*/  @P0 SHF.R.S32.HI R5, RZ, 0x1f, R3 ;  /* 0x0000001fff050819 */ /* 0x000fe40000011403 */
[----:B------:R-:W-:Y:S01]  /*0240*/  SHF.R.S32.HI R3, RZ, 0x1f, R52 ;  /* 0x0000001fff037819 */ /* 0x000fe20000011434 */
[----:B0-----:R-:W-:Y:S01]  /*0250*/  IMAD.SHL.U32 R6, R53, 0x4, RZ ;  /* 0x0000000435067824 */ /* 0x001fe200078e00ff */
[----:B------:R-:W-:Y:S02]  /*0260*/  SEL R52, R52, RZ, !P1 ;  /* 0x000000ff34347207 */ /* 0x000fe40004800000 */
[----:B------:R-:W-:Y:S02]  /*0270*/  SEL R3, R3, RZ, !P1 ;  /* 0x000000ff03037207 */ /* 0x000fe40004800000 */
[----:B------:R-:W-:Y:S02]  /*0280*/  IADD3 R4, P2, P3, R4, R6, R7 ;  /* 0x0000000604047210 */ /* 0x000fe40007b5e007 */
[----:B-1----:R-:W-:-:S02]  /*0290*/  SHF.R.S32.HI R2, RZ, 0x1f, R0 ;  /* 0x0000001fff027819 */ /* 0x002fc40000011400 */
[----:B------:R-:W-:-:S03]  /*02a0*/  SHF.R.S32.HI R6, RZ, 0x1f, R6 ;  /* 0x0000001fff067819 */ /* 0x000fc60000011406 */
[----:B------:R-:W-:Y:S01]  /*02b0*/  IMAD R7, R2, c[0x0][0x178], RZ ;  /* 0x00005e0002077a24 */ /* 0x000fe200078e02ff */
[----:B------:R-:W-:Y:S01]  /*02c0*/  IADD3.X R5, R5, R6, R9, P2, P3 ;  /* 0x0000000605057210 */ /* 0x000fe200017e6409 */
[----:B------:R-:W-:Y:S02]  /*02d0*/  IMAD R9, R3, c[0x0][0x180], RZ ;  /* 0x0000600003097a24 */ /* 0x000fe400078e02ff */
[C---:B------:R-:W-:Y:S02]  /*02e0*/  IMAD R7, R0.reuse, c[0x0][0x17c], R7 ;  /* 0x00005f0000077a24 */ /* 0x040fe400078e0207 */
[----:B------:R-:W-:-:S04]  /*02f0*/  IMAD.WIDE.U32 R4, R0, c[0x0][0x178], R4 ;  /* 0x00005e0000047a25 */ /* 0x000fc800078e0004 */
[----:B------:R-:W-:Y:S02]  /*0300*/  IMAD.IADD R5, R5, 0x1, R7 ;  /* 0x0000000105057824 */ /* 0x000fe400078e0207 */
[C---:B------:R-:W-:Y:S02]  /*0310*/  IMAD R9, R52.reuse, c[0x0][0x184], R9 ;  /* 0x0000610034097a24 */ /* 0x040fe400078e0209 */
[----:B------:R-:W-:-:S05]  /*0320*/  IMAD.WIDE.U32 R4, R52, c[0x0][0x180], R4 ;  /* 0x0000600034047a25 */ /* 0x000fca00078e0004 */
[----:B------:R-:W-:Y:S02]  /*0330*/  IADD3 R5, R5, R9, RZ ;  /* 0x0000000905057210 */ /* 0x000fe40007ffe0ff */
        /* <DEDUP_REMOVED lines=15> */
[----:B------:R-:W-:Y:S01]  /*0430*/  IMAD.IADD R57, R57, 0x1, -R58 ;  /* 0x0000000139397824 */ /* 0x000fe200078e0a3a */
[----:B------:R-:W-:Y:S02]  /*0440*/  BSSY B0, `(.L_x_1322) ;  /* 0x00000fa000007945 */ /* 0x000fe40003800000 */
[----:B------:R-:W-:-:S02]  /*0450*/  LEA.HI R56, R60, R53, RZ, 0x2 ;  /* 0x000000353c387211 */ /* 0x000fc400078f10ff */
[CC--:B------:R-:W-:Y:S02]  /*0460*/  LEA.HI R66, R60.reuse, R53.reuse, RZ, 0x5 ;  /* 0x000000353c427211 */ /* 0x0c0fe400078f28ff */
[--C-:B------:R-:W-:Y:S02]  /*0470*/  SHF.R.S32.HI R59, RZ, 0x2, R56.reuse ;  /* 0x00000002ff3b7819 */ /* 0x100fe40000011438 */
[----:B------:R-:W-:Y:S02]  /*0480*/  SHF.R.S32.HI R64, RZ, 0x1f, R56 ;  /* 0x0000001fff407819 */ /* 0x000fe40000011438 */
[----:B------:R-:W-:Y:S02]  /*0490*/  LEA.HI R65, R60, R53, RZ, 0x7 ;  /* 0x000000353c417211 */ /* 0x000fe400078f38ff */
[----:B------:R-:W-:Y:S02]  /*04a0*/  LEA.HI R64, R64, R59, RZ, 0x3 ;  /* 0x0000003b40407211 */ /* 0x000fe400078f18ff */
[----:B------:R-:W-:Y:S01]  /*04b0*/  SHF.R.S32.HI R61, RZ, 0x5, R66 ;  /* 0x00000005ff3d7819 */ /* 0x000fe20000011442 */
[----:B------:R-:W-:Y:S01]  /*04c0*/  IMAD.SHL.U32 R65, R65, 0x8, RZ ;  /* 0x0000000841417824 */ /* 0x000fe200078e00ff */
[----:B------:R-:W-:-:S02]  /*04d0*/  LOP3.LUT R64, R64, 0xfffffff8, RZ, 0xc0, !PT ;  /* 0xfffffff840407812 */ /* 0x000fc400078ec0ff */
[----:B0-----:R-:W-:Y:S02]  /*04e0*/  LEA.HI R63, R60, R53, RZ, 0x3 ;  /* 0x000000353c3f7211 */ /* 0x001fe400078f18ff */
[----:B------:R-:W-:Y:S01]  /*04f0*/  LEA.HI R66, R66, R61, RZ, 0x1 ;  /* 0x0000003d42427211 */ /* 0x000fe200078f08ff */
[----:B------:R-:W-:Y:S01]  /*0500*/  IMAD.IADD R59, R59, 0x1, -R64 ;  /* 0x000000013b3b7824 */ /* 0x000fe200078e0a40 */
[----:B------:R-:W-:Y:S02]  /*0510*/  LOP3.LUT R64, R56, 0x7ffffffc, RZ, 0xc0, !PT ;  /* 0x7ffffffc38407812 */ /* 0x000fe400078ec0ff */
[----:B------:R-:W-:Y:S02]  /*0520*/  LOP3.LUT R65, R65, 0x7ffffc00, RZ, 0xc0, !PT ;  /* 0x7ffffc0041417812 */ /* 0x000fe400078ec0ff */
[----:B------:R-:W-:Y:S02]  /*0530*/  SHF.R.S32.HI R62, RZ, 0x1f, R59 ;  /* 0x0000001fff3e7819 */ /* 0x000fe4000001143b */
[----:B------:R-:W-:-:S02]  /*0540*/  LOP3.LUT R66, R66, 0xfffffffe, RZ, 0xc0, !PT ;  /* 0xfffffffe42427812 */ /* 0x000fc400078ec0ff */
[----:B------:R-:W-:Y:S01]  /*0550*/  LEA.HI R56, R62, R59, RZ, 0x2 ;  /* 0x0000003b3e387211 */ /* 0x000fe200078f10ff */
[----:B------:R-:W-:Y:S01]  /*0560*/  IMAD.IADD R62, R53, 0x1, -R64 ;  /* 0x00000001353e7824 */ /* 0x000fe200078e0a40 */
[----:B------:R-:W-:Y:S01]  /*0570*/  LEA.HI R60, R60, R53, RZ, 0x6 ;  /* 0x000000353c3c7211 */ /* 0x000fe200078f30ff */
[----:B------:R-:W-:Y:S01]  /*0580*/  IMAD.IADD R61, R61, 0x1, -R66 ;  /* 0x000000013d3d7824 */ /* 0x000fe200078e0a42 */
[C---:B------:R-:W-:Y:S01]  /*0590*/  LOP3.LUT R64, R56.reuse, 0x7fffffc, RZ, 0xc0, !PT ;  /* 0x07fffffc38407812 */ /* 0x040fe200078ec0ff */
[----:B------:R-:W-:Y:S01]  /*05a0*/  IMAD.SHL.U32 R56, R56, 0x10, RZ ;  /* 0x0000001038387824 */ /* 0x000fe200078e00ff */
[----:B------:R-:W-:Y:S02]  /*05b0*/  LEA R62, R62, R65, 0x1 ;  /* 0x000000413e3e7211 */ /* 0x000fe400078e08ff */
[----:B------:R-:W-:Y:S01]  /*05c0*/  SHF.R.S32.HI R60, RZ, 0x6, R60 ;  /* 0x00000006ff3c7819 */ /* 0x000fe2000001143c */
[----:B------:R-:W-:Y:S01]  /*05d0*/  IMAD.IADD R58, R59, 0x1, -R64 ;  /* 0x000000013b3a7824 */ /* 0x000fe200078e0a40 */
[----:B------:R-:W-:-:S02]  /*05e0*/  SHF.R.S32.HI R59, RZ, 0x3, R63 ;  /* 0x00000003ff3b7819 */ /* 0x000fc4000001143f */
[----:B------:R-:W-:Y:S02]  /*05f0*/  SHF.R.S32.HI R64, RZ, 0x1f, R63 ;  /* 0x0000001fff407819 */ /* 0x000fe4000001143f */
[----:B------:R-:W-:Y:S02]  /*0600*/  IMNMX R57, R57, 0x40, PT ;  /* 0x0000004039397817 */ /* 0x000fe40003800200 */
[----:B------:R-:W-:Y:S02]  /*0610*/  LEA.HI R64, R64, R59, RZ, 0x2 ;  /* 0x0000003b40407211 */ /* 0x000fe400078f10ff */
[----:B------:R-:W-:Y:S02]  /*0620*/  LOP3.LUT R56, R56, 0x40, RZ, 0xc0, !PT ;  /* 0x0000004038387812 */ /* 0x000fe400078ec0ff */
[----:B------:R-:W-:Y:S02]  /*0630*/  LOP3.LUT R64, R64, 0xffffffc, RZ, 0xc0, !PT ;  /* 0x0ffffffc40407812 */ /* 0x000fe400078ec0ff */
[----:B------:R-:W-:Y:S01]  /*0640*/  ISETP.GE.AND P1, PT, R59, R57, PT ;  /* 0x000000393b00720c */ /* 0x000fe20003f26270 */
[----:B--2---:R0:W-:Y:S04]  /*0650*/  STS.128 [R53.X16], R4 ;  /* 0x0000000435007388 */ /* 0x0041e8000000cc00 */
[----:B---3--:R-:W-:Y:S04]  /*0660*/  STS.128 [R53.X16+0x1000], R8 ;  /* 0x0010000835007388 */ /* 0x008fe8000000cc00 */
[----:B----4-:R1:W-:Y:S04]  /*0670*/  STS.128 [R53.X16+0x2000], R12 ;  /* 0x0020000c35007388 */ /* 0x0103e8000000cc00 */
[----:B-----5:R-:W-:Y:S04]  /*0680*/  STS.128 [R53.X16+0x3000], R16 ;  /* 0x0030001035007388 */ /* 0x020fe8000000cc00 */
[----:B------:R-:W-:Y:S01]  /*0690*/  STS.128 [R53.X16+0x4000], R20 ;  /* 0x0040001435007388 */ /* 0x000fe2000000cc00 */
[----:B0-----:R-:W-:Y:S01]  /*06a0*/  LOP3.LUT R4, R63, 0xfffffff8, RZ, 0xc0, !PT ;  /* 0xfffffff83f047812 */ /* 0x001fe200078ec0ff */
[----:B------:R-:W-:Y:S01]  /*06b0*/  IMAD R5, R61, 0x100, R62 ;  /* 0x000001003d057824 */ /* 0x000fe200078e023e */
[----:B------:R-:W-:Y:S01]  /*06c0*/  IADD3 R7, R59, -R64, RZ ;  /* 0x800000403b077210 */ /* 0x000fe20007ffe0ff */
[----:B------:R-:W-:Y:S01]  /*06d0*/  STS.128 [R53.X16+0x5000], R24 ;  /* 0x0050001835007388 */ /* 0x000fe2000000cc00 */
[----:B------:R-:W-:-:S02]  /*06e0*/  IMAD.SHL.U32 R61, R61, 0x40, RZ ;  /* 0x000000403d3d7824 */ /* 0x000fc400078e00ff */
[----:B------:R-:W-:Y:S01]  /*06f0*/  IMAD.IADD R4, R53, 0x1, -R4 ;  /* 0x0000000135047824 */ /* 0x000fe200078e0a04 */
[----:B------:R-:W-:Y:S01]  /*0700*/  STS.128 [R53.X16+0x6000], R28 ;  /* 0x0060001c35007388 */ /* 0x000fe2000000cc00 */
[----:B-1----:R-:W-:Y:S01]  /*0710*/  IMAD R14, R60, 0x8, R7 ;  /* 0x000000083c0e7824 */ /* 0x002fe200078e0207 */
[----:B------:R-:W-:Y:S02]  /*0720*/  LOP3.LUT R61, R61, 0x40, RZ, 0xc0, !PT ;  /* 0x000000403d3d7812 */ /* 0x000fe400078ec0ff */
[----:B------:R-:W-:Y:S01]  /*0730*/  STS.128 [R53.X16+0x7000], R32 ;  /* 0x0070002035007388 */ /* 0x000fe2000000cc00 */
[C---:B------:R-:W-:Y:S01]  /*0740*/  LEA.HI R6, R4.reuse, R4, RZ, 0x1 ;  /* 0x0000000404067211 */ /* 0x040fe200078f08ff */
[----:B------:R-:W-:Y:S01]  /*0750*/  IMAD.SHL.U32 R4, R4, 0x8, RZ ;  /* 0x0000000804047824 */ /* 0x000fe200078e00ff */
[----:B------:R-:W-:Y:S01]  /*0760*/  LEA R58, R58, R5, 0x4 ;  /* 0x000000053a3a7211 */ /* 0x000fe200078e20ff */
[----:B------:R-:W-:Y:S01]  /*0770*/  STS.128 [R53.X16+0x8000], R36 ;  /* 0x0080002435007388 */ /* 0x000fe2000000cc00 */
[----:B------:R-:W-:-:S02]  /*0780*/  SHF.L.U32 R6, R6, 0x9, RZ ;  /* 0x0000000906067819 */ /* 0x000fc400000006ff */
[----:B------:R-:W-:Y:S01]  /*0790*/  LOP3.LUT R8, R61, 0x8, R4, 0xf8, !PT ;  /* 0x000000083d087812 */ /* 0x000fe200078ef804 */
[----:B------:R-:W-:Y:S01]  /*07a0*/  STS.128 [R53.X16+0x9000], R40 ;  /* 0x0090002835007388 */ /* 0x000fe2000000cc00 */
[----:B------:R-:W-:Y:S02]  /*07b0*/  LOP3.LUT R9, R6, 0x7ffffc00, RZ, 0xc0, !PT ;  /* 0x7ffffc0006097812 */ /* 0x000fe400078ec0ff */
[----:B------:R-:W-:Y:S01]  /*07c0*/  CS2R R6, SRZ ;  /* 0x0000000000067805 */ /* 0x000fe2000001ff00 */
[----:B------:R-:W-:Y:S01]  /*07d0*/  STS.128 [R53.X16+0xa000], R44 ;  /* 0x00a0002c35007388 */ /* 0x000fe2000000cc00 */
[----:B------:R-:W-:Y:S01]  /*07e0*/  @P0 IMAD.MOV.U32 R6, RZ, RZ, R55 ;  /* 0x000000ffff060224 */ /* 0x000fe200078e0037 */
[----:B------:R-:W-:Y:S01]  /*07f0*/  SHF.R.U32.HI R61, RZ, 0x3, R61 ;  /* 0x00000003ff3d7819 */ /* 0x000fe2000001163d */
[----:B------:R-:W-:Y:S01]  /*0800*/  IMAD.U32 R14, R14, 0x10, R9 ;  /* 0x000000100e0e7824 */ /* 0x000fe200078e0009 */
[----:B------:R-:W-:Y:S01]  /*0810*/  STS.128 [R53.X16+0xb000], R48 ;  /* 0x00b0003035007388 */ /* 0x000fe2000000cc00 */
[----:B------:R-:W-:Y:S01]  /*0820*/  @P0 SHF.R.S32.HI R7, RZ, 0x1f, R55 ;  /* 0x0000001fff070819 */ /* 0x000fe20000011437 */
[----:B------:R-:W-:Y:S01]  /*0830*/  IMAD.SHL.U32 R9, R60, 0x8, RZ ;  /* 0x000000083c097824 */ /* 0x000fe200078e00ff */
[----:B------:R-:W-:Y:S01]  /*0840*/  LOP3.LUT R61, R8, R61, RZ, 0x3c, !PT ;  /* 0x0000003d083d7212 */ /* 0x000fe200078e3cff */
[----:B------:R-:W-:Y:S01]  /*0850*/  BAR.SYNC.DEFER_BLOCKING 0x0 ;  /* 0x0000000000007b1d */ /* 0x000fe20000010000 */
[----:B------:R-:W-:-:S02]  /*0860*/  IADD3 R6, P0, R59, R6, RZ ;  /* 0x000000063b067210 */ /* 0x000fc40007f1e0ff */
[C---:B------:R-:W-:Y:S02]  /*0870*/  IADD3 R8, R59.reuse, 0x20, RZ ;  /* 0x000000203b087810 */ /* 0x040fe40007ffe0ff */
[----:B------:R-:W-:Y:S02]  /*0880*/  LEA.HI.X.SX32 R7, R59, R7, 0x1, P0 ;  /* 0x000000073b077211 */ /* 0x000fe400000f0eff */
[----:B------:R-:W-:Y:S01]  /*0890*/  ISETP.GE.AND P0, PT, R8, R57, PT ;  /* 0x000000390800720c */ /* 0x000fe20003f06270 */
[----:B------:R-:W-:Y:S01]  /*08a0*/  IMAD.IADD R8, R14, 0x1, R61 ;  /* 0x000000010e087824 */ /* 0x000fe200078e023d */
[----:B------:R-:W-:Y:S01]  /*08b0*/  LOP3.LUT R9, R56, 0x8, R9, 0xf8, !PT ;  /* 0x0000000838097812 */ /* 0x000fe200078ef809 */
[----:B------:R-:W-:Y:S01]  /*08c0*/  IMAD.WIDE R6, R54, 0x40, R6 ;  /* 0x0000004036067825 */ /* 0x000fe200078e0206 */
[----:B------:R-:W-:-:S04]  /*08d0*/  SHF.R.U32.HI R56, RZ, 0x3, R56 ;  /* 0x00000003ff387819 */ /* 0x000fc80000011638 */
[----:B------:R-:W-:-:S04]  /*08e0*/  LOP3.LUT R9, R9, R56, RZ, 0x3c, !PT ;  /* 0x0000003809097212 */ /* 0x000fc800078e3cff */
[----:B------:R-:W-:Y:S01]  /*08f0*/  IADD3 R9, R9, R58, RZ ;  /* 0x0000003a09097210 */ /* 0x000fe20007ffe0ff */
[----:B------:R-:W0:Y:S04]  /*0900*/  LDS R10, [R53.X4] ;  /* 0x00000000350a7984 */ /* 0x000e280000004800 */
[----:B------:R-:W1:Y:S04]  /*0910*/  LDS R11, [R53.X4+0x400] ;  /* 0x00040000350b7984 */ /* 0x000e680000004800 */
[----:B------:R-:W2:Y:S04]  /*0920*/  LDS R12, [R53.X4+0x800] ;  /* 0x00080000350c7984 */ /* 0x000ea80000004800 */
[----:B------:R-:W3:Y:S04]  /*0930*/  LDS R13, [R53.X4+0xc00] ;  /* 0x000c0000350d7984 */ /* 0x000ee80000004800 */
[----:B------:R-:W4:Y:S04]  /*0940*/  LDS R16, [R53.X4+0x1000] ;  /* 0x0010000035107984 */ /* 0x000f280000004800 */
[----:B------:R-:W5:Y:S04]  /*0950*/  LDS R17, [R53.X4+0x1400] ;  /* 0x0014000035117984 */ /* 0x000f680000004800 */
[----:B------:R-:W5:Y:S04]  /*0960*/  LDS R18, [R53.X4+0x1800] ;  /* 0x0018000035127984 */ /* 0x000f680000004800 */
[----:B------:R-:W5:Y:S04]  /*0970*/  LDS R19, [R53.X4+0x1c00] ;  /* 0x001c000035137984 */ /* 0x000f680000004800 */
[----:B------:R-:W5:Y:S04]  /*0980*/  LDS R25, [R53.X4+0x2000] ;  /* 0x0020000035197984 */ /* 0x000f680000004800 */
[----:B------:R-:W5:Y:S04]  /*0990*/  LDS R26, [R53.X4+0x2400] ;  /* 0x00240000351a7984 */ /* 0x000f680000004800 */
[----:B------:R-:W5:Y:S01]  /*09a0*/  LDS R15, [R53.X4+0x3800] ;  /* 0x00380000350f7984 */ /* 0x000f620000004800 */
[----:B0-----:R-:W-:-:S03]  /*09b0*/  FMUL.FTZ R10, R10, c[0x0][0x1b8] ;  /* 0x00006e000a0a7a20 */ /* 0x001fc60000410000 */
[----:B------:R-:W0:Y:S01]  /*09c0*/  LDS R14, [R53.X4+0x3c00] ;  /* 0x003c0000350e7984 */ /* 0x000e220000004800 */
[----:B-1----:R-:W-:-:S03]  /*09d0*/  FMUL.FTZ R11, R11, c[0x0][0x1b8] ;  /* 0x00006e000b0b7a20 */ /* 0x002fc60000410000 */
[----:B------:R-:W1:Y:S01]  /*09e0*/  LDS R27, [R53.X4+0x2800] ;  /* 0x00280000351b7984 */ /* 0x000e620000004800 */
[----:B--2---:R-:W-:Y:S01]  /*09f0*/  FMUL.FTZ R12, R12, c[0x0][0x1b8] ;  /* 0x00006e000c0c7a20 */ /* 0x004fe20000410000 */
[----:B------:R-:W-:Y:S02]  /*0a00*/  F2FP.PACK_AB R10, R11, R10 ;  /* 0x0000000a0b0a723e */ /* 0x000fe400000000ff */
[----:B------:R-:W2:Y:S01]  /*0a10*/  LDS R30, [R53.X4+0x2c00] ;  /* 0x002c0000351e7984 */ /* 0x000ea20000004800 */
[----:B---3--:R-:W-:-:S03]  /*0a20*/  FMUL.FTZ R13, R13, c[0x0][0x1b8] ;  /* 0x00006e000d0d7a20 */ /* 0x008fc60000410000 */
[----:B------:R-:W3:Y:S01]  /*0a30*/  LDS R31, [R53.X4+0x3000] ;  /* 0x00300000351f7984 */ /* 0x000ee20000004800 */
[----:B----4-:R-:W-:Y:S01]  /*0a40*/  FMUL.FTZ R16, R16, c[0x0][0x1b8] ;  /* 0x00006e0010107a20 */ /* 0x010fe20000410000 */
[----:B------:R-:W-:Y:S02]  /*0a50*/  F2FP.PACK_AB R11, R13, R12 ;  /* 0x0000000c0d0b723e */ /* 0x000fe400000000ff */
[----:B------:R-:W4:Y:S01]  /*0a60*/  LDS R24, [R53.X4+0x3400] ;  /* 0x0034000035187984 */ /* 0x000f220000004800 */
[----:B-----5:R-:W-:-:S03]  /*0a70*/  FMUL.FTZ R17, R17, c[0x0][0x1b8] ;  /* 0x00006e0011117a20 */ /* 0x020fc60000410000 */
[----:B------:R-:W5:Y:S01]  /*0a80*/  LDS R43, [R53.X4+0x4000] ;  /* 0x00400000352b7984 */ /* 0x000f620000004800 */
[----:B------:R-:W-:Y:S01]  /*0a90*/  FMUL.FTZ R18, R18, c[0x0][0x1b8] ;  /* 0x00006e0012127a20 */ /* 0x000fe20000410000 */
[----:B------:R-:W-:Y:S02]  /*0aa0*/  F2FP.PACK_AB R12, R17, R16 ;  /* 0x00000010110c723e */ /* 0x000fe400000000ff */
[----:B------:R-:W5:Y:S01]  /*0ab0*/  LDS R44, [R53.X4+0x4400] ;  /* 0x00440000352c7984 */ /* 0x000f620000004800 */
[----:B------:R-:W-:-:S03]  /*0ac0*/  FMUL.FTZ R19, R19, c[0x0][0x1b8] ;  /* 0x00006e0013137a20 */ /* 0x000fc60000410000 */
[----:B------:R-:W5:Y:S01]  /*0ad0*/  LDS R45, [R53.X4+0x4800] ;  /* 0x00480000352d7984 */ /* 0x000f620000004800 */
[----:B------:R-:W-:Y:S01]  /*0ae0*/  FMUL.FTZ R25, R25, c[0x0][0x1b8] ;  /* 0x00006e0019197a20 */ /* 0x000fe20000410000 */
[----:B------:R-:W-:Y:S02]  /*0af0*/  F2FP.PACK_AB R13, R19, R18 ;  /* 0x00000012130d723e */ /* 0x000fe400000000ff */
[----:B------:R-:W5:Y:S01]  /*0b00*/  LDS R16, [R53.X4+0x5000] ;  /* 0x0050000035107984 */ /* 0x000f620000004800 */
[----:B------:R-:W-:-:S03]  /*0b10*/  FMUL.FTZ R28, R26, c[0x0][0x1b8] ;  /* 0x00006e001a1c7a20 */ /* 0x000fc60000410000 */
[----:B------:R-:W5:Y:S01]  /*0b20*/  LDS R17, [R53.X4+0x5400] ;  /* 0x0054000035117984 */ /* 0x000f620000004800 */
[----:B------:R-:W-:-:S03]  /*0b30*/  FMUL.FTZ R40, R15, c[0x0][0x1b8] ;  /* 0x00006e000f287a20 */ /* 0x000fc60000410000 */
[----:B------:R-:W5:Y:S01]  /*0b40*/  LDS R18, [R53.X4+0x5800] ;  /* 0x0058000035127984 */ /* 0x000f620000004800 */
[----:B0-----:R-:W-:-:S03]  /*0b50*/  FMUL.FTZ R37, R14, c[0x0][0x1b8] ;  /* 0x00006e000e257a20 */ /* 0x001fc60000410000 */
[----:B------:R-:W0:Y:S01]  /*0b60*/  LDS R19, [R53.X4+0x5c00] ;  /* 0x005c000035137984 */ /* 0x000e220000004800 */
[----:B-1----:R-:W-:Y:S01]  /*0b70*/  FMUL.FTZ R29, R27, c[0x0][0x1b8] ;  /* 0x00006e001b1d7a20 */ /* 0x002fe20000410000 */
[----:B------:R-:W-:Y:S02]  /*0b80*/  F2FP.PACK_AB R40, R37, R40 ;  /* 0x000000282528723e */ /* 0x000fe400000000ff */
[----:B------:R-:W1:Y:S01]  /*0b90*/  LDS R20, [R53.X4+0x6000] ;  /* 0x0060000035147984 */ /* 0x000e620000004800 */
[----:B--2---:R-:W-:-:S03]  /*0ba0*/  FMUL.FTZ R30, R30, c[0x0][0x1b8] ;  /* 0x00006e001e1e7a20 */ /* 0x004fc60000410000 */
[----:B------:R-:W2:Y:S01]  /*0bb0*/  LDS R21, [R53.X4+0x6400] ;  /* 0x0064000035157984 */ /* 0x000ea20000004800 */
[----:B---3--:R-:W-:-:S03]  /*0bc0*/  FMUL.FTZ R31, R31, c[0x0][0x1b8] ;  /* 0x00006e001f1f7a20 */ /* 0x008fc60000410000 */
[----:B------:R-:W3:Y:S01]  /*0bd0*/  LDS R22, [R53.X4+0x6800] ;  /* 0x0068000035167984 */ /* 0x000ee20000004800 */
[----:B----4-:R-:W-:Y:S01]  /*0be0*/  FMUL.FTZ R32, R24, c[0x0][0x1b8] ;  /* 0x00006e0018207a20 */ /* 0x010fe20000410000 */
[----:B------:R-:W-:Y:S02]  /*0bf0*/  F2FP.PACK_AB R24, R28, R25 ;  /* 0x000000191c18723e */ /* 0x000fe400000000ff */
[----:B------:R-:W4:Y:S01]  /*0c00*/  LDS R23, [R53.X4+0x6c00] ;  /* 0x006c000035177984 */ /* 0x000f220000004800 */
[----:B------:R-:W-:Y:S01]  /*0c10*/  F2FP.PACK_AB R25, R30, R29 ;  /* 0x0000001d1e19723e */ /* 0x000fe200000000ff */
[----:B-----5:R-:W-:Y:S01]  /*0c20*/  FMUL.FTZ R46, R43, c[0x0][0x1b8] ;  /* 0x00006e002b2e7a20 */ /* 0x020fe20000410000 */
[----:B------:R-:W-:Y:S01]  /*0c30*/  F2FP.PACK_AB R31, R32, R31 ;  /* 0x0000001f201f723e */ /* 0x000fe200000000ff */
        /* <DEDUP_REMOVED lines=10> */
[----:B------:R-:W-:Y:S01]  /*0ce0*/  FMUL.FTZ R18, R18, c[0x0][0x1b8] ;  /* 0x00006e0012127a20 */ /* 0x000fe20000410000 */
[----:B------:R-:W-:Y:S02]  /*0cf0*/  F2FP.PACK_AB R16, R17, R16 ;  /* 0x000000101110723e */ /* 0x000fe400000000ff */
        /* <DEDUP_REMOVED lines=8> */
[----:B---3--:R-:W-:Y:S01]  /*0d80*/  FMUL.FTZ R22, R22, c[0x0][0x1b8] ;  /* 0x00006e0016167a20 */ /* 0x008fe20000410000 */
[----:B------:R-:W-:Y:S02]  /*0d90*/  F2FP.PACK_AB R18, R21, R20 ;  /* 0x000000141512723e */ /* 0x000fe400000000ff */
[----:B------:R-:W3:Y:S01]  /*0da0*/  LDS R28, [R53.X4+0x8000] ;  /* 0x00800000351c7984 */ /* 0x000ee20000004800 */
[----:B----4-:R-:W-:-:S03]  /*0db0*/  FMUL.FTZ R23, R23, c[0x0][0x1b8] ;  /* 0x00006e0017177a20 */ /* 0x010fc60000410000 */
[----:B------:R-:W4:Y:S01]  /*0dc0*/  LDS R33, [R53.X4+0x8400] ;  /* 0x0084000035217984 */ /* 0x000f220000004800 */
[----:B-----5:R-:W-:Y:S01]  /*0dd0*/  FMUL.FTZ R15, R15, c[0x0][0x1b8] ;  /* 0x00006e000f0f7a20 */ /* 0x020fe20000410000 */
[----:B------:R-:W-:Y:S01]  /*0de0*/  F2FP.PACK_AB R19, R23, R22 ;  /* 0x000000161713723e */ /* 0x000fe200000000ff */
[----:B------:R-:W-:Y:S01]  /*0df0*/  IMAD.SHL.U32 R23, R9, 0x2, RZ ;  /* 0x0000000209177824 */ /* 0x000fe200078e00ff */
[----:B------:R-:W5:Y:S01]  /*0e00*/  LDS R29, [R53.X4+0x8800] ;  /* 0x00880000351d7984 */ /* 0x000f620000004800 */
[----:B------:R-:W-:Y:S01]  /*0e10*/  FMUL.FTZ R36, R36, c[0x0][0x1b8] ;  /* 0x00006e0024247a20 */ /* 0x000fe20000410000 */
[----:B------:R-:W-:Y:S02]  /*0e20*/  LEA R9, R8, 0xc000, 0x1 ;  /* 0x0000c00008097811 */ /* 0x000fe400078e08ff */
[----:B------:R-:W5:Y:S01]  /*0e30*/  LDS R32, [R53.X4+0x8c00] ;  /* 0x008c000035207984 */ /* 0x000f620000004800 */
[----:B------:R-:W-:Y:S01]  /*0e40*/  FMUL.FTZ R14, R14, c[0x0][0x1b8] ;  /* 0x00006e000e0e7a20 */ /* 0x000fe20000410000 */
[----:B------:R-:W-:-:S02]  /*0e50*/  F2FP.PACK_AB R36, R36, R15 ;  /* 0x0000000f2424723e */ /* 0x000fc400000000ff */
[----:B------:R-:W5:Y:S01]  /*0e60*/  LDS R38, [R53.X4+0xa000] ;  /* 0x00a0000035267984 */ /* 0x000f620000004800 */
[----:B------:R-:W-:-:S03]  /*0e70*/  FMUL.FTZ R35, R35, c[0x0][0x1b8] ;  /* 0x00006e0023237a20 */ /* 0x000fc60000410000 */
[----:B------:R-:W5:Y:S01]  /*0e80*/  LDS R42, [R53.X4+0xa400] ;  /* 0x00a40000352a7984 */ /* 0x000f620000004800 */
[----:B------:R-:W-:Y:S01]  /*0e90*/  FMUL.FTZ R49, R49, c[0x0][0x1b8] ;  /* 0x00006e0031317a20 */ /* 0x000fe20000410000 */
[----:B------:R-:W-:Y:S02]  /*0ea0*/  F2FP.PACK_AB R35, R35, R14 ;  /* 0x0000000e2323723e */ /* 0x000fe400000000ff */
        /* <DEDUP_REMOVED lines=14> */
[----:B----4-:R-:W-:Y:S02]  /*0f90*/  FMUL.FTZ R33, R33, c[0x0][0x1b8] ;  /* 0x00006e0021217a20 */ /* 0x010fe40000410000 */
[----:B-----5:R-:W-:Y:S01]  /*0fa0*/  FMUL.FTZ R29, R29, c[0x0][0x1b8] ;  /* 0x00006e001d1d7a20 */ /* 0x020fe20000410000 */
[----:B------:R-:W-:Y:S02]  /*0fb0*/  STS [R23+0xc000], R10 ;  /* 0x00c0000a17007388 */ /* 0x000fe40000000800 */
[----:B------:R-:W-:Y:S01]  /*0fc0*/  F2FP.PACK_AB R28, R33, R28 ;  /* 0x0000001c211c723e */ /* 0x000fe200000000ff */
[----:B------:R-:W-:Y:S01]  /*0fd0*/  FMUL.FTZ R32, R32, c[0x0][0x1b8] ;  /* 0x00006e0020207a20 */ /* 0x000fe20000410000 */
[----:B------:R-:W-:Y:S01]  /*0fe0*/  STS [R23+0xc100], R11 ;  /* 0x00c1000b17007388 */ /* 0x000fe20000000800 */
[----:B------:R-:W-:-:S03]  /*0ff0*/  FMUL.FTZ R38, R38, c[0x0][0x1b8] ;  /* 0x00006e0026267a20 */ /* 0x000fc60000410000 */
[----:B------:R-:W-:Y:S01]  /*1000*/  F2FP.PACK_AB R29, R32, R29 ;  /* 0x0000001d201d723e */ /* 0x000fe200000000ff */
[----:B------:R4:W-:Y:S01]  /*1010*/  STS [R23+0xd000], R24 ;  /* 0x00d0001817007388 */ /* 0x0009e20000000800 */
[----:B------:R-:W-:-:S03]  /*1020*/  FMUL.FTZ R15, R42, c[0x0][0x1b8] ;  /* 0x00006e002a0f7a20 */ /* 0x000fc60000410000 */
[----:B------:R5:W-:Y:S01]  /*1030*/  STS [R23+0xd100], R25 ;  /* 0x00d1001917007388 */ /* 0x000be20000000800 */
[----:B------:R-:W-:Y:S01]  /*1040*/  FMUL.FTZ R37, R37, c[0x0][0x1b8] ;  /* 0x00006e0025257a20 */ /* 0x000fe20000410000 */
[----:B------:R-:W-:Y:S02]  /*1050*/  F2FP.PACK_AB R15, R15, R38 ;  /* 0x000000260f0f723e */ /* 0x000fe400000000ff */
[----:B------:R1:W-:Y:S01]  /*1060*/  STS [R23+0xc400], R12 ;  /* 0x00c4000c17007388 */ /* 0x0003e20000000800 */
[----:B------:R-:W-:Y:S01]  /*1070*/  FMUL.FTZ R14, R41, c[0x0][0x1b8] ;  /* 0x00006e00290e7a20 */ /* 0x000fe20000410000 */
[----:B----4-:R-:W-:Y:S02]  /*1080*/  IADD3 R24, R4, 0x80, RZ ;  /* 0x0000008004187810 */ /* 0x010fe40007ffe0ff */
[----:B------:R4:W-:Y:S01]  /*1090*/  STS [R23+0xc500], R13 ;  /* 0x00c5000d17007388 */ /* 0x0009e20000000800 */
[----:B0-----:R-:W-:Y:S01]  /*10a0*/  FMUL.FTZ R39, R39, c[0x0][0x1b8] ;  /* 0x00006e0027277a20 */ /* 0x001fe20000410000 */
[----:B------:R-:W-:-:S02]  /*10b0*/  F2FP.PACK_AB R14, R14, R37 ;  /* 0x000000250e0e723e */ /* 0x000fc400000000ff */
[----:B------:R4:W-:Y:S01]  /*10c0*/  STS [R23+0xd400], R31 ;  /* 0x00d4001f17007388 */ /* 0x0009e20000000800 */
[----:B-----5:R-:W-:Y:S01]  /*10d0*/  IADD3 R25, R4, 0x40, RZ ;  /* 0x0000004004197810 */ /* 0x020fe20007ffe0ff */
[----:B-1----:R-:W-:Y:S02]  /*10e0*/  FMUL.FTZ R44, R44, c[0x0][0x1b8] ;  /* 0x00006e002c2c7a20 */ /* 0x002fe40000410000 */
[----:B------:R4:W-:Y:S01]  /*10f0*/  STS [R23+0xd500], R40 ;  /* 0x00d5002817007388 */ /* 0x0009e20000000800 */
[----:B--2---:R-:W-:Y:S02]  /*1100*/  FMUL.FTZ R43, R43, c[0x0][0x1b8] ;  /* 0x00006e002b2b7a20 */ /* 0x004fe40000410000 */
[----:B------:R-:W-:Y:S01]  /*1110*/  F2FP.PACK_AB R39, R44, R39 ;  /* 0x000000272c27723e */ /* 0x000fe200000000ff */
[----:B------:R4:W-:Y:S01]  /*1120*/  STS [R23+0xe000], R46 ;  /* 0x00e0002e17007388 */ /* 0x0009e20000000800 */
[----:B---3--:R-:W-:-:S03]  /*1130*/  FMUL.FTZ R22, R45, c[0x0][0x1b8] ;  /* 0x00006e002d167a20 */ /* 0x008fc60000410000 */
[----:B------:R4:W-:Y:S02]  /*1140*/  STS [R23+0xe100], R47 ;  /* 0x00e1002f17007388 */ /* 0x0009e40000000800 */
[----:B------:R-:W-:Y:S02]  /*1150*/  F2FP.PACK_AB R22, R22, R43 ;  /* 0x0000002b1616723e */ /* 0x000fe400000000ff */
        /* <DEDUP_REMOVED lines=14> */
[----:B------:R-:W-:Y:S06]  /*1240*/  BAR.SYNC.DEFER_BLOCKING 0x0 ;  /* 0x0000000000007b1d */ /* 0x000fec0000010000 */
[----:B------:R-:W-:Y:S05]  /*1250*/  @P1 BRA `(.L_x_1323) ;  /* 0x0000018000001947 */ /* 0x000fea0003800000 */
[----:B----4-:R-:W-:Y:S01]  /*1260*/  ISETP.GE.AND P1, PT, R4, c[0x0][0x194], PT ;  /* 0x0000650004007a0c */ /* 0x010fe20003f26270 */
[----:B------:R-:W0:Y:S01]  /*1270*/  LDS.128 R20, [R9+0x2000] ;  /* 0x0020000009147984 */ /* 0x000e220000000c00 */
[----:B------:R-:W-:Y:S01]  /*1280*/  SHF.R.S32.HI R5, RZ, 0x1f, R4 ;  /* 0x0000001fff057819 */ /* 0x000fe20000011404 */
[----:B------:R-:W-:Y:S01]  /*1290*/  IMAD R11, R2, c[0x0][0x1a8], RZ ;  /* 0x00006a00020b7a24 */ /* 0x000fe200078e02ff */
[----:B------:R-:W-:Y:S01]  /*12a0*/  ISETP.GE.AND P2, PT, R25, c[0x0][0x194], PT ;  /* 0x0000650019007a0c */ /* 0x000fe20003f46270 */
[----:B------:R-:W1:Y:S01]  /*12b0*/  LDS.128 R12, [R9+0x4000] ;  /* 0x00400000090c7984 */ /* 0x000e620000000c00 */
[----:B------:R-:W-:Y:S01]  /*12c0*/  ISETP.GE.AND P3, PT, R24, c[0x0][0x194], PT ;  /* 0x0000650018007a0c */ /* 0x000fe20003f66270 */
[----:B------:R-:W-:-:S02]  /*12d0*/  IMAD R27, R0, c[0x0][0x1ac], R11 ;  /* 0x00006b00001b7a24 */ /* 0x000fc400078e020b */
[----:B------:R-:W-:-:S04]  /*12e0*/  IMAD.WIDE.U32 R10, R0, c[0x0][0x1a8], R4 ;  /* 0x00006a00000a7a25 */ /* 0x000fc800078e0004 */
[----:B------:R2:W3:Y:S01]  /*12f0*/  @!P1 LDS.128 R16, [R9] ;  /* 0x0000000009109984 */ /* 0x0004e20000000c00 */
[----:B------:R-:W-:Y:S02]  /*1300*/  IMAD.IADD R11, R11, 0x1, R27 ;  /* 0x000000010b0b7824 */ /* 0x000fe400078e021b */
[----:B------:R-:W-:Y:S02]  /*1310*/  IMAD R27, R3, c[0x0][0x1b0], RZ ;  /* 0x00006c00031b7a24 */ /* 0x000fe400078e02ff */
[----:B------:R-:W-:-:S04]  /*1320*/  IMAD.WIDE.U32 R10, R52, c[0x0][0x1b0], R10 ;  /* 0x00006c00340a7a25 */ /* 0x000fc800078e000a */
[----:B------:R-:W-:-:S04]  /*1330*/  IMAD R27, R52, c[0x0][0x1b4], R27 ;  /* 0x00006d00341b7a24 */ /* 0x000fc800078e021b */
[----:B------:R-:W-:Y:S02]  /*1340*/  IMAD.IADD R11, R11, 0x1, R27 ;  /* 0x000000010b0b7824 */ /* 0x000fe400078e021b */
[----:B------:R-:W-:Y:S02]  /*1350*/  IMAD R27, R7, c[0x0][0x1a0], RZ ;  /* 0x00006800071b7a24 */ /* 0x000fe400078e02ff */
[----:B------:R-:W-:-:S04]  /*1360*/  IMAD.WIDE.U32 R10, R6, c[0x0][0x1a0], R10 ;  /* 0x00006800060a7a25 */ /* 0x000fc800078e000a */
[----:B------:R-:W-:Y:S01]  /*1370*/  IMAD R27, R6, c[0x0][0x1a4], R27 ;  /* 0x00006900061b7a24 */ /* 0x000fe200078e021b */
[----:B------:R-:W-:-:S04]  /*1380*/  LEA R26, P4, R10, c[0x0][0x188], 0x1 ;  /* 0x000062000a1a7a11 */ /* 0x000fc800078808ff */
[----:B--2---:R-:W-:-:S04]  /*1390*/  IADD3 R9, R11, R27, RZ ;  /* 0x0000001b0b097210 */ /* 0x004fc80007ffe0ff */
[----:B------:R-:W-:-:S05]  /*13a0*/  LEA.HI.X R27, R10, c[0x0][0x18c], R9, 0x1, P4 ;  /* 0x000063000a1b7a11 */ /* 0x000fca00020f0c09 */
[----:B0-----:R0:W-:Y:S04]  /*13b0*/  @!P2 STG.E.128 [R26.64+0x80], R20 ;  /* 0x000080141a00a986 */ /* 0x0011e8000c101d04 */
[----:B-1----:R0:W-:Y:S04]  /*13c0*/  @!P3 STG.E.128 [R26.64+0x100], R12 ;  /* 0x0001000c1a00b986 */ /* 0x0021e8000c101d04 */
[----:B---3--:R0:W-:Y:S02]  /*13d0*/  @!P1 STG.E.128 [R26.64], R16 ;  /* 0x000000101a009986 */ /* 0x0081e4000c101d04 */
.L_x_1323:
[----:B----4-:R-:W-:Y:S05]  /*13e0*/  BSYNC B0 ;  /* 0x0000000000007941 */ /* 0x010fea0003800000 */
.L_x_1322:
[----:B------:R-:W-:Y:S05]  /*13f0*/  @P0 EXIT ;  /* 0x000000000000094d */ /* 0x000fea0003800000 */
[----:B------:R-:W-:Y:S01]  /*1400*/  IMAD R9, R2, c[0x0][0x1a8], RZ ;  /* 0x00006a0002097a24 */ /* 0x000fe200078e02ff */
[--C-:B------:R-:W-:Y:S01]  /*1410*/  SHF.R.S32.HI R5, RZ, 0x1f, R4.reuse ;  /* 0x0000001fff057819 */ /* 0x100fe20000011404 */
[----:B0-----:R-:W-:Y:S01]  /*1420*/  IMAD.SHL.U32 R22, R8, 0x2, RZ ;  /* 0x0000000208167824 */ /* 0x001fe200078e00ff */
[----:B------:R-:W-:Y:S01]  /*1430*/  ISETP.GE.AND P1, PT, R4, c[0x0][0x194], PT ;  /* 0x0000650004007a0c */ /* 0x000fe20003f26270 */
[C---:B------:R-:W-:Y:S01]  /*1440*/  IMAD R21, R0.reuse, c[0x0][0x1ac], R9 ;  /* 0x00006b0000157a24 */ /* 0x040fe200078e0209 */
[----:B------:R-:W-:Y:S01]  /*1450*/  ISETP.GE.AND P2, PT, R25, c[0x0][0x194], PT ;  /* 0x0000650019007a0c */ /* 0x000fe20003f46270 */
[----:B------:R-:W-:Y:S01]  /*1460*/  IMAD.WIDE.U32 R16, R0, c[0x0][0x1a8], R4 ;  /* 0x00006a0000107a25 */ /* 0x000fe200078e0004 */
[----:B------:R-:W0:Y:S01]  /*1470*/  LDS.128 R12, [R22+0xc400] ;  /* 0x00c40000160c7984 */ /* 0x000e220000000c00 */
[----:B------:R-:W-:-:S02]  /*1480*/  ISETP.GE.AND P3, PT, R24, c[0x0][0x194], PT ;  /* 0x0000650018007a0c */ /* 0x000fc40003f66270 */
[----:B------:R-:W-:Y:S01]  /*1490*/  IMAD.IADD R21, R17, 0x1, R21 ;  /* 0x0000000111157824 */ /* 0x000fe200078e0215 */
[----:B------:R-:W1:Y:S01]  /*14a0*/  LDS.128 R8, [R22+0xe400] ;  /* 0x00e4000016087984 */ /* 0x000e620000000c00 */
[----:B------:R-:W-:Y:S02]  /*14b0*/  IMAD.MOV.U32 R20, RZ, RZ, R16 ;  /* 0x000000ffff147224 */ /* 0x000fe400078e0010 */
[----:B------:R-:W-:Y:S01]  /*14c0*/  IMAD R5, R3, c[0x0][0x1b0], RZ ;  /* 0x00006c0003057a24 */ /* 0x000fe200078e02ff */
[----:B------:R2:W3:Y:S01]  /*14d0*/  LDS.128 R16, [R22+0x10400] ;  /* 0x0104000016107984 */ /* 0x0004e20000000c00 */
[----:B------:R-:W-:Y:S01]  /*14e0*/  IADD3 R3, P0, R6, 0x20, RZ ;  /* 0x0000002006037810 */ /* 0x000fe20007f1e0ff */
[----:B------:R-:W-:-:S03]  /*14f0*/  IMAD.WIDE.U32 R20, R52, c[0x0][0x1b0], R20 ;  /* 0x00006c0034147a25 */ /* 0x000fc600078e0014 */
[----:B------:R-:W-:Y:S01]  /*1500*/  IADD3.X R6, RZ, R7, RZ, P0, !PT ;  /* 0x00000007ff067210 */ /* 0x000fe200007fe4ff */
[----:B------:R-:W-:-:S04]  /*1510*/  IMAD R5, R52, c[0x0][0x1b4], R5 ;  /* 0x00006d0034057a24 */ /* 0x000fc800078e0205 */
[----:B------:R-:W-:Y:S02]  /*1520*/  IMAD R6, R6, c[0x0][0x1a0], RZ ;  /* 0x0000680006067a24 */ /* 0x000fe400078e02ff */
[----:B------:R-:W-:Y:S02]  /*1530*/  IMAD.IADD R21, R21, 0x1, R5 ;  /* 0x0000000115157824 */ /* 0x000fe400078e0205 */
[C---:B------:R-:W-:Y:S02]  /*1540*/  IMAD R5, R3.reuse, c[0x0][0x1a4], R6 ;  /* 0x0000690003057a24 */ /* 0x040fe400078e0206 */
[----:B------:R-:W-:-:S04]  /*1550*/  IMAD.WIDE.U32 R2, R3, c[0x0][0x1a0], R20 ;  /* 0x0000680003027a25 */ /* 0x000fc800078e0014 */
[----:B------:R-:W-:Y:S01]  /*1560*/  IMAD.IADD R3, R3, 0x1, R5 ;  /* 0x0000000103037824 */ /* 0x000fe200078e0205 */
[----:B------:R-:W-:-:S04]  /*1570*/  LEA R4, P0, R2, c[0x0][0x188], 0x1 ;  /* 0x0000620002047a11 */ /* 0x000fc800078008ff */
[----:B------:R-:W-:-:S05]  /*1580*/  LEA.HI.X R5, R2, c[0x0][0x18c], R3, 0x1, P0 ;  /* 0x0000630002057a11 */ /* 0x000fca00000f0c03 */
[----:B0-----:R2:W-:Y:S04]  /*1590*/  @!P1 STG.E.128 [R4.64], R12 ;  /* 0x0000000c04009986 */ /* 0x0015e8000c101d04 */
[----:B-1----:R2:W-:Y:S01]  /*15a0*/  @!P2 STG.E.128 [R4.64+0x80], R8 ;  /* 0x000080080400a986 */ /* 0x0025e2000c101d04 */
[----:B------:R-:W-:Y:S05]  /*15b0*/  @P3 EXIT ;  /* 0x000000000000394d */ /* 0x000fea0003800000 */
[----:B---3--:R-:W-:Y:S01]  /*15c0*/  STG.E.128 [R4.64+0x100], R16 ;  /* 0x0001001004007986 */ /* 0x008fe2000c101d04 */
[----:B------:R-:W-:Y:S05]  /*15d0*/  EXIT ;  /* 0x000000000000794d */ /* 0x000fea0003800000 */
.L_x_1324:
        /* <DEDUP_REMOVED lines=10> */
.L_x_1431:


//--------------------- .text._ZN7cutlass13device_kernelIN5flash19enable_sm80_to_sm89INS1_16FlashAttnBwdSm80INS1_25CollectiveMainloopBwdSm80ILi2ELi1EN4cute5tupleIJNS5_1CILi64EEENS7_ILi80EEENS7_ILi192EEEEEENS_6half_tEfNS_4arch4Sm80ELb1ELb0ELb1ELb1ELb1ELb0ELb1ELb0ELi2ELi4ELi2ELi2ELb0EEENS1_24CollectiveEpilogueBwdGQAISB_fSE_Li256ELb1ELb1EEENS1_25SingleTileBwdLPTSchedulerILb1ELi80ELb1EEEEEEEEEvNT_6ParamsE --------------------------
	.section	.text._ZN7cutlass13device_kernelIN5flash19enable_sm80_to_sm89INS1_16FlashAttnBwdSm80INS1_25CollectiveMainloopBwdSm80ILi2ELi1EN4cute5tupleIJNS5_1CILi64EEENS7_ILi80EEENS7_ILi192EEEEEENS_6half_tEfNS_4arch4Sm80ELb1ELb0ELb1ELb1ELb1ELb0ELb1ELb0ELi2ELi4ELi2ELi2ELb0EEENS1_24CollectiveEpilogueBwdGQAISB_fSE_Li256ELb1ELb1EEENS1_25SingleTileBwdLPTSchedulerILb1ELi80ELb1EEEEEEEEEvNT_6ParamsE,"ax",@progbits
	.sectioninfo	@"SHI_REGISTERS=255"
	.align	128
.text._ZN7cutlass13device_kernelIN5flash19enable_sm80_to_sm89INS1_16FlashAttnBwdSm80INS1_25CollectiveMainloopBwdSm80ILi2ELi1EN4cute5tupleIJNS5_1CILi64EEENS7_ILi80EEENS7_ILi192EEEEEENS_6half_tEfNS_4arch4Sm80ELb1ELb0ELb1ELb1ELb1ELb0ELb1ELb0ELi2ELi4ELi2ELi2ELb0EEENS1_24CollectiveEpilogueBwdGQAISB_fSE_Li256ELb1ELb1EEENS1_25SingleTileBwdLPTSchedulerILb1ELi80ELb1EEEEEEEEEvNT_6ParamsE:
        .type           _ZN7cutlass13device_kernelIN5flash19enable_sm80_to_sm89INS1_16FlashAttnBwdSm80INS1_25CollectiveMainloopBwdSm80ILi2ELi1EN4cute5tupleIJNS5_1CILi64EEENS7_ILi80EEENS7_ILi192EEEEEENS_6half_tEfNS_4arch4Sm80ELb1ELb0ELb1ELb1ELb1ELb0ELb1ELb0ELi2ELi4ELi2ELi2ELb0EEENS1_24CollectiveEpilogueBwdGQAISB_fSE_Li256ELb1ELb1EEENS1_25SingleTileBwdLPTSchedulerILb1ELi80ELb1EEEEEEEEEvNT_6ParamsE,@function
        .size           _ZN7cutlass13device_kernelIN5flash19enable_sm80_to_sm89INS1_16FlashAttnBwdSm80INS1_25CollectiveMainloopBwdSm80ILi2ELi1EN4cute5tupleIJNS5_1CILi64EEENS7_ILi80EEENS7_ILi192EEEEEENS_6half_tEfNS_4arch4Sm80ELb1ELb0ELb1ELb1ELb1ELb0ELb1ELb0ELi2ELi4ELi2ELi2ELb0EEENS1_24CollectiveEpilogueBwdGQAISB_fSE_Li256ELb1ELb1EEENS1_25SingleTileBwdLPTSchedulerILb1ELi80ELb1EEEEEEEEEvNT_6ParamsE,(.L_x_1432 - _ZN7cutlass13device_kernelIN5flash19enable_sm80_to_sm89INS1_16FlashAttnBwdSm80INS1_25CollectiveMainloopBwdSm80ILi2ELi1EN4cute5tupleIJNS5_1CILi64EEENS7_ILi80EEENS7_ILi192EEEEEENS_6half_tEfNS_4arch4Sm80ELb1ELb0ELb1ELb1ELb1ELb0ELb1ELb0ELi2ELi4ELi2ELi2ELb0EEENS1_24CollectiveEpilogueBwdGQAISB_fSE_Li256ELb1ELb1EEENS1_25SingleTileBwdLPTSchedulerILb1ELi80ELb1EEEEEEEEEvNT_6ParamsE)
        .other          _ZN7cutlass13device_kernelIN5flash19enable_sm80_to_sm89INS1_16FlashAttnBwdSm80INS1_25CollectiveMainloopBwdSm80ILi2ELi1EN4cute5tupleIJNS5_1CILi64EEENS7_ILi80EEENS7_ILi192EEEEEENS_6half_tEfNS_4arch4Sm80ELb1ELb0ELb1ELb1ELb1ELb0ELb1ELb0ELi2ELi4ELi2ELi2ELb0EEENS1_24CollectiveEpilogueBwdGQAISB_fSE_Li256ELb1ELb1EEENS1_25SingleTileBwdLPTSchedulerILb1ELi80ELb1EEEEEEEEEvNT_6ParamsE,@"STO_CUDA_ENTRY STV_DEFAULT"
_ZN7cutlass13device_kernelIN5flash19enable_sm80_to_sm89INS1_16FlashAttnBwdSm80INS1_25CollectiveMainloopBwdSm80ILi2ELi1EN4cute5tupleIJNS5_1CILi64EEENS7_ILi80EEENS7_ILi192EEEEEENS_6half_tEfNS_4arch4Sm80ELb1ELb0ELb1ELb1ELb1ELb0ELb1ELb0ELi2ELi4ELi2ELi2ELb0EEENS1_24CollectiveEpilogueBwdGQAISB_fSE_Li256ELb1ELb1EEENS1_25SingleTileBwdLPTSchedulerILb1ELi80ELb1EEEEEEEEEvNT_6ParamsE:
        /* <DEDUP_REMOVED lines=25> */
.L_x_1326:
[----:B------:R-:W-:Y:S02]  /*0190*/  MOV R3, c[0x0][0x3b4] ;  /* 0x0000ed0000037a02 */ /* 0x000fe40000000f00 */
[----:B------:R-:W-:Y:S02]  /*01a0*/  MOV R5, R0 ;  /* 0x0000000000057202 */ /* 0x000fe40000000f00 */
[----:B------:R-:W-:-:S13]  /*01b0*/  ISETP.NE.AND P0, PT, R3, 0x1, PT ;  /* 0x000000010300780c */ /* 0x000fda0003f05270 */
[----:B------:R-:W-:-:S05]  /*01c0*/  @P0 IMAD.HI.U32 R3, R0, c[0x0][0x3b8], RZ ;  /* 0x0000ee0000030a27 */ /* 0x000fca00078e00ff */
[----:B------:R-:W-:-:S05]  /*01d0*/  @P0 SHF.R.U32.HI R5, RZ, c[0x0][0x3bc], R3 ;  /* 0x0000ef00ff050a19 */ /* 0x000fca0000011603 */
[----:B------:R-:W-:Y:S02]  /*01e0*/  IMAD R3, R5, c[0x0][0x3b4], RZ ;  /* 0x0000ed0005037a24 */ /* 0x000fe400078e02ff */
.L_x_1327:
        /* <DEDUP_REMOVED lines=17> */
.L_x_1328:
        /* <DEDUP_REMOVED lines=9> */
.L_x_1330:
[----:B-1----:R-:W-:-:S04]  /*0390*/  MOV R0, c[0x0][0x3dc] ;  /* 0x0000f70000007a02 */ /* 0x002fc80000000f00 */
.L_x_1329:
        /* <DEDUP_REMOVED lines=11> */
.L_x_1325:
        /* <DEDUP_REMOVED lines=16> */
.L_x_1332:
[----:B------:R-:W-:Y:S02]  /*0550*/  MOV R3, c[0x0][0x3b4] ;  /* 0x0000ed0000037a02 */ /* 0x000fe40000000f00 */
[----:B------:R-:W-:Y:S02]  /*0560*/  MOV R5, R0 ;  /* 0x0000000000057202 */ /* 0x000fe40000000f00 */
[----:B------:R-:W-:-:S13]  /*0570*/  ISETP.NE.AND P0, PT, R3, 0x1, PT ;  /* 0x000000010300780c */ /* 0x000fda0003f05270 */
[----:B------:R-:W-:-:S05]  /*0580*/  @P0 IMAD.HI.U32 R3, R0, c[0x0][0x3b8], RZ ;  /* 0x0000ee0000030a27 */ /* 0x000fca00078e00ff */
[----:B------:R-:W-:-:S05]  /*0590*/  @P0 SHF.R.U32.HI R5, RZ, c[0x0][0x3bc], R3 ;  /* 0x0000ef00ff050a19 */ /* 0x000fca0000011603 */
[----:B------:R-:W-:Y:S02]  /*05a0*/  IMAD R3, R5, c[0x0][0x3b4], RZ ;  /* 0x0000ed0005037a24 */ /* 0x000fe400078e02ff */
.L_x_1333:
        /* <DEDUP_REMOVED lines=17> */
.L_x_1334:
        /* <DEDUP_REMOVED lines=9> */
.L_x_1336:
[----:B-1----:R-:W-:-:S04]  /*0750*/  MOV R0, c[0x0][0x3dc] ;  /* 0x0000f70000007a02 */ /* 0x002fc80000000f00 */
.L_x_1335:
        /* <DEDUP_REMOVED lines=10> */
.L_x_1331:
[----:B------:R-:W2:Y:S02]  /*0800*/  LDL R19, [R1+0x4] ;  /* 0x0000040001137983 */ /* 0x000ea40000100800 */
[----:B--2---:R-:W-:-:S13]  /*0810*/  ISETP.GE.AND P0, PT, R19, RZ, PT ;  /* 0x000000ff1300720c */ /* 0x004fda0003f06270 */
[----:B------:R-:W-:Y:S05]  /*0820*/  @!P0 EXIT ;  /* 0x000000000000894d */ /* 0x000fea0003800000 */
[----:B------:R-:W-:Y:S01]  /*0830*/  ISETP.NE.U32.AND P0, PT, RZ, c[0x0][0x2c8], PT ;  /* 0x0000b200ff007a0c */ /* 0x000fe20003f05070 */
[----:B------:R-:W-:-:S03]  /*0840*/  IMAD.MOV.U32 R10, RZ, RZ, 0x4 ;  /* 0x00000004ff0a7424 */ /* 0x000fc600078e00ff */
[----:B------:R-:W-:Y:S01]  /*0850*/  ISETP.NE.AND.EX P6, PT, RZ, c[0x0][0x2cc], PT, P0 ;  /* 0x0000b300ff007a0c */ /* 0x000fe20003fc5300 */
[----:B------:R-:W-:Y:S01]  /*0860*/  IMAD.WIDE R4, R19, R10, c[0x0][0x2c8] ;  /* 0x0000b20013047625 */ /* 0x000fe200078e020a */
[----:B------:R-:W-:-:S04]  /*0870*/  ISETP.NE.U32.AND P0, PT, RZ, c[0x0][0x2d0], PT ;  /* 0x0000b400ff007a0c */ /* 0x000fc80003f05070 */
[----:B------:R-:W-:-:S07]  /*0880*/  ISETP.NE.AND.EX P2, PT, RZ, c[0x0][0x2d4], PT, P0 ;  /* 0x0000b500ff007a0c */ /* 0x000fce0003f45300 */
[----:B-1----:R-:W2:Y:S01]  /*0890*/  @P6 LDG.E R0, [R4.64] ;  /* 0x0000000a04006981 */ /* 0x002ea2000c1e1900 */
[----:B------:R-:W-:Y:S01]  /*08a0*/  IMAD.WIDE R2, R19, R10, c[0x0][0x2d0] ;  /* 0x0000b40013027625 */ /* 0x000fe200078e020a */
[----:B------:R-:W-:Y:S02]  /*08b0*/  ISETP.NE.U32.AND P0, PT, RZ, c[0x0][0x2d8], PT ;  /* 0x0000b600ff007a0c */ /* 0x000fe40003f05070 */
[----:B------:R-:W3:Y:S02]  /*08c0*/  @P6 LDG.E R9, [R4.64] ;  /* 0x0000000a04096981 */ /* 0x000ee4000c1e1900 */
[----:B------:R-:W-:Y:S02]  /*08d0*/  ISETP.NE.AND.EX P0, PT, RZ, c[0x0][0x2dc], PT, P0 ;  /* 0x0000b700ff007a0c */ /* 0x000fe40003f05300 */
[----:B------:R-:W4:Y:S01]  /*08e0*/  @P2 LDG.E R8, [R2.64] ;  /* 0x0000000a02082981 */ /* 0x000f22000c1e1900 */
[----:B------:R-:W-:-:S10]  /*08f0*/  IMAD.MOV.U32 R231, RZ, RZ, c[0x0][0x168] ;  /* 0x00005a00ffe77624 */ /* 0x000fd400078e00ff */
[----:B------:R-:W-:-:S05]  /*0900*/  @P0 IMAD.WIDE R6, R19, R10, c[0x0][0x2d8] ;  /* 0x0000b60013060625 */ /* 0x000fca00078e020a */
[----:B------:R1:W5:Y:S01]  /*0910*/  @P0 LDG.E R231, [R6.64] ;  /* 0x0000000a06e70981 */ /* 0x000362000c1e1900 */
[----:B------:R-:W-:Y:S01]  /*0920*/  CS2R R16, SRZ ;  /* 0x0000000000107805 */ /* 0x000fe2000001ff00 */
[----:B------:R-:W-:Y:S01]  /*0930*/  CS2R R14, SRZ ;  /* 0x00000000000e7805 */ /* 0x000fe2000001ff00 */
[----:B------:R-:W-:Y:S02]  /*0940*/  IMAD.MOV.U32 R21, RZ, RZ, RZ ;  /* 0x000000ffff157224 */ /* 0x000fe400078e00ff */
[----:B------:R-:W-:Y:S02]  /*0950*/  IMAD.MOV.U32 R232, RZ, RZ, c[0x0][0x198] ;  /* 0x00006600ffe87624 */ /* 0x000fe400078e00ff */
[----:B--2---:R-:W-:-:S05]  /*0960*/  @P6 IMAD R0, R19, 0x40, R0 ;  /* 0x0000004013006824 */ /* 0x004fca00078e0200 */
[----:B-1----:R-:W-:-:S04]  /*0970*/  @P6 SHF.R.S32.HI R6, RZ, 0x1f, R0 ;  /* 0x0000001fff066819 */ /* 0x002fc80000011400 */
[----:B------:R-:W-:Y:S01]  /*0980*/  @P6 LEA.HI R0, R6, R0, RZ, 0x6 ;  /* 0x0000000006006211 */ /* 0x000fe200078f30ff */
[--C-:B---3--:R-:W-:Y:S01]  /*0990*/  @P6 IMAD.MOV.U32 R16, RZ, RZ, R9.reuse ;  /* 0x000000ffff106224 */ /* 0x108fe200078e0009 */
[----:B------:R-:W-:Y:S01]  /*09a0*/  @P6 SHF.R.S32.HI R17, RZ, 0x1f, R9 ;  /* 0x0000001fff116819 */ /* 0x000fe20000011409 */
[--C-:B----4-:R-:W-:Y:S01]  /*09b0*/  @P2 IMAD.MOV.U32 R14, RZ, RZ, R8.reuse ;  /* 0x000000ffff0e2224 */ /* 0x110fe200078e0008 */
[----:B------:R-:W-:Y:S02]  /*09c0*/  @P2 SHF.R.S32.HI R15, RZ, 0x1f, R8 ;  /* 0x0000001fff0f2819 */ /* 0x000fe40000011408 */
[----:B------:R-:W-:Y:S01]  /*09d0*/  @P6 LOP3.LUT R21, R0, 0xffffffc0, RZ, 0xc0, !PT ;  /* 0xffffffc000156812 */ /* 0x000fe200078ec0ff */
[----:B------:R-:W-:Y:S05]  /*09e0*/  @P0 BRA `(.L_x_1337) ;  /* 0x0000004000000947 */ /* 0x000fea0003800000 */
[----:B------:R-:W-:Y:S05]  /*09f0*/  @!P6 BRA `(.L_x_1337) ;  /* 0x000000300000e947 */ /* 0x000fea0003800000 */
[----:B------:R1:W2:Y:S04]  /*0a00*/  LDG.E R0, [R4.64] ;  /* 0x0000000a04007981 */ /* 0x0002a8000c1e1900 */
[----:B-1----:R-:W2:Y:S02]  /*0a10*/  LDG.E R4, [R4.64+0x4] ;  /* 0x0000040a04047981 */ /* 0x002ea4000c1e1900 */
[----:B--2--5:R-:W-:-:S02]  /*0a20*/  IADD3 R231, -R0, R4, RZ ;  /* 0x0000000400e77210 */ /* 0x024fc40007ffe1ff */
.L_x_1337:
[----:B------:R-:W-:-:S04]  /*0a30*/  ISETP.NE.U32.AND P0, PT, RZ, c[0x0][0x2e0], PT ;  /* 0x0000b800ff007a0c */ /* 0x000fc80003f05070 */
[----:B------:R-:W-:-:S13]  /*0a40*/  ISETP.NE.AND.EX P0, PT, RZ, c[0x0][0x2e4], PT, P0 ;  /* 0x0000b900ff007a0c */ /* 0x000fda0003f05300 */
[----:B------:R-:W-:Y:S05]  /*0a50*/  @!P0 BRA `(.L_x_1338) ;  /* 0x0000003000008947 */ /* 0x000fea0003800000 */
[----:B------:R-:W-:-:S05]  /*0a60*/  IMAD.WIDE R2, R19, R10, c[0x0][0x2e0] ;  /* 0x0000b80013027625 */ /* 0x000fca00078e020a */
[----:B------:R1:W5:Y:S01]  /*0a70*/  LDG.E R232, [R2.64] ;  /* 0x0000000a02e87981 */ /* 0x000362000c1e1900 */
[----:B------:R-:W-:Y:S05]  /*0a80*/  BRA `(.L_x_1339) ;  /* 0x0000004000007947 */ /* 0x000fea0003800000 */
.L_x_1338:
[----:B------:R-:W-:Y:S05]  /*0a90*/  @!P2 BRA `(.L_x_1339) ;  /* 0x000000300000a947 */ /* 0x000fea0003800000 */
[----:B------:R1:W2:Y:S04]  /*0aa0*/  LDG.E R0, [R2.64] ;  /* 0x0000000a02007981 */ /* 0x0002a8000c1e1900 */
[----:B-1----:R-:W2:Y:S02]  /*0ab0*/  LDG.E R2, [R2.64+0x4] ;  /* 0x0000040a02027981 */ /* 0x002ea4000c1e1900 */
[----:B--2---:R-:W-:-:S04]  /*0ac0*/  IADD3 R232, -R0, R2, RZ ;  /* 0x0000000200e87210 */ /* 0x004fc80007ffe1ff */
.L_x_1339:
        /* <DEDUP_REMOVED lines=78> */
[----:B------:R-:W-:Y:S01]  /*0fb0*/  ULDC.64 UR4, c[0x0][0x1d8] ;  /* 0x0000760000047ab9 */ /* 0x000fe20000000a00 */
[----:B------:R-:W-:Y:S01]  /*0fc0*/  SHF.R.S32.HI R24, RZ, 0x1f, R19 ;  /* 0x0000001fff187819 */ /* 0x000fe20000011413 */
[----:B------:R-:W-:Y:S01]  /*0fd0*/  USHF.L.U32 UR6, UR4, 0x5, URZ ;  /* 0x0000000504067899 */ /* 0x000fe2000800063f */
[----:B------:R-:W-:Y:S01]  /*0fe0*/  ISETP.NE.AND P0, PT, R0, 0x1, PT ;  /* 0x000000010000780c */ /* 0x000fe20003f05270 */
[----:B------:R-:W-:Y:S01]  /*0ff0*/  UMOV UR7, 0x5 ;  /* 0x0000000500077882 */ /* 0x000fe20000000000 */
[----:B------:R-:W-:Y:S01]  /*1000*/  LEA.HI R31, R32, R85, RZ, 0x3 ;  /* 0x00000055201f7211 */ /* 0x000fe200078f18ff */
[----:B------:R-:W-:Y:S01]  /*1010*/  USHF.L.U64.HI UR5, UR4, UR7, UR5 ;  /* 0x0000000704057299 */ /* 0x000fe20008010205 */
[C---:B------:R-:W-:Y:S01]  /*1020*/  SEL R9, R24.reuse, RZ, !P2 ;  /* 0x000000ff18097207 */ /* 0x040fe20005000000 */
[----:B------:R-:W-:Y:S01]  /*1030*/  IMAD.MOV.U32 R220, RZ, RZ, 0x10 ;  /* 0x00000010ffdc7424 */ /* 0x000fe200078e00ff */
[----:B------:R-:W-:Y:S01]  /*1040*/  LOP3.LUT R3, R31, 0xfffffff8, RZ, 0xc0, !PT ;  /* 0xfffffff81f037812 */ /* 0x000fe200078ec0ff */
[----:B------:R-:W-:Y:S01]  /*1050*/  IMAD.MOV.U32 R213, RZ, RZ, 0x120 ;  /* 0x00000120ffd57424 */ /* 0x000fe200078e00ff */
[----:B------:R-:W-:Y:S01]  /*1060*/  SHF.R.S32.HI R242, RZ, 0x3, R31 ;  /* 0x00000003fff27819 */ /* 0x000fe2000001141f */
[----:B------:R-:W-:Y:S01]  /*1070*/  CS2R R170, SRZ ;  /* 0x0000000000aa7805 */ /* 0x000fe2000001ff00 */
[----:B------:R-:W-:Y:S01]  /*1080*/  SEL R10, R19, RZ, !P2 ;  /* 0x000000ff130a7207 */ /* 0x000fe20005000000 */
[----:B------:R-:W-:Y:S01]  /*1090*/  IMAD.IADD R27, R85, 0x1, -R3 ;  /* 0x00000001551b7824 */ /* 0x000fe200078e0a03 */
[----:B------:R-:W-:Y:S01]  /*10a0*/  SHF.R.S32.HI R18, RZ, 0x1f, R242 ;  /* 0x0000001fff127819 */ /* 0x000fe200000114f2 */
[----:B------:R-:W-:Y:S01]  /*10b0*/  CS2R R168, SRZ ;  /* 0x0000000000a87805 */ /* 0x000fe2000001ff00 */
[----:B------:R-:W-:Y:S01]  /*10c0*/  SEL R24, R24, RZ, !P6 ;  /* 0x000000ff18187207 */ /* 0x000fe20007000000 */
[----:B------:R-:W-:Y:S01]  /*10d0*/  IMAD.SHL.U32 R12, R27, 0x8, RZ ;  /* 0x000000081b0c7824 */ /* 0x000fe200078e00ff */
[----:B------:R-:W-:Y:S01]  /*10e0*/  SEL R25, R19, RZ, !P6 ;  /* 0x000000ff13197207 */ /* 0x000fe20007000000 */
[----:B------:R-:W-:Y:S01]  /*10f0*/  CS2R R166, SRZ ;  /* 0x0000000000a67805 */ /* 0x000fe2000001ff00 */
[----:B------:R-:W-:Y:S01]  /*1100*/  SHF.R.S32.HI R19, RZ, 0x1f, R224 ;  /* 0x0000001fff137819 */ /* 0x000fe200000114e0 */
        /* <DEDUP_REMOVED lines=66> */
[----:B------:R-:W-:-:S05]  /*1530*/  SHF.R.S32.HI R4, RZ, 0x1f, R0 ;  /* 0x0000001fff047819 */ /* 0x000fca0000011400 */
[C---:B------:R-:W-:Y:S02]  /*1540*/  IMAD R2, R4.reuse, c[0x0][0x1e0], RZ ;  /* 0x0000780004027a24 */ /* 0x040fe400078e02ff */
[----:B------:R-:W-:Y:S02]  /*1550*/  IMAD R4, R4, c[0x0][0x1b0], RZ ;  /* 0x00006c0004047a24 */ /* 0x000fe400078e02ff */
[C---:B------:R-:W-:Y:S02]  /*1560*/  IMAD R6, R0.reuse, c[0x0][0x1e4], R2 ;  /* 0x0000790000067a24 */ /* 0x040fe400078e0202 */
[----:B------:R-:W-:-:S04]  /*1570*/  IMAD.WIDE.U32 R2, R0, c[0x0][0x1e0], R12 ;  /* 0x0000780000027a25 */ /* 0x000fc800078e000c */
[----:B------:R-:W-:Y:S02]  /*1580*/  IMAD.IADD R7, R3, 0x1, R6 ;  /* 0x0000000103077824 */ /* 0x000fe400078e0206 */
[----:B------:R-:W-:Y:S02]  /*1590*/  IMAD.MOV.U32 R6, RZ, RZ, R2 ;  /* 0x000000ffff067224 */ /* 0x000fe400078e0002 */
[C---:B------:R-:W-:Y:S02]  /*15a0*/  IMAD R4, R0.reuse, c[0x0][0x1b4], R4 ;  /* 0x00006d0000047a24 */ /* 0x040fe400078e0204 */
[----:B------:R-:W-:-:S04]  /*15b0*/  IMAD.WIDE.U32 R2, R0, c[0x0][0x1b0], R12 ;  /* 0x00006c0000027a25 */ /* 0x000fc800078e000c */
[----:B------:R-:W-:Y:S02]  /*15c0*/  IMAD R0, R9, c[0x0][0x1e8], RZ ;  /* 0x00007a0009007a24 */ /* 0x000fe400078e02ff */
[----:B------:R-:W-:Y:S02]  /*15d0*/  IMAD.IADD R5, R3, 0x1, R4 ;  /* 0x0000000103057824 */ /* 0x000fe400078e0204 */
[----:B------:R-:W-:Y:S02]  /*15e0*/  IMAD R3, R9, c[0x0][0x1b8], RZ ;  /* 0x00006e0009037a24 */ /* 0x000fe400078e02ff */
[----:B------:R-:W-:Y:S01]  /*15f0*/  IMAD.X R9, R18, 0x1, R15, P0 ;  /* 0x0000000112097824 */ /* 0x000fe200000e060f */
[----:B------:R-:W-:Y:S01]  /*1600*/  IADD3 R20, P0, R242, R16, RZ ;  /* 0x00000010f2147210 */ /* 0x000fe20007f1e0ff */
[C---:B------:R-:W-:Y:S02]  /*1610*/  IMAD R0, R10.reuse, c[0x0][0x1ec], R0 ;  /* 0x00007b000a007a24 */ /* 0x040fe400078e0200 */
[----:B------:R-:W-:-:S04]  /*1620*/  IMAD.WIDE.U32 R6, R10, c[0x0][0x1e8], R6 ;  /* 0x00007a000a067a25 */ /* 0x000fc800078e0006 */
[----:B------:R-:W-:Y:S02]  /*1630*/  IMAD.SHL.U32 R15, R242, 0x40, RZ ;  /* 0x00000040f20f7824 */ /* 0x000fe400078e00ff */
[----:B------:R-:W-:Y:S02]  /*1640*/  IMAD.MOV.U32 R4, RZ, RZ, R2 ;  /* 0x000000ffff047224 */ /* 0x000fe400078e0002 */
[----:B------:R-:W-:Y:S02]  /*1650*/  IMAD R14, R10, c[0x0][0x1bc], R3 ;  /* 0x00006f000a0e7a24 */ /* 0x000fe400078e0203 */
[----:B------:R-:W-:-:S04]  /*1660*/  IMAD.WIDE R2, R84, 0x50, R8 ;  /* 0x0000005054027825 */ /* 0x000fc800078e0208 */
[----:B------:R-:W-:Y:S01]  /*1670*/  IMAD.IADD R7, R7, 0x1, R0 ;  /* 0x0000000107077824 */ /* 0x000fe200078e0200 */
[----:B------:R-:W-:Y:S01]  /*1680*/  LOP3.LUT R0, R15, 0x1c0, RZ, 0xc0, !PT ;  /* 0x000001c00f007812 */ /* 0x000fe200078ec0ff */
[----:B------:R-:W-:-:S03]  /*1690*/  IMAD.WIDE.U32 R10, R10, c[0x0][0x1b8], R4 ;  /* 0x00006e000a0a7a25 */ /* 0x000fc600078e0004 */
[----:B------:R-:W-:Y:S01]  /*16a0*/  LOP3.LUT R4, R0, 0x38, R12, 0xf8, !PT ;  /* 0x0000003800047812 */ /* 0x000fe200078ef80c */
[----:B------:R-:W-:Y:S01]  /*16b0*/  IMAD R5, R3, c[0x0][0x1d8], RZ ;  /* 0x0000760003057a24 */ /* 0x000fe200078e02ff */
[----:B------:R-:W-:Y:S01]  /*16c0*/  SHF.R.U32.HI R0, RZ, 0x3, R0 ;  /* 0x00000003ff007819 */ /* 0x000fe20000011600 */
[----:B------:R-:W-:-:S04]  /*16d0*/  IMAD.WIDE.U32 R8, R2, c[0x0][0x1d8], R6 ;  /* 0x0000760002087a25 */ /* 0x000fc800078e0006 */
[----:B------:R-:W-:Y:S02]  /*16e0*/  IMAD R5, R2, c[0x0][0x1dc], R5 ;  /* 0x0000770002057a24 */ /* 0x000fe400078e0205 */
[----:B------:R-:W-:Y:S01]  /*16f0*/  IMAD.IADD R7, R11, 0x1, R14 ;  /* 0x000000010b077824 */ /* 0x000fe200078e020e */
[----:B------:R-:W-:Y:S01]  /*1700*/  LOP3.LUT R11, R4, R0, RZ, 0x3c, !PT ;  /* 0x00000000040b7212 */ /* 0x000fe200078e3cff */
[----:B------:R-:W-:Y:S01]  /*1710*/  IMAD.X R18, R18, 0x1, R17, P0 ;  /* 0x0000000112127824 */ /* 0x000fe200000e0611 */
[C---:B------:R-:W-:Y:S01]  /*1720*/  LEA R4, P0, R8.reuse, c[0x0][0x1c0], 0x1 ;  /* 0x0000700008047a11 */ /* 0x040fe200078008ff */
[----:B------:R-:W-:Y:S02]  /*1730*/  IMAD.IADD R0, R9, 0x1, R5 ;  /* 0x0000000109007824 */ /* 0x000fe400078e0205 */
[----:B------:R-:W-:Y:S02]  /*1740*/  IMAD R3, R3, c[0x0][0x1a8], RZ ;  /* 0x00006a0003037a24 */ /* 0x000fe400078e02ff */
[----:B------:R-:W-:Y:S01]  /*1750*/  IMAD.MOV.U32 R6, RZ, RZ, R10 ;  /* 0x000000ffff067224 */ /* 0x000fe200078e000a */
[----:B------:R-:W-:Y:S01]  /*1760*/  LEA.HI.X R5, R8, c[0x0][0x1c4], R0, 0x1, P0 ;  /* 0x0000710008057a11 */ /* 0x000fe200000f0c00 */
[----:B------:R-:W-:-:S02]  /*1770*/  IMAD.IADD R0, R232, 0x1, -R242 ;  /* 0x00000001e8007824 */ /* 0x000fc400078e0af2 */
[C---:B------:R-:W-:Y:S02]  /*1780*/  IMAD R10, R2.reuse, c[0x0][0x1ac], R3 ;  /* 0x00006b00020a7a24 */ /* 0x040fe400078e0203 */
[----:B------:R-:W-:Y:S01]  /*1790*/  IMAD.WIDE.U32 R6, R2, c[0x0][0x1a8], R6 ;  /* 0x00006a0002067a25 */ /* 0x000fe200078e0006 */
[----:B------:R-:W-:-:S03]  /*17a0*/  LEA.HI R2, R32, R85, RZ, 0x6 ;  /* 0x0000005520027211 */ /* 0x000fc600078f30ff */
[----:B------:R-:W-:Y:S01]  /*17b0*/  IMAD R0, R84, -0x50, R0 ;  /* 0xffffffb054007824 */ /* 0x000fe200078e0200 */
[----:B------:R-:W-:Y:S01]  /*17c0*/  SHF.R.S32.HI R28, RZ, 0x6, R2 ;  /* 0x00000006ff1c7819 */ /* 0x000fe20000011402 */
[----:B------:R-:W-:Y:S02]  /*17d0*/  IMAD.MOV.U32 R3, RZ, RZ, c[0x0][0x1d8] ;  /* 0x00007600ff037624 */ /* 0x000fe400078e00ff */
[----:B------:R-:W-:Y:S01]  /*17e0*/  IMAD.MOV.U32 R9, RZ, RZ, c[0x0][0x1dc] ;  /* 0x00007700ff097624 */ /* 0x000fe200078e00ff */
[----:B------:R-:W-:Y:S01]  /*17f0*/  ISETP.LT.OR P1, PT, R0, 0x1, P3 ;  /* 0x000000010000780c */ /* 0x000fe20001f21670 */
[----:B------:R-:W-:Y:S01]  /*1800*/  IMAD R8, R28, 0x200, R11 ;  /* 0x000002001c087824 */ /* 0x000fe200078e020b */
[----:B------:R-:W-:Y:S01]  /*1810*/  ISETP.LT.OR P2, PT, R0, 0x1, P4 ;  /* 0x000000010000780c */ /* 0x000fe20002741670 */
[----:B------:R-:W-:Y:S01]  /*1820*/  IMAD.MOV.U32 R11, RZ, RZ, c[0x0][0x1a8] ;  /* 0x00006a00ff0b7624 */ /* 0x000fe200078e00ff */
[----:B------:R-:W-:Y:S01]  /*1830*/  LEA R2, P0, R3, R4, 0x6 ;  /* 0x0000000403027211 */ /* 0x000fe200078030ff */
[----:B------:R-:W-:-:S02]  /*1840*/  IMAD.SHL.U32 R227, R8, 0x2, RZ ;  /* 0x0000000208e37824 */ /* 0x000fc400078e00ff */
[----:B------:R-:W-:Y:S01]  /*1850*/  IMAD.U32 R8, RZ, RZ, UR6 ;  /* 0x00000006ff087e24 */ /* 0x000fe2000f8e00ff */
[----:B------:R-:W-:Y:S01]  /*1860*/  LEA.HI.X R3, R3, R5, R9, 0x6, P0 ;  /* 0x0000000503037211 */ /* 0x000fe200000f3409 */
[----:B------:R-:W-:Y:S01]  /*1870*/  IMAD.U32 R9, RZ, RZ, UR5 ;  /* 0x00000005ff097e24 */ /* 0x000fe2000f8e00ff */
[----:B------:R-:W-:Y:S01]  /*1880*/  ULDC.64 UR4, c[0x0][0x1a8] ;  /* 0x00006a0000047ab9 */ /* 0x000fe20000000a00 */
[C---:B------:R-:W-:Y:S01]  /*1890*/  IMAD.SHL.U32 R17, R85.reuse, 0x4, RZ ;  /* 0x0000000455117824 */ /* 0x040fe200078e00ff */
[----:B------:R-:W-:Y:S01]  /*18a0*/  USHF.L.U32 UR6, UR4, 0x5, URZ ;  /* 0x0000000504067899 */ /* 0x000fe2000800063f */
[----:B------:R-:W-:Y:S01]  /*18b0*/  @!PT LDS RZ, [RZ] ;  /* 0x00000000fffff984 */ /* 0x000fe20000000800 */
[----:B------:R-:W-:Y:S01]  /*18c0*/  @!PT LDS RZ, [RZ] ;  /* 0x00000000fffff984 */ /* 0x000fe20000000800 */
[----:B------:R-:W-:Y:S01]  /*18d0*/  @!PT LDS RZ, [RZ] ;  /* 0x00000000fffff984 */ /* 0x000fe20000000800 */
[----:B------:R1:W-:Y:S01]  /*18e0*/  LDGSTS.E.BYPASS.LTC128B.128 [R227+0x7880], [R4.64], !P1 ;  /* 0x0788000004e37fae */ /* 0x0003e2000c901d4a */
[C---:B------:R-:W-:Y:S01]  /*18f0*/  ISETP.LT.OR P1, PT, R0.reuse, 0x1, P5 ;  /* 0x000000010000780c */ /* 0x040fe20002f21670 */
[----:B------:R-:W-:Y:S01]  /*1900*/  USHF.L.U64.HI UR5, UR4, UR7, UR5 ;  /* 0x0000000704057299 */ /* 0x000fe20008010205 */
[----:B------:R-:W-:Y:S01]  /*1910*/  ISETP.LT.OR P5, PT, R0, 0x21, P5 ;  /* 0x000000210000780c */ /* 0x000fe20002fa1670 */
[----:B------:R1:W-:Y:S01]  /*1920*/  LDGSTS.E.BYPASS.LTC128B.128 [R227+0xa080], [R4.64+0x80], !P2 ;  /* 0x0a08008004e37fae */ /* 0x0003e2000d101d4a */
[----:B------:R-:W-:Y:S01]  /*1930*/  ISETP.GT.AND P2, PT, R85, 0x7f, PT ;  /* 0x0000007f5500780c */ /* 0x000fe20003f44270 */
[----:B------:R-:W-:-:S02]  /*1940*/  IMAD R232, R84, -0x50, R232 ;  /* 0xffffffb054e87824 */ /* 0x000fc400078e02e8 */
[----:B------:R-:W-:Y:S01]  /*1950*/  IMAD.U32 R16, RZ, RZ, UR5 ;  /* 0x00000005ff107e24 */ /* 0x000fe2000f8e00ff */
[----:B------:R-:W-:Y:S02]  /*1960*/  ULDC.64 UR4, c[0x0][0x178] ;  /* 0x00005e0000047ab9 */ /* 0x000fe40000000a00 */
[----:B------:R-:W-:-:S03]  /*1970*/  USHF.L.U32 UR9, UR4, 0x6, URZ ;  /* 0x0000000604097899 */ /* 0x000fc6000800063f */
[----:B------:R1:W-:Y:S01]  /*1980*/  LDGSTS.E.BYPASS.LTC128B.128 [R227+0xc880], [R4.64+0x100], !P1 ;  /* 0x0c88010004e37fae */ /* 0x0003e2000c901d4a */
[----:B------:R-:W-:-:S03]  /*1990*/  ISETP.LT.OR P1, PT, R0, 0x21, P3 ;  /* 0x000000210000780c */ /* 0x000fc60001f21670 */
[----:B------:R-:W-:-:S04]  /*19a0*/  @!P2 LEA R14, P0, R8, R2, 0x1 ;  /* 0x00000002080ea211 */ /* 0x000fc800078008ff */
[----:B------:R-:W-:Y:S01]  /*19b0*/  @!P2 LEA.HI.X R15, R8, R3, R9, 0x1, P0 ;  /* 0x00000003080fa211 */ /* 0x000fe200000f0c09 */
[----:B------:R-:W-:Y:S01]  /*19c0*/  IMAD.IADD R9, R7, 0x1, R10 ;  /* 0x0000000107097824 */ /* 0x000fe200078e020a */
[----:B------:R-:W-:Y:S01]  /*19d0*/  LEA R8, P0, R6, c[0x0][0x190], 0x1 ;  /* 0x0000640006087a11 */ /* 0x000fe200078008ff */
[----:B------:R-:W-:Y:S01]  /*19e0*/  IMAD R7, R18, c[0x0][0x178], RZ ;  /* 0x00005e0012077a24 */ /* 0x000fe200078e02ff */
[----:B------:R-:W-:Y:S01]  /*19f0*/  ISETP.LT.OR P2, PT, R0, 0x21, P4 ;  /* 0x000000210000780c */ /* 0x000fe20002741670 */
[----:B------:R-:W-:Y:S01]  /*1a00*/  IMAD R10, R26, c[0x0][0x180], RZ ;  /* 0x000060001a0a7a24 */ /* 0x000fe200078e02ff */
[----:B------:R2:W-:Y:S01]  /*1a10*/  LDGSTS.E.BYPASS.LTC128B.128 [R227+0x8880], [R2.64], !P1 ;  /* 0x0888000002e37fae */ /* 0x0005e2000c901d4a */
[----:B------:R-:W-:Y:S02]  /*1a20*/  ISETP.GT.AND P1, PT, R85, 0x7f, PT ;  /* 0x0000007f5500780c */ /* 0x000fe40003f24270 */
[----:B------:R-:W-:Y:S01]  /*1a30*/  LEA.HI.X R9, R6, c[0x0][0x194], R9, 0x1, P0 ;  /* 0x0000650006097a11 */ /* 0x000fe200000f0c09 */
[----:B------:R-:W-:-:S02]  /*1a40*/  IMAD R6, R20, c[0x0][0x17c], R7 ;  /* 0x00005f0014067a24 */ /* 0x000fc400078e0207 */
[----:B------:R-:W-:Y:S02]  /*1a50*/  IMAD.MOV.U32 R7, RZ, RZ, c[0x0][0x1ac] ;  /* 0x00006b00ff077624 */ /* 0x000fe400078e00ff */
[----:B------:R-:W-:-:S03]  /*1a60*/  IMAD R10, R86, c[0x0][0x184], R10 ;  /* 0x00006100560a7a24 */ /* 0x000fc600078e020a */
[----:B------:R2:W-:Y:S01]  /*1a70*/  LDGSTS.E.BYPASS.LTC128B.128 [R227+0xb080], [R2.64+0x80], !P2 ;  /* 0x0b08008002e37fae */ /* 0x0005e2000d101d4a */
[----:B-1----:R-:W-:Y:S02]  /*1a80*/  IMAD.WIDE.U32 R4, R20, c[0x0][0x178], R12 ;  /* 0x00005e0014047a25 */ /* 0x002fe400078e000c */
[----:B------:R-:W-:Y:S01]  /*1a90*/  @!P1 ISETP.LT.OR P2, PT, R0, 0x41, P4 ;  /* 0x000000410000980c */ /* 0x000fe20002741670 */
[----:B------:R2:W-:Y:S01]  /*1aa0*/  LDGSTS.E.BYPASS.LTC128B.128 [R227+0xd880], [R2.64+0x100], !P5 ;  /* 0x0d88010002e37fae */ /* 0x0005e2000e901d4a */
[----:B------:R-:W-:Y:S01]  /*1ab0*/  ISETP.GT.AND P4, PT, R85, 0x7f, PT ;  /* 0x0000007f5500780c */ /* 0x000fe20003f84270 */
[----:B------:R-:W-:Y:S01]  /*1ac0*/  IMAD.IADD R5, R5, 0x1, R6 ;  /* 0x0000000105057824 */ /* 0x000fe200078e0206 */
[C---:B------:R-:W-:Y:S02]  /*1ad0*/  LEA R6, P0, R11.reuse, R8, 0x6 ;  /* 0x000000080b067211 */ /* 0x040fe400078030ff */
[----:B------:R-:W-:Y:S01]  /*1ae0*/  ISETP.GE.AND P5, PT, R12, c[0x0][0x19c], PT ;  /* 0x000067000c007a0c */ /* 0x000fe20003fa6270 */
[----:B------:R-:W-:Y:S01]  /*1af0*/  IMAD.WIDE.U32 R4, R86, c[0x0][0x180], R4 ;  /* 0x0000600056047a25 */ /* 0x000fe200078e0004 */
[----:B------:R-:W-:-:S02]  /*1b00*/  LEA.HI.X R7, R11, R9, R7, 0x6, P0 ;  /* 0x000000090b077211 */ /* 0x000fc400000f3407 */
[----:B------:R-:W-:Y:S01]  /*1b10*/  @!P1 ISETP.GE.AND P0, PT, R0, 0x41, PT ;  /* 0x000000410000980c */ /* 0x000fe20003f06270 */
[----:B------:R-:W-:Y:S01]  /*1b20*/  IMAD.U32 R11, RZ, RZ, UR6 ;  /* 0x00000006ff0b7e24 */ /* 0x000fe2000f8e00ff */
[----:B------:R-:W-:Y:S01]  /*1b30*/  UMOV UR6, 0x6 ;  /* 0x0000000600067882 */ /* 0x000fe20000000000 */
[----:B------:R-:W-:Y:S01]  /*1b40*/  IMAD.IADD R5, R5, 0x1, R10 ;  /* 0x0000000105057824 */ /* 0x000fe200078e020a */
[----:B------:R-:W-:Y:S01]  /*1b50*/  @!P1 ISETP.GE.OR P3, PT, R12, c[0x0][0x1cc], !P0 ;  /* 0x000073000c009a0c */ /* 0x000fe20004766670 */
[----:B------:R-:W-:Y:S02]  /*1b60*/  USHF.L.U64.HI UR8, UR4, UR6, UR5 ;  /* 0x0000000604087299 */ /* 0x000fe40008010205 */
[----:B------:R-:W-:-:S04]  /*1b70*/  IMAD.WIDE.U32 R240, R25, c[0x0][0x188], R4 ;  /* 0x0000620019f07a25 */ /* 0x000fc800078e0004 */
[----:B------:R-:W-:Y:S02]  /*1b80*/  IMAD.MOV.U32 R236, RZ, RZ, R240 ;  /* 0x000000ffffec7224 */ /* 0x000fe400078e00f0 */
[----:B------:R-:W-:Y:S02]  /*1b90*/  @!P4 ISETP.GE.OR P1, PT, R29, c[0x0][0x1cc], !P0 ;  /* 0x000073001d00ca0c */ /* 0x000fe40004726670 */
[C---:B------:R-:W-:Y:S02]  /*1ba0*/  @!P4 LEA R10, P0, R11.reuse, R6, 0x1 ;  /* 0x000000060b0ac211 */ /* 0x040fe400078008ff */
[----:B------:R1:W-:Y:S01]  /*1bb0*/  @!P4 LDGSTS.E.BYPASS.LTC128B.128 [R227+0x9880], [R14.64], !P3 ;  /* 0x098800000ee3cfae */ /* 0x0003e2000d901d4a */
[----:B--2---:R-:W-:Y:S01]  /*1bc0*/  IMAD R2, R24, c[0x0][0x188], RZ ;  /* 0x0000620018027a24 */ /* 0x004fe200078e02ff */
[----:B------:R-:W-:Y:S02]  /*1bd0*/  @!P4 LEA.HI.X R11, R11, R7, R16, 0x1, P0 ;  /* 0x000000070b0bc211 */ /* 0x000fe400000f0c10 */
[----:B------:R-:W-:Y:S01]  /*1be0*/  ISETP.LT.OR P0, PT, R0, 0x1, P5 ;  /* 0x000000010000780c */ /* 0x000fe20002f01670 */
[----:B------:R-:W-:Y:S01]  /*1bf0*/  IMAD R3, R25, c[0x0][0x18c], R2 ;  /* 0x0000630019037a24 */ /* 0x000fe200078e0202 */
[----:B------:R1:W-:Y:S01]  /*1c00*/  @!P4 LDGSTS.E.BYPASS.LTC128B.128 [R227+0xc080], [R14.64+0x80], !P2 ;  /* 0x0c0800800ee3cfae */ /* 0x0003e2000d101d4a */
[----:B------:R-:W-:Y:S01]  /*1c10*/  IMAD R2, R224, UR8, RZ ;  /* 0x00000008e0027c24 */ /* 0x000fe2000f8e02ff */
[----:B------:R-:W-:Y:S01]  /*1c20*/  ISETP.GE.AND P3, PT, R30, c[0x0][0x19c], PT ;  /* 0x000067001e007a0c */ /* 0x000fe20003f66270 */
[----:B------:R-:W-:Y:S01]  /*1c30*/  IMAD.IADD R237, R241, 0x1, R3 ;  /* 0x00000001f1ed7824 */ /* 0x000fe200078e0203 */
[----:B------:R1:W-:Y:S01]  /*1c40*/  @!P4 LDGSTS.E.BYPASS.LTC128B.128 [R227+0xe880], [R14.64+0x100], !P1 ;  /* 0x0e8801000ee3cfae */ /* 0x0003e2000c901d4a */
[----:B------:R-:W-:Y:S01]  /*1c50*/  IMAD R4, R19, UR9, R2 ;  /* 0x0000000913047c24 */ /* 0x000fe2000f8e0202 */
[----:B------:R-:W-:Y:S01]  /*1c60*/  ISETP.GE.AND P4, PT, R29, c[0x0][0x19c], PT ;  /* 0x000067001d007a0c */ /* 0x000fe20003f86270 */
[----:B------:R-:W-:Y:S01]  /*1c70*/  IMAD.WIDE.U32 R2, R224, UR9, R236 ;  /* 0x00000009e0027c25 */ /* 0x000fe2000f8e00ec */
[----:B------:R-:W-:Y:S01]  /*1c80*/  USHF.L.U32 UR9, UR4, 0x5, URZ ;  /* 0x0000000504097899 */ /* 0x000fe2000800063f */
[----:B------:R-:W-:Y:S01]  /*1c90*/  ISETP.LT.OR P2, PT, R0, 0x1, P3 ;  /* 0x000000010000780c */ /* 0x000fe20001f41670 */
[----:B------:R-:W-:Y:S01]  /*1ca0*/  USHF.L.U64.HI UR8, UR4, UR7, UR5 ;  /* 0x0000000704087299 */ /* 0x000fe20008010205 */
[----:B------:R-:W-:Y:S01]  /*1cb0*/  IMAD.IADD R3, R3, 0x1, R4 ;  /* 0x0000000103037824 */ /* 0x000fe200078e0204 */
[----:B------:R2:W-:Y:S01]  /*1cc0*/  LDGSTS.E.BYPASS.LTC128B.128 [R227+0x80], [R8.64], !P0 ;  /* 0x0008000008e37fae */ /* 0x0005e2000c101d4a */
[----:B------:R-:W-:Y:S01]  /*1cd0*/  LEA R4, P0, R2, c[0x0][0x160], 0x1 ;  /* 0x0000580002047a11 */ /* 0x000fe200078008ff */
[----:B------:R-:W-:Y:S01]  /*1ce0*/  ULDC.64 UR4, c[0x0][0x208] ;  /* 0x0000820000047ab9 */ /* 0x000fe20000000a00 */
[----:B------:R-:W-:Y:S01]  /*1cf0*/  ISETP.LT.OR P1, PT, R0, 0x1, P4 ;  /* 0x000000010000780c */ /* 0x000fe20002721670 */
[----:B------:R-:W-:Y:S01]  /*1d00*/  USHF.L.U64.HI UR6, UR4, UR6, UR5 ;  /* 0x0000000604067299 */ /* 0x000fe20008010205 */
[----:B------:R-:W-:Y:S01]  /*1d10*/  LEA.HI.X R5, R2, c[0x0][0x164], R3, 0x1, P0 ;  /* 0x0000590002057a11 */ /* 0x000fe200000f0c03 */
[----:B------:R-:W-:Y:S01]  /*1d20*/  IMAD.U32 R3, RZ, RZ, UR9 ;  /* 0x00000009ff037e24 */ /* 0x000fe2000f8e00ff */
[----:B------:R-:W-:Y:S01]  /*1d30*/  USHF.L.U32 UR12, UR4, 0x6, URZ ;  /* 0x00000006040c7899 */ /* 0x000fe2000800063f */
[----:B------:R-:W-:Y:S01]  /*1d40*/  IMAD.U32 R2, RZ, RZ, UR8 ;  /* 0x00000008ff027e24 */ /* 0x000fe2000f8e00ff */
[----:B------:R-:W-:Y:S01]  /*1d50*/  USHF.L.U64.HI UR5, UR4, UR7, UR5 ;  /* 0x0000000704057299 */ /* 0x000fe20008010205 */
[----:B------:R2:W-:Y:S01]  /*1d60*/  LDGSTS.E.BYPASS.LTC128B.128 [R227+0x2880], [R8.64+0x80], !P2 ;  /* 0x0288008008e37fae */ /* 0x0005e2000d101d4a */
[----:B------:R-:W-:-:S05]  /*1d70*/  ISETP.LT.OR P2, PT, R0, 0x21, P5 ;  /* 0x000000210000780c */ /* 0x000fca0002f41670 */
[----:B------:R2:W-:Y:S01]  /*1d80*/  LDGSTS.E.BYPASS.LTC128B.128 [R227+0x5080], [R8.64+0x100], !P1 ;  /* 0x0508010008e37fae */ /* 0x0005e2000c901d4a */
[----:B------:R-:W-:Y:S01]  /*1d90*/  ISETP.GE.AND P1, PT, R30, c[0x0][0x16c], PT ;  /* 0x00005b001e007a0c */ /* 0x000fe20003f26270 */
[----:B-1----:R-:W-:-:S05]  /*1da0*/  IMAD.U32 R14, RZ, RZ, UR9 ;  /* 0x00000009ff0e7e24 */ /* 0x002fca000f8e00ff */
[----:B------:R-:W-:Y:S01]  /*1db0*/  LEA R14, P0, R14, R4, 0x1 ;  /* 0x000000040e0e7211 */ /* 0x000fe200078008ff */
[----:B------:R1:W-:Y:S01]  /*1dc0*/  LDGSTS.E.BYPASS.LTC128B.128 [R227+0x1080], [R6.64], !P2 ;  /* 0x0108000006e37fae */ /* 0x0003e2000d101d4a */
[----:B------:R-:W-:Y:S02]  /*1dd0*/  ISETP.LT.OR P2, PT, R0, 0x21, P3 ;  /* 0x000000210000780c */ /* 0x000fe40001f41670 */
[----:B------:R-:W-:Y:S01]  /*1de0*/  LEA.HI.X R15, R3, R5, R2, 0x1, P0 ;  /* 0x00000005030f7211 */ /* 0x000fe200000f0c02 */
[----:B------:R-:W-:Y:S01]  /*1df0*/  IMAD R2, R21, 0xc0, RZ ;  /* 0x000000c015027824 */ /* 0x000fe200078e02ff */
[----:B------:R-:W-:Y:S02]  /*1e00*/  ISETP.GE.AND P0, PT, R12, c[0x0][0x16c], PT ;  /* 0x00005b000c007a0c */ /* 0x000fe40003f06270 */
[----:B------:R-:W-:-:S07]  /*1e10*/  SHF.R.S32.HI R3, RZ, 0x1f, R21 ;  /* 0x0000001fff037819 */ /* 0x000fce0000011415 */
        /* <DEDUP_REMOVED lines=12> */
[----:B------:R-:W-:Y:S01]  /*1ee0*/  @!P6 ISETP.LT.OR P5, PT, R0, 0x41, P3 ;  /* 0x000000410000e80c */ /* 0x000fe20001fa1670 */
[----:B------:R-:W-:Y:S01]  /*1ef0*/  IMAD R18, R20, c[0x0][0x20c], R2 ;  /* 0x0000830014127a24 */ /* 0x000fe200078e0202 */
[----:B------:R-:W-:Y:S02]  /*1f00*/  SEL R21, RZ, 0x4, P1 ;  /* 0x00000004ff157807 */ /* 0x000fe40000800000 */
[C---:B------:R-:W-:Y:S02]  /*1f10*/  ISETP.LT.OR P1, PT, R0.reuse, 0x21, P4 ;  /* 0x000000210000780c */ /* 0x040fe40002721670 */
[----:B------:R-:W-:-:S02]  /*1f20*/  @!P6 ISETP.LT.OR P3, PT, R0, 0x41, P4 ;  /* 0x000000410000e80c */ /* 0x000fc40002761670 */
[----:B------:R-:W-:Y:S01]  /*1f30*/  LOP3.LUT R3, R3, 0x2, R8, 0xe2, !PT ;  /* 0x0000000203037812 */ /* 0x000fe200078ee208 */
[----:B------:R-:W-:-:S03]  /*1f40*/  IMAD.WIDE.U32 R8, R20, c[0x0][0x208], R12 ;  /* 0x0000820014087a25 */ /* 0x000fc600078e000c */
[----:B------:R-:W-:Y:S01]  /*1f50*/  LOP3.LUT R0, R3, R21, RZ, 0xfc, !PT ;  /* 0x0000001503007212 */ /* 0x000fe200078efcff */
[----:B------:R-:W-:Y:S01]  /*1f60*/  IMAD.SHL.U32 R20, R224, 0x40, RZ ;  /* 0x00000040e0147824 */ /* 0x000fe200078e00ff */
[----:B------:R-:W-:Y:S02]  /*1f70*/  P2R R2, PR, RZ, 0x20 ;  /* 0x00000020ff027803 */ /* 0x000fe40000000000 */
[----:B------:R-:W-:Y:S01]  /*1f80*/  LOP3.LUT P4, RZ, R0, 0x1, RZ, 0xc0, !PT ;  /* 0x0000000100ff7812 */ /* 0x000fe2000788c0ff */
[----:B------:R1:W-:Y:S01]  /*1f90*/  LDGSTS.E.BYPASS.LTC128B.128 [R227+0x6080], [R6.64+0x100], !P1 ;  /* 0x0608010006e37fae */ /* 0x0003e2000c901d4a */
[----:B------:R-:W-:Y:S01]  /*1fa0*/  ISETP.NE.AND P1, PT, R2, RZ, PT ;  /* 0x000000ff0200720c */ /* 0x000fe20003f25270 */
[----:B------:R-:W-:Y:S01]  /*1fb0*/  IMAD.WIDE.U32 R2, R86, c[0x0][0x270], R16 ;  /* 0x00009c0056027a25 */ /* 0x000fe200078e0010 */
[C---:B------:R-:W-:Y:S01]  /*1fc0*/  LOP3.LUT P6, RZ, R0.reuse, 0x2, RZ, 0xc0, !PT ;  /* 0x0000000200ff7812 */ /* 0x040fe200078cc0ff */
[----:B------:R2:W-:Y:S01]  /*1fd0*/  @!P2 LDGSTS.E.BYPASS.LTC128B.128 [R227+0x2080], [R10.64], !P0 ;  /* 0x020800000ae3afae */ /* 0x0005e2000c101d4a */
[----:B------:R-:W-:-:S02]  /*1fe0*/  LOP3.LUT P5, RZ, R0, 0x4, RZ, 0xc0, !PT ;  /* 0x0000000400ff7812 */ /* 0x000fc400078ac0ff */
[--C-:B------:R-:W-:Y:S02]  /*1ff0*/  IADD3 R0, -R242, R231, -R20.reuse ;  /* 0x000000e7f2007210 */ /* 0x100fe40007ffe914 */
[----:B------:R-:W-:Y:S02]  /*2000*/  SHF.R.S32.HI R21, RZ, 0x1f, R20 ;  /* 0x0000001fff157819 */ /* 0x000fe40000011414 */
[----:B------:R-:W-:-:S03]  /*2010*/  ISETP.LT.OR P0, PT, R0, 0x1, !P5 ;  /* 0x000000010000780c */ /* 0x000fc60006f01670 */
[----:B------:R2:W-:Y:S01]  /*2020*/  @!P2 LDGSTS.E.BYPASS.LTC128B.128 [R227+0x4880], [R10.64+0x80], !P1 ;  /* 0x048800800ae3afae */ /* 0x0005e2000c901d4a */
[----:B------:R-:W-:-:S03]  /*2030*/  ISETP.LT.OR P1, PT, R0, 0x1, !P6 ;  /* 0x000000010000780c */ /* 0x000fc60007721670 */
[----:B------:R2:W-:Y:S01]  /*2040*/  @!P2 LDGSTS.E.BYPASS.LTC128B.128 [R227+0x7080], [R10.64+0x100], !P3 ;  /* 0x070801000ae3afae */ /* 0x0005e2000d901d4a */
[----:B------:R-:W-:Y:S02]  /*2050*/  ISETP.LT.OR P2, PT, R0, 0x1, !P4 ;  /* 0x000000010000780c */ /* 0x000fe40006741670 */
[----:B------:R-:W-:Y:S01]  /*2060*/  ISETP.GE.AND P3, PT, R12, c[0x0][0x1fc], PT ;  /* 0x00007f000c007a0c */ /* 0x000fe20003f66270 */
[----:B------:R-:W0:Y:S01]  /*2070*/  LDGDEPBAR ;  /* 0x00000000000079af */ /* 0x000e220000000000 */
[----:B-1----:R-:W-:-:S04]  /*2080*/  IMAD R6, R26, c[0x0][0x270], RZ ;  /* 0x00009c001a067a24 */ /* 0x002fc800078e02ff */
[----:B------:R-:W-:-:S05]  /*2090*/  IMAD R6, R86, c[0x0][0x274], R6 ;  /* 0x00009d0056067a24 */ /* 0x000fca00078e0206 */
[----:B------:R1:W-:Y:S01]  /*20a0*/  LDGSTS.E.BYPASS.LTC128B.128 [R227+0xf080], [R4.64], !P2 ;  /* 0x0f08000004e37fae */ /* 0x0003e2000d101d4a */
[C---:B------:R-:W-:Y:S01]  /*20b0*/  ISETP.LT.OR P2, PT, R0.reuse, 0x21, !P4 ;  /* 0x000000210000780c */ /* 0x040fe20006741670 */
[----:B------:R-:W-:Y:S02]  /*20c0*/  IMAD.IADD R7, R3, 0x1, R6 ;  /* 0x0000000103077824 */ /* 0x000fe400078e0206 */
[----:B------:R1:W-:Y:S01]  /*20d0*/  LDGSTS.E.BYPASS.LTC128B.128 [R227+0x11080], [R4.64+0x80], !P1 ;  /* 0x1108008004e37fae */ /* 0x0003e2000c901d4a */
[----:B------:R-:W-:Y:S01]  /*20e0*/  IMAD.MOV.U32 R6, RZ, RZ, R2 ;  /* 0x000000ffff067224 */ /* 0x000fe200078e0002 */
[----:B------:R-:W-:Y:S01]  /*20f0*/  ISETP.GT.AND P1, PT, R85, 0xf, PT ;  /* 0x0000000f5500780c */ /* 0x000fe20003f24270 */
[----:B------:R-:W-:Y:S01]  /*2100*/  IMAD.IADD R3, R9, 0x1, R18 ;  /* 0x0000000109037824 */ /* 0x000fe200078e0212 */
[----:B------:R1:W-:Y:S01]  /*2110*/  LDGSTS.E.BYPASS.LTC128B.128 [R227+0x13080], [R4.64+0x100], !P0 ;  /* 0x1308010004e37fae */ /* 0x0003e2000c101d4a */
[C---:B------:R-:W-:Y:S01]  /*2120*/  ISETP.LT.OR P0, PT, R0.reuse, 0x21, !P6 ;  /* 0x000000210000780c */ /* 0x040fe20007701670 */
[----:B------:R-:W-:Y:S01]  /*2130*/  IMAD.MOV.U32 R2, RZ, RZ, R8 ;  /* 0x000000ffff027224 */ /* 0x000fe200078e0008 */
[----:B------:R-:W-:Y:S01]  /*2140*/  ISETP.LT.OR P1, PT, R0, 0x21, !P5 ;  /* 0x000000210000780c */ /* 0x000fe20006f21670 */
[----:B------:R-:W-:Y:S01]  /*2150*/  IMAD R0, R24, c[0x0][0x218], RZ ;  /* 0x0000860018007a24 */ /* 0x000fe200078e02ff */
[----:B------:R-:W-:Y:S01]  /*2160*/  LEA.HI R18, R32, R85, RZ, 0x2 ;  /* 0x0000005520127211 */ /* 0x000fe200078f10ff */
[----:B------:R3:W-:Y:S01]  /*2170*/  LDGSTS.E.BYPASS.LTC128B.128 [R227+0x10080], [R14.64], !P2 ;  /* 0x100800000ee37fae */ /* 0x0007e2000d101d4a */
[----:B--2---:R-:W-:Y:S01]  /*2180*/  IMAD R11, R26, c[0x0][0x210], RZ ;  /* 0x000084001a0b7a24 */ /* 0x004fe200078e02ff */
[----:B------:R-:W-:Y:S01]  /*2190*/  ISETP.GT.AND P2, PT, R85, 0xf, PT ;  /* 0x0000000f5500780c */ /* 0x000fe20003f44270 */
[----:B------:R-:W-:-:S04]  /*21a0*/  IMAD.WIDE.U32 R2, R86, c[0x0][0x210], R2 ;  /* 0x0000840056027a25 */ /* 0x000fc800078e0002 */
[----:B------:R-:W-:Y:S01]  /*21b0*/  IMAD R8, R86, c[0x0][0x214], R11 ;  /* 0x0000850056087a24 */ /* 0x000fe200078e020b */
[----:B------:R3:W-:Y:S01]  /*21c0*/  LDGSTS.E.BYPASS.LTC128B.128 [R227+0x12080], [R14.64+0x80], !P0 ;  /* 0x120800800ee37fae */ /* 0x0007e2000c101d4a */
[----:B------:R-:W-:-:S03]  /*21d0*/  IMAD.WIDE.U32 R246, R25, c[0x0][0x278], R6 ;  /* 0x00009e0019f67a25 */ /* 0x000fc600078e0006 */
[----:B------:R3:W-:Y:S01]  /*21e0*/  LDGSTS.E.BYPASS.LTC128B.128 [R227+0x14080], [R14.64+0x100], !P1 ;  /* 0x140801000ee37fae */ /* 0x0007e2000c901d4a */
[----:B------:R-:W-:Y:S01]  /*21f0*/  IMAD.IADD R3, R3, 0x1, R8 ;  /* 0x0000000103037824 */ /* 0x000fe200078e0208 */
[----:B------:R-:W-:Y:S01]  /*2200*/  SHF.R.S32.HI R8, RZ, 0x1f, R18 ;  /* 0x0000001fff087819 */ /* 0x000fe20000011412 */
[C---:B------:R-:W-:Y:S02]  /*2210*/  IMAD R0, R25.reuse, c[0x0][0x21c], R0 ;  /* 0x0000870019007a24 */ /* 0x040fe400078e0200 */
[----:B------:R-:W-:Y:S01]  /*2220*/  IMAD.WIDE.U32 R238, R25, c[0x0][0x218], R2 ;  /* 0x0000860019ee7a25 */ /* 0x000fe200078e0002 */
[----:B------:R-:W-:-:S03]  /*2230*/  @!P2 IADD3 R2, P0, R20, R246, RZ ;  /* 0x000000f61402a210 */ /* 0x000fc60007f1e0ff */
[----:B-1----:R-:W-:Y:S02]  /*2240*/  IMAD R4, R24, c[0x0][0x278], RZ ;  /* 0x00009e0018047a24 */ /* 0x002fe400078e02ff */
[----:B------:R-:W-:Y:S01]  /*2250*/  IMAD R10, R224, UR6, RZ ;  /* 0x00000006e00a7c24 */ /* 0x000fe2000f8e02ff */
[----:B------:R-:W-:Y:S01]  /*2260*/  USHF.L.U32 UR6, UR4, 0x5, URZ ;  /* 0x0000000504067899 */ /* 0x000fe2000800063f */
[----:B------:R-:W-:Y:S02]  /*2270*/  IMAD R4, R25, c[0x0][0x27c], R4 ;  /* 0x00009f0019047a24 */ /* 0x000fe400078e0204 */
[----:B------:R-:W-:Y:S01]  /*2280*/  IMAD.IADD R235, R239, 0x1, R0 ;  /* 0x00000001efeb7824 */ /* 0x000fe200078e0200 */
[----:B------:R-:W-:Y:S01]  /*2290*/  IADD3 R0, -R20, R231, -R242 ;  /* 0x000000e714007210 */ /* 0x000fe20007ffe9f2 */
[----:B------:R-:W-:Y:S01]  /*22a0*/  IMAD.IADD R252, R247, 0x1, R4 ;  /* 0x00000001f7fc7824 */ /* 0x000fe200078e0204 */
[----:B------:R-:W-:Y:S01]  /*22b0*/  UMOV UR4, URZ ;  /* 0x0000003f00047c82 */ /* 0x000fe20008000000 */
[----:B------:R-:W-:Y:S01]  /*22c0*/  IMAD.MOV.U32 R234, RZ, RZ, R238 ;  /* 0x000000ffffea7224 */ /* 0x000fe200078e00ee */
[----:B------:R-:W-:Y:S01]  /*22d0*/  ISETP.LT.OR P1, PT, R0, 0x1, P3 ;  /* 0x000000010000780c */ /* 0x000fe20001f21670 */
[----:B------:R-:W-:Y:S01]  /*22e0*/  @!P2 IMAD.X R3, R21, 0x1, R252, P0 ;  /* 0x000000011503a824 */ /* 0x000fe200000e06fc */
[----:B------:R-:W-:Y:S01]  /*22f0*/  @!P2 LEA R6, P0, R2, c[0x0][0x258], 0x2 ;  /* 0x000096000206aa11 */ /* 0x000fe200078010ff */
[----:B------:R-:W-:Y:S01]  /*2300*/  IMAD R10, R19, UR12, R10 ;  /* 0x0000000c130a7c24 */ /* 0x000fe2000f8e020a */
[----:B------:R-:W-:Y:S01]  /*2310*/  LEA.HI R19, R32, R85, RZ, 0x4 ;  /* 0x0000005520137211 */ /* 0x000fe200078f20ff */
[----:B------:R-:W-:Y:S01]  /*2320*/  IMAD.WIDE.U32 R4, R224, UR12, R234 ;  /* 0x0000000ce0047c25 */ /* 0x000fe2000f8e00ea */
[----:B------:R-:W-:-:S02]  /*2330*/  @!P2 LEA.HI.X R7, R2, c[0x0][0x25c], R3, 0x2, P0 ;  /* 0x000097000207aa11 */ /* 0x000fc400000f1403 */
[----:B---3--:R-:W-:Y:S01]  /*2340*/  SHF.R.S32.HI R14, RZ, 0x2, R18 ;  /* 0x00000002ff0e7819 */ /* 0x008fe20000011412 */
[----:B------:R-:W-:Y:S01]  /*2350*/  IMAD.IADD R3, R5, 0x1, R10 ;  /* 0x0000000105037824 */ /* 0x000fe200078e020a */
[----:B------:R-:W-:Y:S01]  /*2360*/  LEA R2, P0, R4, c[0x0][0x1f0], 0x1 ;  /* 0x00007c0004027a11 */ /* 0x000fe200078008ff */
[----:B------:R-:W-:Y:S01]  /*2370*/  @!P2 IMAD.SHL.U32 R5, R85, 0x10, RZ ;  /* 0x000000105505a824 */ /* 0x000fe200078e00ff */
[----:B------:R-:W-:Y:S02]  /*2380*/  LEA.HI R8, R8, R14, RZ, 0x3 ;  /* 0x0000000e08087211 */ /* 0x000fe400078f18ff */
[----:B------:R-:W-:Y:S01]  /*2390*/  LEA.HI.X R3, R4, c[0x0][0x1f4], R3, 0x1, P0 ;  /* 0x00007d0004037a11 */ /* 0x000fe200000f0c03 */
[----:B------:R-:W-:Y:S01]  /*23a0*/  IMAD.U32 R4, RZ, RZ, UR6 ;  /* 0x00000006ff047e24 */ /* 0x000fe2000f8e00ff */
[----:B------:R1:W-:Y:S01]  /*23b0*/  @!P2 LDGSTS.E.BYPASS.LTC128B.128 [R5+0x21080], [R6.64] ;  /* 0x210800000605afae */ /* 0x0003e2000b901d4a */
[----:B------:R-:W-:Y:S02]  /*23c0*/  ISETP.GE.AND P2, PT, R30, c[0x0][0x1fc], PT ;  /* 0x00007f001e007a0c */ /* 0x000fe40003f46270 */
[----:B------:R-:W-:Y:S01]  /*23d0*/  LOP3.LUT R8, R8, 0xfffffff8, RZ, 0xc0, !PT ;  /* 0xfffffff808087812 */ /* 0x000fe200078ec0ff */
[----:B------:R-:W0:Y:S01]  /*23e0*/  LDGDEPBAR ;  /* 0x00000000000079af */ /* 0x000e220000000000 */
[----:B------:R-:W-:-:S03]  /*23f0*/  ISETP.LT.OR P0, PT, R0, 0x1, P2 ;  /* 0x000000010000780c */ /* 0x000fc60001701670 */
[----:B------:R2:W-:Y:S01]  /*2400*/  LDGSTS.E.BYPASS.LTC128B.128 [R227+0x1b080], [R2.64], !P1 ;  /* 0x1b08000002e37fae */ /* 0x0005e2000c901d4a */
[----:B------:R-:W-:-:S09]  /*2410*/  IMAD.IADD R14, R14, 0x1, -R8 ;  /* 0x000000010e0e7824 */ /* 0x000fd200078e0a08 */
        /* <DEDUP_REMOVED lines=168> */
.L_x_1343:
        /* <DEDUP_REMOVED lines=261> */
.L_x_1341:
        /* <DEDUP_REMOVED lines=453> */
[C---:B------:R-:W-:Y:S02]  /*5b40*/  LEA R6, P0, R3.reuse, c[0x0][0x280], 0x2 ;  /* 0x0000a00003067a11 */ /* 0x040fe400078010ff */
        /* <DEDUP_REMOVED lines=27> */
.L_x_1342:
        /* <DEDUP_REMOVED lines=293> */
.L_x_1340:
[----:B------:R-:W-:Y:S05]  /*6f50*/  @P0 EXIT ;  /* 0x000000000000094d */ /* 0x000fea0003800000 */
[----:B------:R-:W2:Y:S04]  /*6f60*/  LDL R4, [R1+0x8] ;  /* 0x0000080001047983 */ /* 0x000ea80000100800 */
[----:B------:R-:W3:Y:S04]  /*6f70*/  LDL.LU R11, [R1] ;  /* 0x00000000010b7983 */ /* 0x000ee80000300800 */
[----:B------:R-:W4:Y:S01]  /*6f80*/  LDL.LU R10, [R1+0x4] ;  /* 0x00000400010a7983 */ /* 0x000f220000300800 */
[----:B------:R-:W-:-:S04]  /*6f90*/  ISETP.NE.U32.AND P0, PT, RZ, c[0x0][0x360], PT ;  /* 0x0000d800ff007a0c */ /* 0x000fc80003f05070 */
[----:B------:R-:W-:-:S13]  /*6fa0*/  ISETP.NE.AND.EX P0, PT, RZ, c[0x0][0x364], PT, P0 ;  /* 0x0000d900ff007a0c */ /* 0x000fda0003f05300 */
[----:B------:R-:W-:-:S04]  /*6fb0*/  @P0 IMAD.MOV.U32 R2, RZ, RZ, 0x4 ;  /* 0x00000004ff020424 */ /* 0x000fc800078e00ff */
[----:B----4-:R-:W-:-:S06]  /*6fc0*/  @P0 IMAD.WIDE R2, R10, R2, c[0x0][0x360] ;  /* 0x0000d8000a020625 */ /* 0x010fcc00078e0202 */
[----:B------:R2:W4:Y:S01]  /*6fd0*/  @P0 LDG.E R3, [R2.64] ;  /* 0x0000000a02030981 */ /* 0x000522000c1e1900 */
[----:B------:R-:W-:Y:S01]  /*6fe0*/  IMAD.MOV.U32 R0, RZ, RZ, 0x1 ;  /* 0x00000001ff007424 */ /* 0x000fe200078e00ff */
[----:B------:R-:W-:Y:S01]  /*6ff0*/  SHF.R.S32.HI R16, RZ, 0x1f, R10 ;  /* 0x0000001fff107819 */ /* 0x000fe2000001140a */
[----:B---3--:R-:W-:Y:S01]  /*7000*/  IMAD.MOV.U32 R7, RZ, RZ, R11 ;  /* 0x000000ffff077224 */ /* 0x008fe200078e000b */
[----:B------:R-:W1:Y:S01]  /*7010*/  S2R R5, SR_TID.X ;  /* 0x0000000000057919 */ /* 0x000e620000002100 */
[----:B------:R-:W-:Y:S03]  /*7020*/  BSSY B0, `(.L_x_1344) ;  /* 0x0000023000007945 */ /* 0x000fe60003800000 */
[----:B------:R-:W-:Y:S01]  /*7030*/  BAR.SYNC.DEFER_BLOCKING 0x1, 0x100 ;  /* 0x0044000000007b1d */ /* 0x000fe20000010000 */
[----:B------:R-:W-:Y:S01]  /*7040*/  ISETP.NE.AND P1, PT, R0, c[0x0][0x338], PT ;  /* 0x0000ce0000007a0c */ /* 0x000fe20003f25270 */
[----:B------:R-:W-:Y:S01]  /*7050*/  IMAD R0, R10, c[0x0][0x2f4], RZ ;  /* 0x0000bd000a007a24 */ /* 0x000fe200078e02ff */
[----:B------:R-:W-:-:S02]  /*7060*/  SEL R16, R16, RZ, !P0 ;  /* 0x000000ff10107207 */ /* 0x000fc40004000000 */
[----:B------:R-:W-:Y:S01]  /*7070*/  SEL R12, R10, RZ, !P0 ;  /* 0x000000ff0a0c7207 */ /* 0x000fe20004000000 */
[----:B--2---:R-:W-:-:S08]  /*7080*/  IMAD R2, R4, c[0x0][0x358], RZ ;  /* 0x0000d60004027a24 */ /* 0x004fd000078e02ff */
[----:B------:R-:W-:-:S04]  /*7090*/  @P1 IMAD.HI.U32 R4, R11, c[0x0][0x33c], RZ ;  /* 0x0000cf000b041a27 */ /* 0x000fc800078e00ff */
[----:B------:R-:W-:Y:S01]  /*70a0*/  IMAD R2, R2, c[0x0][0x2f4], RZ ;  /* 0x0000bd0002027a24 */ /* 0x000fe200078e02ff */
[----:B------:R-:W-:Y:S02]  /*70b0*/  @P1 SHF.R.U32.HI R7, RZ, c[0x0][0x340], R4 ;  /* 0x0000d000ff071a19 */ /* 0x000fe40000011604 */
[----:B------:R-:W-:Y:S02]  /*70c0*/  SHF.R.S32.HI R4, RZ, 0x1f, R0 ;  /* 0x0000001fff047819 */ /* 0x000fe40000011400 */
[--C-:B------:R-:W-:Y:S01]  /*70d0*/  IADD3 R0, P2, P1, R2, R0, R7.reuse ;  /* 0x0000000002007210 */ /* 0x100fe2000795e007 */
[--C-:B------:R-:W-:Y:S01]  /*70e0*/  IMAD.MOV R6, RZ, RZ, -R7.reuse ;  /* 0x000000ffff067224 */ /* 0x100fe200078e0a07 */
[----:B------:R-:W-:Y:S02]  /*70f0*/  SHF.R.S32.HI R15, RZ, 0x1f, R2 ;  /* 0x0000001fff0f7819 */ /* 0x000fe40000011402 */
[----:B------:R-:W-:Y:S01]  /*7100*/  SHF.R.S32.HI R13, RZ, 0x1f, R7 ;  /* 0x0000001fff0d7819 */ /* 0x000fe20000011407 */
[----:B------:R-:W-:-:S02]  /*7110*/  IMAD.SHL.U32 R14, R0, 0x4, RZ ;  /* 0x00000004000e7824 */ /* 0x000fc400078e00ff */
[----:B------:R-:W-:Y:S01]  /*7120*/  IMAD R6, R6, c[0x0][0x338], R11 ;  /* 0x0000ce0006067a24 */ /* 0x000fe200078e020b */
[----:B------:R-:W-:Y:S02]  /*7130*/  IADD3.X R15, R15, R4, R13, P2, P1 ;  /* 0x000000040f0f7210 */ /* 0x000fe400017e240d */
[----:B-1----:R-:W-:Y:S02]  /*7140*/  ISETP.NE.AND P2, PT, R5, RZ, PT ;  /* 0x000000ff0500720c */ /* 0x002fe40003f45270 */
[----:B------:R-:W-:Y:S02]  /*7150*/  SHF.L.U64.HI R15, R0, 0x2, R15 ;  /* 0x00000002000f7819 */ /* 0x000fe4000001020f */
[----:B------:R-:W-:-:S04]  /*7160*/  IADD3 R4, P1, R14, c[0x0][0x350], RZ ;  /* 0x0000d4000e047a10 */ /* 0x000fc80007f3e0ff */
[----:B------:R-:W-:Y:S01]  /*7170*/  IADD3.X R5, R15, c[0x0][0x354], RZ, P1, !PT ;  /* 0x0000d5000f057a10 */ /* 0x000fe20000ffe4ff */
[----:B----4-:R-:W-:-:S04]  /*7180*/  @P0 IMAD R3, R10, 0x50, R3 ;  /* 0x000000500a030824 */ /* 0x010fc800078e0203 */
[----:B------:R-:W-:-:S05]  /*7190*/  @P0 IMAD.HI R3, R3, 0x66666667, RZ ;  /* 0x6666666703030827 */ /* 0x000fca00078e02ff */
[----:B------:R-:W-:-:S04]  /*71a0*/  @P0 SHF.R.U32.HI R8, RZ, 0x1f, R3 ;  /* 0x0000001fff080819 */ /* 0x000fc80000011603 */
[----:B------:R-:W-:-:S05]  /*71b0*/  @P0 LEA.HI.SX32 R8, R3, R8, 0x1b ;  /* 0x0000000803080211 */ /* 0x000fca00078fdaff */
[----:B------:R-:W-:-:S05]  /*71c0*/  @P0 IMAD R8, R8, 0x3c00, RZ ;  /* 0x00003c0008080824 */ /* 0x000fca00078e02ff */
[----:B------:R-:W-:Y:S02]  /*71d0*/  @P0 SHF.R.S32.HI R9, RZ, 0x1f, R8 ;  /* 0x0000001fff090819 */ /* 0x000fe40000011408 */
[----:B------:R-:W-:Y:S01]  /*71e0*/  @!P0 CS2R R8, SRZ ;  /* 0x0000000000088805 */ /* 0x000fe2000001ff00 */
[----:B------:R-:W-:Y:S05]  /*71f0*/  @P2 BRA `(.L_x_1345) ;  /* 0x0000005000002947 */ /* 0x000fea0003800000 */
.L_x_1346:
[----:B------:R-:W2:Y:S01]  /*7200*/  LDG.E.STRONG.GPU R0, [R4.64] ;  /* 0x0000000a04007981 */ /* 0x000ea2000c1ef900 */
[----:B------:R-:W-:Y:S01]  /*7210*/  YIELD ;  /* 0x0000000000007946 */ /* 0x000fe20003800000 */
[----:B--2---:R-:W-:Y:S01]  /*7220*/  ISETP.NE.AND P0, PT, R0, R6, PT ;  /* 0x000000060000720c */ /* 0x004fe20003f05270 */
[----:B------:R-:W-:-:S12]  /*7230*/  CCTL.IVALL ;  /* 0x00000000ff00798f */ /* 0x000fd80002000000 */
[----:B------:R-:W-:Y:S05]  /*7240*/  @P0 BRA `(.L_x_1346) ;  /* 0xffffffb000000947 */ /* 0x000fea000383ffff */
.L_x_1345:
[----:B------:R-:W-:Y:S05]  /*7250*/  BSYNC B0 ;  /* 0x0000000000007941 */ /* 0x000fea0003800000 */
.L_x_1344:
[----:B------:R-:W-:Y:S01]  /*7260*/  MOV R17, 0xffffffff ;  /* 0xffffffff00117802 */ /* 0x000fe20000000f00 */
[----:B------:R-:W-:Y:S05]  /*7270*/  BRA.CONV ~URZ, `(.L_x_1347) ;  /* 0x000000237f007947 */ /* 0x000fea000b800000 */
[----:B------:R-:W-:Y:S02]  /*7280*/  MOV R2, 0x72a0 ;  /* 0x000072a000027802 */ /* 0x000fe40000000f00 */
[----:B------:R-:W-:Y:S05]  /*7290*/  CALL.REL.NOINC `($__internal_11_$__cuda_sm70_warpsync) ;  /* 0x00000c3000007944 */ /* 0x000fea0003c00000 */
.L_x_1347:
[----:B------:R-:W2:Y:S04]  /*72a0*/  LDL.LU R0, [R1+0x8] ;  /* 0x0000080001007983 */ /* 0x000ea80000300800 */
[----:B------:R-:W1:Y:S02]  /*72b0*/  S2R R2, SR_TID.X ;  /* 0x0000000000027919 */ /* 0x000e640000002100 */
[----:B-1----:R-:W-:Y:S01]  /*72c0*/  SHF.R.S32.HI R3, RZ, 0x1f, R2 ;  /* 0x0000001fff037819 */ /* 0x002fe20000011402 */
[----:B------:R-:W-:-:S06]  /*72d0*/  NOP ;  /* 0x0000000000007918 */ /* 0x000fcc0000000000 */
[----:B--2---:R-:W-:-:S05]  /*72e0*/  IMAD R0, R0, 0x3c00, RZ ;  /* 0x00003c0000007824 */ /* 0x004fca00078e02ff */
[----:B------:R-:W-:Y:S01]  /*72f0*/  IADD3 R10, P1, P0, R8, R0, R2 ;  /* 0x00000000080a7210 */ /* 0x000fe2000783e002 */
[----:B------:R-:W-:Y:S01]  /*7300*/  IMAD R8, R16, c[0x0][0x330], RZ ;  /* 0x0000cc0010087a24 */ /* 0x000fe200078e02ff */
[----:B------:R-:W-:Y:S01]  /*7310*/  SHF.R.S32.HI R2, RZ, 0x1f, R0 ;  /* 0x0000001fff027819 */ /* 0x000fe20000011400 */
[----:B------:R-:W-:-:S03]  /*7320*/  IMAD R0, R13, c[0x0][0x328], RZ ;  /* 0x0000ca000d007a24 */ /* 0x000fc600078e02ff */
[----:B------:R-:W-:Y:S01]  /*7330*/  IADD3.X R11, R9, R2, R3, P1, P0 ;  /* 0x00000002090b7210 */ /* 0x000fe20000fe0403 */
[----:B------:R-:W-:-:S04]  /*7340*/  IMAD R0, R7, c[0x0][0x32c], R0 ;  /* 0x0000cb0007007a24 */ /* 0x000fc800078e0200 */
        /* <DEDUP_REMOVED lines=69> */
[----:B------:R-:W-:Y:S05]  /*77a0*/  CALL.REL.NOINC `($__internal_11_$__cuda_sm70_warpsync) ;  /* 0x0000072000007944 */ /* 0x000fea0003c00000 */
.L_x_1348:
        /* <DEDUP_REMOVED lines=12> */
.L_x_1350:
[----:B------:R-:W-:Y:S05]  /*7870*/  BSYNC B0 ;  /* 0x0000000000007941 */ /* 0x000fea0003800000 */
.L_x_1349:
[----:B--2---:R-:W-:Y:S01]  /*7880*/  IADD3 R4, P0, R14, c[0x0][0x348], RZ ;  /* 0x0000d2000e047a10 */ /* 0x004fe20007f1e0ff */
[----:B------:R-:W-:Y:S03]  /*7890*/  BSSY B0, `(.L_x_1351) ;  /* 0x0000008000007945 */ /* 0x000fe60003800000 */
[----:B------:R-:W-:Y:S01]  /*78a0*/  IADD3.X R5, R15, c[0x0][0x34c], RZ, P0, !PT ;  /* 0x0000d3000f057a10 */ /* 0x000fe200007fe4ff */
[----:B------:R-:W-:Y:S05]  /*78b0*/  @P2 BRA `(.L_x_1352) ;  /* 0x0000005000002947 */ /* 0x000fea0003800000 */
.L_x_1353:
[----:B------:R-:W2:Y:S01]  /*78c0*/  LDG.E.STRONG.GPU R0, [R4.64] ;  /* 0x0000000a04007981 */ /* 0x000ea2000c1ef900 */
[----:B------:R-:W-:Y:S01]  /*78d0*/  YIELD ;  /* 0x0000000000007946 */ /* 0x000fe20003800000 */
[----:B--2---:R-:W-:Y:S01]  /*78e0*/  ISETP.NE.AND P0, PT, R0, R6, PT ;  /* 0x000000060000720c */ /* 0x004fe20003f05270 */
[----:B------:R-:W-:-:S12]  /*78f0*/  CCTL.IVALL ;  /* 0x00000000ff00798f */ /* 0x000fd80002000000 */
[----:B------:R-:W-:Y:S05]  /*7900*/  @P0 BRA `(.L_x_1353) ;  /* 0xffffffb000000947 */ /* 0x000fea000383ffff */
.L_x_1352:
[----:B------:R-:W-:Y:S05]  /*7910*/  BSYNC B0 ;  /* 0x0000000000007941 */ /* 0x000fea0003800000 */
.L_x_1351:
[----:B------:R-:W-:Y:S05]  /*7920*/  BRA.CONV ~URZ, `(.L_x_1354) ;  /* 0x000000237f007947 */ /* 0x000fea000b800000 */
[----:B-1----:R-:W-:Y:S02]  /*7930*/  MOV R2, 0x7950 ;  /* 0x0000795000027802 */ /* 0x002fe40000000f00 */
[----:B------:R-:W-:Y:S05]  /*7940*/  CALL.REL.NOINC `($__internal_11_$__cuda_sm70_warpsync) ;  /* 0x0000058000007944 */ /* 0x000fea0003c00000 */
.L_x_1354:
        /* <DEDUP_REMOVED lines=76> */
.L_x_1355:
        /* <DEDUP_REMOVED lines=12> */
        .weak           $__internal_11_$__cuda_sm70_warpsync
        .type           $__internal_11_$__cuda_sm70_warpsync,@function
        .size           $__internal_11_$__cuda_sm70_warpsync,(.L_x_1432 - $__internal_11_$__cuda_sm70_warpsync)
$__internal_11_$__cuda_sm70_warpsync:
[----:B------:R-:W-:Y:S01]  /*7ed0*/  MOV R3, 0x0 ;  /* 0x0000000000037802 */ /* 0x000fe20000000f00 */
[----:B------:R-:W-:Y:S04]  /*7ee0*/  WARPSYNC R17 ;  /* 0x0000001100007348 */ /* 0x000fe80003800000 */
[----:B------:R-:W-:Y:S05]  /*7ef0*/  RET.REL.NODEC R2 `(_ZN7cutlass13device_kernelIN5flash19enable_sm80_to_sm89INS1_16FlashAttnBwdSm80INS1_25CollectiveMainloopBwdSm80ILi2ELi1EN4cute5tupleIJNS5_1CILi64EEENS7_ILi80EEENS7_ILi192EEEEEENS_6half_tEfNS_4arch4Sm80ELb1ELb0ELb1ELb1ELb1ELb0ELb1ELb0ELi2ELi4ELi2ELi2ELb0EEENS1_24CollectiveEpilogueBwdGQAISB_fSE_Li256ELb1ELb1EEENS1_25SingleTileBwdLPTSchedulerILb1ELi80ELb1EEEEEEEEEvNT_6ParamsE) ;  /* 0xffff810002007950 */ /* 0x000fea0003c3ffff */
.L_x_1356:
        /* <DEDUP_REMOVED lines=16> */
.L_x_1432:


//--------------------- .text._ZN7cutlass13device_kernelIN5flash22FlashAttnBwdPreprocessIN4cute5tupleIJNS3_1CILi64EEENS5_ILi192EEEEEENS_6half_tEfNS_4arch4Sm80ELb1ELb1EEEEEvNT_6ParamsE --------------------------
	.section	.text._ZN7cutlass13device_kernelIN5flash22FlashAttnBwdPreprocessIN4cute5tupleIJNS3_1CILi64EEENS5_ILi192EEEEEENS_6half_tEfNS_4arch4Sm80ELb1ELb1EEEEEvNT_6ParamsE,"ax",@progbits
	.sectioninfo	@"SHI_REGISTERS=78"
	.align	128
.text._ZN7cutlass13device_kernelIN5flash22FlashAttnBwdPreprocessIN4cute5tupleIJNS3_1CILi64EEENS5_ILi192EEEEEENS_6half_tEfNS_4arch4Sm80ELb1ELb1EEEEEvNT_6ParamsE:
        .type           _ZN7cutlass13device_kernelIN5flash22FlashAttnBwdPreprocessIN4cute5tupleIJNS3_1CILi64EEENS5_ILi192EEEEEENS_6half_tEfNS_4arch4Sm80ELb1ELb1EEEEEvNT_6ParamsE,@function
        .size           _ZN7cutlass13device_kernelIN5flash22FlashAttnBwdPreprocessIN4cute5tupleIJNS3_1CILi64EEENS5_ILi192EEEEEENS_6half_tEfNS_4arch4Sm80ELb1ELb1EEEEEvNT_6ParamsE,(.L_x_1434 - _ZN7cutlass13device_kernelIN5flash22FlashAttnBwdPreprocessIN4cute5tupleIJNS3_1CILi64EEENS5_ILi192EEEEEENS_6half_tEfNS_4arch4Sm80ELb1ELb1EEEEEvNT_6ParamsE)
        .other          _ZN7cutlass13device_kernelIN5flash22FlashAttnBwdPreprocessIN4cute5tupleIJNS3_1CILi64EEENS5_ILi192EEEEEENS_6half_tEfNS_4arch4Sm80ELb1ELb1EEEEEvNT_6ParamsE,@"STO_CUDA_ENTRY STV_DEFAULT"
_ZN7cutlass13device_kernelIN5flash22FlashAttnBwdPreprocessIN4cute5tupleIJNS3_1CILi64EEENS5_ILi192EEEEEENS_6half_tEfNS_4arch4Sm80ELb1ELb1EEEEEvNT_6ParamsE:
[----:B------:R-:W-:Y:S02]  /*0000*/  MOV R1, c[0x0][0x28] ;  /* 0x00000a0000017a02 */ /* 0x000fe40000000f00 */
[----:B------:R-:W0:Y:S01]  /*0010*/  S2R R61, SR_CTAID.Z ;  /* 0x00000000003d7919 */ /* 0x000e220000002700 */
[----:B------:R-:W-:Y:S01]  /*0020*/  ISETP.NE.U32.AND P1, PT, RZ, c[0x0][0x248], PT ;  /* 0x00009200ff007a0c */ /* 0x000fe20003f25070 */
[----:B------:R-:W-:Y:S01]  /*0030*/  HFMA2.MMA R60, -RZ, RZ, 0, 2.384185791015625e-07 ;  /* 0x00000004ff3c7435 */ /* 0x000fe200000001ff */
[----:B------:R-:W-:Y:S01]  /*0040*/  ISETP.NE.U32.AND P0, PT, RZ, c[0x0][0x240], PT ;  /* 0x00009000ff007a0c */ /* 0x000fe20003f05070 */
[----:B------:R-:W-:Y:S01]  /*0050*/  ULDC.64 UR4, c[0x0][0x118] ;  /* 0x0000460000047ab9 */ /* 0x000fe20000000a00 */
[----:B------:R-:W-:Y:S02]  /*0060*/  ISETP.NE.AND.EX P1, PT, RZ, c[0x0][0x24c], PT, P1 ;  /* 0x00009300ff007a0c */ /* 0x000fe40003f25310 */
[----:B------:R-:W-:Y:S02]  /*0070*/  ISETP.NE.AND.EX P0, PT, RZ, c[0x0][0x244], PT, P0 ;  /* 0x00009100ff007a0c */ /* 0x000fe40003f05300 */
[----:B------:R-:W-:-:S03]  /*0080*/  MOV R52, c[0x0][0x168] ;  /* 0x00005a0000347a02 */ /* 0x000fc60000000f00 */
[----:B0-----:R-:W-:-:S06]  /*0090*/  IMAD.WIDE R2, R61, R60, c[0x0][0x240] ;  /* 0x000090003d027625 */ /* 0x001fcc00078e023c */
[----:B------:R-:W-:Y:S02]  /*00a0*/  @P1 IMAD.WIDE R4, R61, R60, c[0x0][0x248] ;  /* 0x000092003d041625 */ /* 0x000fe400078e023c */
[----:B------:R0:W5:Y:S01]  /*00b0*/  @P0 LDG.E R59, [R2.64] ;  /* 0x00000004023b0981 */ /* 0x000162000c1e1900 */
[----:B------:R-:W-:-:S03]  /*00c0*/  ISETP.NE.U32.AND P2, PT, RZ, c[0x0][0x240], PT ;  /* 0x00009000ff007a0c */ /* 0x000fc60003f45070 */
[----:B------:R0:W5:Y:S04]  /*00d0*/  @P1 LDG.E R52, [R4.64] ;  /* 0x0000000404341981 */ /* 0x000168000c1e1900 */
[----:B------:R-:W1:Y:S04]  /*00e0*/  S2R R53, SR_CTAID.X ;  /* 0x0000000000357919 */ /* 0x000e680000002500 */
[----:B------:R-:W2:Y:S04]  /*00f0*/  S2R R58, SR_TID.X ;  /* 0x00000000003a7919 */ /* 0x000ea80000002100 */
[----:B------:R-:W3:Y:S01]  /*0100*/  S2R R10, SR_CTAID.Y ;  /* 0x00000000000a7919 */ /* 0x000ee20000002600 */
[----:B-1----:R-:W-:Y:S01]  /*0110*/  IMAD.SHL.U32 R11, R53, 0x40, RZ ;  /* 0x00000040350b7824 */ /* 0x002fe200078e00ff */
[----:B------:R-:W-:Y:S05]  /*0120*/  @P1 BRA `(.L_x_1357) ;  /* 0x0000004000001947 */ /* 0x000fea0003800000 */
[----:B0-----:R-:W-:Y:S05]  /*0130*/  @!P0 BRA `(.L_x_1357) ;  /* 0x0000003000008947 */ /* 0x001fea0003800000 */
[----:B------:R-:W4:Y:S04]  /*0140*/  LDG.E R5, [R2.64] ;  /* 0x0000000402057981 */ /* 0x000f28000c1e1900 */
[----:B-----5:R-:W4:Y:S02]  /*0150*/  LDG.E R52, [R2.64+0x4] ;  /* 0x0000040402347981 */ /* 0x020f24000c1e1900 */
[----:B----4-:R-:W-:-:S02]  /*0160*/  IADD3 R52, -R5, R52, RZ ;  /* 0x0000003405347210 */ /* 0x010fc40007ffe1ff */
.L_x_1357:
[----:B0-----:R-:W-:Y:S02]  /*0170*/  ISETP.NE.AND.EX P1, PT, RZ, c[0x0][0x244], PT, P2 ;  /* 0x00009100ff007a0c */ /* 0x001fe40003f25320 */
[----:B-----5:R-:W-:-:S13]  /*0180*/  ISETP.LE.AND P2, PT, R52, R11, PT ;  /* 0x0000000b3400720c */ /* 0x020fda0003f43270 */
[----:B------:R-:W-:Y:S05]  /*0190*/  @P1 EXIT P2 ;  /* 0x000000000000194d */ /* 0x000fea0001000000 */
[----:B------:R-:W-:Y:S01]  /*01a0*/  IADD3 R9, -R11, R52, RZ ;  /* 0x000000340b097210 */ /* 0x000fe20007ffe1ff */
[----:B------:R-:W-:Y:S01]  /*01b0*/  CS2R R12, SRZ ;  /* 0x00000000000c7805 */ /* 0x000fe2000001ff00 */
[----:B---3--:R-:W-:Y:S02]  /*01c0*/  SHF.R.S32.HI R8, RZ, 0x1f, R10 ;  /* 0x0000001fff087819 */ /* 0x008fe4000001140a */
[C---:B--2---:R-:W-:Y:S02]  /*01d0*/  ISETP.GE.AND P2, PT, R58.reuse, R9, PT ;  /* 0x000000093a00720c */ /* 0x044fe40003f46270 */
[----:B------:R-:W-:Y:S02]  /*01e0*/  @P0 MOV R12, R59 ;  /* 0x0000003b000c0202 */ /* 0x000fe40000000f00 */
[----:B------:R-:W-:Y:S02]  /*01f0*/  ISETP.GT.OR P2, PT, R58, 0x3f, P2 ;  /* 0x0000003f3a00780c */ /* 0x000fe40001744670 */
[----:B------:R-:W-:-:S02]  /*0200*/  @P0 SHF.R.S32.HI R13, RZ, 0x1f, R59 ;  /* 0x0000001fff0d0819 */ /* 0x000fc4000001143b */
[----:B------:R-:W-:Y:S02]  /*0210*/  SHF.R.S32.HI R7, RZ, 0x1f, R61 ;  /* 0x0000001fff077819 */ /* 0x000fe4000001143d */
[----:B------:R-:W-:Y:S02]  /*0220*/  SEL R6, R61, RZ, !P1 ;  /* 0x000000ff3d067207 */ /* 0x000fe40004800000 */
[----:B------:R-:W-:-:S05]  /*0230*/  SEL R7, R7, RZ, !P1 ;  /* 0x000000ff07077207 */ /* 0x000fca0004800000 */
[----:B------:R-:W-:Y:S01]  /*0240*/  @!P2 SHF.R.S32.HI R3, RZ, 0x1f, R11 ;  /* 0x0000001fff03a819 */ /* 0x000fe2000001140b */
[----:B------:R-:W-:Y:S01]  /*0250*/  @!P2 IMAD R5, R8, c[0x0][0x1e0], RZ ;  /* 0x000078000805aa24 */ /* 0x000fe200078e02ff */
[--C-:B------:R-:W-:Y:S01]  /*0260*/  @!P2 SHF.R.S32.HI R0, RZ, 0x1f, R58.reuse ;  /* 0x0000001fff00a819 */ /* 0x100fe2000001143a */
[----:B------:R-:W-:Y:S01]  /*0270*/  @!P2 IMAD R15, R7, c[0x0][0x1e8], RZ ;  /* 0x00007a00070faa24 */ /* 0x000fe200078e02ff */
[----:B------:R-:W-:Y:S01]  /*0280*/  @!P2 IADD3 R2, P3, P4, R12, R11, R58 ;  /* 0x0000000b0c02a210 */ /* 0x000fe20007c7e03a */
[----:B------:R-:W-:Y:S02]  /*0290*/  @!P2 IMAD R5, R10, c[0x0][0x1e4], R5 ;  /* 0x000079000a05aa24 */ /* 0x000fe400078e0205 */
[----:B------:R-:W-:Y:S01]  /*02a0*/  @!P2 IMAD R15, R6, c[0x0][0x1ec], R15 ;  /* 0x00007b00060faa24 */ /* 0x000fe200078e020f */
[----:B------:R-:W-:-:S05]  /*02b0*/  @!P2 IADD3.X R3, R13, R3, R0, P3, P4 ;  /* 0x000000030d03a210 */ /* 0x000fca0001fe8400 */
[----:B------:R-:W-:-:S04]  /*02c0*/  @!P2 IMAD.WIDE.U32 R2, R10, c[0x0][0x1e0], R2 ;  /* 0x000078000a02aa25 */ /* 0x000fc800078e0002 */
[----:B------:R-:W-:Y:S01]  /*02d0*/  @!P2 IMAD.IADD R3, R3, 0x1, R5 ;  /* 0x000000010303a824 */ /* 0x000fe200078e0205 */
[----:B------:R-:W-:-:S03]  /*02e0*/  MOV R5, 0x7f800000 ;  /* 0x7f80000000057802 */ /* 0x000fc60000000f00 */
[----:B------:R-:W-:-:S05]  /*02f0*/  @!P2 IMAD.WIDE.U32 R2, R6, c[0x0][0x1e8], R2 ;  /* 0x00007a000602aa25 */ /* 0x000fca00078e0002 */
[----:B------:R-:W-:Y:S02]  /*0300*/  @!P2 IADD3 R3, R3, R15, RZ ;  /* 0x0000000f0303a210 */ /* 0x000fe40007ffe0ff */
[----:B------:R-:W-:-:S04]  /*0310*/  @!P2 LEA R14, P1, R2, c[0x0][0x1d8], 0x2 ;  /* 0x00007600020eaa11 */ /* 0x000fc800078210ff */
[----:B------:R-:W-:Y:S02]  /*0320*/  @!P2 LEA.HI.X R15, R2, c[0x0][0x1dc], R3, 0x2, P1 ;  /* 0x00007700020faa11 */ /* 0x000fe400008f1403 */
[----:B------:R-:W-:Y:S01]  /*0330*/  SHF.R.S32.HI R3, RZ, 0x1f, R58 ;  /* 0x0000001fff037819 */ /* 0x000fe2000001143a */
[----:B------:R-:W-:Y:S01]  /*0340*/  IMAD R27, R7, c[0x0][0x188], RZ ;  /* 0x00006200071b7a24 */ /* 0x000fe200078e02ff */
[----:B------:R-:W-:Y:S01]  /*0350*/  BSSY B0, `(.L_x_1358) ;  /* 0x0000044000007945 */ /* 0x000fe20003800000 */
[----:B------:R0:W5:Y:S01]  /*0360*/  @!P2 LDG.E R5, [R14.64] ;  /* 0x000000040e05a981 */ /* 0x000162000c1e1900 */
[-C--:B------:R-:W-:Y:S01]  /*0370*/  LEA.HI R3, R3, R58.reuse, RZ, 0x3 ;  /* 0x0000003a03037211 */ /* 0x080fe200078f18ff */
[----:B------:R-:W-:Y:S01]  /*0380*/  IMAD R33, R6, c[0x0][0x18c], R27 ;  /* 0x0000630006217a24 */ /* 0x000fe200078e021b */
[----:B------:R-:W-:Y:S01]  /*0390*/  CS2R R40, SRZ ;  /* 0x0000000000287805 */ /* 0x000fe2000001ff00 */
[----:B------:R-:W-:Y:S01]  /*03a0*/  CS2R R42, SRZ ;  /* 0x00000000002a7805 */ /* 0x000fe2000001ff00 */
[----:B------:R-:W-:Y:S01]  /*03b0*/  LOP3.LUT R17, R3, 0xfffffff8, RZ, 0xc0, !PT ;  /* 0xfffffff803117812 */ /* 0x000fe200078ec0ff */
[----:B------:R-:W-:Y:S01]  /*03c0*/  CS2R R44, SRZ ;  /* 0x00000000002c7805 */ /* 0x000fe2000001ff00 */
[----:B------:R-:W-:Y:S01]  /*03d0*/  SHF.R.S32.HI R3, RZ, 0x3, R3 ;  /* 0x00000003ff037819 */ /* 0x000fe20000011403 */
[----:B------:R-:W-:Y:S01]  /*03e0*/  CS2R R46, SRZ ;  /* 0x00000000002e7805 */ /* 0x000fe2000001ff00 */
[----:B------:R-:W-:Y:S01]  /*03f0*/  IADD3 R4, -R17, R58, RZ ;  /* 0x0000003a11047210 */ /* 0x000fe20007ffe1ff */
[----:B------:R-:W-:Y:S01]  /*0400*/  IMAD R17, R8, c[0x0][0x180], RZ ;  /* 0x0000600008117a24 */ /* 0x000fe200078e02ff */
[----:B------:R-:W-:Y:S01]  /*0410*/  SHF.R.S32.HI R2, RZ, 0x1f, R3 ;  /* 0x0000001fff027819 */ /* 0x000fe20000011403 */
[----:B0-----:R-:W-:Y:S01]  /*0420*/  CS2R R14, SRZ ;  /* 0x00000000000e7805 */ /* 0x001fe2000001ff00 */
[C---:B------:R-:W-:Y:S01]  /*0430*/  IADD3 R56, P1, R3.reuse, R12, RZ ;  /* 0x0000000c03387210 */ /* 0x040fe20007f3e0ff */
[----:B------:R-:W-:Y:S01]  /*0440*/  IMAD.SHL.U32 R54, R4, 0x8, RZ ;  /* 0x0000000804367824 */ /* 0x000fe200078e00ff */
[C---:B------:R-:W-:Y:S01]  /*0450*/  IADD3 R0, R3.reuse, 0x20, RZ ;  /* 0x0000002003007810 */ /* 0x040fe20007ffe0ff */
[----:B------:R-:W-:Y:S01]  /*0460*/  IMAD R31, R10, c[0x0][0x184], R17 ;  /* 0x000061000a1f7a24 */ /* 0x000fe200078e0211 */
[----:B------:R-:W-:Y:S01]  /*0470*/  IADD3.X R57, R2, R13, RZ, P1, !PT ;  /* 0x0000000d02397210 */ /* 0x000fe20000ffe4ff */
[----:B------:R-:W-:Y:S01]  /*0480*/  CS2R R18, SRZ ;  /* 0x0000000000127805 */ /* 0x000fe2000001ff00 */
[--C-:B------:R-:W-:Y:S01]  /*0490*/  SHF.R.S32.HI R55, RZ, 0x1f, R54.reuse ;  /* 0x0000001fff377819 */ /* 0x100fe20000011436 */
[----:B------:R-:W-:Y:S01]  /*04a0*/  CS2R R12, SRZ ;  /* 0x00000000000c7805 */ /* 0x000fe2000001ff00 */
[-C--:B------:R-:W-:Y:S01]  /*04b0*/  ISETP.GE.AND P1, PT, R3, R9.reuse, PT ;  /* 0x000000090300720c */ /* 0x080fe20003f26270 */
[----:B------:R-:W-:Y:S01]  /*04c0*/  CS2R R28, SRZ ;  /* 0x00000000001c7805 */ /* 0x000fe2000001ff00 */
[----:B------:R-:W-:Y:S01]  /*04d0*/  CS2R R24, SRZ ;  /* 0x0000000000187805 */ /* 0x000fe2000001ff00 */
[----:B------:R-:W-:Y:S01]  /*04e0*/  IMAD.WIDE.U32 R16, R10, c[0x0][0x180], R54 ;  /* 0x000060000a107a25 */ /* 0x000fe200078e0036 */
[----:B------:R-:W-:Y:S01]  /*04f0*/  CS2R R20, SRZ ;  /* 0x0000000000147805 */ /* 0x000fe2000001ff00 */
[----:B------:R-:W-:Y:S01]  /*0500*/  CS2R R22, SRZ ;  /* 0x0000000000167805 */ /* 0x000fe2000001ff00 */
[----:B------:R-:W-:Y:S01]  /*0510*/  ISETP.GE.AND P2, PT, R0, R9, PT ;  /* 0x000000090000720c */ /* 0x000fe20003f46270 */
[----:B------:R-:W-:Y:S01]  /*0520*/  CS2R R26, SRZ ;  /* 0x00000000001a7805 */ /* 0x000fe2000001ff00 */
[----:B------:R-:W-:Y:S01]  /*0530*/  IADD3 R31, R17, R31, RZ ;  /* 0x0000001f111f7210 */ /* 0x000fe20007ffe0ff */
[----:B------:R-:W-:Y:S01]  /*0540*/  IMAD.WIDE R56, R53, 0x40, R56 ;  /* 0x0000004035387825 */ /* 0x000fe200078e0238 */
[----:B------:R-:W-:-:S02]  /*0550*/  MOV R30, R16 ;  /* 0x00000010001e7202 */ /* 0x000fc40000000f00 */
[----:B------:R-:W-:-:S03]  /*0560*/  CS2R R16, SRZ ;  /* 0x0000000000107805 */ /* 0x000fc6000001ff00 */
[----:B------:R-:W-:-:S04]  /*0570*/  IMAD.WIDE.U32 R30, R6, c[0x0][0x188], R30 ;  /* 0x00006200061e7a25 */ /* 0x000fc800078e001e */
[----:B------:R-:W-:Y:S01]  /*0580*/  IMAD.IADD R33, R31, 0x1, R33 ;  /* 0x000000011f217824 */ /* 0x000fe200078e0221 */
[----:B------:R-:W-:Y:S05]  /*0590*/  @P1 BRA `(.L_x_1359) ;  /* 0x000001f000001947 */ /* 0x000fea0003800000 */
[C---:B------:R-:W-:Y:S02]  /*05a0*/  ISETP.GE.AND P5, PT, R54.reuse, c[0x0][0x16c], PT ;  /* 0x00005b0036007a0c */ /* 0x040fe40003fa6270 */
[C---:B------:R-:W-:Y:S02]  /*05b0*/  IADD3 R32, R54.reuse, 0x40, RZ ;  /* 0x0000004036207810 */ /* 0x040fe40007ffe0ff */
[----:B------:R-:W-:Y:S02]  /*05c0*/  IADD3 R34, R54, 0x80, RZ ;  /* 0x0000008036227810 */ /* 0x000fe40007ffe0ff */
[----:B------:R-:W-:Y:S02]  /*05d0*/  ISETP.GE.AND P4, PT, R32, c[0x0][0x16c], PT ;  /* 0x00005b0020007a0c */ /* 0x000fe40003f86270 */
[----:B------:R-:W-:-:S05]  /*05e0*/  ISETP.GE.AND P3, PT, R34, c[0x0][0x16c], PT ;  /* 0x00005b0022007a0c */ /* 0x000fca0003f66270 */
[----:B------:R-:W-:Y:S01]  /*05f0*/  @!P5 MOV R32, R30 ;  /* 0x0000001e0020d202 */ /* 0x000fe20000000f00 */
[----:B------:R-:W-:-:S04]  /*0600*/  @!P5 IMAD R35, R57, c[0x0][0x178], RZ ;  /* 0x00005e003923da24 */ /* 0x000fc800078e02ff */
[----:B------:R-:W-:Y:S01]  /*0610*/  @!P5 IMAD.WIDE.U32 R38, R56, c[0x0][0x178], R32 ;  /* 0x00005e003826da25 */ /* 0x000fe200078e0020 */
[----:B------:R-:W-:-:S03]  /*0620*/  @!P4 MOV R36, R30 ;  /* 0x0000001e0024c202 */ /* 0x000fc60000000f00 */
[----:B------:R-:W-:Y:S01]  /*0630*/  @!P5 IMAD R35, R56, c[0x0][0x17c], R35 ;  /* 0x00005f003823da24 */ /* 0x000fe200078e0223 */
[----:B------:R-:W-:Y:S01]  /*0640*/  @!P5 LEA R34, P6, R38, c[0x0][0x160], 0x1 ;  /* 0x000058002622da11 */ /* 0x000fe200078c08ff */
[----:B------:R-:W-:Y:S02]  /*0650*/  @!P4 IMAD R49, R57, c[0x0][0x178], RZ ;  /* 0x00005e003931ca24 */ /* 0x000fe400078e02ff */
[----:B------:R-:W-:Y:S01]  /*0660*/  @!P4 IMAD.MOV.U32 R37, RZ, RZ, R33 ;  /* 0x000000ffff25c224 */ /* 0x000fe200078e0021 */
[----:B------:R-:W-:Y:S01]  /*0670*/  @!P5 IADD3 R35, R39, R35, RZ ;  /* 0x000000232723d210 */ /* 0x000fe20007ffe0ff */
[C---:B------:R-:W-:Y:S01]  /*0680*/  @!P4 IMAD R49, R56.reuse, c[0x0][0x17c], R49 ;  /* 0x00005f003831ca24 */ /* 0x040fe200078e0231 */
[----:B------:R-:W-:Y:S01]  /*0690*/  @!P3 MOV R39, R33 ;  /* 0x000000210027b202 */ /* 0x000fe20000000f00 */
[----:B------:R-:W-:Y:S01]  /*06a0*/  @!P4 IMAD.WIDE.U32 R36, R56, c[0x0][0x178], R36 ;  /* 0x00005e003824ca25 */ /* 0x000fe200078e0024 */
[----:B------:R-:W-:Y:S02]  /*06b0*/  @!P5 LEA.HI.X R35, R38, c[0x0][0x164], R35, 0x1, P6 ;  /* 0x000059002623da11 */ /* 0x000fe400030f0c23 */
[----:B------:R-:W-:Y:S01]  /*06c0*/  @!P3 MOV R38, R30 ;  /* 0x0000001e0026b202 */ /* 0x000fe20000000f00 */
[----:B------:R-:W-:Y:S01]  /*06d0*/  @!P3 IMAD R51, R57, c[0x0][0x178], RZ ;  /* 0x00005e003933ba24 */ /* 0x000fe200078e02ff */
[----:B------:R-:W-:Y:S01]  /*06e0*/  @!P4 IADD3 R49, R37, R49, RZ ;  /* 0x000000312531c210 */ /* 0x000fe20007ffe0ff */
[----:B------:R0:W5:Y:S01]  /*06f0*/  @!P5 LDG.E.128 R40, [R34.64] ;  /* 0x000000042228d981 */ /* 0x000162000c1e1d00 */
[----:B------:R-:W-:Y:S01]  /*0700*/  @!P4 LEA R48, P6, R36, c[0x0][0x160], 0x1 ;  /* 0x000058002430ca11 */ /* 0x000fe200078c08ff */
[----:B------:R-:W-:-:S03]  /*0710*/  @!P3 IMAD.WIDE.U32 R38, R56, c[0x0][0x178], R38 ;  /* 0x00005e003826ba25 */ /* 0x000fc600078e0026 */
[----:B------:R-:W-:Y:S01]  /*0720*/  @!P4 LEA.HI.X R49, R36, c[0x0][0x164], R49, 0x1, P6 ;  /* 0x000059002431ca11 */ /* 0x000fe200030f0c31 */
[----:B------:R-:W-:Y:S01]  /*0730*/  @!P3 IMAD R51, R56, c[0x0][0x17c], R51 ;  /* 0x00005f003833ba24 */ /* 0x000fe200078e0233 */
[----:B------:R-:W-:-:S03]  /*0740*/  @!P3 LEA R36, P6, R38, c[0x0][0x160], 0x1 ;  /* 0x000058002624ba11 */ /* 0x000fc600078c08ff */
[----:B------:R-:W-:Y:S01]  /*0750*/  @!P3 IMAD.IADD R51, R39, 0x1, R51 ;  /* 0x000000012733b824 */ /* 0x000fe200078e0233 */
[----:B------:R0:W5:Y:S04]  /*0760*/  @!P4 LDG.E.128 R44, [R48.64+0x80] ;  /* 0x00008004302cc981 */ /* 0x000168000c1e1d00 */
[----:B------:R-:W-:-:S05]  /*0770*/  @!P3 LEA.HI.X R37, R38, c[0x0][0x164], R51, 0x1, P6 ;  /* 0x000059002625ba11 */ /* 0x000fca00030f0c33 */
[----:B------:R0:W5:Y:S02]  /*0780*/  @!P3 LDG.E.128 R20, [R36.64+0x100] ;  /* 0x000100042414b981 */ /* 0x000164000c1e1d00 */
.L_x_1359:
[----:B------:R-:W-:Y:S05]  /*0790*/  BSYNC B0 ;  /* 0x0000000000007941 */ /* 0x000fea0003800000 */
.L_x_1358:
[----:B------:R-:W-:Y:S01]  /*07a0*/  BSSY B0, `(.L_x_1360) ;  /* 0x0000013000007945 */ /* 0x000fe20003800000 */
[----:B------:R-:W-:Y:S05]  /*07b0*/  @P2 BRA `(.L_x_1361) ;  /* 0x0000011000002947 */ /* 0x000fea0003800000 */
[----:B0-----:R-:W-:Y:S02]  /*07c0*/  IADD3 R35, P2, R56, 0x20, RZ ;  /* 0x0000002038237810 */ /* 0x001fe40007f5e0ff */
[----:B------:R-:W-:Y:S02]  /*07d0*/  MOV R31, R33 ;  /* 0x00000021001f7202 */ /* 0x000fe40000000f00 */
[----:B------:R-:W-:Y:S02]  /*07e0*/  IADD3.X R32, RZ, R57, RZ, P2, !PT ;  /* 0x00000039ff207210 */ /* 0x000fe400017fe4ff */
[C---:B------:R-:W-:Y:S01]  /*07f0*/  IADD3 R33, R54.reuse, 0x40, RZ ;  /* 0x0000004036217810 */ /* 0x040fe20007ffe0ff */
[----:B------:R-:W-:Y:S01]  /*0800*/  IMAD.WIDE.U32 R30, R35, c[0x0][0x178], R30 ;  /* 0x00005e00231e7a25 */ /* 0x000fe200078e001e */
[----:B------:R-:W-:Y:S02]  /*0810*/  IADD3 R34, R54, 0x80, RZ ;  /* 0x0000008036227810 */ /* 0x000fe40007ffe0ff */
[----:B------:R-:W-:Y:S01]  /*0820*/  ISETP.GE.AND P4, PT, R33, c[0x0][0x16c], PT ;  /* 0x00005b0021007a0c */ /* 0x000fe20003f86270 */
[----:B------:R-:W-:Y:S01]  /*0830*/  IMAD R32, R32, c[0x0][0x178], RZ ;  /* 0x00005e0020207a24 */ /* 0x000fe200078e02ff */
[----:B------:R-:W-:-:S02]  /*0840*/  ISETP.GE.AND P3, PT, R54, c[0x0][0x16c], PT ;  /* 0x00005b0036007a0c */ /* 0x000fc40003f66270 */
        /* <DEDUP_REMOVED lines=8> */
.L_x_1361:
[----:B------:R-:W-:Y:S05]  /*08d0*/  BSYNC B0 ;  /* 0x0000000000007941 */ /* 0x000fea0003800000 */
.L_x_1360:
[----:B------:R-:W-:Y:S01]  /*08e0*/  BSSY B0, `(.L_x_1362) ;  /* 0x000003a000007945 */ /* 0x000fe20003800000 */
[----:B------:R-:W-:Y:S01]  /*08f0*/  CS2R R30, SRZ ;  /* 0x00000000001e7805 */ /* 0x000fe2000001ff00 */
[----:B0-----:R-:W-:Y:S01]  /*0900*/  CS2R R32, SRZ ;  /* 0x0000000000207805 */ /* 0x001fe2000001ff00 */
[----:B------:R-:W-:Y:S01]  /*0910*/  CS2R R34, SRZ ;  /* 0x0000000000227805 */ /* 0x000fe2000001ff00 */
[----:B------:R-:W-:Y:S01]  /*0920*/  CS2R R36, SRZ ;  /* 0x0000000000247805 */ /* 0x000fe2000001ff00 */
[----:B------:R-:W-:Y:S01]  /*0930*/  CS2R R38, SRZ ;  /* 0x0000000000267805 */ /* 0x000fe2000001ff00 */
[----:B-----5:R-:W-:Y:S01]  /*0940*/  IMAD.MOV.U32 R70, RZ, RZ, R40 ;  /* 0x000000ffff467224 */ /* 0x020fe200078e0028 */
[----:B------:R-:W-:Y:S05]  /*0950*/  @P1 BRA `(.L_x_1363) ;  /* 0x0000032000001947 */ /* 0x000fea0003800000 */
[C---:B------:R-:W-:Y:S02]  /*0960*/  IADD3 R48, R54.reuse, 0x40, RZ ;  /* 0x0000004036307810 */ /* 0x040fe40007ffe0ff */
[----:B------:R-:W-:-:S02]  /*0970*/  ISETP.GE.AND P2, PT, R54, c[0x0][0x16c], PT ;  /* 0x00005b0036007a0c */ /* 0x000fc40003f46270 */
[----:B------:R-:W-:Y:S02]  /*0980*/  ISETP.GE.AND P3, PT, R48, c[0x0][0x16c], PT ;  /* 0x00005b0030007a0c */ /* 0x000fe40003f66270 */
[----:B------:R-:W-:-:S04]  /*0990*/  IADD3 R48, R54, 0x80, RZ ;  /* 0x0000008036307810 */ /* 0x000fc80007ffe0ff */
[----:B------:R-:W-:-:S05]  /*09a0*/  ISETP.GE.AND P5, PT, R48, c[0x0][0x16c], PT ;  /* 0x00005b0030007a0c */ /* 0x000fca0003fa6270 */
[C---:B------:R-:W-:Y:S02]  /*09b0*/  @!P2 IMAD R49, R8.reuse, c[0x0][0x1a0], RZ ;  /* 0x000068000831aa24 */ /* 0x040fe400078e02ff */
[----:B------:R-:W-:Y:S02]  /*09c0*/  @!P3 IMAD R51, R8, c[0x0][0x1a0], RZ ;  /* 0x000068000833ba24 */ /* 0x000fe400078e02ff */
[----:B------:R-:W-:-:S04]  /*09d0*/  @!P3 IMAD.WIDE.U32 R64, R10, c[0x0][0x1a0], R54 ;  /* 0x000068000a40ba25 */ /* 0x000fc800078e0036 */
[----:B------:R-:W-:Y:S02]  /*09e0*/  @!P3 IMAD R51, R10, c[0x0][0x1a4], R51 ;  /* 0x000069000a33ba24 */ /* 0x000fe400078e0233 */
[----:B------:R-:W-:Y:S02]  /*09f0*/  @!P5 IMAD R67, R8, c[0x0][0x1a0], RZ ;  /* 0x000068000843da24 */ /* 0x000fe400078e02ff */
[----:B------:R-:W-:Y:S01]  /*0a00*/  @!P2 IMAD.WIDE.U32 R68, R10, c[0x0][0x1a0], R54 ;  /* 0x000068000a44aa25 */ /* 0x000fe200078e0036 */
[----:B------:R-:W-:-:S03]  /*0a10*/  @!P3 IADD3 R65, R65, R51, RZ ;  /* 0x000000334141b210 */ /* 0x000fc60007ffe0ff */
[C---:B------:R-:W-:Y:S02]  /*0a20*/  @!P2 IMAD R49, R10.reuse, c[0x0][0x1a4], R49 ;  /* 0x000069000a31aa24 */ /* 0x040fe400078e0231 */
[----:B------:R-:W-:-:S03]  /*0a30*/  @!P5 IMAD.WIDE.U32 R50, R10, c[0x0][0x1a0], R54 ;  /* 0x000068000a32da25 */ /* 0x000fc600078e0036 */
[----:B------:R-:W-:Y:S01]  /*0a40*/  @!P2 IADD3 R69, R69, R49, RZ ;  /* 0x000000314545a210 */ /* 0x000fe20007ffe0ff */
[----:B------:R-:W-:Y:S02]  /*0a50*/  @!P5 IMAD R67, R10, c[0x0][0x1a4], R67 ;  /* 0x000069000a43da24 */ /* 0x000fe400078e0243 */
[C---:B------:R-:W-:Y:S02]  /*0a60*/  @!P3 IMAD R49, R7.reuse, c[0x0][0x1a8], RZ ;  /* 0x00006a000731ba24 */ /* 0x040fe400078e02ff */
[----:B------:R-:W-:Y:S01]  /*0a70*/  @!P2 IMAD R63, R7, c[0x0][0x1a8], RZ ;  /* 0x00006a00073faa24 */ /* 0x000fe200078e02ff */
[----:B------:R-:W-:Y:S01]  /*0a80*/  @!P5 IADD3 R51, R51, R67, RZ ;  /* 0x000000433333d210 */ /* 0x000fe20007ffe0ff */
[----:B------:R-:W-:Y:S02]  /*0a90*/  @!P5 IMAD R67, R7, c[0x0][0x1a8], RZ ;  /* 0x00006a000743da24 */ /* 0x000fe400078e02ff */
[C---:B------:R-:W-:Y:S02]  /*0aa0*/  @!P3 IMAD R49, R6.reuse, c[0x0][0x1ac], R49 ;  /* 0x00006b000631ba24 */ /* 0x040fe400078e0231 */
[----:B------:R-:W-:-:S04]  /*0ab0*/  @!P3 IMAD.WIDE.U32 R64, R6, c[0x0][0x1a8], R64 ;  /* 0x00006a000640ba25 */ /* 0x000fc800078e0040 */
[C---:B------:R-:W-:Y:S01]  /*0ac0*/  @!P5 IMAD R67, R6.reuse, c[0x0][0x1ac], R67 ;  /* 0x00006b000643da24 */ /* 0x040fe200078e0243 */
[----:B------:R-:W-:Y:S01]  /*0ad0*/  @!P3 IADD3 R65, R65, R49, RZ ;  /* 0x000000314141b210 */ /* 0x000fe20007ffe0ff */
[----:B------:R-:W-:-:S04]  /*0ae0*/  @!P5 IMAD.WIDE.U32 R50, R6, c[0x0][0x1a8], R50 ;  /* 0x00006a000632da25 */ /* 0x000fc800078e0032 */
[C---:B------:R-:W-:Y:S01]  /*0af0*/  @!P2 IMAD R63, R6.reuse, c[0x0][0x1ac], R63 ;  /* 0x00006b00063faa24 */ /* 0x040fe200078e023f */
[----:B------:R-:W-:Y:S01]  /*0b00*/  @!P5 IADD3 R51, R51, R67, RZ ;  /* 0x000000433333d210 */ /* 0x000fe20007ffe0ff */
[----:B------:R-:W-:-:S04]  /*0b10*/  @!P2 IMAD.WIDE.U32 R68, R6, c[0x0][0x1a8], R68 ;  /* 0x00006a000644aa25 */ /* 0x000fc800078e0044 */
[----:B------:R-:W-:Y:S02]  /*0b20*/  @!P2 IMAD.IADD R69, R69, 0x1, R63 ;  /* 0x000000014545a824 */ /* 0x000fe400078e023f */
[C---:B------:R-:W-:Y:S02]  /*0b30*/  @!P2 IMAD R49, R57.reuse, c[0x0][0x198], RZ ;  /* 0x000066003931aa24 */ /* 0x040fe400078e02ff */
[C---:B------:R-:W-:Y:S02]  /*0b40*/  @!P3 IMAD R63, R57.reuse, c[0x0][0x198], RZ ;  /* 0x00006600393fba24 */ /* 0x040fe400078e02ff */
[----:B------:R-:W-:Y:S02]  /*0b50*/  @!P5 IMAD R67, R57, c[0x0][0x198], RZ ;  /* 0x000066003943da24 */ /* 0x000fe400078e02ff */
[C---:B------:R-:W-:Y:S02]  /*0b60*/  @!P2 IMAD R49, R56.reuse, c[0x0][0x19c], R49 ;  /* 0x000067003831aa24 */ /* 0x040fe400078e0231 */
[----:B------:R-:W-:-:S04]  /*0b70*/  @!P2 IMAD.WIDE.U32 R68, R56, c[0x0][0x198], R68 ;  /* 0x000066003844aa25 */ /* 0x000fc800078e0044 */
[C---:B------:R-:W-:Y:S01]  /*0b80*/  @!P3 IMAD R63, R56.reuse, c[0x0][0x19c], R63 ;  /* 0x00006700383fba24 */ /* 0x040fe200078e023f */
[----:B------:R-:W-:Y:S01]  /*0b90*/  @!P2 IADD3 R49, R69, R49, RZ ;  /* 0x000000314531a210 */ /* 0x000fe20007ffe0ff */
[----:B------:R-:W-:Y:S01]  /*0ba0*/  @!P5 IMAD R67, R56, c[0x0][0x19c], R67 ;  /* 0x000067003843da24 */ /* 0x000fe200078e0243 */
[----:B------:R-:W-:Y:S01]  /*0bb0*/  @!P2 LEA R66, P1, R68, c[0x0][0x190], 0x1 ;  /* 0x000064004442aa11 */ /* 0x000fe200078208ff */
[----:B------:R-:W-:-:S04]  /*0bc0*/  @!P3 IMAD.WIDE.U32 R64, R56, c[0x0][0x198], R64 ;  /* 0x000066003840ba25 */ /* 0x000fc800078e0040 */
[----:B------:R-:W-:Y:S01]  /*0bd0*/  @!P5 IMAD.WIDE.U32 R50, R56, c[0x0][0x198], R50 ;  /* 0x000066003832da25 */ /* 0x000fe200078e0032 */
[----:B------:R-:W-:-:S03]  /*0be0*/  @!P3 LEA R62, P4, R64, c[0x0][0x190], 0x1 ;  /* 0x00006400403eba11 */ /* 0x000fc600078808ff */
[----:B------:R-:W-:Y:S01]  /*0bf0*/  @!P3 IMAD.IADD R63, R65, 0x1, R63 ;  /* 0x00000001413fb824 */ /* 0x000fe200078e023f */
[----:B------:R-:W-:Y:S02]  /*0c00*/  @!P5 IADD3 R51, R51, R67, RZ ;  /* 0x000000433333d210 */ /* 0x000fe40007ffe0ff */
[----:B------:R-:W-:Y:S02]  /*0c10*/  @!P5 LEA R48, P6, R50, c[0x0][0x190], 0x1 ;  /* 0x000064003230da11 */ /* 0x000fe400078c08ff */
[----:B------:R-:W-:Y:S02]  /*0c20*/  @!P2 LEA.HI.X R67, R68, c[0x0][0x194], R49, 0x1, P1 ;  /* 0x000065004443aa11 */ /* 0x000fe400008f0c31 */
[----:B------:R-:W-:Y:S02]  /*0c30*/  @!P3 LEA.HI.X R63, R64, c[0x0][0x194], R63, 0x1, P4 ;  /* 0x00006500403fba11 */ /* 0x000fe400020f0c3f */
[----:B------:R-:W-:Y:S01]  /*0c40*/  @!P5 LEA.HI.X R49, R50, c[0x0][0x194], R51, 0x1, P6 ;  /* 0x000065003231da11 */ /* 0x000fe200030f0c33 */
[----:B------:R0:W5:Y:S04]  /*0c50*/  @!P2 LDG.E.128 R28, [R66.64] ;  /* 0x00000004421ca981 */ /* 0x000168000c1e1d00 */
[----:B------:R0:W5:Y:S04]  /*0c60*/  @!P3 LDG.E.128 R32, [R62.64+0x80] ;  /* 0x000080043e20b981 */ /* 0x000168000c1e1d00 */
[----:B------:R0:W5:Y:S02]  /*0c70*/  @!P5 LDG.E.128 R36, [R48.64+0x100] ;  /* 0x000100043024d981 */ /* 0x000164000c1e1d00 */
.L_x_1363:
[----:B------:R-:W-:Y:S05]  /*0c80*/  BSYNC B0 ;  /* 0x0000000000007941 */ /* 0x000fea0003800000 */
.L_x_1362:
[----:B0----5:R-:W-:Y:S01]  /*0c90*/  MOV R48, R28 ;  /* 0x0000001c00307202 */ /* 0x021fe20000000f00 */
[--C-:B------:R-:W-:Y:S01]  /*0ca0*/  HADD2.F32 R40, -RZ, R70.reuse.H1_H1 ;  /* 0x30000046ff287230 */ /* 0x100fe20000004100 */
[----:B------:R-:W-:Y:S01]  /*0cb0*/  MOV R68, R41 ;  /* 0x0000002900447202 */ /* 0x000fe20000000f00 */
[----:B------:R-:W-:Y:S01]  /*0cc0*/  IMAD.MOV.U32 R28, RZ, RZ, R42 ;  /* 0x000000ffff1c7224 */ /* 0x000fe200078e002a */
[----:B------:R-:W-:Y:S01]  /*0cd0*/  HADD2.F32 R70, -RZ, R70.H0_H0 ;  /* 0x20000046ff467230 */ /* 0x000fe20000004100 */
[----:B------:R-:W-:Y:S01]  /*0ce0*/  MOV R64, R45 ;  /* 0x0000002d00407202 */ /* 0x000fe20000000f00 */
[--C-:B------:R-:W-:Y:S01]  /*0cf0*/  HADD2.F32 R41, -RZ, R48.reuse.H1_H1 ;  /* 0x30000030ff297230 */ /* 0x100fe20000004100 */
[----:B------:R-:W-:Y:S01]  /*0d00*/  IMAD.MOV.U32 R45, RZ, RZ, R29 ;  /* 0x000000ffff2d7224 */ /* 0x000fe200078e001d */
[----:B------:R-:W-:Y:S01]  /*0d10*/  MOV R63, R43 ;  /* 0x0000002b003f7202 */ /* 0x000fe20000000f00 */
[----:B------:R-:W-:Y:S01]  /*0d20*/  BSSY B0, `(.L_x_1364) ;  /* 0x0000033000007945 */ /* 0x000fe20003800000 */
[----:B------:R-:W-:Y:S01]  /*0d30*/  MOV R69, R30 ;  /* 0x0000001e00457202 */ /* 0x000fe20000000f00 */
[----:B------:R-:W-:Y:S01]  /*0d40*/  FMUL.FTZ R42, R40, R41 ;  /* 0x00000029282a7220 */ /* 0x000fe20000410000 */
[----:B------:R-:W-:Y:S01]  /*0d50*/  HADD2.F32 R41, -RZ, R48.H0_H0 ;  /* 0x20000030ff297230 */ /* 0x000fe20000004100 */
[----:B------:R-:W-:Y:S01]  /*0d60*/  MOV R62, R44 ;  /* 0x0000002c003e7202 */ /* 0x000fe20000000f00 */
[--C-:B------:R-:W-:Y:S01]  /*0d70*/  HADD2.F32 R40, -RZ, R68.reuse.H0_H0 ;  /* 0x20000044ff287230 */ /* 0x100fe20000004100 */
[----:B------:R-:W-:Y:S01]  /*0d80*/  MOV R29, R46 ;  /* 0x0000002e001d7202 */ /* 0x000fe20000000f00 */
[--C-:B------:R-:W-:Y:S01]  /*0d90*/  HADD2.F32 R43, -RZ, R45.reuse.H0_H0 ;  /* 0x2000002dff2b7230 */ /* 0x100fe20000004100 */
[----:B------:R-:W-:Y:S01]  /*0da0*/  FFMA.FTZ R42, R70, R41, R42 ;  /* 0x00000029462a7223 */ /* 0x000fe2000001002a */
[----:B------:R-:W-:Y:S01]  /*0db0*/  HADD2.F32 R68, -RZ, R68.H1_H1 ;  /* 0x30000044ff447230 */ /* 0x000fe20000004100 */
[----:B------:R-:W-:Y:S01]  /*0dc0*/  IMAD R41, R53, -0x40, R52 ;  /* 0xffffffc035297824 */ /* 0x000fe200078e0234 */
[----:B------:R-:W-:Y:S01]  /*0dd0*/  HADD2.F32 R45, -RZ, R45.H1_H1 ;  /* 0x3000002dff2d7230 */ /* 0x000fe20000004100 */
[----:B------:R-:W-:Y:S01]  /*0de0*/  FFMA.FTZ R40, R40, R43, R42 ;  /* 0x0000002b28287223 */ /* 0x000fe2000001002a */
[----:B------:R-:W-:Y:S01]  /*0df0*/  MOV R65, R47 ;  /* 0x0000002f00417202 */ /* 0x000fe20000000f00 */
[----:B------:R-:W-:Y:S01]  /*0e00*/  IMAD.MOV.U32 R67, RZ, RZ, R13 ;  /* 0x000000ffff437224 */ /* 0x000fe200078e000d */
[----:B------:R-:W-:Y:S01]  /*0e10*/  ISETP.GE.AND P1, PT, R0, R41, PT ;  /* 0x000000290000720c */ /* 0x000fe20003f26270 */
[----:B------:R-:W-:Y:S01]  /*0e20*/  FFMA.FTZ R68, R68, R45, R40 ;  /* 0x0000002d44447223 */ /* 0x000fe20000010028 */
[----:B------:R-:W-:Y:S01]  /*0e30*/  MOV R66, R12 ;  /* 0x0000000c00427202 */ /* 0x000fe20000000f00 */
[----:B------:R-:W-:Y:S01]  /*0e40*/  CS2R R40, SRZ ;  /* 0x0000000000287805 */ /* 0x000fe2000001ff00 */
[----:B------:R-:W-:Y:S01]  /*0e50*/  CS2R R42, SRZ ;  /* 0x00000000002a7805 */ /* 0x000fe2000001ff00 */
[----:B------:R-:W-:Y:S01]  /*0e60*/  CS2R R44, SRZ ;  /* 0x00000000002c7805 */ /* 0x000fe2000001ff00 */
[----:B------:R-:W-:Y:S01]  /*0e70*/  CS2R R46, SRZ ;  /* 0x00000000002e7805 */ /* 0x000fe2000001ff00 */
[----:B------:R-:W-:Y:S01]  /*0e80*/  CS2R R48, SRZ ;  /* 0x0000000000307805 */ /* 0x000fe2000001ff00 */
[----:B------:R-:W-:Y:S01]  /*0e90*/  CS2R R50, SRZ ;  /* 0x0000000000327805 */ /* 0x000fe2000001ff00 */
[----:B------:R-:W-:-:S02]  /*0ea0*/  HADD2.F32 R71, -RZ, R28.H0_H0 ;  /* 0x2000001cff477230 */ /* 0x000fc40000004100 */
[----:B------:R-:W-:Y:S02]  /*0eb0*/  HADD2.F32 R70, -RZ, R69.H0_H0 ;  /* 0x20000045ff467230 */ /* 0x000fe40000004100 */
[----:B------:R-:W-:Y:S05]  /*0ec0*/  @P1 BRA `(.L_x_1365) ;  /* 0x0000018000001947 */ /* 0x000fea0003800000 */
[----:B------:R-:W-:Y:S01]  /*0ed0*/  IMAD R73, R8, c[0x0][0x1a0], RZ ;  /* 0x0000680008497a24 */ /* 0x000fe200078e02ff */
[----:B------:R-:W-:Y:S01]  /*0ee0*/  IADD3 R72, R54, 0x40, RZ ;  /* 0x0000004036487810 */ /* 0x000fe20007ffe0ff */
[----:B------:R-:W-:Y:S01]  /*0ef0*/  IMAD.WIDE.U32 R12, R10, c[0x0][0x1a0], R54 ;  /* 0x000068000a0c7a25 */ /* 0x000fe200078e0036 */
[----:B------:R-:W-:Y:S02]  /*0f00*/  IADD3 R55, P1, R56, 0x20, RZ ;  /* 0x0000002038377810 */ /* 0x000fe40007f3e0ff */
[----:B------:R-:W-:Y:S01]  /*0f10*/  ISETP.GE.AND P2, PT, R54, c[0x0][0x16c], PT ;  /* 0x00005b0036007a0c */ /* 0x000fe20003f46270 */
[----:B------:R-:W-:Y:S01]  /*0f20*/  IMAD R73, R10, c[0x0][0x1a4], R73 ;  /* 0x000069000a497a24 */ /* 0x000fe200078e0249 */
[----:B------:R-:W-:Y:S01]  /*0f30*/  IADD3.X R56, RZ, R57, RZ, P1, !PT ;  /* 0x00000039ff387210 */ /* 0x000fe20000ffe4ff */
[----:B------:R-:W-:Y:S01]  /*0f40*/  IMAD R75, R7, c[0x0][0x1a8], RZ ;  /* 0x00006a00074b7a24 */ /* 0x000fe200078e02ff */
[----:B------:R-:W-:-:S02]  /*0f50*/  ISETP.GE.AND P3, PT, R72, c[0x0][0x16c], PT ;  /* 0x00005b0048007a0c */ /* 0x000fc40003f66270 */
[----:B------:R-:W-:Y:S01]  /*0f60*/  IADD3 R13, R13, R73, RZ ;  /* 0x000000490d0d7210 */ /* 0x000fe20007ffe0ff */
[----:B------:R-:W-:Y:S02]  /*0f70*/  IMAD R75, R6, c[0x0][0x1ac], R75 ;  /* 0x00006b00064b7a24 */ /* 0x000fe400078e024b */
[----:B------:R-:W-:Y:S02]  /*0f80*/  IMAD R56, R56, c[0x0][0x198], RZ ;  /* 0x0000660038387a24 */ /* 0x000fe400078e02ff */
[----:B------:R-:W-:-:S04]  /*0f90*/  IMAD.WIDE.U32 R12, R6, c[0x0][0x1a8], R12 ;  /* 0x00006a00060c7a25 */ /* 0x000fc800078e000c */
[----:B------:R-:W-:Y:S02]  /*0fa0*/  IMAD.IADD R13, R13, 0x1, R75 ;  /* 0x000000010d0d7824 */ /* 0x000fe400078e024b */
[C---:B------:R-:W-:Y:S02]  /*0fb0*/  IMAD R57, R55.reuse, c[0x0][0x19c], R56 ;  /* 0x0000670037397a24 */ /* 0x040fe400078e0238 */
[----:B------:R-:W-:Y:S01]  /*0fc0*/  IMAD.WIDE.U32 R12, R55, c[0x0][0x198], R12 ;  /* 0x00006600370c7a25 */ /* 0x000fe200078e000c */
[----:B------:R-:W-:-:S04]  /*0fd0*/  IADD3 R55, R54, 0x80, RZ ;  /* 0x0000008036377810 */ /* 0x000fc80007ffe0ff */
[----:B------:R-:W-:Y:S02]  /*0fe0*/  ISETP.GE.AND P4, PT, R55, c[0x0][0x16c], PT ;  /* 0x00005b0037007a0c */ /* 0x000fe40003f86270 */
[----:B------:R-:W-:Y:S02]  /*0ff0*/  IADD3 R13, R13, R57, RZ ;  /* 0x000000390d0d7210 */ /* 0x000fe40007ffe0ff */
[----:B------:R-:W-:-:S04]  /*1000*/  LEA R54, P1, R12, c[0x0][0x190], 0x1 ;  /* 0x000064000c367a11 */ /* 0x000fc800078208ff */
[----:B------:R-:W-:-:S05]  /*1010*/  LEA.HI.X R55, R12, c[0x0][0x194], R13, 0x1, P1 ;  /* 0x000065000c377a11 */ /* 0x000fca00008f0c0d */
[----:B------:R0:W5:Y:S04]  /*1020*/  @!P2 LDG.E.128 R40, [R54.64] ;  /* 0x000000043628a981 */ /* 0x000168000c1e1d00 */
[----:B------:R0:W5:Y:S04]  /*1030*/  @!P3 LDG.E.128 R44, [R54.64+0x80] ;  /* 0x00008004362cb981 */ /* 0x000168000c1e1d00 */
[----:B------:R0:W5:Y:S02]  /*1040*/  @!P4 LDG.E.128 R48, [R54.64+0x100] ;  /* 0x000100043630c981 */ /* 0x000164000c1e1d00 */
.L_x_1365:
[----:B------:R-:W-:Y:S05]  /*1050*/  BSYNC B0 ;  /* 0x0000000000007941 */ /* 0x000fea0003800000 */
.L_x_1364:
[----:B------:R-:W-:Y:S01]  /*1060*/  HADD2.F32 R28, -RZ, R28.H1_H1 ;  /* 0x3000001cff1c7230 */ /* 0x000fe20000004100 */
[----:B------:R-:W-:Y:S01]  /*1070*/  FFMA.FTZ R68, R71, R70, R68 ;  /* 0x0000004647447223 */ /* 0x000fe20000010044 */
[----:B0-----:R-:W-:Y:S01]  /*1080*/  HADD2.F32 R55, -RZ, R69.H1_H1 ;  /* 0x30000045ff377230 */ /* 0x001fe20000004100 */
[----:B------:R-:W-:Y:S01]  /*1090*/  @P0 LEA R59, R61, R59, 0x6 ;  /* 0x0000003b3d3b0211 */ /* 0x000fe200078e30ff */
[----:B------:R-:W-:Y:S01]  /*10a0*/  HADD2.F32 R12, -RZ, R66.H1_H1 ;  /* 0x30000042ff0c7230 */ /* 0x000fe20000004100 */
[----:B------:R-:W-:Y:S01]  /*10b0*/  BSSY B0, `(.L_x_1366) ;  /* 0x00000ae000007945 */ /* 0x000fe20003800000 */
[----:B-----5:R-:W-:Y:S01]  /*10c0*/  HADD2.F32 R13, -RZ, R40.H1_H1 ;  /* 0x30000028ff0d7230 */ /* 0x020fe20000004100 */
[----:B------:R-:W-:Y:S01]  /*10d0*/  FFMA.FTZ R68, R28, R55, R68 ;  /* 0x000000371c447223 */ /* 0x000fe20000010044 */
[----:B------:R-:W-:-:S02]  /*10e0*/  HADD2.F32 R66, -RZ, R66.H0_H0 ;  /* 0x20000042ff427230 */ /* 0x000fc40000004100 */
[----:B------:R-:W-:Y:S01]  /*10f0*/  HADD2.F32 R55, -RZ, R40.H0_H0 ;  /* 0x20000028ff377230 */ /* 0x000fe20000004100 */
[----:B------:R-:W-:Y:S01]  /*1100*/  FMUL.FTZ R30, R12, R13 ;  /* 0x0000000d0c1e7220 */ /* 0x000fe20000410000 */
[----:B------:R-:W-:Y:S02]  /*1110*/  HADD2.F32 R12, -RZ, R67.H0_H0 ;  /* 0x20000043ff0c7230 */ /* 0x000fe40000004100 */
[----:B------:R-:W-:Y:S01]  /*1120*/  HADD2.F32 R57, -RZ, R41.H0_H0 ;  /* 0x20000029ff397230 */ /* 0x000fe20000004100 */
[----:B------:R-:W-:Y:S01]  /*1130*/  FFMA.FTZ R30, R66, R55, R30 ;  /* 0x00000037421e7223 */ /* 0x000fe2000001001e */
[----:B------:R-:W-:Y:S02]  /*1140*/  HADD2.F32 R13, -RZ, R63.H0_H0 ;  /* 0x2000003fff0d7230 */ /* 0x000fe40000004100 */
[----:B------:R-:W-:Y:S01]  /*1150*/  HADD2.F32 R28, -RZ, R31.H0_H0 ;  /* 0x2000001fff1c7230 */ /* 0x000fe20000004100 */
[----:B------:R-:W-:Y:S01]  /*1160*/  FFMA.FTZ R30, R12, R57, R30 ;  /* 0x000000390c1e7223 */ /* 0x000fe2000001001e */
[----:B------:R-:W-:-:S02]  /*1170*/  HADD2.F32 R67, -RZ, R67.H1_H1 ;  /* 0x30000043ff437230 */ /* 0x000fc40000004100 */
[----:B------:R-:W-:Y:S01]  /*1180*/  HADD2.F32 R12, -RZ, R41.H1_H1 ;  /* 0x30000029ff0c7230 */ /* 0x000fe20000004100 */
        /* <DEDUP_REMOVED lines=8> */
[----:B------:R-:W-:Y:S01]  /*1210*/  HADD2.F32 R14, -RZ, R14.H1_H1 ;  /* 0x3000000eff0e7230 */ /* 0x000fe20000004100 */
[----:B------:R-:W-:Y:S01]  /*1220*/  FFMA.FTZ R12, R12, R31, R30 ;  /* 0x0000001f0c0c7223 */ /* 0x000fe2000001001e */
[----:B------:R-:W-:Y:S02]  /*1230*/  HADD2.F32 R28, -RZ, R32.H0_H0 ;  /* 0x20000020ff1c7230 */ /* 0x000fe40000004100 */
[----:B------:R-:W-:Y:S02]  /*1240*/  HADD2.F32 R41, -RZ, R42.H1_H1 ;  /* 0x3000002aff297230 */ /* 0x000fe40000004100 */
        /* <DEDUP_REMOVED lines=8> */
[----:B------:R-:W-:Y:S02]  /*12d0*/  HADD2.F32 R31, -RZ, R32.H1_H1 ;  /* 0x30000020ff1f7230 */ /* 0x000fe40000004100 */
[----:B------:R-:W-:Y:S01]  /*12e0*/  HADD2.F32 R13, -RZ, R64.H0_H0 ;  /* 0x20000040ff0d7230 */ /* 0x000fe20000004100 */
[----:B------:R-:W-:Y:S01]  /*12f0*/  FFMA.FTZ R30, R15, R14, R12 ;  /* 0x0000000e0f1e7223 */ /* 0x000fe2000001000c */
[----:B------:R-:W-:Y:S01]  /*1300*/  HADD2.F32 R12, -RZ, R16.H0_H0 ;  /* 0x20000010ff0c7230 */ /* 0x000fe20000004100 */
[----:B------:R-:W-:Y:S01]  /*1310*/  FFMA.FTZ R28, R62, R31, R28 ;  /* 0x0000001f3e1c7223 */ /* 0x000fe2000001001c */
[----:B------:R-:W-:-:S02]  /*1320*/  HADD2.F32 R15, -RZ, R44.H0_H0 ;  /* 0x2000002cff0f7230 */ /* 0x000fc40000004100 */
[----:B------:R-:W-:Y:S02]  /*1330*/  HADD2.F32 R16, -RZ, R16.H1_H1 ;  /* 0x30000010ff107230 */ /* 0x000fe40000004100 */
[----:B------:R-:W-:Y:S01]  /*1340*/  HADD2.F32 R14, -RZ, R33.H0_H0 ;  /* 0x20000021ff0e7230 */ /* 0x000fe20000004100 */
[----:B------:R-:W-:Y:S01]  /*1350*/  FFMA.FTZ R12, R12, R15, R30 ;  /* 0x0000000f0c0c7223 */ /* 0x000fe2000001001e */
        /* <DEDUP_REMOVED lines=15> */
[----:B------:R-:W-:Y:S01]  /*1450*/  HADD2.F32 R28, -RZ, R46.H0_H0 ;  /* 0x2000002eff1c7230 */ /* 0x000fe20000004100 */
[----:B------:R-:W-:Y:S01]  /*1460*/  FFMA.FTZ R42, R16, R31, R33 ;  /* 0x0000001f102a7223 */ /* 0x000fe20000010021 */
[----:B------:R-:W-:Y:S02]  /*1470*/  HADD2.F32 R33, -RZ, R34.H1_H1 ;  /* 0x30000022ff217230 */ /* 0x000fe40000004100 */
[----:B------:R-:W-:Y:S01]  /*1480*/  HADD2.F32 R31, -RZ, R37.H0_H0 ;  /* 0x20000025ff1f7230 */ /* 0x000fe20000004100 */
[----:B------:R-:W-:Y:S01]  /*1490*/  FFMA.FTZ R43, R17, R28, R30 ;  /* 0x0000001c112b7223 */ /* 0x000fe2000001001e */
[----:B------:R-:W-:Y:S02]  /*14a0*/  HADD2.F32 R30, -RZ, R29.H1_H1 ;  /* 0x3000001dff1e7230 */ /* 0x000fe40000004100 */
[----:B------:R-:W-:Y:S02]  /*14b0*/  HADD2.F32 R28, -RZ, R37.H1_H1 ;  /* 0x30000025ff1c7230 */ /* 0x000fe40000004100 */
[----:B------:R-:W-:Y:S01]  /*14c0*/  HADD2.F32 R32, -RZ, R18.H1_H1 ;  /* 0x30000012ff207230 */ /* 0x000fe20000004100 */
[----:B------:R-:W-:Y:S01]  /*14d0*/  FFMA.FTZ R42, R30, R33, R42 ;  /* 0x000000211e2a7223 */ /* 0x000fe2000001002a */
[----:B------:R-:W-:-:S02]  /*14e0*/  HADD2.F32 R37, -RZ, R46.H1_H1 ;  /* 0x3000002eff257230 */ /* 0x000fc40000004100 */
[----:B------:R-:W-:Y:S02]  /*14f0*/  HADD2.F32 R30, -RZ, R65.H0_H0 ;  /* 0x20000041ff1e7230 */ /* 0x000fe40000004100 */
        /* <DEDUP_REMOVED lines=9> */
[----:B------:R-:W-:Y:S01]  /*1590*/  HADD2.F32 R41, -RZ, R36.H1_H1 ;  /* 0x30000024ff297230 */ /* 0x000fe20000004100 */
[----:B------:R-:W-:Y:S01]  /*15a0*/  FFMA.FTZ R34, R65, R34, R30 ;  /* 0x0000002241227223 */ /* 0x000fe2000001001e */
[----:B------:R-:W-:Y:S02]  /*15b0*/  HADD2.F32 R19, -RZ, R19.H1_H1 ;  /* 0x30000013ff137230 */ /* 0x000fe40000004100 */
        /* <DEDUP_REMOVED lines=9> */
[----:B------:R-:W-:Y:S01]  /*1650*/  HADD2.F32 R19, -RZ, R48.H1_H1 ;  /* 0x30000030ff137230 */ /* 0x000fe20000004100 */
[----:B------:R-:W-:Y:S01]  /*1660*/  FFMA.FTZ R41, R20, R41, R15 ;  /* 0x0000002914297223 */ /* 0x000fe2000001000f */
        /* <DEDUP_REMOVED lines=17> */
[----:B------:R-:W-:Y:S01]  /*1780*/  IMAD R21, R8, c[0x0][0x220], RZ ;  /* 0x0000880008157a24 */ /* 0x000fe200078e02ff */
        /* <DEDUP_REMOVED lines=16> */
[----:B------:R-:W-:-:S04]  /*1890*/  FFMA.FTZ R16, R23, R16, R17 ;  /* 0x0000001017107223 */ /* 0x000fc80000010011 */
[----:B------:R-:W-:Y:S02]  /*18a0*/  FFMA.FTZ R27, R27, R12, R13 ;  /* 0x0000000c1b1b7223 */ /* 0x000fe4000001000d */
[----:B------:R-:W0:Y:S04]  /*18b0*/  SHFL.BFLY PT, R13, R16, 0x4, 0x1f ;  /* 0x0c801f00100d7f89 */ /* 0x000e2800000e0000 */
[----:B------:R-:W1:Y:S01]  /*18c0*/  SHFL.BFLY PT, R12, R27, 0x4, 0x1f ;  /* 0x0c801f001b0c7f89 */ /* 0x000e6200000e0000 */
[----:B0-----:R-:W-:Y:S01]  /*18d0*/  FADD.FTZ R13, R16, R13 ;  /* 0x0000000d100d7221 */ /* 0x001fe20000010000 */
[----:B------:R-:W-:Y:S01]  /*18e0*/  HFMA2.MMA R16, -RZ, RZ, 0, 0 ;  /* 0x00000000ff107435 */ /* 0x000fe200000001ff */
[----:B-1----:R-:W-:-:S03]  /*18f0*/  FADD.FTZ R17, R27, R12 ;  /* 0x0000000c1b117221 */ /* 0x002fc60000010000 */
[----:B------:R-:W0:Y:S04]  /*1900*/  SHFL.BFLY PT, R12, R13, 0x2, 0x1f ;  /* 0x0c401f000d0c7f89 */ /* 0x000e2800000e0000 */
[----:B------:R-:W1:Y:S01]  /*1910*/  SHFL.BFLY PT, R18, R17, 0x2, 0x1f ;  /* 0x0c401f0011127f89 */ /* 0x000e6200000e0000 */
[----:B0-----:R-:W-:Y:S01]  /*1920*/  FADD.FTZ R14, R13, R12 ;  /* 0x0000000c0d0e7221 */ /* 0x001fe20000010000 */
[----:B------:R-:W-:Y:S01]  /*1930*/  @P0 SHF.R.S32.HI R12, RZ, 0x1f, R59 ;  /* 0x0000001fff0c0819 */ /* 0x000fe2000001143b */
[----:B------:R-:W-:Y:S02]  /*1940*/  IMAD R13, R53, 0x3000, RZ ;  /* 0x00003000350d7824 */ /* 0x000fe400078e02ff */
[----:B-1----:R-:W-:Y:S01]  /*1950*/  FADD.FTZ R18, R17, R18 ;  /* 0x0000001211127221 */ /* 0x002fe20000010000 */
[----:B------:R-:W0:Y:S01]  /*1960*/  SHFL.BFLY PT, R15, R14, 0x1, 0x1f ;  /* 0x0c201f000e0f7f89 */ /* 0x000e2200000e0000 */
[----:B------:R-:W-:-:S02]  /*1970*/  @P0 LEA.HI R12, R12, R59, RZ, 0x6 ;  /* 0x0000003b0c0c0211 */ /* 0x000fc400078f30ff */
[----:B------:R-:W-:Y:S01]  /*1980*/  SHF.L.U32 R17, R58, 0x2, RZ ;  /* 0x000000023a117819 */ /* 0x000fe200000006ff */
[----:B------:R-:W1:Y:S01]  /*1990*/  SHFL.BFLY PT, R19, R18, 0x1, 0x1f ;  /* 0x0c201f0012137f89 */ /* 0x000e6200000e0000 */
[----:B------:R-:W-:Y:S02]  /*19a0*/  @P0 LOP3.LUT R16, R12, 0xffffffc0, RZ, 0xc0, !PT ;  /* 0xffffffc00c100812 */ /* 0x000fe400078ec0ff */
[----:B------:R-:W-:-:S03]  /*19b0*/  ISETP.NE.AND P0, PT, R4, RZ, PT ;  /* 0x000000ff0400720c */ /* 0x000fc60003f05270 */
[----:B------:R-:W-:-:S05]  /*19c0*/  IMAD R12, R16, 0xc0, RZ ;  /* 0x000000c0100c7824 */ /* 0x000fca00078e02ff */
[----:B------:R-:W-:Y:S02]  /*19d0*/  SHF.R.S32.HI R4, RZ, 0x1f, R12 ;  /* 0x0000001fff047819 */ /* 0x000fe4000001140c */
[--C-:B------:R-:W-:Y:S02]  /*19e0*/  IADD3 R12, P1, P2, R12, R17, R13.reuse ;  /* 0x000000110c0c7210 */ /* 0x100fe40007a3e00d */
[----:B------:R-:W-:Y:S02]  /*19f0*/  SHF.R.S32.HI R13, RZ, 0x1f, R13 ;  /* 0x0000001fff0d7819 */ /* 0x000fe4000001140d */
[----:B------:R-:W-:Y:S01]  /*1a00*/  SHF.R.S32.HI R17, RZ, 0x1f, R17 ;  /* 0x0000001fff117819 */ /* 0x000fe20000011411 */
[----:B0-----:R-:W-:-:S03]  /*1a10*/  FADD.FTZ R20, R14, R15 ;  /* 0x0000000f0e147221 */ /* 0x001fc60000010000 */
[----:B------:R-:W-:Y:S01]  /*1a20*/  IADD3.X R13, R4, R17, R13, P1, P2 ;  /* 0x00000011040d7210 */ /* 0x000fe20000fe440d */
[----:B-1----:R-:W-:Y:S01]  /*1a30*/  FADD.FTZ R19, R18, R19 ;  /* 0x0000001312137221 */ /* 0x002fe20000010000 */
[----:B------:R-:W-:Y:S05]  /*1a40*/  @P0 BRA `(.L_x_1367) ;  /* 0x0000014000000947 */ /* 0x000fea0003800000 */
[----:B------:R-:W-:Y:S01]  /*1a50*/  SHF.R.S32.HI R4, RZ, 0x1f, R16 ;  /* 0x0000001fff047819 */ /* 0x000fe20000011410 */
[----:B------:R-:W-:Y:S01]  /*1a60*/  IMAD R17, R8, c[0x0][0x1c8], RZ ;  /* 0x0000720008117a24 */ /* 0x000fe200078e02ff */
[----:B------:R-:W-:Y:S02]  /*1a70*/  IADD3 R14, P0, R11, R16, RZ ;  /* 0x000000100b0e7210 */ /* 0x000fe40007f1e0ff */
[----:B------:R-:W-:Y:S01]  /*1a80*/  ISETP.GE.AND P1, PT, R3, R9, PT ;  /* 0x000000090300720c */ /* 0x000fe20003f26270 */
[----:B------:R-:W-:Y:S01]  /*1a90*/  IMAD R17, R10, c[0x0][0x1cc], R17 ;  /* 0x000073000a117a24 */ /* 0x000fe200078e0211 */
[----:B------:R-:W-:-:S05]  /*1aa0*/  LEA.HI.X.SX32 R15, R11, R4, 0x1, P0 ;  /* 0x000000040b0f7211 */ /* 0x000fca00000f0eff */
[----:B------:R-:W-:-:S04]  /*1ab0*/  IMAD.WIDE.U32 R14, R10, c[0x0][0x1c8], R14 ;  /* 0x000072000a0e7a25 */ /* 0x000fc800078e000e */
[----:B------:R-:W-:Y:S02]  /*1ac0*/  IMAD.IADD R15, R15, 0x1, R17 ;  /* 0x000000010f0f7824 */ /* 0x000fe400078e0211 */
[----:B------:R-:W-:Y:S02]  /*1ad0*/  IMAD R17, R7, c[0x0][0x1d0], RZ ;  /* 0x0000740007117a24 */ /* 0x000fe400078e02ff */
[----:B------:R-:W-:-:S04]  /*1ae0*/  IMAD.WIDE.U32 R14, R6, c[0x0][0x1d0], R14 ;  /* 0x00007400060e7a25 */ /* 0x000fc800078e000e */
[----:B------:R-:W-:Y:S01]  /*1af0*/  IMAD R17, R6, c[0x0][0x1d4], R17 ;  /* 0x0000750006117a24 */ /* 0x000fe200078e0211 */
[----:B------:R-:W-:-:S04]  /*1b00*/  IADD3 R4, P0, R3, R14, RZ ;  /* 0x0000000e03047210 */ /* 0x000fc80007f1e0ff */
[----:B------:R-:W-:Y:S02]  /*1b10*/  IADD3.X R15, R2, R15, R17, P0, !PT ;  /* 0x0000000f020f7210 */ /* 0x000fe400007fe411 */
[----:B------:R-:W-:Y:S02]  /*1b20*/  LEA R2, P2, R4, c[0x0][0x1b0], 0x2 ;  /* 0x00006c0004027a11 */ /* 0x000fe400078410ff */
[----:B------:R-:W-:Y:S02]  /*1b30*/  ISETP.GE.AND P0, PT, R0, R9, PT ;  /* 0x000000090000720c */ /* 0x000fe40003f06270 */
[----:B------:R-:W-:Y:S02]  /*1b40*/  LEA.HI.X R3, R4, c[0x0][0x1b4], R15, 0x2, P2 ;  /* 0x00006d0004037a11 */ /* 0x000fe400010f140f */
[----:B------:R-:W-:Y:S02]  /*1b50*/  FSEL R9, R20, RZ, !P1 ;  /* 0x000000ff14097208 */ /* 0x000fe40004800000 */
[----:B------:R-:W-:-:S03]  /*1b60*/  FSEL R15, R19, RZ, !P0 ;  /* 0x000000ff130f7208 */ /* 0x000fc60004000000 */
[----:B------:R0:W-:Y:S04]  /*1b70*/  STG.E [R2.64], R9 ;  /* 0x0000000902007986 */ /* 0x0001e8000c101904 */
[----:B------:R0:W-:Y:S02]  /*1b80*/  STG.E [R2.64+0x80], R15 ;  /* 0x0000800f02007986 */ /* 0x0001e4000c101904 */
.L_x_1367:
[----:B------:R-:W-:Y:S05]  /*1b90*/  BSYNC B0 ;  /* 0x0000000000007941 */ /* 0x000fea0003800000 */
.L_x_1366:
[----:B------:R-:W-:Y:S01]  /*1ba0*/  IADD3 R52, R52, 0x3f, RZ ;  /* 0x0000003f34347810 */ /* 0x000fe20007ffe0ff */
[C---:B------:R-:W-:Y:S01]  /*1bb0*/  IMAD R21, R10.reuse, c[0x0][0x224], R21 ;  /* 0x000089000a157a24 */ /* 0x040fe200078e0215 */
[----:B------:R-:W-:Y:S01]  /*1bc0*/  ISETP.NE.U32.AND P1, PT, RZ, c[0x0][0x238], PT ;  /* 0x00008e00ff007a0c */ /* 0x000fe20003f25070 */
[----:B------:R-:W-:Y:S01]  /*1bd0*/  IMAD.WIDE.U32 R12, R10, c[0x0][0x220], R12 ;  /* 0x000088000a0c7a25 */ /* 0x000fe200078e000c */
[--C-:B0-----:R-:W-:Y:S01]  /*1be0*/  SHF.R.S32.HI R3, RZ, 0x1f, R52.reuse ;  /* 0x0000001fff037819 */ /* 0x101fe20000011434 */
[----:B------:R-:W-:Y:S01]  /*1bf0*/  BSSY B0, `(.L_x_1368) ;  /* 0x0000024000007945 */ /* 0x000fe20003800000 */
[----:B------:R-:W-:Y:S01]  /*1c00*/  ISETP.NE.AND.EX P1, PT, RZ, c[0x0][0x23c], PT, P1 ;  /* 0x00008f00ff007a0c */ /* 0x000fe20003f25310 */
[----:B------:R-:W-:Y:S01]  /*1c10*/  IMAD R0, R53, -0x40, R52 ;  /* 0xffffffc035007824 */ /* 0x000fe200078e0234 */
[----:B------:R-:W-:Y:S01]  /*1c20*/  LEA.HI R3, R3, R52, RZ, 0x6 ;  /* 0x0000003403037211 */ /* 0x000fe200078f30ff */
[----:B------:R-:W-:Y:S01]  /*1c30*/  IMAD R15, R7, c[0x0][0x228], RZ ;  /* 0x00008a00070f7a24 */ /* 0x000fe200078e02ff */
[----:B------:R-:W-:-:S02]  /*1c40*/  IADD3 R13, R13, R21, RZ ;  /* 0x000000150d0d7210 */ /* 0x000fc40007ffe0ff */
[----:B------:R-:W-:Y:S01]  /*1c50*/  LOP3.LUT R3, R3, 0xffffffc0, RZ, 0xc0, !PT ;  /* 0xffffffc003037812 */ /* 0x000fe200078ec0ff */
[----:B------:R-:W-:Y:S01]  /*1c60*/  IMAD R15, R6, c[0x0][0x22c], R15 ;  /* 0x00008b00060f7a24 */ /* 0x000fe200078e020f */
[----:B------:R-:W-:Y:S02]  /*1c70*/  ISETP.NE.OR P1, PT, R58, RZ, !P1 ;  /* 0x000000ff3a00720c */ /* 0x000fe40004f25670 */
[----:B------:R-:W-:Y:S01]  /*1c80*/  IADD3 R9, R0, R3, -R52 ;  /* 0x0000000300097210 */ /* 0x000fe20007ffe834 */
[----:B------:R-:W-:-:S03]  /*1c90*/  IMAD.WIDE.U32 R2, R6, c[0x0][0x228], R12 ;  /* 0x00008a0006027a25 */ /* 0x000fc600078e000c */
[C---:B------:R-:W-:Y:S02]  /*1ca0*/  ISETP.GE.AND P0, PT, R58.reuse, R9, PT ;  /* 0x000000093a00720c */ /* 0x040fe40003f06270 */
[----:B------:R-:W-:Y:S02]  /*1cb0*/  IADD3 R3, R3, R15, RZ ;  /* 0x0000000f03037210 */ /* 0x000fe40007ffe0ff */
[----:B------:R-:W-:Y:S02]  /*1cc0*/  ISETP.GT.OR P0, PT, R58, 0x3f, P0 ;  /* 0x0000003f3a00780c */ /* 0x000fe40000704670 */
[----:B------:R-:W-:-:S04]  /*1cd0*/  LEA R12, P2, R2, c[0x0][0x208], 0x2 ;  /* 0x00008200020c7a11 */ /* 0x000fc800078410ff */
[----:B------:R-:W-:-:S07]  /*1ce0*/  LEA.HI.X R13, R2, c[0x0][0x20c], R3, 0x2, P2 ;  /* 0x00008300020d7a11 */ /* 0x000fce00010f1403 */
[----:B------:R-:W-:Y:S05]  /*1cf0*/  @P0 BRA `(.L_x_1369) ;  /* 0x0000013000000947 */ /* 0x000fea0003800000 */
[--C-:B------:R-:W-:Y:S01]  /*1d00*/  IADD3 R2, P0, P2, R16, R11, R58.reuse ;  /* 0x0000000b10027210 */ /* 0x100fe20007a1e03a */
[----:B------:R-:W-:Y:S01]  /*1d10*/  IMAD R9, R8, c[0x0][0x1f8], RZ ;  /* 0x00007e0008097a24 */ /* 0x000fe200078e02ff */
[----:B------:R-:W-:Y:S01]  /*1d20*/  SHF.R.S32.HI R0, RZ, 0x1f, R11 ;  /* 0x0000001fff007819 */ /* 0x000fe2000001140b */
[----:B------:R-:W-:Y:S01]  /*1d30*/  IMAD R7, R7, c[0x0][0x200], RZ ;  /* 0x0000800007077a24 */ /* 0x000fe200078e02ff */
[----:B------:R-:W-:Y:S01]  /*1d40*/  SHF.R.S32.HI R3, RZ, 0x1f, R58 ;  /* 0x0000001fff037819 */ /* 0x000fe2000001143a */
[----:B------:R-:W-:Y:S01]  /*1d50*/  IMAD R9, R10, c[0x0][0x1fc], R9 ;  /* 0x00007f000a097a24 */ /* 0x000fe200078e0209 */
[----:B------:R-:W-:-:S04]  /*1d60*/  SHF.R.S32.HI R16, RZ, 0x1f, R16 ;  /* 0x0000001fff107819 */ /* 0x000fc80000011410 */
[----:B------:R-:W-:Y:S01]  /*1d70*/  IADD3.X R3, R16, R0, R3, P0, P2 ;  /* 0x0000000010037210 */ /* 0x000fe200007e4403 */
[C---:B------:R-:W-:Y:S01]  /*1d80*/  FMUL.FTZ R0, R5.reuse, 1.4426950216293334961 ;  /* 0x3fb8aa3b05007820 */ /* 0x040fe20000410000 */
[----:B------:R-:W-:-:S03]  /*1d90*/  FSETP.NEU.FTZ.AND P0, PT, R5, -INF , PT ;  /* 0xff8000000500780b */ /* 0x000fc60003f1d000 */
[----:B------:R-:W-:Y:S01]  /*1da0*/  IMAD.WIDE.U32 R2, R10, c[0x0][0x1f8], R2 ;  /* 0x00007e000a027a25 */ /* 0x000fe200078e0002 */
[----:B------:R-:W-:-:S04]  /*1db0*/  FSEL R5, R0, RZ, P0 ;  /* 0x000000ff00057208 */ /* 0x000fc80000000000 */
[----:B------:R-:W-:Y:S01]  /*1dc0*/  IADD3 R3, R3, R9, RZ ;  /* 0x0000000903037210 */ /* 0x000fe20007ffe0ff */
[----:B------:R-:W-:-:S04]  /*1dd0*/  IMAD R9, R6, c[0x0][0x204], R7 ;  /* 0x0000810006097a24 */ /* 0x000fc800078e0207 */
[----:B------:R-:W-:-:S05]  /*1de0*/  IMAD.WIDE.U32 R6, R6, c[0x0][0x200], R2 ;  /* 0x0000800006067a25 */ /* 0x000fca00078e0002 */
[----:B------:R-:W-:Y:S02]  /*1df0*/  IADD3 R3, R7, R9, RZ ;  /* 0x0000000907037210 */ /* 0x000fe40007ffe0ff */
[----:B------:R-:W-:-:S04]  /*1e00*/  LEA R2, P2, R6, c[0x0][0x1f0], 0x2 ;  /* 0x00007c0006027a11 */ /* 0x000fc800078410ff */
[----:B------:R-:W-:-:S05]  /*1e10*/  LEA.HI.X R3, R6, c[0x0][0x1f4], R3, 0x2, P2 ;  /* 0x00007d0006037a11 */ /* 0x000fca00010f1403 */
[----:B------:R0:W-:Y:S04]  /*1e20*/  STG.E [R2.64], R5 ;  /* 0x0000000502007986 */ /* 0x0001e8000c101904 */
.L_x_1369:
[----:B------:R-:W-:Y:S05]  /*1e30*/  BSYNC B0 ;  /* 0x0000000000007941 */ /* 0x000fea0003800000 */
.L_x_1368:
        /* <DEDUP_REMOVED lines=13> */
[----:B------:R-:W-:-:S04]  /*1f10*/  IMAD R53, R53, c[0x0][0x230], R61 ;  /* 0x00008c0035357a24 */ /* 0x000fc800078e023d */
[----:B------:R-:W-:-:S04]  /*1f20*/  IMAD R53, R53, c[0x0][0x170], R10 ;  /* 0x00005c0035357a24 */ /* 0x000fc800078e020a */
[----:B------:R-:W-:-:S05]  /*1f30*/  IMAD.WIDE R60, R53, R60, c[0x0][0x238] ;  /* 0x00008e00353c7625 */ /* 0x000fca00078e023c */
[----:B------:R-:W-:Y:S01]  /*1f40*/  STG.E [R60.64], RZ ;  /* 0x000000ff3c007986 */ /* 0x000fe2000c101904 */
[----:B------:R-:W-:Y:S05]  /*1f50*/  EXIT ;  /* 0x000000000000794d */ /* 0x000fea0003800000 */
.L_x_1370:
        /* <DEDUP_REMOVED lines=10> */
.L_x_1434:


//--------------------- .nv.shared._ZN7cutlass13device_kernelIN5flash19enable_sm80_to_sm89INS1_16FlashAttnBwdSm80INS1_25CollectiveMainloopBwdSm80ILi1ELi1EN4cute5tupleIJNS5_1CILi64EEES8_NS7_ILi192EEEEEENS_6half_tEfNS_4arch4Sm80ELb0ELb0ELb1ELb0ELb0ELb0ELb0ELb0ELi2ELi2ELi2ELi2ELb1EEENS1_21CollectiveEpilogueBwdISA_SB_SD_Li256ELb0ELb0ELi4EEENS1_19SingleTileSchedulerILb0ELb0ELb0ELi64EEEEEEEEEvNT_6ParamsE --------------------------
	.section	.nv.shared._ZN7cutlass13device_kernelIN5flash19enable_sm80_to_sm89INS1_16FlashAttnBwdSm80INS1_25CollectiveMainloopBwdSm80ILi1ELi1EN4cute5tupleIJNS5_1CILi64EEES8_NS7_ILi192EEEEEENS_6half_tEfNS_4arch4Sm80ELb0ELb0ELb1ELb0ELb0ELb0ELb0ELb0ELi2ELi2ELi2ELi2ELb1EEENS1_21CollectiveEpilogueBwdISA_SB_SD_Li256ELb0ELb0ELi4EEENS1_19SingleTileSchedulerILb0ELb0ELb0ELi64EEEEEEEEEvNT_6ParamsE,"aw",@nobits
	.sectionflags	@""
	.align	16


//--------------------- .nv.global                --------------------------
	.section	.nv.global,"aw",@nobits
.nv.global:
	.type		_ZN74_INTERNAL_438dc0d3_38_flash_bwd_hdim192_fp16_softcap_sm80_cu_93b96ec2_33514cute1_E,@object
	.size		_ZN74_INTERNAL_438dc0d3_38_flash_bwd_hdim192_fp16_softcap_sm80_cu_93b96ec2_33514cute1_E,(_ZN74_INTERNAL_438dc0d3_38_flash_bwd_hdim192_fp16_softcap_sm80_cu_93b96ec2_33514cuda3std3__45__cpo6cbeginE - _ZN74_INTERNAL_438dc0d3_38_flash_bwd_hdim192_fp16_softcap_sm80_cu_93b96ec2_33514cute1_E)
_ZN74_INTERNAL_438dc0d3_38_flash_bwd_hdim192_fp16_softcap_sm80_cu_93b96ec2_33514cute1_E:
	.zero		1
	.type		_ZN74_INTERNAL_438dc0d3_38_flash_bwd_hdim192_fp16_softcap_sm80_cu_93b96ec2_33514cuda3std3__45__cpo6cbeginE,@object
	.size		_ZN74_INTERNAL_438dc0d3_38_flash_bwd_hdim192_fp16_softcap_sm80_cu_93b96ec2_33514cuda3std3__45__cpo6cbeginE,(_ZN74_INTERNAL_438dc0d3_38_flash_bwd_hdim192_fp16_softcap_sm80_cu_93b96ec2_33514cuda3std3__48in_placeE - _ZN74_INTERNAL_438dc0d3_38_flash_bwd_hdim192_fp16_softcap_sm80_cu_93b96ec2_33514cuda3std3__45__cpo6cbeginE)
_ZN74_INTERNAL_438dc0d3_38_flash_bwd_hdim192_fp16_softcap_sm80_cu_93b96ec2_33514cuda3std3__45__cpo6cbeginE:
	.zero		1
	.type		_ZN74_INTERNAL_438dc0d3_38_flash_bwd_hdim192_fp16_softcap_sm80_cu_93b96ec2_33514cuda3std3__48in_placeE,@object
	.size		_ZN74_INTERNAL_438dc0d3_38_flash_bwd_hdim192_fp16_softcap_sm80_cu_93b96ec2_33514cuda3std3__48in_placeE,(_ZN74_INTERNAL_438dc0d3_38_flash_bwd_hdim192_fp16_softcap_sm80_cu_93b96ec2_33514cuda3std6ranges3__45__cpo9iter_moveE - _ZN74_INTERNAL_438dc0d3_38_flash_bwd_hdim192_fp16_softcap_sm80_cu_93b96ec2_33514cuda3std3__48in_placeE)
_ZN74_INTERNAL_438dc0d3_38_flash_bwd_hdim192_fp16_softcap_sm80_cu_93b96ec2_33514cuda3std3__48in_placeE:
	.zero		1
	.type		_ZN74_INTERNAL_438dc0d3_38_flash_bwd_hdim192_fp16_softcap_sm80_cu_93b96ec2_33514cuda3std6ranges3__45__cpo9iter_moveE,@object
	.size		_ZN74_INTERNAL_438dc0d3_38_flash_bwd_hdim192_fp16_softcap_sm80_cu_93b96ec2_33514cuda3std6ranges3__45__cpo9iter_moveE,(_ZN74_INTERNAL_438dc0d3_38_flash_bwd_hdim192_fp16_softcap_sm80_cu_93b96ec2_33514cuda3std3__45__cpo5beginE - _ZN74_INTERNAL_438dc0d3_38_flash_bwd_hdim192_fp16_softcap_sm80_cu_93b96ec2_33514cuda3std6ranges3__45__cpo9iter_moveE)
_ZN74_INTERNAL_438dc0d3_38_flash_bwd_hdim192_fp16_softcap_sm80_cu_93b96ec2_33514cuda3std6ranges3__45__cpo9iter_moveE:
	.zero		1
	.type		_ZN74_INTERNAL_438dc0d3_38_flash_bwd_hdim192_fp16_softcap_sm80_cu_93b96ec2_33514cuda3std3__45__cpo5beginE,@object
	.size		_ZN74_INTERNAL_438dc0d3_38_flash_bwd_hdim192_fp16_softcap_sm80_cu_93b96ec2_33514cuda3std3__45__cpo5beginE,(_ZN74_INTERNAL_438dc0d3_38_flash_bwd_hdim192_fp16_softcap_sm80_cu_93b96ec2_33514cuda3std3__476_GLOBAL__N__438dc0d3_38_flash_bwd_hdim192_fp16_softcap_sm80_cu_93b96ec2_33516ignoreE - _ZN74_INTERNAL_438dc0d3_38_flash_bwd_hdim192_fp16_softcap_sm80_cu_93b96ec2_33514cuda3std3__45__cpo5beginE)
_ZN74_INTERNAL_438dc0d3_38_flash_bwd_hdim192_fp16_softcap_sm80_cu_93b96ec2_33514cuda3std3__45__cpo5beginE:
	.zero		1
	.type		_ZN74_INTERNAL_438dc0d3_38_flash_bwd_hdim192_fp16_softcap_sm80_cu_93b96ec2_33514cuda3std3__476_GLOBAL__N__438dc0d3_38_flash_bwd_hdim192_fp16_softcap_sm80_cu_93b96ec2_33516ignoreE,@object
	.size		_ZN74_INTERNAL_438dc0d3_38_flash_bwd_hdim192_fp16_softcap_sm80_cu_93b96ec2_33514cuda3std3__476_GLOBAL__N__438dc0d3_38_flash_bwd_hdim192_fp16_softcap_sm80_cu_93b96ec2_33516ignoreE,(_ZN74_INTERNAL_438dc0d3_38_flash_bwd_hdim192_fp16_softcap_sm80_cu_93b96ec2_33514cute7productE - _ZN74_INTERNAL_438dc0d3_38_flash_bwd_hdim192_fp16_softcap_sm80_cu_93b96ec2_33514cuda3std3__476_GLOBAL__N__438dc0d3_38_flash_bwd_hdim192_fp16_softcap_sm80_cu_93b96ec2_33516ignoreE)
_ZN74_INTERNAL_438dc0d3_38_flash_bwd_hdim192_fp16_softcap_sm80_cu_93b96ec2_33514cuda3std3__476_GLOBAL__N__438dc0d3_38_flash_bwd_hdim192_fp16_softcap_sm80_cu_93b96ec2_33516ignoreE:
	.zero		1
	.type		_ZN74_INTERNAL_438dc0d3_38_flash_bwd_hdim192_fp16_softcap_sm80_cu_93b96ec2_33514cute7productE,@object
	.size		_ZN74_INTERNAL_438dc0d3_38_flash_bwd_hdim192_fp16_softcap_sm80_cu_93b96ec2_33514cute7productE,(_ZN74_INTERNAL_438dc0d3_38_flash_bwd_hdim192_fp16_softcap_sm80_cu_93b96ec2_33514cuda3std3__45__cpo3endE - _ZN74_INTERNAL_438dc0d3_38_flash_bwd_hdim192_fp16_softcap_sm80_cu_93b96ec2_33514cute7productE)
_ZN74_INTERNAL_438dc0d3_38_flash_bwd_hdim192_fp16_softcap_sm80_cu_93b96ec2_33514cute7productE:
	.zero		1
	.type		_ZN74_INTERNAL_438dc0d3_38_flash_bwd_hdim192_fp16_softcap_sm80_cu_93b96ec2_33514cuda3std3__45__cpo3endE,@object
	.size		_ZN74_INTERNAL_438dc0d3_38_flash_bwd_hdim192_fp16_softcap_sm80_cu_93b96ec2_33514cuda3std3__45__cpo3endE,(_ZN74_INTERNAL_438dc0d3_38_flash_bwd_hdim192_fp16_softcap_sm80_cu_93b96ec2_33514cuda3std3__419piecewise_constructE - _ZN74_INTERNAL_438dc0d3_38_flash_bwd_hdim192_fp16_softcap_sm80_cu_93b96ec2_33514cuda3std3__45__cpo3endE)
_ZN74_INTERNAL_438dc0d3_38_flash_bwd_hdim192_fp16_softcap_sm80_cu_93b96ec2_33514cuda3std3__45__cpo3endE:
	.zero		1
	.type		_ZN74_INTERNAL_438dc0d3_38_flash_bwd_hdim192_fp16_softcap_sm80_cu_93b96ec2_33514cuda3std3__419piecewise_constructE,@object
	.size		_ZN74_INTERNAL_438dc0d3_38_flash_bwd_hdim192_fp16_softcap_sm80_cu_93b96ec2_33514cuda3std3__419piecewise_constructE,(_ZN74_INTERNAL_438dc0d3_38_flash_bwd_hdim192_fp16_softcap_sm80_cu_93b96ec2_33514cuda3std3__45__cpo4cendE - _ZN74_INTERNAL_438dc0d3_38_flash_bwd_hdim192_fp16_softcap_sm80_cu_93b96ec2_33514cuda3std3__419piecewise_constructE)
_ZN74_INTERNAL_438dc0d3_38_flash_bwd_hdim192_fp16_softcap_sm80_cu_93b96ec2_33514cuda3std3__419piecewise_constructE:
	.zero		1
	.type		_ZN74_INTERNAL_438dc0d3_38_flash_bwd_hdim192_fp16_softcap_sm80_cu_93b96ec2_33514cuda3std3__45__cpo4cendE,@object
	.size		_ZN74_INTERNAL_438dc0d3_38_flash_bwd_hdim192_fp16_softcap_sm80_cu_93b96ec2_33514cuda3std3__45__cpo4cendE,(_ZN74_INTERNAL_438dc0d3_38_flash_bwd_hdim192_fp16_softcap_sm80_cu_93b96ec2_33514cuda3std6ranges3__45__cpo4swapE - _ZN74_INTERNAL_438dc0d3_38_flash_bwd_hdim192_fp16_softcap_sm80_cu_93b96ec2_33514cuda3std3__45__cpo4cendE)
_ZN74_INTERNAL_438dc0d3_38_flash_bwd_hdim192_fp16_softcap_sm80_cu_93b96ec2_33514cuda3std3__45__cpo4cendE:
	.zero		1
	.type		_ZN74_INTERNAL_438dc0d3_38_flash_bwd_hdim192_fp16_softcap_sm80_cu_93b96ec2_33514cuda3std6ranges3__45__cpo4swapE,@object
	.size		_ZN74_INTERNAL_438dc0d3_38_flash_bwd_hdim192_fp16_softcap_sm80_cu_93b96ec2_33514cuda3std6ranges3__45__cpo4swapE,(.L_7 - _ZN74_INTERNAL_438dc0d3_38_flash_bwd_hdim192_fp16_softcap_sm80_cu_93b96ec2_33514cuda3std6ranges3__45__cpo4swapE)
_ZN74_INTERNAL_438dc0d3_38_flash_bwd_hdim192_fp16_softcap_sm80_cu_93b96ec2_33514cuda3std6ranges3__45__cpo4swapE:
	.zero		1
.L_7:


//--------------------- .nv.shared._ZN7cutlass13device_kernelIN5flash19enable_sm80_to_sm89INS1_16FlashAttnBwdSm80INS1_25CollectiveMainloopBwdSm80ILi1ELi1EN4cute5tupleIJNS5_1CILi64EEES8_NS7_ILi192EEEEEENS_6half_tEfNS_4arch4Sm80ELb0ELb0ELb1ELb0ELb1ELb0ELb0ELb0ELi2ELi2ELi2ELi2ELb1EEENS1_21CollectiveEpilogueBwdISA_SB_SD_Li256ELb0ELb0ELi4EEENS1_19SingleTileSchedulerILb0ELb0ELb0ELi64EEEEEEEEEvNT_6ParamsE --------------------------
	.section	.nv.shared._ZN7cutlass13device_kernelIN5flash19enable_sm80_to_sm89INS1_16FlashAttnBwdSm80INS1_25CollectiveMainloopBwdSm80ILi1ELi1EN4cute5tupleIJNS5_1CILi64EEES8_NS7_ILi192EEEEEENS_6half_tEfNS_4arch4Sm80ELb0ELb0ELb1ELb0ELb1ELb0ELb0ELb0ELi2ELi2ELi2ELi2ELb1EEENS1_21CollectiveEpilogueBwdISA_SB_SD_Li256ELb0ELb0ELi4EEENS1_19SingleTileSchedulerILb0ELb0ELb0ELi64EEEEEEEEEvNT_6ParamsE,"aw",@nobits
	.sectionflags	@""
	.align	16


//--------------------- .nv.shared._ZN7cutlass13device_kernelIN5flash19enable_sm80_to_sm89INS1_16FlashAttnBwdSm80INS1_25CollectiveMainloopBwdSm80ILi1ELi1EN4cute5tupleIJNS5_1CILi64EEES8_NS7_ILi192EEEEEENS_6half_tEfNS_4arch4Sm80ELb0ELb0ELb1ELb0ELb0ELb0ELb0ELb0ELi2ELi2ELi2ELi2ELb1EEENS1_24CollectiveEpilogueBwdGQAISA_fSD_Li256ELb0ELb0EEENS1_19SingleTileSchedulerILb0ELb0ELb0ELi64EEEEEEEEEvNT_6ParamsE --------------------------
	.section	.nv.shared._ZN7cutlass13device_kernelIN5flash19enable_sm80_to_sm89INS1_16FlashAttnBwdSm80INS1_25CollectiveMainloopBwdSm80ILi1ELi1EN4cute5tupleIJNS5_1CILi64EEES8_NS7_ILi192EEEEEENS_6half_tEfNS_4arch4Sm80ELb0ELb0ELb1ELb0ELb0ELb0ELb0ELb0ELi2ELi2ELi2ELi2ELb1EEENS1_24CollectiveEpilogueBwdGQAISA_fSD_Li256ELb0ELb0EEENS1_19SingleTileSchedulerILb0ELb0ELb0ELi64EEEEEEEEEvNT_6ParamsE,"aw",@nobits
	.sectionflags	@""
	.align	16


//--------------------- .nv.shared._ZN7cutlass13device_kernelIN5flash19enable_sm80_to_sm89INS1_16FlashAttnBwdSm80INS1_25CollectiveMainloopBwdSm80ILi1ELi1EN4cute5tupleIJNS5_1CILi64EEES8_NS7_ILi192EEEEEENS_6half_tEfNS_4arch4Sm80ELb0ELb0ELb1ELb0ELb1ELb0ELb0ELb0ELi2ELi2ELi2ELi2ELb1EEENS1_24CollectiveEpilogueBwdGQAISA_fSD_Li256ELb0ELb1EEENS1_19SingleTileSchedulerILb0ELb0ELb0ELi64EEEEEEEEEvNT_6ParamsE --------------------------
	.section	.nv.shared._ZN7cutlass13device_kernelIN5flash19enable_sm80_to_sm89INS1_16FlashAttnBwdSm80INS1_25CollectiveMainloopBwdSm80ILi1ELi1EN4cute5tupleIJNS5_1CILi64EEES8_NS7_ILi192EEEEEENS_6half_tEfNS_4arch4Sm80ELb0ELb0ELb1ELb0ELb1ELb0ELb0ELb0ELi2ELi2ELi2ELi2ELb1EEENS1_24CollectiveEpilogueBwdGQAISA_fSD_Li256ELb0ELb1EEENS1_19SingleTileSchedulerILb0ELb0ELb0ELi64EEEEEEEEEvNT_6ParamsE,"aw",@nobits
	.sectionflags	@""
	.align	16


//--------------------- .nv.shared._ZN7cutlass13device_kernelIN5flash19enable_sm80_to_sm89INS1_16FlashAttnBwdSm80INS1_25CollectiveMainloopBwdSm80ILi1ELi1EN4cute5tupleIJNS5_1CILi64EEES8_NS7_ILi192EEEEEENS_6half_tEfNS_4arch4Sm80ELb0ELb0ELb1ELb1ELb0ELb0ELb0ELb0ELi2ELi2ELi2ELi2ELb1EEENS1_21CollectiveEpilogueBwdISA_SB_SD_Li256ELb1ELb0ELi4EEENS1_19SingleTileSchedulerILb1ELb0ELb0ELi64EEEEEEEEEvNT_6ParamsE --------------------------
	.section	.nv.shared._ZN7cutlass13device_kernelIN5flash19enable_sm80_to_sm89INS1_16FlashAttnBwdSm80INS1_25CollectiveMainloopBwdSm80ILi1ELi1EN4cute5tupleIJNS5_1CILi64EEES8_NS7_ILi192EEEEEENS_6half_tEfNS_4arch4Sm80ELb0ELb0ELb1ELb1ELb0ELb0ELb0ELb0ELi2ELi2ELi2ELi2ELb1EEENS1_21CollectiveEpilogueBwdISA_SB_SD_Li256ELb1ELb0ELi4EEENS1_19SingleTileSchedulerILb1ELb0ELb0ELi64EEEEEEEEEvNT_6ParamsE,"aw",@nobits
	.sectionflags	@""
	.align	16


//--------------------- .nv.shared._ZN7cutlass13device_kernelIN5flash19enable_sm80_to_sm89INS1_16FlashAttnBwdSm80INS1_25CollectiveMainloopBwdSm80ILi1ELi1EN4cute5tupleIJNS5_1CILi64EEES8_NS7_ILi192EEEEEENS_6half_tEfNS_4arch4Sm80ELb0ELb0ELb1ELb1ELb1ELb0ELb0ELb0ELi2ELi2ELi2ELi2ELb1EEENS1_21CollectiveEpilogueBwdISA_SB_SD_Li256ELb1ELb0ELi4EEENS1_19SingleTileSchedulerILb1ELb0ELb0ELi64EEEEEEEEEvNT_6ParamsE --------------------------
	.section	.nv.shared._ZN7cutlass13device_kernelIN5flash19enable_sm80_to_sm89INS1_16FlashAttnBwdSm80INS1_25CollectiveMainloopBwdSm80ILi1ELi1EN4cute5tupleIJNS5_1CILi64EEES8_NS7_ILi192EEEEEENS_6half_tEfNS_4arch4Sm80ELb0ELb0ELb1ELb1ELb1ELb0ELb0ELb0ELi2ELi2ELi2ELi2ELb1EEENS1_21CollectiveEpilogueBwdISA_SB_SD_Li256ELb1ELb0ELi4EEENS1_19SingleTileSchedulerILb1ELb0ELb0ELi64EEEEEEEEEvNT_6ParamsE,"aw",@nobits
	.sectionflags	@""
	.align	16


//--------------------- .nv.shared._ZN7cutlass13device_kernelIN5flash19enable_sm80_to_sm89INS1_16FlashAttnBwdSm80INS1_25CollectiveMainloopBwdSm80ILi1ELi1EN4cute5tupleIJNS5_1CILi64EEES8_NS7_ILi192EEEEEENS_6half_tEfNS_4arch4Sm80ELb0ELb0ELb1ELb1ELb0ELb0ELb0ELb0ELi2ELi2ELi2ELi2ELb1EEENS1_24CollectiveEpilogueBwdGQAISA_fSD_Li256ELb1ELb0EEENS1_19SingleTileSchedulerILb1ELb0ELb0ELi64EEEEEEEEEvNT_6ParamsE --------------------------
	.section	.nv.shared._ZN7cutlass13device_kernelIN5flash19enable_sm80_to_sm89INS1_16FlashAttnBwdSm80INS1_25CollectiveMainloopBwdSm80ILi1ELi1EN4cute5tupleIJNS5_1CILi64EEES8_NS7_ILi192EEEEEENS_6half_tEfNS_4arch4Sm80ELb0ELb0ELb1ELb1ELb0ELb0ELb0ELb0ELi2ELi2ELi2ELi2ELb1EEENS1_24CollectiveEpilogueBwdGQAISA_fSD_Li256ELb1ELb0EEENS1_19SingleTileSchedulerILb1ELb0ELb0ELi64EEEEEEEEEvNT_6ParamsE,"aw",@nobits
	.sectionflags	@""
	.align	16


//--------------------- .nv.shared._ZN7cutlass13device_kernelIN5flash19enable_sm80_to_sm89INS1_16FlashAttnBwdSm80INS1_25CollectiveMainloopBwdSm80ILi1ELi1EN4cute5tupleIJNS5_1CILi64EEES8_NS7_ILi192EEEEEENS_6half_tEfNS_4arch4Sm80ELb0ELb0ELb1ELb1ELb1ELb0ELb0ELb0ELi2ELi2ELi2ELi2ELb1EEENS1_24CollectiveEpilogueBwdGQAISA_fSD_Li256ELb1ELb1EEENS1_19SingleTileSchedulerILb1ELb0ELb0ELi64EEEEEEEEEvNT_6ParamsE --------------------------
	.section	.nv.shared._ZN7cutlass13device_kernelIN5flash19enable_sm80_to_sm89INS1_16FlashAttnBwdSm80INS1_25CollectiveMainloopBwdSm80ILi1ELi1EN4cute5tupleIJNS5_1CILi64EEES8_NS7_ILi192EEEEEENS_6half_tEfNS_4arch4Sm80ELb0ELb0ELb1ELb1ELb1ELb0ELb0ELb0ELi2ELi2ELi2ELi2ELb1EEENS1_24CollectiveEpilogueBwdGQAISA_fSD_Li256ELb1ELb1EEENS1_19SingleTileSchedulerILb1ELb0ELb0ELi64EEEEEEEEEvNT_6ParamsE,"aw",@nobits
	.sectionflags	@""
	.align	16


//--------------------- .nv.shared._ZN7cutlass13device_kernelIN5flash19enable_sm80_to_sm89INS1_16FlashAttnBwdSm80INS1_25CollectiveMainloopBwdSm80ILi1ELi1EN4cute5tupleIJNS5_1CILi64EEES8_NS7_ILi192EEEEEENS_6half_tEfNS_4arch4Sm80ELb0ELb1ELb1ELb0ELb0ELb0ELb0ELb0ELi2ELi2ELi2ELi2ELb1EEENS1_21CollectiveEpilogueBwdISA_SB_SD_Li256ELb0ELb0ELi4EEENS1_19SingleTileSchedulerILb0ELb0ELb0ELi64EEEEEEEEEvNT_6ParamsE --------------------------
	.section	.nv.shared._ZN7cutlass13device_kernelIN5flash19enable_sm80_to_sm89INS1_16FlashAttnBwdSm80INS1_25CollectiveMainloopBwdSm80ILi1ELi1EN4cute5tupleIJNS5_1CILi64EEES8_NS7_ILi192EEEEEENS_6half_tEfNS_4arch4Sm80ELb0ELb1ELb1ELb0ELb0ELb0ELb0ELb0ELi2ELi2ELi2ELi2ELb1EEENS1_21CollectiveEpilogueBwdISA_SB_SD_Li256ELb0ELb0ELi4EEENS1_19SingleTileSchedulerILb0ELb0ELb0ELi64EEEEEEEEEvNT_6ParamsE,"aw",@nobits
	.sectionflags	@""
	.align	16


//--------------------- .nv.shared._ZN7cutlass13device_kernelIN5flash19enable_sm80_to_sm89INS1_16FlashAttnBwdSm80INS1_25CollectiveMainloopBwdSm80ILi1ELi1EN4cute5tupleIJNS5_1CILi64EEES8_NS7_ILi192EEEEEENS_6half_tEfNS_4arch4Sm80ELb0ELb1ELb1ELb0ELb1ELb0ELb0ELb0ELi2ELi2ELi2ELi2ELb1EEENS1_21CollectiveEpilogueBwdISA_SB_SD_Li256ELb0ELb0ELi4EEENS1_19SingleTileSchedulerILb0ELb0ELb0ELi64EEEEEEEEEvNT_6ParamsE --------------------------
	.section	.nv.shared._ZN7cutlass13device_kernelIN5flash19enable_sm80_to_sm89INS1_16FlashAttnBwdSm80INS1_25CollectiveMainloopBwdSm80ILi1ELi1EN4cute5tupleIJNS5_1CILi64EEES8_NS7_ILi192EEEEEENS_6half_tEfNS_4arch4Sm80ELb0ELb1ELb1ELb0ELb1ELb0ELb0ELb0ELi2ELi2ELi2ELi2ELb1EEENS1_21CollectiveEpilogueBwdISA_SB_SD_Li256ELb0ELb0ELi4EEENS1_19SingleTileSchedulerILb0ELb0ELb0ELi64EEEEEEEEEvNT_6ParamsE,"aw",@nobits
	.sectionflags	@""
	.align	16


//--------------------- .nv.shared._ZN7cutlass13device_kernelIN5flash19enable_sm80_to_sm89INS1_16FlashAttnBwdSm80INS1_25CollectiveMainloopBwdSm80ILi1ELi1EN4cute5tupleIJNS5_1CILi64EEES8_NS7_ILi192EEEEEENS_6half_tEfNS_4arch4Sm80ELb0ELb1ELb1ELb0ELb0ELb0ELb0ELb0ELi2ELi2ELi2ELi2ELb1EEENS1_24CollectiveEpilogueBwdGQAISA_fSD_Li256ELb0ELb0EEENS1_19SingleTileSchedulerILb0ELb0ELb0ELi64EEEEEEEEEvNT_6ParamsE --------------------------
	.section	.nv.shared._ZN7cutlass13device_kernelIN5flash19enable_sm80_to_sm89INS1_16FlashAttnBwdSm80INS1_25CollectiveMainloopBwdSm80ILi1ELi1EN4cute5tupleIJNS5_1CILi64EEES8_NS7_ILi192EEEEEENS_6half_tEfNS_4arch4Sm80ELb0ELb1ELb1ELb0ELb0ELb0ELb0ELb0ELi2ELi2ELi2ELi2ELb1EEENS1_24CollectiveEpilogueBwdGQAISA_fSD_Li256ELb0ELb0EEENS1_19SingleTileSchedulerILb0ELb0ELb0ELi64EEEEEEEEEvNT_6ParamsE,"aw",@nobits
	.sectionflags	@""
	.align	16


//--------------------- .nv.shared._ZN7cutlass13device_kernelIN5flash19enable_sm80_to_sm89INS1_16FlashAttnBwdSm80INS1_25CollectiveMainloopBwdSm80ILi1ELi1EN4cute5tupleIJNS5_1CILi64EEES8_NS7_ILi192EEEEEENS_6half_tEfNS_4arch4Sm80ELb0ELb1ELb1ELb0ELb1ELb0ELb0ELb0ELi2ELi2ELi2ELi2ELb1EEENS1_24CollectiveEpilogueBwdGQAISA_fSD_Li256ELb0ELb1EEENS1_19SingleTileSchedulerILb0ELb0ELb0ELi64EEEEEEEEEvNT_6ParamsE --------------------------
	.section	.nv.shared._ZN7cutlass13device_kernelIN5flash19enable_sm80_to_sm89INS1_16FlashAttnBwdSm80INS1_25CollectiveMainloopBwdSm80ILi1ELi1EN4cute5tupleIJNS5_1CILi64EEES8_NS7_ILi192EEEEEENS_6half_tEfNS_4arch4Sm80ELb0ELb1ELb1ELb0ELb1ELb0ELb0ELb0ELi2ELi2ELi2ELi2ELb1EEENS1_24CollectiveEpilogueBwdGQAISA_fSD_Li256ELb0ELb1EEENS1_19SingleTileSchedulerILb0ELb0ELb0ELi64EEEEEEEEEvNT_6ParamsE,"aw",@nobits
	.sectionflags	@""
	.align	16


//--------------------- .nv.shared._ZN7cutlass13device_kernelIN5flash19enable_sm80_to_sm89INS1_16FlashAttnBwdSm80INS1_25CollectiveMainloopBwdSm80ILi1ELi1EN4cute5tupleIJNS5_1CILi64EEES8_NS7_ILi192EEEEEENS_6half_tEfNS_4arch4Sm80ELb0ELb1ELb1ELb1ELb0ELb0ELb0ELb0ELi2ELi2ELi2ELi2ELb1EEENS1_21CollectiveEpilogueBwdISA_SB_SD_Li256ELb1ELb0ELi4EEENS1_19SingleTileSchedulerILb1ELb0ELb0ELi64EEEEEEEEEvNT_6ParamsE --------------------------
	.section	.nv.shared._ZN7cutlass13device_kernelIN5flash19enable_sm80_to_sm89INS1_16FlashAttnBwdSm80INS1_25CollectiveMainloopBwdSm80ILi1ELi1EN4cute5tupleIJNS5_1CILi64EEES8_NS7_ILi192EEEEEENS_6half_tEfNS_4arch4Sm80ELb0ELb1ELb1ELb1ELb0ELb0ELb0ELb0ELi2ELi2ELi2ELi2ELb1EEENS1_21CollectiveEpilogueBwdISA_SB_SD_Li256ELb1ELb0ELi4EEENS1_19SingleTileSchedulerILb1ELb0ELb0ELi64EEEEEEEEEvNT_6ParamsE,"aw",@nobits
	.sectionflags	@""
	.align	16


//--------------------- .nv.shared._ZN7cutlass13device_kernelIN5flash19enable_sm80_to_sm89INS1_16FlashAttnBwdSm80INS1_25CollectiveMainloopBwdSm80ILi1ELi1EN4cute5tupleIJNS5_1CILi64EEES8_NS7_ILi192EEEEEENS_6half_tEfNS_4arch4Sm80ELb0ELb1ELb1ELb1ELb1ELb0ELb0ELb0ELi2ELi2ELi2ELi2ELb1EEENS1_21CollectiveEpilogueBwdISA_SB_SD_Li256ELb1ELb0ELi4EEENS1_19SingleTileSchedulerILb1ELb0ELb0ELi64EEEEEEEEEvNT_6ParamsE --------------------------
	.section	.nv.shared._ZN7cutlass13device_kernelIN5flash19enable_sm80_to_sm89INS1_16FlashAttnBwdSm80INS1_25CollectiveMainloopBwdSm80ILi1ELi1EN4cute5tupleIJNS5_1CILi64EEES8_NS7_ILi192EEEEEENS_6half_tEfNS_4arch4Sm80ELb0ELb1ELb1ELb1ELb1ELb0ELb0ELb0ELi2ELi2ELi2ELi2ELb1EEENS1_21CollectiveEpilogueBwdISA_SB_SD_Li256ELb1ELb0ELi4EEENS1_19SingleTileSchedulerILb1ELb0ELb0ELi64EEEEEEEEEvNT_6ParamsE,"aw",@nobits
	.sectionflags	@""
	.align	16


//--------------------- .nv.shared._ZN7cutlass13device_kernelIN5flash19enable_sm80_to_sm89INS1_16FlashAttnBwdSm80INS1_25CollectiveMainloopBwdSm80ILi1ELi1EN4cute5tupleIJNS5_1CILi64EEES8_NS7_ILi192EEEEEENS_6half_tEfNS_4arch4Sm80ELb0ELb1ELb1ELb1ELb0ELb0ELb0ELb0ELi2ELi2ELi2ELi2ELb1EEENS1_24CollectiveEpilogueBwdGQAISA_fSD_Li256ELb1ELb0EEENS1_19SingleTileSchedulerILb1ELb0ELb0ELi64EEEEEEEEEvNT_6ParamsE --------------------------
	.section	.nv.shared._ZN7cutlass13device_kernelIN5flash19enable_sm80_to_sm89INS1_16FlashAttnBwdSm80INS1_25CollectiveMainloopBwdSm80ILi1ELi1EN4cute5tupleIJNS5_1CILi64EEES8_NS7_ILi192EEEEEENS_6half_tEfNS_4arch4Sm80ELb0ELb1ELb1ELb1ELb0ELb0ELb0ELb0ELi2ELi2ELi2ELi2ELb1EEENS1_24CollectiveEpilogueBwdGQAISA_fSD_Li256ELb1ELb0EEENS1_19SingleTileSchedulerILb1ELb0ELb0ELi64EEEEEEEEEvNT_6ParamsE,"aw",@nobits
	.sectionflags	@""
	.align	16


//--------------------- .nv.shared._ZN7cutlass13device_kernelIN5flash19enable_sm80_to_sm89INS1_16FlashAttnBwdSm80INS1_25CollectiveMainloopBwdSm80ILi1ELi1EN4cute5tupleIJNS5_1CILi64EEES8_NS7_ILi192EEEEEENS_6half_tEfNS_4arch4Sm80ELb0ELb1ELb1ELb1ELb1ELb0ELb0ELb0ELi2ELi2ELi2ELi2ELb1EEENS1_24CollectiveEpilogueBwdGQAISA_fSD_Li256ELb1ELb1EEENS1_19SingleTileSchedulerILb1ELb0ELb0ELi64EEEEEEEEEvNT_6ParamsE --------------------------
	.section	.nv.shared._ZN7cutlass13device_kernelIN5flash19enable_sm80_to_sm89INS1_16FlashAttnBwdSm80INS1_25CollectiveMainloopBwdSm80ILi1ELi1EN4cute5tupleIJNS5_1CILi64EEES8_NS7_ILi192EEEEEENS_6half_tEfNS_4arch4Sm80ELb0ELb1ELb1ELb1ELb1ELb0ELb0ELb0ELi2ELi2ELi2ELi2ELb1EEENS1_24CollectiveEpilogueBwdGQAISA_fSD_Li256ELb1ELb1EEENS1_19SingleTileSchedulerILb1ELb0ELb0ELi64EEEEEEEEEvNT_6ParamsE,"aw",@nobits
	.sectionflags	@""
	.align	16


//--------------------- .nv.shared._ZN7cutlass13device_kernelIN5flash19enable_sm80_to_sm89INS1_16FlashAttnBwdSm80INS1_25CollectiveMainloopBwdSm80ILi1ELi1EN4cute5tupleIJNS5_1CILi64EEES8_NS7_ILi192EEEEEENS_6half_tEfNS_4arch4Sm80ELb1ELb0ELb1ELb0ELb0ELb0ELb0ELb0ELi2ELi2ELi2ELi2ELb1EEENS1_21CollectiveEpilogueBwdISA_SB_SD_Li256ELb0ELb0ELi4EEENS1_25SingleTileBwdLPTSchedulerILb0ELi64ELb0EEEEEEEEEvNT_6ParamsE --------------------------
	.section	.nv.shared._ZN7cutlass13device_kernelIN5flash19enable_sm80_to_sm89INS1_16FlashAttnBwdSm80INS1_25CollectiveMainloopBwdSm80ILi1ELi1EN4cute5tupleIJNS5_1CILi64EEES8_NS7_ILi192EEEEEENS_6half_tEfNS_4arch4Sm80ELb1ELb0ELb1ELb0ELb0ELb0ELb0ELb0ELi2ELi2ELi2ELi2ELb1EEENS1_21CollectiveEpilogueBwdISA_SB_SD_Li256ELb0ELb0ELi4EEENS1_25SingleTileBwdLPTSchedulerILb0ELi64ELb0EEEEEEEEEvNT_6ParamsE,"aw",@nobits
	.sectionflags	@""
	.align	16


//--------------------- .nv.shared._ZN7cutlass13device_kernelIN5flash19enable_sm80_to_sm89INS1_16FlashAttnBwdSm80INS1_25CollectiveMainloopBwdSm80ILi1ELi1EN4cute5tupleIJNS5_1CILi64EEES8_NS7_ILi192EEEEEENS_6half_tEfNS_4arch4Sm80ELb1ELb0ELb1ELb0ELb1ELb0ELb0ELb0ELi2ELi2ELi2ELi2ELb1EEENS1_21CollectiveEpilogueBwdISA_SB_SD_Li256ELb0ELb0ELi4EEENS1_25SingleTileBwdLPTSchedulerILb0ELi64ELb1EEEEEEEEEvNT_6ParamsE --------------------------
	.section	.nv.shared._ZN7cutlass13device_kernelIN5flash19enable_sm80_to_sm89INS1_16FlashAttnBwdSm80INS1_25CollectiveMainloopBwdSm80ILi1ELi1EN4cute5tupleIJNS5_1CILi64EEES8_NS7_ILi192EEEEEENS_6half_tEfNS_4arch4Sm80ELb1ELb0ELb1ELb0ELb1ELb0ELb0ELb0ELi2ELi2ELi2ELi2ELb1EEENS1_21CollectiveEpilogueBwdISA_SB_SD_Li256ELb0ELb0ELi4EEENS1_25SingleTileBwdLPTSchedulerILb0ELi64ELb1EEEEEEEEEvNT_6ParamsE,"aw",@nobits
	.sectionflags	@""
	.align	16


//--------------------- .nv.shared._ZN7cutlass13device_kernelIN5flash19enable_sm80_to_sm89INS1_16FlashAttnBwdSm80INS1_25CollectiveMainloopBwdSm80ILi1ELi1EN4cute5tupleIJNS5_1CILi64EEES8_NS7_ILi192EEEEEENS_6half_tEfNS_4arch4Sm80ELb1ELb0ELb1ELb0ELb0ELb0ELb0ELb0ELi2ELi2ELi2ELi2ELb1EEENS1_24CollectiveEpilogueBwdGQAISA_fSD_Li256ELb0ELb0EEENS1_25SingleTileBwdLPTSchedulerILb0ELi64ELb0EEEEEEEEEvNT_6ParamsE --------------------------
	.section	.nv.shared._ZN7cutlass13device_kernelIN5flash19enable_sm80_to_sm89INS1_16FlashAttnBwdSm80INS1_25CollectiveMainloopBwdSm80ILi1ELi1EN4cute5tupleIJNS5_1CILi64EEES8_NS7_ILi192EEEEEENS_6half_tEfNS_4arch4Sm80ELb1ELb0ELb1ELb0ELb0ELb0ELb0ELb0ELi2ELi2ELi2ELi2ELb1EEENS1_24CollectiveEpilogueBwdGQAISA_fSD_Li256ELb0ELb0EEENS1_25SingleTileBwdLPTSchedulerILb0ELi64ELb0EEEEEEEEEvNT_6ParamsE,"aw",@nobits
	.sectionflags	@""
	.align	16


//--------------------- .nv.shared._ZN7cutlass13device_kernelIN5flash19enable_sm80_to_sm89INS1_16FlashAttnBwdSm80INS1_25CollectiveMainloopBwdSm80ILi1ELi1EN4cute5tupleIJNS5_1CILi64EEES8_NS7_ILi192EEEEEENS_6half_tEfNS_4arch4Sm80ELb1ELb0ELb1ELb0ELb1ELb0ELb0ELb0ELi2ELi2ELi2ELi2ELb1EEENS1_24CollectiveEpilogueBwdGQAISA_fSD_Li256ELb0ELb1EEENS1_25SingleTileBwdLPTSchedulerILb0ELi64ELb1EEEEEEEEEvNT_6ParamsE --------------------------
	.section	.nv.shared._ZN7cutlass13device_kernelIN5flash19enable_sm80_to_sm89INS1_16FlashAttnBwdSm80INS1_25CollectiveMainloopBwdSm80ILi1ELi1EN4cute5tupleIJNS5_1CILi64EEES8_NS7_ILi192EEEEEENS_6half_tEfNS_4arch4Sm80ELb1ELb0ELb1ELb0ELb1ELb0ELb0ELb0ELi2ELi2ELi2ELi2ELb1EEENS1_24CollectiveEpilogueBwdGQAISA_fSD_Li256ELb0ELb1EEENS1_25SingleTileBwdLPTSchedulerILb0ELi64ELb1EEEEEEEEEvNT_6ParamsE,"aw",@nobits
	.sectionflags	@""
	.align	16


//--------------------- .nv.shared._ZN7cutlass13device_kernelIN5flash19enable_sm80_to_sm89INS1_16FlashAttnBwdSm80INS1_25CollectiveMainloopBwdSm80ILi1ELi1EN4cute5tupleIJNS5_1CILi64EEES8_NS7_ILi192EEEEEENS_6half_tEfNS_4arch4Sm80ELb1ELb0ELb1ELb1ELb0ELb0ELb0ELb0ELi2ELi2ELi2ELi2ELb1EEENS1_21CollectiveEpilogueBwdISA_SB_SD_Li256ELb1ELb0ELi4EEENS1_25SingleTileBwdLPTSchedulerILb1ELi64ELb0EEEEEEEEEvNT_6ParamsE --------------------------
	.section	.nv.shared._ZN7cutlass13device_kernelIN5flash19enable_sm80_to_sm89INS1_16FlashAttnBwdSm80INS1_25CollectiveMainloopBwdSm80ILi1ELi1EN4cute5tupleIJNS5_1CILi64EEES8_NS7_ILi192EEEEEENS_6half_tEfNS_4arch4Sm80ELb1ELb0ELb1ELb1ELb0ELb0ELb0ELb0ELi2ELi2ELi2ELi2ELb1EEENS1_21CollectiveEpilogueBwdISA_SB_SD_Li256ELb1ELb0ELi4EEENS1_25SingleTileBwdLPTSchedulerILb1ELi64ELb0EEEEEEEEEvNT_6ParamsE,"aw",@nobits
	.sectionflags	@""
	.align	16


//--------------------- .nv.shared._ZN7cutlass13device_kernelIN5flash19enable_sm80_to_sm89INS1_16FlashAttnBwdSm80INS1_25CollectiveMainloopBwdSm80ILi1ELi1EN4cute5tupleIJNS5_1CILi64EEES8_NS7_ILi192EEEEEENS_6half_tEfNS_4arch4Sm80ELb1ELb0ELb1ELb1ELb1ELb0ELb0ELb0ELi2ELi2ELi2ELi2ELb1EEENS1_21CollectiveEpilogueBwdISA_SB_SD_Li256ELb1ELb0ELi4EEENS1_25SingleTileBwdLPTSchedulerILb1ELi64ELb1EEEEEEEEEvNT_6ParamsE --------------------------
	.section	.nv.shared._ZN7cutlass13device_kernelIN5flash19enable_sm80_to_sm89INS1_16FlashAttnBwdSm80INS1_25CollectiveMainloopBwdSm80ILi1ELi1EN4cute5tupleIJNS5_1CILi64EEES8_NS7_ILi192EEEEEENS_6half_tEfNS_4arch4Sm80ELb1ELb0ELb1ELb1ELb1ELb0ELb0ELb0ELi2ELi2ELi2ELi2ELb1EEENS1_21CollectiveEpilogueBwdISA_SB_SD_Li256ELb1ELb0ELi4EEENS1_25SingleTileBwdLPTSchedulerILb1ELi64ELb1EEEEEEEEEvNT_6ParamsE,"aw",@nobits
	.sectionflags	@""
	.align	16


//--------------------- .nv.shared._ZN7cutlass13device_kernelIN5flash19enable_sm80_to_sm89INS1_16FlashAttnBwdSm80INS1_25CollectiveMainloopBwdSm80ILi1ELi1EN4cute5tupleIJNS5_1CILi64EEES8_NS7_ILi192EEEEEENS_6half_tEfNS_4arch4Sm80ELb1ELb0ELb1ELb1ELb0ELb0ELb0ELb0ELi2ELi2ELi2ELi2ELb1EEENS1_24CollectiveEpilogueBwdGQAISA_fSD_Li256ELb1ELb0EEENS1_25SingleTileBwdLPTSchedulerILb1ELi64ELb0EEEEEEEEEvNT_6ParamsE --------------------------
	.section	.nv.shared._ZN7cutlass13device_kernelIN5flash19enable_sm80_to_sm89INS1_16FlashAttnBwdSm80INS1_25CollectiveMainloopBwdSm80ILi1ELi1EN4cute5tupleIJNS5_1CILi64EEES8_NS7_ILi192EEEEEENS_6half_tEfNS_4arch4Sm80ELb1ELb0ELb1ELb1ELb0ELb0ELb0ELb0ELi2ELi2ELi2ELi2ELb1EEENS1_24CollectiveEpilogueBwdGQAISA_fSD_Li256ELb1ELb0EEENS1_25SingleTileBwdLPTSchedulerILb1ELi64ELb0EEEEEEEEEvNT_6ParamsE,"aw",@nobits
	.sectionflags	@""
	.align	16


//--------------------- .nv.shared._ZN7cutlass13device_kernelIN5flash19enable_sm80_to_sm89INS1_16FlashAttnBwdSm80INS1_25CollectiveMainloopBwdSm80ILi1ELi1EN4cute5tupleIJNS5_1CILi64EEES8_NS7_ILi192EEEEEENS_6half_tEfNS_4arch4Sm80ELb1ELb0ELb1ELb1ELb1ELb0ELb0ELb0ELi2ELi2ELi2ELi2ELb1EEENS1_24CollectiveEpilogueBwdGQAISA_fSD_Li256ELb1ELb1EEENS1_25SingleTileBwdLPTSchedulerILb1ELi64ELb1EEEEEEEEEvNT_6ParamsE --------------------------
	.section	.nv.shared._ZN7cutlass13device_kernelIN5flash19enable_sm80_to_sm89INS1_16FlashAttnBwdSm80INS1_25CollectiveMainloopBwdSm80ILi1ELi1EN4cute5tupleIJNS5_1CILi64EEES8_NS7_ILi192EEEEEENS_6half_tEfNS_4arch4Sm80ELb1ELb0ELb1ELb1ELb1ELb0ELb0ELb0ELi2ELi2ELi2ELi2ELb1EEENS1_24CollectiveEpilogueBwdGQAISA_fSD_Li256ELb1ELb1EEENS1_25SingleTileBwdLPTSchedulerILb1ELi64ELb1EEEEEEEEEvNT_6ParamsE,"aw",@nobits
	.sectionflags	@""
	.align	16


//--------------------- .nv.shared._ZN7cutlass13device_kernelIN5flash19enable_sm80_to_sm89INS1_16FlashAttnBwdSm80INS1_25CollectiveMainloopBwdSm80ILi2ELi1EN4cute5tupleIJNS5_1CILi64EEENS7_ILi80EEENS7_ILi192EEEEEENS_6half_tEfNS_4arch4Sm80ELb0ELb0ELb1ELb0ELb0ELb0ELb1ELb0ELi2ELi4ELi2ELi2ELb0EEENS1_21CollectiveEpilogueBwdISB_SC_SE_Li256ELb0ELb1ELi4EEENS1_19SingleTileSchedulerILb0ELb0ELb0ELi80EEEEEEEEEvNT_6ParamsE --------------------------
	.section	.nv.shared._ZN7cutlass13device_kernelIN5flash19enable_sm80_to_sm89INS1_16FlashAttnBwdSm80INS1_25CollectiveMainloopBwdSm80ILi2ELi1EN4cute5tupleIJNS5_1CILi64EEENS7_ILi80EEENS7_ILi192EEEEEENS_6half_tEfNS_4arch4Sm80ELb0ELb0ELb1ELb0ELb0ELb0ELb1ELb0ELi2ELi4ELi2ELi2ELb0EEENS1_21CollectiveEpilogueBwdISB_SC_SE_Li256ELb0ELb1ELi4EEENS1_19SingleTileSchedulerILb0ELb0ELb0ELi80EEEEEEEEEvNT_6ParamsE,"aw",@nobits
	.sectionflags	@""
	.align	16


//--------------------- .nv.shared._ZN7cutlass13device_kernelIN5flash19enable_sm80_to_sm89INS1_16FlashAttnBwdSm80INS1_25CollectiveMainloopBwdSm80ILi2ELi1EN4cute5tupleIJNS5_1CILi64EEENS7_ILi80EEENS7_ILi192EEEEEENS_6half_tEfNS_4arch4Sm80ELb0ELb0ELb1ELb0ELb1ELb0ELb1ELb0ELi2ELi4ELi2ELi2ELb0EEENS1_21CollectiveEpilogueBwdISB_SC_SE_Li256ELb0ELb1ELi4EEENS1_19SingleTileSchedulerILb0ELb0ELb0ELi80EEEEEEEEEvNT_6ParamsE --------------------------
	.section	.nv.shared._ZN7cutlass13device_kernelIN5flash19enable_sm80_to_sm89INS1_16FlashAttnBwdSm80INS1_25CollectiveMainloopBwdSm80ILi2ELi1EN4cute5tupleIJNS5_1CILi64EEENS7_ILi80EEENS7_ILi192EEEEEENS_6half_tEfNS_4arch4Sm80ELb0ELb0ELb1ELb0ELb1ELb0ELb1ELb0ELi2ELi4ELi2ELi2ELb0EEENS1_21CollectiveEpilogueBwdISB_SC_SE_Li256ELb0ELb1ELi4EEENS1_19SingleTileSchedulerILb0ELb0ELb0ELi80EEEEEEEEEvNT_6ParamsE,"aw",@nobits
	.sectionflags	@""
	.align	16


//--------------------- .nv.shared._ZN7cutlass13device_kernelIN5flash19enable_sm80_to_sm89INS1_16FlashAttnBwdSm80INS1_25CollectiveMainloopBwdSm80ILi2ELi1EN4cute5tupleIJNS5_1CILi64EEENS7_ILi80EEENS7_ILi192EEEEEENS_6half_tEfNS_4arch4Sm80ELb0ELb0ELb1ELb0ELb0ELb0ELb1ELb0ELi2ELi4ELi2ELi2ELb0EEENS1_24CollectiveEpilogueBwdGQAISB_fSE_Li256ELb0ELb0EEENS1_19SingleTileSchedulerILb0ELb0ELb0ELi80EEEEEEEEEvNT_6ParamsE --------------------------
	.section	.nv.shared._ZN7cutlass13device_kernelIN5flash19enable_sm80_to_sm89INS1_16FlashAttnBwdSm80INS1_25CollectiveMainloopBwdSm80ILi2ELi1EN4cute5tupleIJNS5_1CILi64EEENS7_ILi80EEENS7_ILi192EEEEEENS_6half_tEfNS_4arch4Sm80ELb0ELb0ELb1ELb0ELb0ELb0ELb1ELb0ELi2ELi4ELi2ELi2ELb0EEENS1_24CollectiveEpilogueBwdGQAISB_fSE_Li256ELb0ELb0EEENS1_19SingleTileSchedulerILb0ELb0ELb0ELi80EEEEEEEEEvNT_6ParamsE,"aw",@nobits
	.sectionflags	@""
	.align	16


//--------------------- .nv.shared._ZN7cutlass13device_kernelIN5flash19enable_sm80_to_sm89INS1_16FlashAttnBwdSm80INS1_25CollectiveMainloopBwdSm80ILi2ELi1EN4cute5tupleIJNS5_1CILi64EEENS7_ILi80EEENS7_ILi192EEEEEENS_6half_tEfNS_4arch4Sm80ELb0ELb0ELb1ELb0ELb1ELb0ELb1ELb0ELi2ELi4ELi2ELi2ELb0EEENS1_24CollectiveEpilogueBwdGQAISB_fSE_Li256ELb0ELb1EEENS1_19SingleTileSchedulerILb0ELb0ELb0ELi80EEEEEEEEEvNT_6ParamsE --------------------------
	.section	.nv.shared._ZN7cutlass13device_kernelIN5flash19enable_sm80_to_sm89INS1_16FlashAttnBwdSm80INS1_25CollectiveMainloopBwdSm80ILi2ELi1EN4cute5tupleIJNS5_1CILi64EEENS7_ILi80EEENS7_ILi192EEEEEENS_6half_tEfNS_4arch4Sm80ELb0ELb0ELb1ELb0ELb1ELb0ELb1ELb0ELi2ELi4ELi2ELi2ELb0EEENS1_24CollectiveEpilogueBwdGQAISB_fSE_Li256ELb0ELb1EEENS1_19SingleTileSchedulerILb0ELb0ELb0ELi80EEEEEEEEEvNT_6ParamsE,"aw",@nobits
	.sectionflags	@""
	.align	16


//--------------------- .nv.shared._ZN7cutlass13device_kernelIN5flash19enable_sm80_to_sm89INS1_16FlashAttnBwdSm80INS1_25CollectiveMainloopBwdSm80ILi2ELi1EN4cute5tupleIJNS5_1CILi64EEENS7_ILi80EEENS7_ILi192EEEEEENS_6half_tEfNS_4arch4Sm80ELb0ELb0ELb1ELb1ELb0ELb0ELb1ELb0ELi2ELi4ELi2ELi2ELb0EEENS1_21CollectiveEpilogueBwdISB_SC_SE_Li256ELb1ELb1ELi4EEENS1_19SingleTileSchedulerILb1ELb0ELb0ELi80EEEEEEEEEvNT_6ParamsE --------------------------
	.section	.nv.shared._ZN7cutlass13device_kernelIN5flash19enable_sm80_to_sm89INS1_16FlashAttnBwdSm80INS1_25CollectiveMainloopBwdSm80ILi2ELi1EN4cute5tupleIJNS5_1CILi64EEENS7_ILi80EEENS7_ILi192EEEEEENS_6half_tEfNS_4arch4Sm80ELb0ELb0ELb1ELb1ELb0ELb0ELb1ELb0ELi2ELi4ELi2ELi2ELb0EEENS1_21CollectiveEpilogueBwdISB_SC_SE_Li256ELb1ELb1ELi4EEENS1_19SingleTileSchedulerILb1ELb0ELb0ELi80EEEEEEEEEvNT_6ParamsE,"aw",@nobits
	.sectionflags	@""
	.align	16


//--------------------- .nv.shared._ZN7cutlass13device_kernelIN5flash19enable_sm80_to_sm89INS1_16FlashAttnBwdSm80INS1_25CollectiveMainloopBwdSm80ILi2ELi1EN4cute5tupleIJNS5_1CILi64EEENS7_ILi80EEENS7_ILi192EEEEEENS_6half_tEfNS_4arch4Sm80ELb0ELb0ELb1ELb1ELb1ELb0ELb1ELb0ELi2ELi4ELi2ELi2ELb0EEENS1_21CollectiveEpilogueBwdISB_SC_SE_Li256ELb1ELb1ELi4EEENS1_19SingleTileSchedulerILb1ELb0ELb0ELi80EEEEEEEEEvNT_6ParamsE --------------------------
	.section	.nv.shared._ZN7cutlass13device_kernelIN5flash19enable_sm80_to_sm89INS1_16FlashAttnBwdSm80INS1_25CollectiveMainloopBwdSm80ILi2ELi1EN4cute5tupleIJNS5_1CILi64EEENS7_ILi80EEENS7_ILi192EEEEEENS_6half_tEfNS_4arch4Sm80ELb0ELb0ELb1ELb1ELb1ELb0ELb1ELb0ELi2ELi4ELi2ELi2ELb0EEENS1_21CollectiveEpilogueBwdISB_SC_SE_Li256ELb1ELb1ELi4EEENS1_19SingleTileSchedulerILb1ELb0ELb0ELi80EEEEEEEEEvNT_6ParamsE,"aw",@nobits
	.sectionflags	@""
	.align	16


//--------------------- .nv.shared._ZN7cutlass13device_kernelIN5flash19enable_sm80_to_sm89INS1_16FlashAttnBwdSm80INS1_25CollectiveMainloopBwdSm80ILi2ELi1EN4cute5tupleIJNS5_1CILi64EEENS7_ILi80EEENS7_ILi192EEEEEENS_6half_tEfNS_4arch4Sm80ELb0ELb0ELb1ELb1ELb0ELb0ELb1ELb0ELi2ELi4ELi2ELi2ELb0EEENS1_24CollectiveEpilogueBwdGQAISB_fSE_Li256ELb1ELb0EEENS1_19SingleTileSchedulerILb1ELb0ELb0ELi80EEEEEEEEEvNT_6ParamsE --------------------------
	.section	.nv.shared._ZN7cutlass13device_kernelIN5flash19enable_sm80_to_sm89INS1_16FlashAttnBwdSm80INS1_25CollectiveMainloopBwdSm80ILi2ELi1EN4cute5tupleIJNS5_1CILi64EEENS7_ILi80EEENS7_ILi192EEEEEENS_6half_tEfNS_4arch4Sm80ELb0ELb0ELb1ELb1ELb0ELb0ELb1ELb0ELi2ELi4ELi2ELi2ELb0EEENS1_24CollectiveEpilogueBwdGQAISB_fSE_Li256ELb1ELb0EEENS1_19SingleTileSchedulerILb1ELb0ELb0ELi80EEEEEEEEEvNT_6ParamsE,"aw",@nobits
	.sectionflags	@""
	.align	16


//--------------------- .nv.shared._ZN7cutlass13device_kernelIN5flash19enable_sm80_to_sm89INS1_16FlashAttnBwdSm80INS1_25CollectiveMainloopBwdSm80ILi2ELi1EN4cute5tupleIJNS5_1CILi64EEENS7_ILi80EEENS7_ILi192EEEEEENS_6half_tEfNS_4arch4Sm80ELb0ELb0ELb1ELb1ELb1ELb0ELb1ELb0ELi2ELi4ELi2ELi2ELb0EEENS1_24CollectiveEpilogueBwdGQAISB_fSE_Li256ELb1ELb1EEENS1_19SingleTileSchedulerILb1ELb0ELb0ELi80EEEEEEEEEvNT_6ParamsE --------------------------
	.section	.nv.shared._ZN7cutlass13device_kernelIN5flash19enable_sm80_to_sm89INS1_16FlashAttnBwdSm80INS1_25CollectiveMainloopBwdSm80ILi2ELi1EN4cute5tupleIJNS5_1CILi64EEENS7_ILi80EEENS7_ILi192EEEEEENS_6half_tEfNS_4arch4Sm80ELb0ELb0ELb1ELb1ELb1ELb0ELb1ELb0ELi2ELi4ELi2ELi2ELb0EEENS1_24CollectiveEpilogueBwdGQAISB_fSE_Li256ELb1ELb1EEENS1_19SingleTileSchedulerILb1ELb0ELb0ELi80EEEEEEEEEvNT_6ParamsE,"aw",@nobits
	.sectionflags	@""
	.align	16


//--------------------- .nv.shared._ZN7cutlass13device_kernelIN5flash19enable_sm80_to_sm89INS1_16FlashAttnBwdSm80INS1_25CollectiveMainloopBwdSm80ILi2ELi1EN4cute5tupleIJNS5_1CILi64EEENS7_ILi80EEENS7_ILi192EEEEEENS_6half_tEfNS_4arch4Sm80ELb0ELb1ELb1ELb0ELb0ELb0ELb1ELb0ELi2ELi4ELi2ELi2ELb0EEENS1_21CollectiveEpilogueBwdISB_SC_SE_Li256ELb0ELb1ELi4EEENS1_19SingleTileSchedulerILb0ELb0ELb0ELi80EEEEEEEEEvNT_6ParamsE --------------------------
	.section	.nv.shared._ZN7cutlass13device_kernelIN5flash19enable_sm80_to_sm89INS1_16FlashAttnBwdSm80INS1_25CollectiveMainloopBwdSm80ILi2ELi1EN4cute5tupleIJNS5_1CILi64EEENS7_ILi80EEENS7_ILi192EEEEEENS_6half_tEfNS_4arch4Sm80ELb0ELb1ELb1ELb0ELb0ELb0ELb1ELb0ELi2ELi4ELi2ELi2ELb0EEENS1_21CollectiveEpilogueBwdISB_SC_SE_Li256ELb0ELb1ELi4EEENS1_19SingleTileSchedulerILb0ELb0ELb0ELi80EEEEEEEEEvNT_6ParamsE,"aw",@nobits
	.sectionflags	@""
	.align	16


//--------------------- .nv.shared._ZN7cutlass13device_kernelIN5flash19enable_sm80_to_sm89INS1_16FlashAttnBwdSm80INS1_25CollectiveMainloopBwdSm80ILi2ELi1EN4cute5tupleIJNS5_1CILi64EEENS7_ILi80EEENS7_ILi192EEEEEENS_6half_tEfNS_4arch4Sm80ELb0ELb1ELb1ELb0ELb1ELb0ELb1ELb0ELi2ELi4ELi2ELi2ELb0EEENS1_21CollectiveEpilogueBwdISB_SC_SE_Li256ELb0ELb1ELi4EEENS1_19SingleTileSchedulerILb0ELb0ELb0ELi80EEEEEEEEEvNT_6ParamsE --------------------------
	.section	.nv.shared._ZN7cutlass13device_kernelIN5flash19enable_sm80_to_sm89INS1_16FlashAttnBwdSm80INS1_25CollectiveMainloopBwdSm80ILi2ELi1EN4cute5tupleIJNS5_1CILi64EEENS7_ILi80EEENS7_ILi192EEEEEENS_6half_tEfNS_4arch4Sm80ELb0ELb1ELb1ELb0ELb1ELb0ELb1ELb0ELi2ELi4ELi2ELi2ELb0EEENS1_21CollectiveEpilogueBwdISB_SC_SE_Li256ELb0ELb1ELi4EEENS1_19SingleTileSchedulerILb0ELb0ELb0ELi80EEEEEEEEEvNT_6ParamsE,"aw",@nobits
	.sectionflags	@""
	.align	16


//--------------------- .nv.shared._ZN7cutlass13device_kernelIN5flash19enable_sm80_to_sm89INS1_16FlashAttnBwdSm80INS1_25CollectiveMainloopBwdSm80ILi2ELi1EN4cute5tupleIJNS5_1CILi64EEENS7_ILi80EEENS7_ILi192EEEEEENS_6half_tEfNS_4arch4Sm80ELb0ELb1ELb1ELb0ELb0ELb0ELb1ELb0ELi2ELi4ELi2ELi2ELb0EEENS1_24CollectiveEpilogueBwdGQAISB_fSE_Li256ELb0ELb0EEENS1_19SingleTileSchedulerILb0ELb0ELb0ELi80EEEEEEEEEvNT_6ParamsE --------------------------
	.section	.nv.shared._ZN7cutlass13device_kernelIN5flash19enable_sm80_to_sm89INS1_16FlashAttnBwdSm80INS1_25CollectiveMainloopBwdSm80ILi2ELi1EN4cute5tupleIJNS5_1CILi64EEENS7_ILi80EEENS7_ILi192EEEEEENS_6half_tEfNS_4arch4Sm80ELb0ELb1ELb1ELb0ELb0ELb0ELb1ELb0ELi2ELi4ELi2ELi2ELb0EEENS1_24CollectiveEpilogueBwdGQAISB_fSE_Li256ELb0ELb0EEENS1_19SingleTileSchedulerILb0ELb0ELb0ELi80EEEEEEEEEvNT_6ParamsE,"aw",@nobits
	.sectionflags	@""
	.align	16


//--------------------- .nv.shared._ZN7cutlass13device_kernelIN5flash19enable_sm80_to_sm89INS1_16FlashAttnBwdSm80INS1_25CollectiveMainloopBwdSm80ILi2ELi1EN4cute5tupleIJNS5_1CILi64EEENS7_ILi80EEENS7_ILi192EEEEEENS_6half_tEfNS_4arch4Sm80ELb0ELb1ELb1ELb0ELb1ELb0ELb1ELb0ELi2ELi4ELi2ELi2ELb0EEENS1_24CollectiveEpilogueBwdGQAISB_fSE_Li256ELb0ELb1EEENS1_19SingleTileSchedulerILb0ELb0ELb0ELi80EEEEEEEEEvNT_6ParamsE --------------------------
	.section	.nv.shared._ZN7cutlass13device_kernelIN5flash19enable_sm80_to_sm89INS1_16FlashAttnBwdSm80INS1_25CollectiveMainloopBwdSm80ILi2ELi1EN4cute5tupleIJNS5_1CILi64EEENS7_ILi80EEENS7_ILi192EEEEEENS_6half_tEfNS_4arch4Sm80ELb0ELb1ELb1ELb0ELb1ELb0ELb1ELb0ELi2ELi4ELi2ELi2ELb0EEENS1_24CollectiveEpilogueBwdGQAISB_fSE_Li256ELb0ELb1EEENS1_19SingleTileSchedulerILb0ELb0ELb0ELi80EEEEEEEEEvNT_6ParamsE,"aw",@nobits
	.sectionflags	@""
	.align	16


//--------------------- .nv.shared._ZN7cutlass13device_kernelIN5flash19enable_sm80_to_sm89INS1_16FlashAttnBwdSm80INS1_25CollectiveMainloopBwdSm80ILi2ELi1EN4cute5tupleIJNS5_1CILi64EEENS7_ILi80EEENS7_ILi192EEEEEENS_6half_tEfNS_4arch4Sm80ELb0ELb1ELb1ELb1ELb0ELb0ELb1ELb0ELi2ELi4ELi2ELi2ELb0EEENS1_21CollectiveEpilogueBwdISB_SC_SE_Li256ELb1ELb1ELi4EEENS1_19SingleTileSchedulerILb1ELb0ELb0ELi80EEEEEEEEEvNT_6ParamsE --------------------------
	.section	.nv.shared._ZN7cutlass13device_kernelIN5flash19enable_sm80_to_sm89INS1_16FlashAttnBwdSm80INS1_25CollectiveMainloopBwdSm80ILi2ELi1EN4cute5tupleIJNS5_1CILi64EEENS7_ILi80EEENS7_ILi192EEEEEENS_6half_tEfNS_4arch4Sm80ELb0ELb1ELb1ELb1ELb0ELb0ELb1ELb0ELi2ELi4ELi2ELi2ELb0EEENS1_21CollectiveEpilogueBwdISB_SC_SE_Li256ELb1ELb1ELi4EEENS1_19SingleTileSchedulerILb1ELb0ELb0ELi80EEEEEEEEEvNT_6ParamsE,"aw",@nobits
	.sectionflags	@""
	.align	16


//--------------------- .nv.shared._ZN7cutlass13device_kernelIN5flash19enable_sm80_to_sm89INS1_16FlashAttnBwdSm80INS1_25CollectiveMainloopBwdSm80ILi2ELi1EN4cute5tupleIJNS5_1CILi64EEENS7_ILi80EEENS7_ILi192EEEEEENS_6half_tEfNS_4arch4Sm80ELb0ELb1ELb1ELb1ELb1ELb0ELb1ELb0ELi2ELi4ELi2ELi2ELb0EEENS1_21CollectiveEpilogueBwdISB_SC_SE_Li256ELb1ELb1ELi4EEENS1_19SingleTileSchedulerILb1ELb0ELb0ELi80EEEEEEEEEvNT_6ParamsE --------------------------
	.section	.nv.shared._ZN7cutlass13device_kernelIN5flash19enable_sm80_to_sm89INS1_16FlashAttnBwdSm80INS1_25CollectiveMainloopBwdSm80ILi2ELi1EN4cute5tupleIJNS5_1CILi64EEENS7_ILi80EEENS7_ILi192EEEEEENS_6half_tEfNS_4arch4Sm80ELb0ELb1ELb1ELb1ELb1ELb0ELb1ELb0ELi2ELi4ELi2ELi2ELb0EEENS1_21CollectiveEpilogueBwdISB_SC_SE_Li256ELb1ELb1ELi4EEENS1_19SingleTileSchedulerILb1ELb0ELb0ELi80EEEEEEEEEvNT_6ParamsE,"aw",@nobits
	.sectionflags	@""
	.align	16


//--------------------- .nv.shared._ZN7cutlass13device_kernelIN5flash19enable_sm80_to_sm89INS1_16FlashAttnBwdSm80INS1_25CollectiveMainloopBwdSm80ILi2ELi1EN4cute5tupleIJNS5_1CILi64EEENS7_ILi80EEENS7_ILi192EEEEEENS_6half_tEfNS_4arch4Sm80ELb0ELb1ELb1ELb1ELb0ELb0ELb1ELb0ELi2ELi4ELi2ELi2ELb0EEENS1_24CollectiveEpilogueBwdGQAISB_fSE_Li256ELb1ELb0EEENS1_19SingleTileSchedulerILb1ELb0ELb0ELi80EEEEEEEEEvNT_6ParamsE --------------------------
	.section	.nv.shared._ZN7cutlass13device_kernelIN5flash19enable_sm80_to_sm89INS1_16FlashAttnBwdSm80INS1_25CollectiveMainloopBwdSm80ILi2ELi1EN4cute5tupleIJNS5_1CILi64EEENS7_ILi80EEENS7_ILi192EEEEEENS_6half_tEfNS_4arch4Sm80ELb0ELb1ELb1ELb1ELb0ELb0ELb1ELb0ELi2ELi4ELi2ELi2ELb0EEENS1_24CollectiveEpilogueBwdGQAISB_fSE_Li256ELb1ELb0EEENS1_19SingleTileSchedulerILb1ELb0ELb0ELi80EEEEEEEEEvNT_6ParamsE,"aw",@nobits
	.sectionflags	@""
	.align	16


//--------------------- .nv.shared._ZN7cutlass13device_kernelIN5flash19enable_sm80_to_sm89INS1_16FlashAttnBwdSm80INS1_25CollectiveMainloopBwdSm80ILi2ELi1EN4cute5tupleIJNS5_1CILi64EEENS7_ILi80EEENS7_ILi192EEEEEENS_6half_tEfNS_4arch4Sm80ELb0ELb1ELb1ELb1ELb1ELb0ELb1ELb0ELi2ELi4ELi2ELi2ELb0EEENS1_24CollectiveEpilogueBwdGQAISB_fSE_Li256ELb1ELb1EEENS1_19SingleTileSchedulerILb1ELb0ELb0ELi80EEEEEEEEEvNT_6ParamsE --------------------------
	.section	.nv.shared._ZN7cutlass13device_kernelIN5flash19enable_sm80_to_sm89INS1_16FlashAttnBwdSm80INS1_25CollectiveMainloopBwdSm80ILi2ELi1EN4cute5tupleIJNS5_1CILi64EEENS7_ILi80EEENS7_ILi192EEEEEENS_6half_tEfNS_4arch4Sm80ELb0ELb1ELb1ELb1ELb1ELb0ELb1ELb0ELi2ELi4ELi2ELi2ELb0EEENS1_24CollectiveEpilogueBwdGQAISB_fSE_Li256ELb1ELb1EEENS1_19SingleTileSchedulerILb1ELb0ELb0ELi80EEEEEEEEEvNT_6ParamsE,"aw",@nobits
	.sectionflags	@""
	.align	16


//--------------------- .nv.shared._ZN7cutlass13device_kernelIN5flash19enable_sm80_to_sm89INS1_16FlashAttnBwdSm80INS1_25CollectiveMainloopBwdSm80ILi2ELi1EN4cute5tupleIJNS5_1CILi64EEENS7_ILi80EEENS7_ILi192EEEEEENS_6half_tEfNS_4arch4Sm80ELb1ELb0ELb1ELb0ELb0ELb0ELb1ELb0ELi2ELi4ELi2ELi2ELb0EEENS1_21CollectiveEpilogueBwdISB_SC_SE_Li256ELb0ELb1ELi4EEENS1_25SingleTileBwdLPTSchedulerILb0ELi80ELb0EEEEEEEEEvNT_6ParamsE --------------------------
	.section	.nv.shared._ZN7cutlass13device_kernelIN5flash19enable_sm80_to_sm89INS1_16FlashAttnBwdSm80INS1_25CollectiveMainloopBwdSm80ILi2ELi1EN4cute5tupleIJNS5_1CILi64EEENS7_ILi80EEENS7_ILi192EEEEEENS_6half_tEfNS_4arch4Sm80ELb1ELb0ELb1ELb0ELb0ELb0ELb1ELb0ELi2ELi4ELi2ELi2ELb0EEENS1_21CollectiveEpilogueBwdISB_SC_SE_Li256ELb0ELb1ELi4EEENS1_25SingleTileBwdLPTSchedulerILb0ELi80ELb0EEEEEEEEEvNT_6ParamsE,"aw",@nobits
	.sectionflags	@""
	.align	16


//--------------------- .nv.shared._ZN7cutlass13device_kernelIN5flash19enable_sm80_to_sm89INS1_16FlashAttnBwdSm80INS1_25CollectiveMainloopBwdSm80ILi2ELi1EN4cute5tupleIJNS5_1CILi64EEENS7_ILi80EEENS7_ILi192EEEEEENS_6half_tEfNS_4arch4Sm80ELb1ELb0ELb1ELb0ELb1ELb0ELb1ELb0ELi2ELi4ELi2ELi2ELb0EEENS1_21CollectiveEpilogueBwdISB_SC_SE_Li256ELb0ELb1ELi4EEENS1_25SingleTileBwdLPTSchedulerILb0ELi80ELb1EEEEEEEEEvNT_6ParamsE --------------------------
	.section	.nv.shared._ZN7cutlass13device_kernelIN5flash19enable_sm80_to_sm89INS1_16FlashAttnBwdSm80INS1_25CollectiveMainloopBwdSm80ILi2ELi1EN4cute5tupleIJNS5_1CILi64EEENS7_ILi80EEENS7_ILi192EEEEEENS_6half_tEfNS_4arch4Sm80ELb1ELb0ELb1ELb0ELb1ELb0ELb1ELb0ELi2ELi4ELi2ELi2ELb0EEENS1_21CollectiveEpilogueBwdISB_SC_SE_Li256ELb0ELb1ELi4EEENS1_25SingleTileBwdLPTSchedulerILb0ELi80ELb1EEEEEEEEEvNT_6ParamsE,"aw",@nobits
	.sectionflags	@""
	.align	16


//--------------------- .nv.shared._ZN7cutlass13device_kernelIN5flash19enable_sm80_to_sm89INS1_16FlashAttnBwdSm80INS1_25CollectiveMainloopBwdSm80ILi2ELi1EN4cute5tupleIJNS5_1CILi64EEENS7_ILi80EEENS7_ILi192EEEEEENS_6half_tEfNS_4arch4Sm80ELb1ELb0ELb1ELb0ELb0ELb0ELb1ELb0ELi2ELi4ELi2ELi2ELb0EEENS1_24CollectiveEpilogueBwdGQAISB_fSE_Li256ELb0ELb0EEENS1_25SingleTileBwdLPTSchedulerILb0ELi80ELb0EEEEEEEEEvNT_6ParamsE --------------------------
	.section	.nv.shared._ZN7cutlass13device_kernelIN5flash19enable_sm80_to_sm89INS1_16FlashAttnBwdSm80INS1_25CollectiveMainloopBwdSm80ILi2ELi1EN4cute5tupleIJNS5_1CILi64EEENS7_ILi80EEENS7_ILi192EEEEEENS_6half_tEfNS_4arch4Sm80ELb1ELb0ELb1ELb0ELb0ELb0ELb1ELb0ELi2ELi4ELi2ELi2ELb0EEENS1_24CollectiveEpilogueBwdGQAISB_fSE_Li256ELb0ELb0EEENS1_25SingleTileBwdLPTSchedulerILb0ELi80ELb0EEEEEEEEEvNT_6ParamsE,"aw",@nobits
	.sectionflags	@""
	.align	16


//--------------------- .nv.shared._ZN7cutlass13device_kernelIN5flash19enable_sm80_to_sm89INS1_16FlashAttnBwdSm80INS1_25CollectiveMainloopBwdSm80ILi2ELi1EN4cute5tupleIJNS5_1CILi64EEENS7_ILi80EEENS7_ILi192EEEEEENS_6half_tEfNS_4arch4Sm80ELb1ELb0ELb1ELb0ELb1ELb0ELb1ELb0ELi2ELi4ELi2ELi2ELb0EEENS1_24CollectiveEpilogueBwdGQAISB_fSE_Li256ELb0ELb1EEENS1_25SingleTileBwdLPTSchedulerILb0ELi80ELb1EEEEEEEEEvNT_6ParamsE --------------------------
	.section	.nv.shared._ZN7cutlass13device_kernelIN5flash19enable_sm80_to_sm89INS1_16FlashAttnBwdSm80INS1_25CollectiveMainloopBwdSm80ILi2ELi1EN4cute5tupleIJNS5_1CILi64EEENS7_ILi80EEENS7_ILi192EEEEEENS_6half_tEfNS_4arch4Sm80ELb1ELb0ELb1ELb0ELb1ELb0ELb1ELb0ELi2ELi4ELi2ELi2ELb0EEENS1_24CollectiveEpilogueBwdGQAISB_fSE_Li256ELb0ELb1EEENS1_25SingleTileBwdLPTSchedulerILb0ELi80ELb1EEEEEEEEEvNT_6ParamsE,"aw",@nobits
	.sectionflags	@""
	.align	16


//--------------------- .nv.shared._ZN7cutlass13device_kernelIN5flash22FlashAttnBwdPreprocessIN4cute5tupleIJNS3_1CILi64EEENS5_ILi192EEEEEENS_6half_tEfNS_4arch4Sm80ELb1ELb0EEEEEvNT_6ParamsE --------------------------
	.section	.nv.shared._ZN7cutlass13device_kernelIN5flash22FlashAttnBwdPreprocessIN4cute5tupleIJNS3_1CILi64EEENS5_ILi192EEEEEENS_6half_tEfNS_4arch4Sm80ELb1ELb0EEEEEvNT_6ParamsE,"aw",@nobits
	.sectionflags	@""
	.align	16


//--------------------- .nv.shared._ZN7cutlass13device_kernelIN5flash19enable_sm80_to_sm89INS1_16FlashAttnBwdSm80INS1_25CollectiveMainloopBwdSm80ILi2ELi1EN4cute5tupleIJNS5_1CILi64EEENS7_ILi80EEENS7_ILi192EEEEEENS_6half_tEfNS_4arch4Sm80ELb1ELb0ELb1ELb1ELb0ELb0ELb1ELb0ELi2ELi4ELi2ELi2ELb0EEENS1_21CollectiveEpilogueBwdISB_SC_SE_Li256ELb1ELb1ELi4EEENS1_25SingleTileBwdLPTSchedulerILb1ELi80ELb0EEEEEEEEEvNT_6ParamsE --------------------------
	.section	.nv.shared._ZN7cutlass13device_kernelIN5flash19enable_sm80_to_sm89INS1_16FlashAttnBwdSm80INS1_25CollectiveMainloopBwdSm80ILi2ELi1EN4cute5tupleIJNS5_1CILi64EEENS7_ILi80EEENS7_ILi192EEEEEENS_6half_tEfNS_4arch4Sm80ELb1ELb0ELb1ELb1ELb0ELb0ELb1ELb0ELi2ELi4ELi2ELi2ELb0EEENS1_21CollectiveEpilogueBwdISB_SC_SE_Li256ELb1ELb1ELi4EEENS1_25SingleTileBwdLPTSchedulerILb1ELi80ELb0EEEEEEEEEvNT_6ParamsE,"aw",@nobits
	.sectionflags	@""
	.align	16


//--------------------- .nv.shared._ZN7cutlass13device_kernelIN5flash19enable_sm80_to_sm89INS1_16FlashAttnBwdSm80INS1_25CollectiveMainloopBwdSm80ILi2ELi1EN4cute5tupleIJNS5_1CILi64EEENS7_ILi80EEENS7_ILi192EEEEEENS_6half_tEfNS_4arch4Sm80ELb1ELb0ELb1ELb1ELb1ELb0ELb1ELb0ELi2ELi4ELi2ELi2ELb0EEENS1_21CollectiveEpilogueBwdISB_SC_SE_Li256ELb1ELb1ELi4EEENS1_25SingleTileBwdLPTSchedulerILb1ELi80ELb1EEEEEEEEEvNT_6ParamsE --------------------------
	.section	.nv.shared._ZN7cutlass13device_kernelIN5flash19enable_sm80_to_sm89INS1_16FlashAttnBwdSm80INS1_25CollectiveMainloopBwdSm80ILi2ELi1EN4cute5tupleIJNS5_1CILi64EEENS7_ILi80EEENS7_ILi192EEEEEENS_6half_tEfNS_4arch4Sm80ELb1ELb0ELb1ELb1ELb1ELb0ELb1ELb0ELi2ELi4ELi2ELi2ELb0EEENS1_21CollectiveEpilogueBwdISB_SC_SE_Li256ELb1ELb1ELi4EEENS1_25SingleTileBwdLPTSchedulerILb1ELi80ELb1EEEEEEEEEvNT_6ParamsE,"aw",@nobits
	.sectionflags	@""
	.align	16


//--------------------- .nv.shared._ZN7cutlass13device_kernelIN5flash19enable_sm80_to_sm89INS1_16FlashAttnBwdSm80INS1_25CollectiveMainloopBwdSm80ILi2ELi1EN4cute5tupleIJNS5_1CILi64EEENS7_ILi80EEENS7_ILi192EEEEEENS_6half_tEfNS_4arch4Sm80ELb1ELb0ELb1ELb1ELb0ELb0ELb1ELb0ELi2ELi4ELi2ELi2ELb0EEENS1_24CollectiveEpilogueBwdGQAISB_fSE_Li256ELb1ELb0EEENS1_25SingleTileBwdLPTSchedulerILb1ELi80ELb0EEEEEEEEEvNT_6ParamsE --------------------------
	.section	.nv.shared._ZN7cutlass13device_kernelIN5flash19enable_sm80_to_sm89INS1_16FlashAttnBwdSm80INS1_25CollectiveMainloopBwdSm80ILi2ELi1EN4cute5tupleIJNS5_1CILi64EEENS7_ILi80EEENS7_ILi192EEEEEENS_6half_tEfNS_4arch4Sm80ELb1ELb0ELb1ELb1ELb0ELb0ELb1ELb0ELi2ELi4ELi2ELi2ELb0EEENS1_24CollectiveEpilogueBwdGQAISB_fSE_Li256ELb1ELb0EEENS1_25SingleTileBwdLPTSchedulerILb1ELi80ELb0EEEEEEEEEvNT_6ParamsE,"aw",@nobits
	.sectionflags	@""
	.align	16


//--------------------- .nv.shared._ZN7cutlass13device_kernelIN5flash32FlashAttnBwdPostprocessConvertdQIN4cute5tupleIJNS3_1CILi80EEENS5_ILi192EEEEEENS_6half_tEfNS_4arch4Sm80ELi256ENS3_8TiledMMAINS3_8MMA_AtomIJNS3_28SM80_16x8x16_F32F16F16F32_TNEEEENS3_6LayoutINS4_IJNS5_ILi4EEENS5_ILi2EEENS5_ILi1EEEEEENS4_IJSJ_SH_NS5_ILi0EEEEEEEENS4_IJNS5_ILi64EEENS5_ILi16EEESP_EEEEELb1EEEEEvNT_6ParamsE --------------------------
	.section	.nv.shared._ZN7cutlass13device_kernelIN5flash32FlashAttnBwdPostprocessConvertdQIN4cute5tupleIJNS3_1CILi80EEENS5_ILi192EEEEEENS_6half_tEfNS_4arch4Sm80ELi256ENS3_8TiledMMAINS3_8MMA_AtomIJNS3_28SM80_16x8x16_F32F16F16F32_TNEEEENS3_6LayoutINS4_IJNS5_ILi4EEENS5_ILi2EEENS5_ILi1EEEEEENS4_IJSJ_SH_NS5_ILi0EEEEEEEENS4_IJNS5_ILi64EEENS5_ILi16EEESP_EEEEELb1EEEEEvNT_6ParamsE,"aw",@nobits
	.sectionflags	@""
	.align	16


//--------------------- .nv.shared._ZN7cutlass13device_kernelIN5flash32FlashAttnBwdPostprocessConvertdQIN4cute5tupleIJNS3_1CILi64EEENS5_ILi192EEEEEENS_6half_tEfNS_4arch4Sm80ELi256ENS3_8TiledMMAINS3_8MMA_AtomIJNS3_28SM80_16x8x16_F32F16F16F32_TNEEEENS3_6LayoutINS4_IJNS5_ILi2EEENS5_ILi4EEENS5_ILi1EEEEEENS4_IJSJ_SH_NS5_ILi0EEEEEEEENS4_IJNS5_ILi32EEES6_NS5_ILi16EEEEEEEELb0EEEEEvNT_6ParamsE --------------------------
	.section	.nv.shared._ZN7cutlass13device_kernelIN5flash32FlashAttnBwdPostprocessConvertdQIN4cute5tupleIJNS3_1CILi64EEENS5_ILi192EEEEEENS_6half_tEfNS_4arch4Sm80ELi256ENS3_8TiledMMAINS3_8MMA_AtomIJNS3_28SM80_16x8x16_F32F16F16F32_TNEEEENS3_6LayoutINS4_IJNS5_ILi2EEENS5_ILi4EEENS5_ILi1EEEEEENS4_IJSJ_SH_NS5_ILi0EEEEEEEENS4_IJNS5_ILi32EEES6_NS5_ILi16EEEEEEEELb0EEEEEvNT_6ParamsE,"aw",@nobits
	.sectionflags	@""
	.align	16


//--------------------- .nv.shared._ZN7cutlass13device_kernelIN5flash19enable_sm80_to_sm89INS1_16FlashAttnBwdSm80INS1_25CollectiveMainloopBwdSm80ILi2ELi1EN4cute5tupleIJNS5_1CILi64EEENS7_ILi80EEENS7_ILi192EEEEEENS_6half_tEfNS_4arch4Sm80ELb1ELb0ELb1ELb1ELb1ELb0ELb1ELb0ELi2ELi4ELi2ELi2ELb0EEENS1_24CollectiveEpilogueBwdGQAISB_fSE_Li256ELb1ELb1EEENS1_25SingleTileBwdLPTSchedulerILb1ELi80ELb1EEEEEEEEEvNT_6ParamsE --------------------------
	.section	.nv.shared._ZN7cutlass13device_kernelIN5flash19enable_sm80_to_sm89INS1_16FlashAttnBwdSm80INS1_25CollectiveMainloopBwdSm80ILi2ELi1EN4cute5tupleIJNS5_1CILi64EEENS7_ILi80EEENS7_ILi192EEEEEENS_6half_tEfNS_4arch4Sm80ELb1ELb0ELb1ELb1ELb1ELb0ELb1ELb0ELi2ELi4ELi2ELi2ELb0EEENS1_24CollectiveEpilogueBwdGQAISB_fSE_Li256ELb1ELb1EEENS1_25SingleTileBwdLPTSchedulerILb1ELi80ELb1EEEEEEEEEvNT_6ParamsE,"aw",@nobits
	.sectionflags	@""
	.align	16


//--------------------- .nv.shared._ZN7cutlass13device_kernelIN5flash22FlashAttnBwdPreprocessIN4cute5tupleIJNS3_1CILi64EEENS5_ILi192EEEEEENS_6half_tEfNS_4arch4Sm80ELb1ELb1EEEEEvNT_6ParamsE --------------------------
	.section	.nv.shared._ZN7cutlass13device_kernelIN5flash22FlashAttnBwdPreprocessIN4cute5tupleIJNS3_1CILi64EEENS5_ILi192EEEEEENS_6half_tEfNS_4arch4Sm80ELb1ELb1EEEEEvNT_6ParamsE,"aw",@nobits
	.sectionflags	@""
	.align	16
